#include "gn_cuda_host_template.cuh"

namespace group_norm_v2 {

GN_CUDA_INST_DEFINE(4096, 640)

}  // namespace group_norm_v2


// ===== COMPILED SASS (sm_90) =====

	.target	sm_90

	.elftype	@"ET_EXEC"


//--------------------- .note.nv.tkinfo           --------------------------
	.section	.note.nv.tkinfo,"",@"SHT_NOTE"
	.sectionflags	@"SHF_NOTE_NV_TKINFO"
	.tkinfo
        /*0018*/ 	.word	0x00000002
        /*0030*/ 	.string	""
        /*0030*/ 	.string	"ptxas"
        /*0030*/ 	.string	"Cuda compilation tools, release 13.0, V13.0.88"
        /*0030*/ 	.string	"Build cuda_13.0.r13.0/compiler.36424714_0"
        /*0030*/ 	.string	"-arch sm_90 -m 64 "



//--------------------- .note.nv.cuinfo           --------------------------
	.section	.note.nv.cuinfo,"",@"SHT_NOTE"
	.sectionflags	@"SHF_NOTE_NV_CUINFO"
        /*0018*/ 	.short	0x0002
        /*001a*/ 	.short	0x005a
        /*001c*/ 	.short	0x0082
	.zero		2


//--------------------- .nv.info                  --------------------------
	.section	.nv.info,"",@"SHT_CUDA_INFO"
	.align	4


	//----- nvinfo : EIATTR_REGCOUNT
	.align		4
        /*0000*/ 	.byte	0x04, 0x2f
        /*0002*/ 	.short	(.L_1 - .L_0)
	.align		4
.L_0:
        /*0004*/ 	.word	index@(_ZN13group_norm_v214gn_cuda_kernelI6__halfLi320ELi3ELi16ELi40ELi4096ELb1ELi64ELi320ELi320ELi4ELb1ELi6ELb0ELb0ENS_16CompileConditionILi900EEEEEvPT_PKS4_S7_S7_flPfS8_Pj)
        /*0008*/ 	.word	0x00000040


	//----- nvinfo : EIATTR_FRAME_SIZE
	.align		4
.L_1:
        /*000c*/ 	.byte	0x04, 0x11
        /*000e*/ 	.short	(.L_3 - .L_2)
	.align		4
.L_2:
        /*0010*/ 	.word	index@(_ZN13group_norm_v214gn_cuda_kernelI6__halfLi320ELi3ELi16ELi40ELi4096ELb1ELi64ELi320ELi320ELi4ELb1ELi6ELb0ELb0ENS_16CompileConditionILi900EEEEEvPT_PKS4_S7_S7_flPfS8_Pj)
        /*0014*/ 	.word	0x00000160


	//----- nvinfo : EIATTR_REGCOUNT
	.align		4
.L_3:
        /*0018*/ 	.byte	0x04, 0x2f
        /*001a*/ 	.short	(.L_5 - .L_4)
	.align		4
.L_4:
        /*001c*/ 	.word	index@(_ZN13group_norm_v214gn_cuda_kernelI6__halfLi320ELi3ELi16ELi40ELi4096ELb1ELi64ELi320ELi320ELi4ELb1ELi5ELb0ELb0ENS_16CompileConditionILi900EEEEEvPT_PKS4_S7_S7_flPfS8_Pj)
        /*0020*/ 	.word	0x00000040


	//----- nvinfo : EIATTR_FRAME_SIZE
	.align		4
.L_5:
        /*0024*/ 	.byte	0x04, 0x11
        /*0026*/ 	.short	(.L_7 - .L_6)
	.align		4
.L_6:
        /*0028*/ 	.word	index@(_ZN13group_norm_v214gn_cuda_kernelI6__halfLi320ELi3ELi16ELi40ELi4096ELb1ELi64ELi320ELi320ELi4ELb1ELi5ELb0ELb0ENS_16CompileConditionILi900EEEEEvPT_PKS4_S7_S7_flPfS8_Pj)
        /*002c*/ 	.word	0x00000168


	//----- nvinfo : EIATTR_REGCOUNT
	.align		4
.L_7:
        /*0030*/ 	.byte	0x04, 0x2f
        /*0032*/ 	.short	(.L_9 - .L_8)
	.align		4
.L_8:
        /*0034*/ 	.word	index@(_ZN13group_norm_v214gn_cuda_kernelI6__halfLi320ELi2ELi16ELi40ELi4096ELb1ELi64ELi320ELi320ELi4ELb1ELi4ELb0ELb0ENS_16CompileConditionILi900EEEEEvPT_PKS4_S7_S7_flPfS8_Pj)
        /*0038*/ 	.word	0x00000060


	//----- nvinfo : EIATTR_FRAME_SIZE
	.align		4
.L_9:
        /*003c*/ 	.byte	0x04, 0x11
        /*003e*/ 	.short	(.L_11 - .L_10)
	.align		4
.L_10:
        /*0040*/ 	.word	index@(_ZN13group_norm_v214gn_cuda_kernelI6__halfLi320ELi2ELi16ELi40ELi4096ELb1ELi64ELi320ELi320ELi4ELb1ELi4ELb0ELb0ENS_16CompileConditionILi900EEEEEvPT_PKS4_S7_S7_flPfS8_Pj)
        /*0044*/ 	.word	0x00000080


	//----- nvinfo : EIATTR_REGCOUNT
	.align		4
.L_11:
        /*0048*/ 	.byte	0x04, 0x2f
        /*004a*/ 	.short	(.L_13 - .L_12)
	.align		4
.L_12:
        /*004c*/ 	.word	index@(_ZN13group_norm_v214gn_cuda_kernelI6__halfLi320ELi1ELi16ELi40ELi4096ELb1ELi128ELi320ELi320ELi4ELb1ELi4ELb0ELb0ENS_16CompileConditionILi900EEEEEvPT_PKS4_S7_S7_flPfS8_Pj)
        /*0050*/ 	.word	0x000000a8


	//----- nvinfo : EIATTR_FRAME_SIZE
	.align		4
.L_13:
        /*0054*/ 	.byte	0x04, 0x11
        /*0056*/ 	.short	(.L_15 - .L_14)
	.align		4
.L_14:
        /*0058*/ 	.word	index@(_ZN13group_norm_v214gn_cuda_kernelI6__halfLi320ELi1ELi16ELi40ELi4096ELb1ELi128ELi320ELi320ELi4ELb1ELi4ELb0ELb0ENS_16CompileConditionILi900EEEEEvPT_PKS4_S7_S7_flPfS8_Pj)
        /*005c*/ 	.word	0x00000138


	//----- nvinfo : EIATTR_REGCOUNT
	.align		4
.L_15:
        /*0060*/ 	.byte	0x04, 0x2f
        /*0062*/ 	.short	(.L_17 - .L_16)
	.align		4
.L_16:
        /*0064*/ 	.word	index@(_ZN13group_norm_v214gn_cuda_kernelI6__halfLi320ELi1ELi16ELi40ELi4096ELb1ELi64ELi320ELi320ELi4ELb1ELi2ELb0ELb0ENS_16CompileConditionILi900EEEEEvPT_PKS4_S7_S7_flPfS8_Pj)
        /*0068*/ 	.word	0x000000a7


	//----- nvinfo : EIATTR_FRAME_SIZE
	.align		4
.L_17:
        /*006c*/ 	.byte	0x04, 0x11
        /*006e*/ 	.short	(.L_19 - .L_18)
	.align		4
.L_18:
        /*0070*/ 	.word	index@(_ZN13group_norm_v214gn_cuda_kernelI6__halfLi320ELi1ELi16ELi40ELi4096ELb1ELi64ELi320ELi320ELi4ELb1ELi2ELb0ELb0ENS_16CompileConditionILi900EEEEEvPT_PKS4_S7_S7_flPfS8_Pj)
        /*0074*/ 	.word	0x00000000


	//----- nvinfo : EIATTR_REGCOUNT
	.align		4
.L_19:
        /*0078*/ 	.byte	0x04, 0x2f
        /*007a*/ 	.short	(.L_21 - .L_20)
	.align		4
.L_20:
        /*007c*/ 	.word	index@(_ZN13group_norm_v214gn_cuda_kernelI6__halfLi320ELi3ELi16ELi40ELi4096ELb1ELi32ELi320ELi320ELi4ELb1ELi2ELb0ELb0ENS_16CompileConditionILi900EEEEEvPT_PKS4_S7_S7_flPfS8_Pj)
        /*0080*/ 	.word	0x00000040


	//----- nvinfo : EIATTR_FRAME_SIZE
	.align		4
.L_21:
        /*0084*/ 	.byte	0x04, 0x11
        /*0086*/ 	.short	(.L_23 - .L_22)
	.align		4
.L_22:
        /*0088*/ 	.word	index@(_ZN13group_norm_v214gn_cuda_kernelI6__halfLi320ELi3ELi16ELi40ELi4096ELb1ELi32ELi320ELi320ELi4ELb1ELi2ELb0ELb0ENS_16CompileConditionILi900EEEEEvPT_PKS4_S7_S7_flPfS8_Pj)
        /*008c*/ 	.word	0x00000040


	//----- nvinfo : EIATTR_REGCOUNT
	.align		4
.L_23:
        /*0090*/ 	.byte	0x04, 0x2f
        /*0092*/ 	.short	(.L_25 - .L_24)
	.align		4
.L_24:
        /*0094*/ 	.word	index@(_ZN13group_norm_v214gn_cuda_kernelI6__halfLi320ELi3ELi32ELi20ELi4096ELb0ELi64ELi320ELi320ELi4ELb1ELi6ELb0ELb0ENS_16CompileConditionILi900EEEEEvPT_PKS4_S7_S7_flPfS8_Pj)
        /*0098*/ 	.word	0x00000040


	//----- nvinfo : EIATTR_FRAME_SIZE
	.align		4
.L_25:
        /*009c*/ 	.byte	0x04, 0x11
        /*009e*/ 	.short	(.L_27 - .L_26)
	.align		4
.L_26:
        /*00a0*/ 	.word	index@(_ZN13group_norm_v214gn_cuda_kernelI6__halfLi320ELi3ELi32ELi20ELi4096ELb0ELi64ELi320ELi320ELi4ELb1ELi6ELb0ELb0ENS_16CompileConditionILi900EEEEEvPT_PKS4_S7_S7_flPfS8_Pj)
        /*00a4*/ 	.word	0x00000160


	//----- nvinfo : EIATTR_REGCOUNT
	.align		4
.L_27:
        /*00a8*/ 	.byte	0x04, 0x2f
        /*00aa*/ 	.short	(.L_29 - .L_28)
	.align		4
.L_28:
        /*00ac*/ 	.word	index@(_ZN13group_norm_v214gn_cuda_kernelI6__halfLi320ELi3ELi32ELi20ELi4096ELb0ELi64ELi320ELi320ELi4ELb1ELi5ELb0ELb0ENS_16CompileConditionILi900EEEEEvPT_PKS4_S7_S7_flPfS8_Pj)
        /*00b0*/ 	.word	0x00000040


	//----- nvinfo : EIATTR_FRAME_SIZE
	.align		4
.L_29:
        /*00b4*/ 	.byte	0x04, 0x11
        /*00b6*/ 	.short	(.L_31 - .L_30)
	.align		4
.L_30:
        /*00b8*/ 	.word	index@(_ZN13group_norm_v214gn_cuda_kernelI6__halfLi320ELi3ELi32ELi20ELi4096ELb0ELi64ELi320ELi320ELi4ELb1ELi5ELb0ELb0ENS_16CompileConditionILi900EEEEEvPT_PKS4_S7_S7_flPfS8_Pj)
        /*00bc*/ 	.word	0x00000168


	//----- nvinfo : EIATTR_REGCOUNT
	.align		4
.L_31:
        /*00c0*/ 	.byte	0x04, 0x2f
        /*00c2*/ 	.short	(.L_33 - .L_32)
	.align		4
.L_32:
        /*00c4*/ 	.word	index@(_ZN13group_norm_v214gn_cuda_kernelI6__halfLi320ELi2ELi32ELi20ELi4096ELb0ELi64ELi320ELi320ELi4ELb1ELi4ELb0ELb0ENS_16CompileConditionILi900EEEEEvPT_PKS4_S7_S7_flPfS8_Pj)
        /*00c8*/ 	.word	0x00000060


	//----- nvinfo : EIATTR_FRAME_SIZE
	.align		4
.L_33:
        /*00cc*/ 	.byte	0x04, 0x11
        /*00ce*/ 	.short	(.L_35 - .L_34)
	.align		4
.L_34:
        /*00d0*/ 	.word	index@(_ZN13group_norm_v214gn_cuda_kernelI6__halfLi320ELi2ELi32ELi20ELi4096ELb0ELi64ELi320ELi320ELi4ELb1ELi4ELb0ELb0ENS_16CompileConditionILi900EEEEEvPT_PKS4_S7_S7_flPfS8_Pj)
        /*00d4*/ 	.word	0x00000090


	//----- nvinfo : EIATTR_REGCOUNT
	.align		4
.L_35:
        /*00d8*/ 	.byte	0x04, 0x2f
        /*00da*/ 	.short	(.L_37 - .L_36)
	.align		4
.L_36:
        /*00dc*/ 	.word	index@(_ZN13group_norm_v214gn_cuda_kernelI6__halfLi320ELi1ELi32ELi20ELi4096ELb0ELi128ELi320ELi320ELi4ELb1ELi4ELb0ELb0ENS_16CompileConditionILi900EEEEEvPT_PKS4_S7_S7_flPfS8_Pj)
        /*00e0*/ 	.word	0x000000a8


	//----- nvinfo : EIATTR_FRAME_SIZE
	.align		4
.L_37:
        /*00e4*/ 	.byte	0x04, 0x11
        /*00e6*/ 	.short	(.L_39 - .L_38)
	.align		4
.L_38:
        /*00e8*/ 	.word	index@(_ZN13group_norm_v214gn_cuda_kernelI6__halfLi320ELi1ELi32ELi20ELi4096ELb0ELi128ELi320ELi320ELi4ELb1ELi4ELb0ELb0ENS_16CompileConditionILi900EEEEEvPT_PKS4_S7_S7_flPfS8_Pj)
        /*00ec*/ 	.word	0x00000130


	//----- nvinfo : EIATTR_REGCOUNT
	.align		4
.L_39:
        /*00f0*/ 	.byte	0x04, 0x2f
        /*00f2*/ 	.short	(.L_41 - .L_40)
	.align		4
.L_40:
        /*00f4*/ 	.word	index@(_ZN13group_norm_v214gn_cuda_kernelI6__halfLi320ELi1ELi32ELi20ELi4096ELb0ELi64ELi320ELi320ELi4ELb1ELi2ELb0ELb0ENS_16CompileConditionILi900EEEEEvPT_PKS4_S7_S7_flPfS8_Pj)
        /*00f8*/ 	.word	0x00000093


	//----- nvinfo : EIATTR_FRAME_SIZE
	.align		4
.L_41:
        /*00fc*/ 	.byte	0x04, 0x11
        /*00fe*/ 	.short	(.L_43 - .L_42)
	.align		4
.L_42:
        /*0100*/ 	.word	index@(_ZN13group_norm_v214gn_cuda_kernelI6__halfLi320ELi1ELi32ELi20ELi4096ELb0ELi64ELi320ELi320ELi4ELb1ELi2ELb0ELb0ENS_16CompileConditionILi900EEEEEvPT_PKS4_S7_S7_flPfS8_Pj)
        /*0104*/ 	.word	0x00000000


	//----- nvinfo : EIATTR_REGCOUNT
	.align		4
.L_43:
        /*0108*/ 	.byte	0x04, 0x2f
        /*010a*/ 	.short	(.L_45 - .L_44)
	.align		4
.L_44:
        /*010c*/ 	.word	index@(_ZN13group_norm_v214gn_cuda_kernelI6__halfLi320ELi3ELi32ELi20ELi4096ELb0ELi32ELi320ELi320ELi4ELb1ELi2ELb0ELb0ENS_16CompileConditionILi900EEEEEvPT_PKS4_S7_S7_flPfS8_Pj)
        /*0110*/ 	.word	0x00000040


	//----- nvinfo : EIATTR_FRAME_SIZE
	.align		4
.L_45:
        /*0114*/ 	.byte	0x04, 0x11
        /*0116*/ 	.short	(.L_47 - .L_46)
	.align		4
.L_46:
        /*0118*/ 	.word	index@(_ZN13group_norm_v214gn_cuda_kernelI6__halfLi320ELi3ELi32ELi20ELi4096ELb0ELi32ELi320ELi320ELi4ELb1ELi2ELb0ELb0ENS_16CompileConditionILi900EEEEEvPT_PKS4_S7_S7_flPfS8_Pj)
        /*011c*/ 	.word	0x00000038


	//----- nvinfo : EIATTR_REGCOUNT
	.align		4
.L_47:
        /*0120*/ 	.byte	0x04, 0x2f
        /*0122*/ 	.short	(.L_49 - .L_48)
	.align		4
.L_48:
        /*0124*/ 	.word	index@(_ZN13group_norm_v218gn_bwd_cuda_kernelI6__halfLi320ELi3ELi16ELi40ELi4096ELb1ELb1ELi32ELi320ELi320ELi4ELb1ELi3ELb0ELb0ELNS_15WgradSyncMethodE2ENS_16CompileConditionILi900EEEEEvPT_S6_S6_PKS5_S8_S8_S8_PKfflPfPj)
        /*0128*/ 	.word	0x00000040


	//----- nvinfo : EIATTR_FRAME_SIZE
	.align		4
.L_49:
        /*012c*/ 	.byte	0x04, 0x11
        /*012e*/ 	.short	(.L_51 - .L_50)
	.align		4
.L_50:
        /*0130*/ 	.word	index@(_ZN13group_norm_v218gn_bwd_cuda_kernelI6__halfLi320ELi3ELi16ELi40ELi4096ELb1ELb1ELi32ELi320ELi320ELi4ELb1ELi3ELb0ELb0ELNS_15WgradSyncMethodE2ENS_16CompileConditionILi900EEEEEvPT_S6_S6_PKS5_S8_S8_S8_PKfflPfPj)
        /*0134*/ 	.word	0x00000120


	//----- nvinfo : EIATTR_REGCOUNT
	.align		4
.L_51:
        /*0138*/ 	.byte	0x04, 0x2f
        /*013a*/ 	.short	(.L_53 - .L_52)
	.align		4
.L_52:
        /*013c*/ 	.word	index@(_ZN13group_norm_v218gn_bwd_cuda_kernelI6__halfLi320ELi3ELi16ELi40ELi4096ELb1ELb1ELi32ELi320ELi320ELi4ELb1ELi2ELb0ELb0ELNS_15WgradSyncMethodE3ENS_16CompileConditionILi900EEEEEvPT_S6_S6_PKS5_S8_S8_S8_PKfflPfPj)
        /*0140*/ 	.word	0x00000040


	//----- nvinfo : EIATTR_FRAME_SIZE
	.align		4
.L_53:
        /*0144*/ 	.byte	0x04, 0x11
        /*0146*/ 	.short	(.L_55 - .L_54)
	.align		4
.L_54:
        /*0148*/ 	.word	index@(_ZN13group_norm_v218gn_bwd_cuda_kernelI6__halfLi320ELi3ELi16ELi40ELi4096ELb1ELb1ELi32ELi320ELi320ELi4ELb1ELi2ELb0ELb0ELNS_15WgradSyncMethodE3ENS_16CompileConditionILi900EEEEEvPT_S6_S6_PKS5_S8_S8_S8_PKfflPfPj)
        /*014c*/ 	.word	0x00000128


	//----- nvinfo : EIATTR_REGCOUNT
	.align		4
.L_55:
        /*0150*/ 	.byte	0x04, 0x2f
        /*0152*/ 	.short	(.L_57 - .L_56)
	.align		4
.L_56:
        /*0154*/ 	.word	index@(_ZN13group_norm_v218gn_bwd_cuda_kernelI6__halfLi320ELi2ELi16ELi40ELi4096ELb1ELb1ELi32ELi320ELi320ELi4ELb1ELi2ELb0ELb0ELNS_15WgradSyncMethodE3ENS_16CompileConditionILi900EEEEEvPT_S6_S6_PKS5_S8_S8_S8_PKfflPfPj)
        /*0158*/ 	.word	0x00000060


	//----- nvinfo : EIATTR_FRAME_SIZE
	.align		4
.L_57:
        /*015c*/ 	.byte	0x04, 0x11
        /*015e*/ 	.short	(.L_59 - .L_58)
	.align		4
.L_58:
        /*0160*/ 	.word	index@(_ZN13group_norm_v218gn_bwd_cuda_kernelI6__halfLi320ELi2ELi16ELi40ELi4096ELb1ELb1ELi32ELi320ELi320ELi4ELb1ELi2ELb0ELb0ELNS_15WgradSyncMethodE3ENS_16CompileConditionILi900EEEEEvPT_S6_S6_PKS5_S8_S8_S8_PKfflPfPj)
        /*0164*/ 	.word	0x00000050


	//----- nvinfo : EIATTR_REGCOUNT
	.align		4
.L_59:
        /*0168*/ 	.byte	0x04, 0x2f
        /*016a*/ 	.short	(.L_61 - .L_60)
	.align		4
.L_60:
        /*016c*/ 	.word	index@(_ZN13group_norm_v218gn_bwd_cuda_kernelI6__halfLi320ELi1ELi16ELi40ELi4096ELb1ELb1ELi64ELi320ELi320ELi4ELb1ELi2ELb0ELb0ELNS_15WgradSyncMethodE3ENS_16CompileConditionILi900EEEEEvPT_S6_S6_PKS5_S8_S8_S8_PKfflPfPj)
        /*0170*/ 	.word	0x000000a8


	//----- nvinfo : EIATTR_FRAME_SIZE
	.align		4
.L_61:
        /*0174*/ 	.byte	0x04, 0x11
        /*0176*/ 	.short	(.L_63 - .L_62)
	.align		4
.L_62:
        /*0178*/ 	.word	index@(_ZN13group_norm_v218gn_bwd_cuda_kernelI6__halfLi320ELi1ELi16ELi40ELi4096ELb1ELb1ELi64ELi320ELi320ELi4ELb1ELi2ELb0ELb0ELNS_15WgradSyncMethodE3ENS_16CompileConditionILi900EEEEEvPT_S6_S6_PKS5_S8_S8_S8_PKfflPfPj)
        /*017c*/ 	.word	0x00000080


	//----- nvinfo : EIATTR_REGCOUNT
	.align		4
.L_63:
        /*0180*/ 	.byte	0x04, 0x2f
        /*0182*/ 	.short	(.L_65 - .L_64)
	.align		4
.L_64:
        /*0184*/ 	.word	index@(_ZN13group_norm_v218gn_bwd_cuda_kernelI6__halfLi320ELi3ELi32ELi20ELi4096ELb0ELb1ELi32ELi320ELi320ELi4ELb1ELi3ELb0ELb0ELNS_15WgradSyncMethodE2ENS_16CompileConditionILi900EEEEEvPT_S6_S6_PKS5_S8_S8_S8_PKfflPfPj)
        /*0188*/ 	.word	0x00000040


	//----- nvinfo : EIATTR_FRAME_SIZE
	.align		4
.L_65:
        /*018c*/ 	.byte	0x04, 0x11
        /*018e*/ 	.short	(.L_67 - .L_66)
	.align		4
.L_66:
        /*0190*/ 	.word	index@(_ZN13group_norm_v218gn_bwd_cuda_kernelI6__halfLi320ELi3ELi32ELi20ELi4096ELb0ELb1ELi32ELi320ELi320ELi4ELb1ELi3ELb0ELb0ELNS_15WgradSyncMethodE2ENS_16CompileConditionILi900EEEEEvPT_S6_S6_PKS5_S8_S8_S8_PKfflPfPj)
        /*0194*/ 	.word	0x000000b8


	//----- nvinfo : EIATTR_REGCOUNT
	.align		4
.L_67:
        /*0198*/ 	.byte	0x04, 0x2f
        /*019a*/ 	.short	(.L_69 - .L_68)
	.align		4
.L_68:
        /*019c*/ 	.word	index@(_ZN13group_norm_v218gn_bwd_cuda_kernelI6__halfLi320ELi3ELi32ELi20ELi4096ELb0ELb1ELi32ELi320ELi320ELi4ELb1ELi2ELb0ELb0ELNS_15WgradSyncMethodE3ENS_16CompileConditionILi900EEEEEvPT_S6_S6_PKS5_S8_S8_S8_PKfflPfPj)
        /*01a0*/ 	.word	0x00000040


	//----- nvinfo : EIATTR_FRAME_SIZE
	.align		4
.L_69:
        /*01a4*/ 	.byte	0x04, 0x11
        /*01a6*/ 	.short	(.L_71 - .L_70)
	.align		4
.L_70:
        /*01a8*/ 	.word	index@(_ZN13group_norm_v218gn_bwd_cuda_kernelI6__halfLi320ELi3ELi32ELi20ELi4096ELb0ELb1ELi32ELi320ELi320ELi4ELb1ELi2ELb0ELb0ELNS_15WgradSyncMethodE3ENS_16CompileConditionILi900EEEEEvPT_S6_S6_PKS5_S8_S8_S8_PKfflPfPj)
        /*01ac*/ 	.word	0x000000e8


	//----- nvinfo : EIATTR_REGCOUNT
	.align		4
.L_71:
        /*01b0*/ 	.byte	0x04, 0x2f
        /*01b2*/ 	.short	(.L_73 - .L_72)
	.align		4
.L_72:
        /*01b4*/ 	.word	index@(_ZN13group_norm_v218gn_bwd_cuda_kernelI6__halfLi320ELi2ELi32ELi20ELi4096ELb0ELb1ELi32ELi320ELi320ELi4ELb1ELi2ELb0ELb0ELNS_15WgradSyncMethodE3ENS_16CompileConditionILi900EEEEEvPT_S6_S6_PKS5_S8_S8_S8_PKfflPfPj)
        /*01b8*/ 	.word	0x00000060


	//----- nvinfo : EIATTR_FRAME_SIZE
	.align		4
.L_73:
        /*01bc*/ 	.byte	0x04, 0x11
        /*01be*/ 	.short	(.L_75 - .L_74)
	.align		4
.L_74:
        /*01c0*/ 	.word	index@(_ZN13group_norm_v218gn_bwd_cuda_kernelI6__halfLi320ELi2ELi32ELi20ELi4096ELb0ELb1ELi32ELi320ELi320ELi4ELb1ELi2ELb0ELb0ELNS_15WgradSyncMethodE3ENS_16CompileConditionILi900EEEEEvPT_S6_S6_PKS5_S8_S8_S8_PKfflPfPj)
        /*01c4*/ 	.word	0x00000048


	//----- nvinfo : EIATTR_REGCOUNT
	.align		4
.L_75:
        /*01c8*/ 	.byte	0x04, 0x2f
        /*01ca*/ 	.short	(.L_77 - .L_76)
	.align		4
.L_76:
        /*01cc*/ 	.word	index@(_ZN13group_norm_v218gn_bwd_cuda_kernelI6__halfLi320ELi1ELi32ELi20ELi4096ELb0ELb1ELi64ELi320ELi320ELi4ELb1ELi2ELb0ELb0ELNS_15WgradSyncMethodE3ENS_16CompileConditionILi900EEEEEvPT_S6_S6_PKS5_S8_S8_S8_PKfflPfPj)
        /*01d0*/ 	.word	0x000000a8


	//----- nvinfo : EIATTR_FRAME_SIZE
	.align		4
.L_77:
        /*01d4*/ 	.byte	0x04, 0x11
        /*01d6*/ 	.short	(.L_79 - .L_78)
	.align		4
.L_78:
        /*01d8*/ 	.word	index@(_ZN13group_norm_v218gn_bwd_cuda_kernelI6__halfLi320ELi1ELi32ELi20ELi4096ELb0ELb1ELi64ELi320ELi320ELi4ELb1ELi2ELb0ELb0ELNS_15WgradSyncMethodE3ENS_16CompileConditionILi900EEEEEvPT_S6_S6_PKS5_S8_S8_S8_PKfflPfPj)
        /*01dc*/ 	.word	0x00000078


	//----- nvinfo : EIATTR_REGCOUNT
	.align		4
.L_79:
        /*01e0*/ 	.byte	0x04, 0x2f
        /*01e2*/ 	.short	(.L_81 - .L_80)
	.align		4
.L_80:
        /*01e4*/ 	.word	index@(_ZN13group_norm_v214gn_cuda_kernelI13__nv_bfloat16Li320ELi3ELi16ELi40ELi4096ELb1ELi64ELi320ELi320ELi4ELb1ELi6ELb0ELb0ENS_16CompileConditionILi900EEEEEvPT_PKS4_S7_S7_flPfS8_Pj)
        /*01e8*/ 	.word	0x00000040


	//----- nvinfo : EIATTR_FRAME_SIZE
	.align		4
.L_81:
        /*01ec*/ 	.byte	0x04, 0x11
        /*01ee*/ 	.short	(.L_83 - .L_82)
	.align		4
.L_82:
        /*01f0*/ 	.word	index@(_ZN13group_norm_v214gn_cuda_kernelI13__nv_bfloat16Li320ELi3ELi16ELi40ELi4096ELb1ELi64ELi320ELi320ELi4ELb1ELi6ELb0ELb0ENS_16CompileConditionILi900EEEEEvPT_PKS4_S7_S7_flPfS8_Pj)
        /*01f4*/ 	.word	0x00000170


	//----- nvinfo : EIATTR_REGCOUNT
	.align		4
.L_83:
        /*01f8*/ 	.byte	0x04, 0x2f
        /*01fa*/ 	.short	(.L_85 - .L_84)
	.align		4
.L_84:
        /*01fc*/ 	.word	index@(_ZN13group_norm_v214gn_cuda_kernelI13__nv_bfloat16Li320ELi3ELi16ELi40ELi4096ELb1ELi64ELi320ELi320ELi4ELb1ELi5ELb0ELb0ENS_16CompileConditionILi900EEEEEvPT_PKS4_S7_S7_flPfS8_Pj)
        /*0200*/ 	.word	0x00000040


	//----- nvinfo : EIATTR_FRAME_SIZE
	.align		4
.L_85:
        /*0204*/ 	.byte	0x04, 0x11
        /*0206*/ 	.short	(.L_87 - .L_86)
	.align		4
.L_86:
        /*0208*/ 	.word	index@(_ZN13group_norm_v214gn_cuda_kernelI13__nv_bfloat16Li320ELi3ELi16ELi40ELi4096ELb1ELi64ELi320ELi320ELi4ELb1ELi5ELb0ELb0ENS_16CompileConditionILi900EEEEEvPT_PKS4_S7_S7_flPfS8_Pj)
        /*020c*/ 	.word	0x00000168


	//----- nvinfo : EIATTR_REGCOUNT
	.align		4
.L_87:
        /*0210*/ 	.byte	0x04, 0x2f
        /*0212*/ 	.short	(.L_89 - .L_88)
	.align		4
.L_88:
        /*0214*/ 	.word	index@(_ZN13group_norm_v214gn_cuda_kernelI13__nv_bfloat16Li320ELi2ELi16ELi40ELi4096ELb1ELi64ELi320ELi320ELi4ELb1ELi4ELb0ELb0ENS_16CompileConditionILi900EEEEEvPT_PKS4_S7_S7_flPfS8_Pj)
        /*0218*/ 	.word	0x00000060


	//----- nvinfo : EIATTR_FRAME_SIZE
	.align		4
.L_89:
        /*021c*/ 	.byte	0x04, 0x11
        /*021e*/ 	.short	(.L_91 - .L_90)
	.align		4
.L_90:
        /*0220*/ 	.word	index@(_ZN13group_norm_v214gn_cuda_kernelI13__nv_bfloat16Li320ELi2ELi16ELi40ELi4096ELb1ELi64ELi320ELi320ELi4ELb1ELi4ELb0ELb0ENS_16CompileConditionILi900EEEEEvPT_PKS4_S7_S7_flPfS8_Pj)
        /*0224*/ 	.word	0x000000d0


	//----- nvinfo : EIATTR_REGCOUNT
	.align		4
.L_91:
        /*0228*/ 	.byte	0x04, 0x2f
        /*022a*/ 	.short	(.L_93 - .L_92)
	.align		4
.L_92:
        /*022c*/ 	.word	index@(_ZN13group_norm_v214gn_cuda_kernelI13__nv_bfloat16Li320ELi1ELi16ELi40ELi4096ELb1ELi128ELi320ELi320ELi4ELb1ELi4ELb0ELb0ENS_16CompileConditionILi900EEEEEvPT_PKS4_S7_S7_flPfS8_Pj)
        /*0230*/ 	.word	0x000000a8


	//----- nvinfo : EIATTR_FRAME_SIZE
	.align		4
.L_93:
        /*0234*/ 	.byte	0x04, 0x11
        /*0236*/ 	.short	(.L_95 - .L_94)
	.align		4
.L_94:
        /*0238*/ 	.word	index@(_ZN13group_norm_v214gn_cuda_kernelI13__nv_bfloat16Li320ELi1ELi16ELi40ELi4096ELb1ELi128ELi320ELi320ELi4ELb1ELi4ELb0ELb0ENS_16CompileConditionILi900EEEEEvPT_PKS4_S7_S7_flPfS8_Pj)
        /*023c*/ 	.word	0x00000160


	//----- nvinfo : EIATTR_REGCOUNT
	.align		4
.L_95:
        /*0240*/ 	.byte	0x04, 0x2f
        /*0242*/ 	.short	(.L_97 - .L_96)
	.align		4
.L_96:
        /*0244*/ 	.word	index@(_ZN13group_norm_v214gn_cuda_kernelI13__nv_bfloat16Li320ELi1ELi16ELi40ELi4096ELb1ELi64ELi320ELi320ELi4ELb1ELi2ELb0ELb0ENS_16CompileConditionILi900EEEEEvPT_PKS4_S7_S7_flPfS8_Pj)
        /*0248*/ 	.word	0x000000a8


	//----- nvinfo : EIATTR_FRAME_SIZE
	.align		4
.L_97:
        /*024c*/ 	.byte	0x04, 0x11
        /*024e*/ 	.short	(.L_99 - .L_98)
	.align		4
.L_98:
        /*0250*/ 	.word	index@(_ZN13group_norm_v214gn_cuda_kernelI13__nv_bfloat16Li320ELi1ELi16ELi40ELi4096ELb1ELi64ELi320ELi320ELi4ELb1ELi2ELb0ELb0ENS_16CompileConditionILi900EEEEEvPT_PKS4_S7_S7_flPfS8_Pj)
        /*0254*/ 	.word	0x00000000


	//----- nvinfo : EIATTR_REGCOUNT
	.align		4
.L_99:
        /*0258*/ 	.byte	0x04, 0x2f
        /*025a*/ 	.short	(.L_101 - .L_100)
	.align		4
.L_100:
        /*025c*/ 	.word	index@(_ZN13group_norm_v214gn_cuda_kernelI13__nv_bfloat16Li320ELi3ELi16ELi40ELi4096ELb1ELi32ELi320ELi320ELi4ELb1ELi2ELb0ELb0ENS_16CompileConditionILi900EEEEEvPT_PKS4_S7_S7_flPfS8_Pj)
        /*0260*/ 	.word	0x00000040


	//----- nvinfo : EIATTR_FRAME_SIZE
	.align		4
.L_101:
        /*0264*/ 	.byte	0x04, 0x11
        /*0266*/ 	.short	(.L_103 - .L_102)
	.align		4
.L_102:
        /*0268*/ 	.word	index@(_ZN13group_norm_v214gn_cuda_kernelI13__nv_bfloat16Li320ELi3ELi16ELi40ELi4096ELb1ELi32ELi320ELi320ELi4ELb1ELi2ELb0ELb0ENS_16CompileConditionILi900EEEEEvPT_PKS4_S7_S7_flPfS8_Pj)
        /*026c*/ 	.word	0x00000040


	//----- nvinfo : EIATTR_REGCOUNT
	.align		4
.L_103:
        /*0270*/ 	.byte	0x04, 0x2f
        /*0272*/ 	.short	(.L_105 - .L_104)
	.align		4
.L_104:
        /*0274*/ 	.word	index@(_ZN13group_norm_v214gn_cuda_kernelI13__nv_bfloat16Li320ELi3ELi32ELi20ELi4096ELb0ELi64ELi320ELi320ELi4ELb1ELi6ELb0ELb0ENS_16CompileConditionILi900EEEEEvPT_PKS4_S7_S7_flPfS8_Pj)
        /*0278*/ 	.word	0x00000040


	//----- nvinfo : EIATTR_FRAME_SIZE
	.align		4
.L_105:
        /*027c*/ 	.byte	0x04, 0x11
        /*027e*/ 	.short	(.L_107 - .L_106)
	.align		4
.L_106:
        /*0280*/ 	.word	index@(_ZN13group_norm_v214gn_cuda_kernelI13__nv_bfloat16Li320ELi3ELi32ELi20ELi4096ELb0ELi64ELi320ELi320ELi4ELb1ELi6ELb0ELb0ENS_16CompileConditionILi900EEEEEvPT_PKS4_S7_S7_flPfS8_Pj)
        /*0284*/ 	.word	0x00000178


	//----- nvinfo : EIATTR_REGCOUNT
	.align		4
.L_107:
        /*0288*/ 	.byte	0x04, 0x2f
        /*028a*/ 	.short	(.L_109 - .L_108)
	.align		4
.L_108:
        /*028c*/ 	.word	index@(_ZN13group_norm_v214gn_cuda_kernelI13__nv_bfloat16Li320ELi3ELi32ELi20ELi4096ELb0ELi64ELi320ELi320ELi4ELb1ELi5ELb0ELb0ENS_16CompileConditionILi900EEEEEvPT_PKS4_S7_S7_flPfS8_Pj)
        /*0290*/ 	.word	0x00000040


	//----- nvinfo : EIATTR_FRAME_SIZE
	.align		4
.L_109:
        /*0294*/ 	.byte	0x04, 0x11
        /*0296*/ 	.short	(.L_111 - .L_110)
	.align		4
.L_110:
        /*0298*/ 	.word	index@(_ZN13group_norm_v214gn_cuda_kernelI13__nv_bfloat16Li320ELi3ELi32ELi20ELi4096ELb0ELi64ELi320ELi320ELi4ELb1ELi5ELb0ELb0ENS_16CompileConditionILi900EEEEEvPT_PKS4_S7_S7_flPfS8_Pj)
        /*029c*/ 	.word	0x00000170


	//----- nvinfo : EIATTR_REGCOUNT
	.align		4
.L_111:
        /*02a0*/ 	.byte	0x04, 0x2f
        /*02a2*/ 	.short	(.L_113 - .L_112)
	.align		4
.L_112:
        /*02a4*/ 	.word	index@(_ZN13group_norm_v214gn_cuda_kernelI13__nv_bfloat16Li320ELi2ELi32ELi20ELi4096ELb0ELi64ELi320ELi320ELi4ELb1ELi4ELb0ELb0ENS_16CompileConditionILi900EEEEEvPT_PKS4_S7_S7_flPfS8_Pj)
        /*02a8*/ 	.word	0x00000060


	//----- nvinfo : EIATTR_FRAME_SIZE
	.align		4
.L_113:
        /*02ac*/ 	.byte	0x04, 0x11
        /*02ae*/ 	.short	(.L_115 - .L_114)
	.align		4
.L_114:
        /*02b0*/ 	.word	index@(_ZN13group_norm_v214gn_cuda_kernelI13__nv_bfloat16Li320ELi2ELi32ELi20ELi4096ELb0ELi64ELi320ELi320ELi4ELb1ELi4ELb0ELb0ENS_16CompileConditionILi900EEEEEvPT_PKS4_S7_S7_flPfS8_Pj)
        /*02b4*/ 	.word	0x00000098


	//----- nvinfo : EIATTR_REGCOUNT
	.align		4
.L_115:
        /*02b8*/ 	.byte	0x04, 0x2f
        /*02ba*/ 	.short	(.L_117 - .L_116)
	.align		4
.L_116:
        /*02bc*/ 	.word	index@(_ZN13group_norm_v214gn_cuda_kernelI13__nv_bfloat16Li320ELi1ELi32ELi20ELi4096ELb0ELi128ELi320ELi320ELi4ELb1ELi4ELb0ELb0ENS_16CompileConditionILi900EEEEEvPT_PKS4_S7_S7_flPfS8_Pj)
        /*02c0*/ 	.word	0x000000a8


	//----- nvinfo : EIATTR_FRAME_SIZE
	.align		4
.L_117:
        /*02c4*/ 	.byte	0x04, 0x11
        /*02c6*/ 	.short	(.L_119 - .L_118)
	.align		4
.L_118:
        /*02c8*/ 	.word	index@(_ZN13group_norm_v214gn_cuda_kernelI13__nv_bfloat16Li320ELi1ELi32ELi20ELi4096ELb0ELi128ELi320ELi320ELi4ELb1ELi4ELb0ELb0ENS_16CompileConditionILi900EEEEEvPT_PKS4_S7_S7_flPfS8_Pj)
        /*02cc*/ 	.word	0x00000140


	//----- nvinfo : EIATTR_REGCOUNT
	.align		4
.L_119:
        /*02d0*/ 	.byte	0x04, 0x2f
        /*02d2*/ 	.short	(.L_121 - .L_120)
	.align		4
.L_120:
        /*02d4*/ 	.word	index@(_ZN13group_norm_v214gn_cuda_kernelI13__nv_bfloat16Li320ELi1ELi32ELi20ELi4096ELb0ELi64ELi320ELi320ELi4ELb1ELi2ELb0ELb0ENS_16CompileConditionILi900EEEEEvPT_PKS4_S7_S7_flPfS8_Pj)
        /*02d8*/ 	.word	0x000000a8


	//----- nvinfo : EIATTR_FRAME_SIZE
	.align		4
.L_121:
        /*02dc*/ 	.byte	0x04, 0x11
        /*02de*/ 	.short	(.L_123 - .L_122)
	.align		4
.L_122:
        /*02e0*/ 	.word	index@(_ZN13group_norm_v214gn_cuda_kernelI13__nv_bfloat16Li320ELi1ELi32ELi20ELi4096ELb0ELi64ELi320ELi320ELi4ELb1ELi2ELb0ELb0ENS_16CompileConditionILi900EEEEEvPT_PKS4_S7_S7_flPfS8_Pj)
        /*02e4*/ 	.word	0x00000000


	//----- nvinfo : EIATTR_REGCOUNT
	.align		4
.L_123:
        /*02e8*/ 	.byte	0x04, 0x2f
        /*02ea*/ 	.short	(.L_125 - .L_124)
	.align		4
.L_124:
        /*02ec*/ 	.word	index@(_ZN13group_norm_v214gn_cuda_kernelI13__nv_bfloat16Li320ELi3ELi32ELi20ELi4096ELb0ELi32ELi320ELi320ELi4ELb1ELi2ELb0ELb0ENS_16CompileConditionILi900EEEEEvPT_PKS4_S7_S7_flPfS8_Pj)
        /*02f0*/ 	.word	0x00000040


	//----- nvinfo : EIATTR_FRAME_SIZE
	.align		4
.L_125:
        /*02f4*/ 	.byte	0x04, 0x11
        /*02f6*/ 	.short	(.L_127 - .L_126)
	.align		4
.L_126:
        /*02f8*/ 	.word	index@(_ZN13group_norm_v214gn_cuda_kernelI13__nv_bfloat16Li320ELi3ELi32ELi20ELi4096ELb0ELi32ELi320ELi320ELi4ELb1ELi2ELb0ELb0ENS_16CompileConditionILi900EEEEEvPT_PKS4_S7_S7_flPfS8_Pj)
        /*02fc*/ 	.word	0x00000038


	//----- nvinfo : EIATTR_REGCOUNT
	.align		4
.L_127:
        /*0300*/ 	.byte	0x04, 0x2f
        /*0302*/ 	.short	(.L_129 - .L_128)
	.align		4
.L_128:
        /*0304*/ 	.word	index@(_ZN13group_norm_v218gn_bwd_cuda_kernelI13__nv_bfloat16Li320ELi3ELi16ELi40ELi4096ELb1ELb1ELi32ELi320ELi320ELi4ELb1ELi3ELb0ELb0ELNS_15WgradSyncMethodE2ENS_16CompileConditionILi900EEEEEvPT_S6_S6_PKS5_S8_S8_S8_PKfflPfPj)
        /*0308*/ 	.word	0x00000040


	//----- nvinfo : EIATTR_FRAME_SIZE
	.align		4
.L_129:
        /*030c*/ 	.byte	0x04, 0x11
        /*030e*/ 	.short	(.L_131 - .L_130)
	.align		4
.L_130:
        /*0310*/ 	.word	index@(_ZN13group_norm_v218gn_bwd_cuda_kernelI13__nv_bfloat16Li320ELi3ELi16ELi40ELi4096ELb1ELb1ELi32ELi320ELi320ELi4ELb1ELi3ELb0ELb0ELNS_15WgradSyncMethodE2ENS_16CompileConditionILi900EEEEEvPT_S6_S6_PKS5_S8_S8_S8_PKfflPfPj)
        /*0314*/ 	.word	0x00000118


	//----- nvinfo : EIATTR_REGCOUNT
	.align		4
.L_131:
        /*0318*/ 	.byte	0x04, 0x2f
        /*031a*/ 	.short	(.L_133 - .L_132)
	.align		4
.L_132:
        /*031c*/ 	.word	index@(_ZN13group_norm_v218gn_bwd_cuda_kernelI13__nv_bfloat16Li320ELi3ELi16ELi40ELi4096ELb1ELb1ELi32ELi320ELi320ELi4ELb1ELi2ELb0ELb0ELNS_15WgradSyncMethodE3ENS_16CompileConditionILi900EEEEEvPT_S6_S6_PKS5_S8_S8_S8_PKfflPfPj)
        /*0320*/ 	.word	0x00000040


	//----- nvinfo : EIATTR_FRAME_SIZE
	.align		4
.L_133:
        /*0324*/ 	.byte	0x04, 0x11
        /*0326*/ 	.short	(.L_135 - .L_134)
	.align		4
.L_134:
        /*0328*/ 	.word	index@(_ZN13group_norm_v218gn_bwd_cuda_kernelI13__nv_bfloat16Li320ELi3ELi16ELi40ELi4096ELb1ELb1ELi32ELi320ELi320ELi4ELb1ELi2ELb0ELb0ELNS_15WgradSyncMethodE3ENS_16CompileConditionILi900EEEEEvPT_S6_S6_PKS5_S8_S8_S8_PKfflPfPj)
        /*032c*/ 	.word	0x00000138


	//----- nvinfo : EIATTR_REGCOUNT
	.align		4
.L_135:
        /*0330*/ 	.byte	0x04, 0x2f
        /*0332*/ 	.short	(.L_137 - .L_136)
	.align		4
.L_136:
        /*0334*/ 	.word	index@(_ZN13group_norm_v218gn_bwd_cuda_kernelI13__nv_bfloat16Li320ELi2ELi16ELi40ELi4096ELb1ELb1ELi32ELi320ELi320ELi4ELb1ELi2ELb0ELb0ELNS_15WgradSyncMethodE3ENS_16CompileConditionILi900EEEEEvPT_S6_S6_PKS5_S8_S8_S8_PKfflPfPj)
        /*0338*/ 	.word	0x00000060


	//----- nvinfo : EIATTR_FRAME_SIZE
	.align		4
.L_137:
        /*033c*/ 	.byte	0x04, 0x11
        /*033e*/ 	.short	(.L_139 - .L_138)
	.align		4
.L_138:
        /*0340*/ 	.word	index@(_ZN13group_norm_v218gn_bwd_cuda_kernelI13__nv_bfloat16Li320ELi2ELi16ELi40ELi4096ELb1ELb1ELi32ELi320ELi320ELi4ELb1ELi2ELb0ELb0ELNS_15WgradSyncMethodE3ENS_16CompileConditionILi900EEEEEvPT_S6_S6_PKS5_S8_S8_S8_PKfflPfPj)
        /*0344*/ 	.word	0x00000060


	//----- nvinfo : EIATTR_REGCOUNT
	.align		4
.L_139:
        /*0348*/ 	.byte	0x04, 0x2f
        /*034a*/ 	.short	(.L_141 - .L_140)
	.align		4
.L_140:
        /*034c*/ 	.word	index@(_ZN13group_norm_v218gn_bwd_cuda_kernelI13__nv_bfloat16Li320ELi1ELi16ELi40ELi4096ELb1ELb1ELi64ELi320ELi320ELi4ELb1ELi2ELb0ELb0ELNS_15WgradSyncMethodE3ENS_16CompileConditionILi900EEEEEvPT_S6_S6_PKS5_S8_S8_S8_PKfflPfPj)
        /*0350*/ 	.word	0x000000a8


	//----- nvinfo : EIATTR_FRAME_SIZE
	.align		4
.L_141:
        /*0354*/ 	.byte	0x04, 0x11
        /*0356*/ 	.short	(.L_143 - .L_142)
	.align		4
.L_142:
        /*0358*/ 	.word	index@(_ZN13group_norm_v218gn_bwd_cuda_kernelI13__nv_bfloat16Li320ELi1ELi16ELi40ELi4096ELb1ELb1ELi64ELi320ELi320ELi4ELb1ELi2ELb0ELb0ELNS_15WgradSyncMethodE3ENS_16CompileConditionILi900EEEEEvPT_S6_S6_PKS5_S8_S8_S8_PKfflPfPj)
        /*035c*/ 	.word	0x00000090


	//----- nvinfo : EIATTR_REGCOUNT
	.align		4
.L_143:
        /*0360*/ 	.byte	0x04, 0x2f
        /*0362*/ 	.short	(.L_145 - .L_144)
	.align		4
.L_144:
        /*0364*/ 	.word	index@(_ZN13group_norm_v218gn_bwd_cuda_kernelI13__nv_bfloat16Li320ELi3ELi32ELi20ELi4096ELb0ELb1ELi32ELi320ELi320ELi4ELb1ELi3ELb0ELb0ELNS_15WgradSyncMethodE2ENS_16CompileConditionILi900EEEEEvPT_S6_S6_PKS5_S8_S8_S8_PKfflPfPj)
        /*0368*/ 	.word	0x00000040


	//----- nvinfo : EIATTR_FRAME_SIZE
	.align		4
.L_145:
        /*036c*/ 	.byte	0x04, 0x11
        /*036e*/ 	.short	(.L_147 - .L_146)
	.align		4
.L_146:
        /*0370*/ 	.word	index@(_ZN13group_norm_v218gn_bwd_cuda_kernelI13__nv_bfloat16Li320ELi3ELi32ELi20ELi4096ELb0ELb1ELi32ELi320ELi320ELi4ELb1ELi3ELb0ELb0ELNS_15WgradSyncMethodE2ENS_16CompileConditionILi900EEEEEvPT_S6_S6_PKS5_S8_S8_S8_PKfflPfPj)
        /*0374*/ 	.word	0x00000100


	//----- nvinfo : EIATTR_REGCOUNT
	.align		4
.L_147:
        /*0378*/ 	.byte	0x04, 0x2f
        /*037a*/ 	.short	(.L_149 - .L_148)
	.align		4
.L_148:
        /*037c*/ 	.word	index@(_ZN13group_norm_v218gn_bwd_cuda_kernelI13__nv_bfloat16Li320ELi3ELi32ELi20ELi4096ELb0ELb1ELi32ELi320ELi320ELi4ELb1ELi2ELb0ELb0ELNS_15WgradSyncMethodE3ENS_16CompileConditionILi900EEEEEvPT_S6_S6_PKS5_S8_S8_S8_PKfflPfPj)
        /*0380*/ 	.word	0x00000040


	//----- nvinfo : EIATTR_FRAME_SIZE
	.align		4
.L_149:
        /*0384*/ 	.byte	0x04, 0x11
        /*0386*/ 	.short	(.L_151 - .L_150)
	.align		4
.L_150:
        /*0388*/ 	.word	index@(_ZN13group_norm_v218gn_bwd_cuda_kernelI13__nv_bfloat16Li320ELi3ELi32ELi20ELi4096ELb0ELb1ELi32ELi320ELi320ELi4ELb1ELi2ELb0ELb0ELNS_15WgradSyncMethodE3ENS_16CompileConditionILi900EEEEEvPT_S6_S6_PKS5_S8_S8_S8_PKfflPfPj)
        /*038c*/ 	.word	0x00000138


	//----- nvinfo : EIATTR_REGCOUNT
	.align		4
.L_151:
        /*0390*/ 	.byte	0x04, 0x2f
        /*0392*/ 	.short	(.L_153 - .L_152)
	.align		4
.L_152:
        /*0394*/ 	.word	index@(_ZN13group_norm_v218gn_bwd_cuda_kernelI13__nv_bfloat16Li320ELi2ELi32ELi20ELi4096ELb0ELb1ELi32ELi320ELi320ELi4ELb1ELi2ELb0ELb0ELNS_15WgradSyncMethodE3ENS_16CompileConditionILi900EEEEEvPT_S6_S6_PKS5_S8_S8_S8_PKfflPfPj)
        /*0398*/ 	.word	0x00000060


	//----- nvinfo : EIATTR_FRAME_SIZE
	.align		4
.L_153:
        /*039c*/ 	.byte	0x04, 0x11
        /*039e*/ 	.short	(.L_155 - .L_154)
	.align		4
.L_154:
        /*03a0*/ 	.word	index@(_ZN13group_norm_v218gn_bwd_cuda_kernelI13__nv_bfloat16Li320ELi2ELi32ELi20ELi4096ELb0ELb1ELi32ELi320ELi320ELi4ELb1ELi2ELb0ELb0ELNS_15WgradSyncMethodE3ENS_16CompileConditionILi900EEEEEvPT_S6_S6_PKS5_S8_S8_S8_PKfflPfPj)
        /*03a4*/ 	.word	0x00000060


	//----- nvinfo : EIATTR_REGCOUNT
	.align		4
.L_155:
        /*03a8*/ 	.byte	0x04, 0x2f
        /*03aa*/ 	.short	(.L_157 - .L_156)
	.align		4
.L_156:
        /*03ac*/ 	.word	index@(_ZN13group_norm_v218gn_bwd_cuda_kernelI13__nv_bfloat16Li320ELi1ELi32ELi20ELi4096ELb0ELb1ELi64ELi320ELi320ELi4ELb1ELi2ELb0ELb0ELNS_15WgradSyncMethodE3ENS_16CompileConditionILi900EEEEEvPT_S6_S6_PKS5_S8_S8_S8_PKfflPfPj)
        /*03b0*/ 	.word	0x000000a8


	//----- nvinfo : EIATTR_FRAME_SIZE
	.align		4
.L_157:
        /*03b4*/ 	.byte	0x04, 0x11
        /*03b6*/ 	.short	(.L_159 - .L_158)
	.align		4
.L_158:
        /*03b8*/ 	.word	index@(_ZN13group_norm_v218gn_bwd_cuda_kernelI13__nv_bfloat16Li320ELi1ELi32ELi20ELi4096ELb0ELb1ELi64ELi320ELi320ELi4ELb1ELi2ELb0ELb0ELNS_15WgradSyncMethodE3ENS_16CompileConditionILi900EEEEEvPT_S6_S6_PKS5_S8_S8_S8_PKfflPfPj)
        /*03bc*/ 	.word	0x00000080


	//----- nvinfo : EIATTR_MIN_STACK_SIZE
	.align		4
.L_159:
        /*03c0*/ 	.byte	0x04, 0x12
        /*03c2*/ 	.short	(.L_161 - .L_160)
	.align		4
.L_160:
        /*03c4*/ 	.word	index@(_ZN13group_norm_v218gn_bwd_cuda_kernelI13__nv_bfloat16Li320ELi1ELi32ELi20ELi4096ELb0ELb1ELi64ELi320ELi320ELi4ELb1ELi2ELb0ELb0ELNS_15WgradSyncMethodE3ENS_16CompileConditionILi900EEEEEvPT_S6_S6_PKS5_S8_S8_S8_PKfflPfPj)
        /*03c8*/ 	.word	0x00000080


	//----- nvinfo : EIATTR_MIN_STACK_SIZE
	.align		4
.L_161:
        /*03cc*/ 	.byte	0x04, 0x12
        /*03ce*/ 	.short	(.L_163 - .L_162)
	.align		4
.L_162:
        /*03d0*/ 	.word	index@(_ZN13group_norm_v218gn_bwd_cuda_kernelI13__nv_bfloat16Li320ELi2ELi32ELi20ELi4096ELb0ELb1ELi32ELi320ELi320ELi4ELb1ELi2ELb0ELb0ELNS_15WgradSyncMethodE3ENS_16CompileConditionILi900EEEEEvPT_S6_S6_PKS5_S8_S8_S8_PKfflPfPj)
        /*03d4*/ 	.word	0x00000060


	//----- nvinfo : EIATTR_MIN_STACK_SIZE
	.align		4
.L_163:
        /*03d8*/ 	.byte	0x04, 0x12
        /*03da*/ 	.short	(.L_165 - .L_164)
	.align		4
.L_164:
        /*03dc*/ 	.word	index@(_ZN13group_norm_v218gn_bwd_cuda_kernelI13__nv_bfloat16Li320ELi3ELi32ELi20ELi4096ELb0ELb1ELi32ELi320ELi320ELi4ELb1ELi2ELb0ELb0ELNS_15WgradSyncMethodE3ENS_16CompileConditionILi900EEEEEvPT_S6_S6_PKS5_S8_S8_S8_PKfflPfPj)
        /*03e0*/ 	.word	0x00000138


	//----- nvinfo : EIATTR_MIN_STACK_SIZE
	.align		4
.L_165:
        /*03e4*/ 	.byte	0x04, 0x12
        /*03e6*/ 	.short	(.L_167 - .L_166)
	.align		4
.L_166:
        /*03e8*/ 	.word	index@(_ZN13group_norm_v218gn_bwd_cuda_kernelI13__nv_bfloat16Li320ELi3ELi32ELi20ELi4096ELb0ELb1ELi32ELi320ELi320ELi4ELb1ELi3ELb0ELb0ELNS_15WgradSyncMethodE2ENS_16CompileConditionILi900EEEEEvPT_S6_S6_PKS5_S8_S8_S8_PKfflPfPj)
        /*03ec*/ 	.word	0x00000100


	//----- nvinfo : EIATTR_MIN_STACK_SIZE
	.align		4
.L_167:
        /*03f0*/ 	.byte	0x04, 0x12
        /*03f2*/ 	.short	(.L_169 - .L_168)
	.align		4
.L_168:
        /*03f4*/ 	.word	index@(_ZN13group_norm_v218gn_bwd_cuda_kernelI13__nv_bfloat16Li320ELi1ELi16ELi40ELi4096ELb1ELb1ELi64ELi320ELi320ELi4ELb1ELi2ELb0ELb0ELNS_15WgradSyncMethodE3ENS_16CompileConditionILi900EEEEEvPT_S6_S6_PKS5_S8_S8_S8_PKfflPfPj)
        /*03f8*/ 	.word	0x00000090


	//----- nvinfo : EIATTR_MIN_STACK_SIZE
	.align		4
.L_169:
        /*03fc*/ 	.byte	0x04, 0x12
        /*03fe*/ 	.short	(.L_171 - .L_170)
	.align		4
.L_170:
        /*0400*/ 	.word	index@(_ZN13group_norm_v218gn_bwd_cuda_kernelI13__nv_bfloat16Li320ELi2ELi16ELi40ELi4096ELb1ELb1ELi32ELi320ELi320ELi4ELb1ELi2ELb0ELb0ELNS_15WgradSyncMethodE3ENS_16CompileConditionILi900EEEEEvPT_S6_S6_PKS5_S8_S8_S8_PKfflPfPj)
        /*0404*/ 	.word	0x00000060


	//----- nvinfo : EIATTR_MIN_STACK_SIZE
	.align		4
.L_171:
        /*0408*/ 	.byte	0x04, 0x12
        /*040a*/ 	.short	(.L_173 - .L_172)
	.align		4
.L_172:
        /*040c*/ 	.word	index@(_ZN13group_norm_v218gn_bwd_cuda_kernelI13__nv_bfloat16Li320ELi3ELi16ELi40ELi4096ELb1ELb1ELi32ELi320ELi320ELi4ELb1ELi2ELb0ELb0ELNS_15WgradSyncMethodE3ENS_16CompileConditionILi900EEEEEvPT_S6_S6_PKS5_S8_S8_S8_PKfflPfPj)
        /*0410*/ 	.word	0x00000138


	//----- nvinfo : EIATTR_MIN_STACK_SIZE
	.align		4
.L_173:
        /*0414*/ 	.byte	0x04, 0x12
        /*0416*/ 	.short	(.L_175 - .L_174)
	.align		4
.L_174:
        /*0418*/ 	.word	index@(_ZN13group_norm_v218gn_bwd_cuda_kernelI13__nv_bfloat16Li320ELi3ELi16ELi40ELi4096ELb1ELb1ELi32ELi320ELi320ELi4ELb1ELi3ELb0ELb0ELNS_15WgradSyncMethodE2ENS_16CompileConditionILi900EEEEEvPT_S6_S6_PKS5_S8_S8_S8_PKfflPfPj)
        /*041c*/ 	.word	0x00000118


	//----- nvinfo : EIATTR_MIN_STACK_SIZE
	.align		4
.L_175:
        /*0420*/ 	.byte	0x04, 0x12
        /*0422*/ 	.short	(.L_177 - .L_176)
	.align		4
.L_176:
        /*0424*/ 	.word	index@(_ZN13group_norm_v214gn_cuda_kernelI13__nv_bfloat16Li320ELi3ELi32ELi20ELi4096ELb0ELi32ELi320ELi320ELi4ELb1ELi2ELb0ELb0ENS_16CompileConditionILi900EEEEEvPT_PKS4_S7_S7_flPfS8_Pj)
        /*0428*/ 	.word	0x00000038


	//----- nvinfo : EIATTR_MIN_STACK_SIZE
	.align		4
.L_177:
        /*042c*/ 	.byte	0x04, 0x12
        /*042e*/ 	.short	(.L_179 - .L_178)
	.align		4
.L_178:
        /*0430*/ 	.word	index@(_ZN13group_norm_v214gn_cuda_kernelI13__nv_bfloat16Li320ELi1ELi32ELi20ELi4096ELb0ELi64ELi320ELi320ELi4ELb1ELi2ELb0ELb0ENS_16CompileConditionILi900EEEEEvPT_PKS4_S7_S7_flPfS8_Pj)
        /*0434*/ 	.word	0x00000000


	//----- nvinfo : EIATTR_MIN_STACK_SIZE
	.align		4
.L_179:
        /*0438*/ 	.byte	0x04, 0x12
        /*043a*/ 	.short	(.L_181 - .L_180)
	.align		4
.L_180:
        /*043c*/ 	.word	index@(_ZN13group_norm_v214gn_cuda_kernelI13__nv_bfloat16Li320ELi1ELi32ELi20ELi4096ELb0ELi128ELi320ELi320ELi4ELb1ELi4ELb0ELb0ENS_16CompileConditionILi900EEEEEvPT_PKS4_S7_S7_flPfS8_Pj)
        /*0440*/ 	.word	0x00000140


	//----- nvinfo : EIATTR_MIN_STACK_SIZE
	.align		4
.L_181:
        /*0444*/ 	.byte	0x04, 0x12
        /*0446*/ 	.short	(.L_183 - .L_182)
	.align		4
.L_182:
        /*0448*/ 	.word	index@(_ZN13group_norm_v214gn_cuda_kernelI13__nv_bfloat16Li320ELi2ELi32ELi20ELi4096ELb0ELi64ELi320ELi320ELi4ELb1ELi4ELb0ELb0ENS_16CompileConditionILi900EEEEEvPT_PKS4_S7_S7_flPfS8_Pj)
        /*044c*/ 	.word	0x00000098


	//----- nvinfo : EIATTR_MIN_STACK_SIZE
	.align		4
.L_183:
        /*0450*/ 	.byte	0x04, 0x12
        /*0452*/ 	.short	(.L_185 - .L_184)
	.align		4
.L_184:
        /*0454*/ 	.word	index@(_ZN13group_norm_v214gn_cuda_kernelI13__nv_bfloat16Li320ELi3ELi32ELi20ELi4096ELb0ELi64ELi320ELi320ELi4ELb1ELi5ELb0ELb0ENS_16CompileConditionILi900EEEEEvPT_PKS4_S7_S7_flPfS8_Pj)
        /*0458*/ 	.word	0x00000170


	//----- nvinfo : EIATTR_MIN_STACK_SIZE
	.align		4
.L_185:
        /*045c*/ 	.byte	0x04, 0x12
        /*045e*/ 	.short	(.L_187 - .L_186)
	.align		4
.L_186:
        /*0460*/ 	.word	index@(_ZN13group_norm_v214gn_cuda_kernelI13__nv_bfloat16Li320ELi3ELi32ELi20ELi4096ELb0ELi64ELi320ELi320ELi4ELb1ELi6ELb0ELb0ENS_16CompileConditionILi900EEEEEvPT_PKS4_S7_S7_flPfS8_Pj)
        /*0464*/ 	.word	0x00000178


	//----- nvinfo : EIATTR_MIN_STACK_SIZE
	.align		4
.L_187:
        /*0468*/ 	.byte	0x04, 0x12
        /*046a*/ 	.short	(.L_189 - .L_188)
	.align		4
.L_188:
        /*046c*/ 	.word	index@(_ZN13group_norm_v214gn_cuda_kernelI13__nv_bfloat16Li320ELi3ELi16ELi40ELi4096ELb1ELi32ELi320ELi320ELi4ELb1ELi2ELb0ELb0ENS_16CompileConditionILi900EEEEEvPT_PKS4_S7_S7_flPfS8_Pj)
        /*0470*/ 	.word	0x00000040


	//----- nvinfo : EIATTR_MIN_STACK_SIZE
	.align		4
.L_189:
        /*0474*/ 	.byte	0x04, 0x12
        /*0476*/ 	.short	(.L_191 - .L_190)
	.align		4
.L_190:
        /*0478*/ 	.word	index@(_ZN13group_norm_v214gn_cuda_kernelI13__nv_bfloat16Li320ELi1ELi16ELi40ELi4096ELb1ELi64ELi320ELi320ELi4ELb1ELi2ELb0ELb0ENS_16CompileConditionILi900EEEEEvPT_PKS4_S7_S7_flPfS8_Pj)
        /*047c*/ 	.word	0x00000000


	//----- nvinfo : EIATTR_MIN_STACK_SIZE
	.align		4
.L_191:
        /*0480*/ 	.byte	0x04, 0x12
        /*0482*/ 	.short	(.L_193 - .L_192)
	.align		4
.L_192:
        /*0484*/ 	.word	index@(_ZN13group_norm_v214gn_cuda_kernelI13__nv_bfloat16Li320ELi1ELi16ELi40ELi4096ELb1ELi128ELi320ELi320ELi4ELb1ELi4ELb0ELb0ENS_16CompileConditionILi900EEEEEvPT_PKS4_S7_S7_flPfS8_Pj)
        /*0488*/ 	.word	0x00000160


	//----- nvinfo : EIATTR_MIN_STACK_SIZE
	.align		4
.L_193:
        /*048c*/ 	.byte	0x04, 0x12
        /*048e*/ 	.short	(.L_195 - .L_194)
	.align		4
.L_194:
        /*0490*/ 	.word	index@(_ZN13group_norm_v214gn_cuda_kernelI13__nv_bfloat16Li320ELi2ELi16ELi40ELi4096ELb1ELi64ELi320ELi320ELi4ELb1ELi4ELb0ELb0ENS_16CompileConditionILi900EEEEEvPT_PKS4_S7_S7_flPfS8_Pj)
        /*0494*/ 	.word	0x000000d0


	//----- nvinfo : EIATTR_MIN_STACK_SIZE
	.align		4
.L_195:
        /*0498*/ 	.byte	0x04, 0x12
        /*049a*/ 	.short	(.L_197 - .L_196)
	.align		4
.L_196:
        /*049c*/ 	.word	index@(_ZN13group_norm_v214gn_cuda_kernelI13__nv_bfloat16Li320ELi3ELi16ELi40ELi4096ELb1ELi64ELi320ELi320ELi4ELb1ELi5ELb0ELb0ENS_16CompileConditionILi900EEEEEvPT_PKS4_S7_S7_flPfS8_Pj)
        /*04a0*/ 	.word	0x00000168


	//----- nvinfo : EIATTR_MIN_STACK_SIZE
	.align		4
.L_197:
        /*04a4*/ 	.byte	0x04, 0x12
        /*04a6*/ 	.short	(.L_199 - .L_198)
	.align		4
.L_198:
        /*04a8*/ 	.word	index@(_ZN13group_norm_v214gn_cuda_kernelI13__nv_bfloat16Li320ELi3ELi16ELi40ELi4096ELb1ELi64ELi320ELi320ELi4ELb1ELi6ELb0ELb0ENS_16CompileConditionILi900EEEEEvPT_PKS4_S7_S7_flPfS8_Pj)
        /*04ac*/ 	.word	0x00000170


	//----- nvinfo : EIATTR_MIN_STACK_SIZE
	.align		4
.L_199:
        /*04b0*/ 	.byte	0x04, 0x12
        /*04b2*/ 	.short	(.L_201 - .L_200)
	.align		4
.L_200:
        /*04b4*/ 	.word	index@(_ZN13group_norm_v218gn_bwd_cuda_kernelI6__halfLi320ELi1ELi32ELi20ELi4096ELb0ELb1ELi64ELi320ELi320ELi4ELb1ELi2ELb0ELb0ELNS_15WgradSyncMethodE3ENS_16CompileConditionILi900EEEEEvPT_S6_S6_PKS5_S8_S8_S8_PKfflPfPj)
        /*04b8*/ 	.word	0x00000078


	//----- nvinfo : EIATTR_MIN_STACK_SIZE
	.align		4
.L_201:
        /*04bc*/ 	.byte	0x04, 0x12
        /*04be*/ 	.short	(.L_203 - .L_202)
	.align		4
.L_202:
        /*04c0*/ 	.word	index@(_ZN13group_norm_v218gn_bwd_cuda_kernelI6__halfLi320ELi2ELi32ELi20ELi4096ELb0ELb1ELi32ELi320ELi320ELi4ELb1ELi2ELb0ELb0ELNS_15WgradSyncMethodE3ENS_16CompileConditionILi900EEEEEvPT_S6_S6_PKS5_S8_S8_S8_PKfflPfPj)
        /*04c4*/ 	.word	0x00000048


	//----- nvinfo : EIATTR_MIN_STACK_SIZE
	.align		4
.L_203:
        /*04c8*/ 	.byte	0x04, 0x12
        /*04ca*/ 	.short	(.L_205 - .L_204)
	.align		4
.L_204:
        /*04cc*/ 	.word	index@(_ZN13group_norm_v218gn_bwd_cuda_kernelI6__halfLi320ELi3ELi32ELi20ELi4096ELb0ELb1ELi32ELi320ELi320ELi4ELb1ELi2ELb0ELb0ELNS_15WgradSyncMethodE3ENS_16CompileConditionILi900EEEEEvPT_S6_S6_PKS5_S8_S8_S8_PKfflPfPj)
        /*04d0*/ 	.word	0x000000e8


	//----- nvinfo : EIATTR_MIN_STACK_SIZE
	.align		4
.L_205:
        /*04d4*/ 	.byte	0x04, 0x12
        /*04d6*/ 	.short	(.L_207 - .L_206)
	.align		4
.L_206:
        /*04d8*/ 	.word	index@(_ZN13group_norm_v218gn_bwd_cuda_kernelI6__halfLi320ELi3ELi32ELi20ELi4096ELb0ELb1ELi32ELi320ELi320ELi4ELb1ELi3ELb0ELb0ELNS_15WgradSyncMethodE2ENS_16CompileConditionILi900EEEEEvPT_S6_S6_PKS5_S8_S8_S8_PKfflPfPj)
        /*04dc*/ 	.word	0x000000b8


	//----- nvinfo : EIATTR_MIN_STACK_SIZE
	.align		4
.L_207:
        /*04e0*/ 	.byte	0x04, 0x12
        /*04e2*/ 	.short	(.L_209 - .L_208)
	.align		4
.L_208:
        /*04e4*/ 	.word	index@(_ZN13group_norm_v218gn_bwd_cuda_kernelI6__halfLi320ELi1ELi16ELi40ELi4096ELb1ELb1ELi64ELi320ELi320ELi4ELb1ELi2ELb0ELb0ELNS_15WgradSyncMethodE3ENS_16CompileConditionILi900EEEEEvPT_S6_S6_PKS5_S8_S8_S8_PKfflPfPj)
        /*04e8*/ 	.word	0x00000080


	//----- nvinfo : EIATTR_MIN_STACK_SIZE
	.align		4
.L_209:
        /*04ec*/ 	.byte	0x04, 0x12
        /*04ee*/ 	.short	(.L_211 - .L_210)
	.align		4
.L_210:
        /*04f0*/ 	.word	index@(_ZN13group_norm_v218gn_bwd_cuda_kernelI6__halfLi320ELi2ELi16ELi40ELi4096ELb1ELb1ELi32ELi320ELi320ELi4ELb1ELi2ELb0ELb0ELNS_15WgradSyncMethodE3ENS_16CompileConditionILi900EEEEEvPT_S6_S6_PKS5_S8_S8_S8_PKfflPfPj)
        /*04f4*/ 	.word	0x00000050


	//----- nvinfo : EIATTR_MIN_STACK_SIZE
	.align		4
.L_211:
        /*04f8*/ 	.byte	0x04, 0x12
        /*04fa*/ 	.short	(.L_213 - .L_212)
	.align		4
.L_212:
        /*04fc*/ 	.word	index@(_ZN13group_norm_v218gn_bwd_cuda_kernelI6__halfLi320ELi3ELi16ELi40ELi4096ELb1ELb1ELi32ELi320ELi320ELi4ELb1ELi2ELb0ELb0ELNS_15WgradSyncMethodE3ENS_16CompileConditionILi900EEEEEvPT_S6_S6_PKS5_S8_S8_S8_PKfflPfPj)
        /*0500*/ 	.word	0x00000128


	//----- nvinfo : EIATTR_MIN_STACK_SIZE
	.align		4
.L_213:
        /*0504*/ 	.byte	0x04, 0x12
        /*0506*/ 	.short	(.L_215 - .L_214)
	.align		4
.L_214:
        /*0508*/ 	.word	index@(_ZN13group_norm_v218gn_bwd_cuda_kernelI6__halfLi320ELi3ELi16ELi40ELi4096ELb1ELb1ELi32ELi320ELi320ELi4ELb1ELi3ELb0ELb0ELNS_15WgradSyncMethodE2ENS_16CompileConditionILi900EEEEEvPT_S6_S6_PKS5_S8_S8_S8_PKfflPfPj)
        /*050c*/ 	.word	0x00000120


	//----- nvinfo : EIATTR_MIN_STACK_SIZE
	.align		4
.L_215:
        /*0510*/ 	.byte	0x04, 0x12
        /*0512*/ 	.short	(.L_217 - .L_216)
	.align		4
.L_216:
        /*0514*/ 	.word	index@(_ZN13group_norm_v214gn_cuda_kernelI6__halfLi320ELi3ELi32ELi20ELi4096ELb0ELi32ELi320ELi320ELi4ELb1ELi2ELb0ELb0ENS_16CompileConditionILi900EEEEEvPT_PKS4_S7_S7_flPfS8_Pj)
        /*0518*/ 	.word	0x00000038


	//----- nvinfo : EIATTR_MIN_STACK_SIZE
	.align		4
.L_217:
        /*051c*/ 	.byte	0x04, 0x12
        /*051e*/ 	.short	(.L_219 - .L_218)
	.align		4
.L_218:
        /*0520*/ 	.word	index@(_ZN13group_norm_v214gn_cuda_kernelI6__halfLi320ELi1ELi32ELi20ELi4096ELb0ELi64ELi320ELi320ELi4ELb1ELi2ELb0ELb0ENS_16CompileConditionILi900EEEEEvPT_PKS4_S7_S7_flPfS8_Pj)
        /*0524*/ 	.word	0x00000000


	//----- nvinfo : EIATTR_MIN_STACK_SIZE
	.align		4
.L_219:
        /*0528*/ 	.byte	0x04, 0x12
        /*052a*/ 	.short	(.L_221 - .L_220)
	.align		4
.L_220:
        /*052c*/ 	.word	index@(_ZN13group_norm_v214gn_cuda_kernelI6__halfLi320ELi1ELi32ELi20ELi4096ELb0ELi128ELi320ELi320ELi4ELb1ELi4ELb0ELb0ENS_16CompileConditionILi900EEEEEvPT_PKS4_S7_S7_flPfS8_Pj)
        /*0530*/ 	.word	0x00000130


	//----- nvinfo : EIATTR_MIN_STACK_SIZE
	.align		4
.L_221:
        /*0534*/ 	.byte	0x04, 0x12
        /*0536*/ 	.short	(.L_223 - .L_222)
	.align		4
.L_222:
        /*0538*/ 	.word	index@(_ZN13group_norm_v214gn_cuda_kernelI6__halfLi320ELi2ELi32ELi20ELi4096ELb0ELi64ELi320ELi320ELi4ELb1ELi4ELb0ELb0ENS_16CompileConditionILi900EEEEEvPT_PKS4_S7_S7_flPfS8_Pj)
        /*053c*/ 	.word	0x00000090


	//----- nvinfo : EIATTR_MIN_STACK_SIZE
	.align		4
.L_223:
        /*0540*/ 	.byte	0x04, 0x12
        /*0542*/ 	.short	(.L_225 - .L_224)
	.align		4
.L_224:
        /*0544*/ 	.word	index@(_ZN13group_norm_v214gn_cuda_kernelI6__halfLi320ELi3ELi32ELi20ELi4096ELb0ELi64ELi320ELi320ELi4ELb1ELi5ELb0ELb0ENS_16CompileConditionILi900EEEEEvPT_PKS4_S7_S7_flPfS8_Pj)
        /*0548*/ 	.word	0x00000168


	//----- nvinfo : EIATTR_MIN_STACK_SIZE
	.align		4
.L_225:
        /*054c*/ 	.byte	0x04, 0x12
        /*054e*/ 	.short	(.L_227 - .L_226)
	.align		4
.L_226:
        /*0550*/ 	.word	index@(_ZN13group_norm_v214gn_cuda_kernelI6__halfLi320ELi3ELi32ELi20ELi4096ELb0ELi64ELi320ELi320ELi4ELb1ELi6ELb0ELb0ENS_16CompileConditionILi900EEEEEvPT_PKS4_S7_S7_flPfS8_Pj)
        /*0554*/ 	.word	0x00000160


	//----- nvinfo : EIATTR_MIN_STACK_SIZE
	.align		4
.L_227:
        /*0558*/ 	.byte	0x04, 0x12
        /*055a*/ 	.short	(.L_229 - .L_228)
	.align		4
.L_228:
        /*055c*/ 	.word	index@(_ZN13group_norm_v214gn_cuda_kernelI6__halfLi320ELi3ELi16ELi40ELi4096ELb1ELi32ELi320ELi320ELi4ELb1ELi2ELb0ELb0ENS_16CompileConditionILi900EEEEEvPT_PKS4_S7_S7_flPfS8_Pj)
        /*0560*/ 	.word	0x00000040


	//----- nvinfo : EIATTR_MIN_STACK_SIZE
	.align		4
.L_229:
        /*0564*/ 	.byte	0x04, 0x12
        /*0566*/ 	.short	(.L_231 - .L_230)
	.align		4
.L_230:
        /*0568*/ 	.word	index@(_ZN13group_norm_v214gn_cuda_kernelI6__halfLi320ELi1ELi16ELi40ELi4096ELb1ELi64ELi320ELi320ELi4ELb1ELi2ELb0ELb0ENS_16CompileConditionILi900EEEEEvPT_PKS4_S7_S7_flPfS8_Pj)
        /*056c*/ 	.word	0x00000000


	//----- nvinfo : EIATTR_MIN_STACK_SIZE
	.align		4
.L_231:
        /*0570*/ 	.byte	0x04, 0x12
        /*0572*/ 	.short	(.L_233 - .L_232)
	.align		4
.L_232:
        /*0574*/ 	.word	index@(_ZN13group_norm_v214gn_cuda_kernelI6__halfLi320ELi1ELi16ELi40ELi4096ELb1ELi128ELi320ELi320ELi4ELb1ELi4ELb0ELb0ENS_16CompileConditionILi900EEEEEvPT_PKS4_S7_S7_flPfS8_Pj)
        /*0578*/ 	.word	0x00000138


	//----- nvinfo : EIATTR_MIN_STACK_SIZE
	.align		4
.L_233:
        /*057c*/ 	.byte	0x04, 0x12
        /*057e*/ 	.short	(.L_235 - .L_234)
	.align		4
.L_234:
        /*0580*/ 	.word	index@(_ZN13group_norm_v214gn_cuda_kernelI6__halfLi320ELi2ELi16ELi40ELi4096ELb1ELi64ELi320ELi320ELi4ELb1ELi4ELb0ELb0ENS_16CompileConditionILi900EEEEEvPT_PKS4_S7_S7_flPfS8_Pj)
        /*0584*/ 	.word	0x00000080


	//----- nvinfo : EIATTR_MIN_STACK_SIZE
	.align		4
.L_235:
        /*0588*/ 	.byte	0x04, 0x12
        /*058a*/ 	.short	(.L_237 - .L_236)
	.align		4
.L_236:
        /*058c*/ 	.word	index@(_ZN13group_norm_v214gn_cuda_kernelI6__halfLi320ELi3ELi16ELi40ELi4096ELb1ELi64ELi320ELi320ELi4ELb1ELi5ELb0ELb0ENS_16CompileConditionILi900EEEEEvPT_PKS4_S7_S7_flPfS8_Pj)
        /*0590*/ 	.word	0x00000168


	//----- nvinfo : EIATTR_MIN_STACK_SIZE
	.align		4
.L_237:
        /*0594*/ 	.byte	0x04, 0x12
        /*0596*/ 	.short	(.L_239 - .L_238)
	.align		4
.L_238:
        /*0598*/ 	.word	index@(_ZN13group_norm_v214gn_cuda_kernelI6__halfLi320ELi3ELi16ELi40ELi4096ELb1ELi64ELi320ELi320ELi4ELb1ELi6ELb0ELb0ENS_16CompileConditionILi900EEEEEvPT_PKS4_S7_S7_flPfS8_Pj)
        /*059c*/ 	.word	0x00000160
.L_239:


//--------------------- .nv.compat                --------------------------
	.section	.nv.compat,"",@"SHT_CUDA_COMPAT_INFO"
	.align	4
        /*0000*/ 	.byte	0x02, 0x09, 0x00, 0x00, 0x02, 0x02, 0x01, 0x00, 0x02, 0x05, 0x05, 0x00, 0x03, 0x07, 0x01, 0x01
        /*0010*/ 	.byte	0x02, 0x03, 0x00, 0x00, 0x02, 0x06, 0x01, 0x00, 0x04, 0x0b, 0x08, 0x00, 0x00, 0x00, 0x00, 0x00
        /*0020*/ 	.byte	0x00, 0x00, 0x00, 0x00


//--------------------- .nv.info._ZN13group_norm_v218gn_bwd_cuda_kernelI13__nv_bfloat16Li320ELi1ELi32ELi20ELi4096ELb0ELb1ELi64ELi320ELi320ELi4ELb1ELi2ELb0ELb0ELNS_15WgradSyncMethodE3ENS_16CompileConditionILi900EEEEEvPT_S6_S6_PKS5_S8_S8_S8_PKfflPfPj --------------------------
	.section	.nv.info._ZN13group_norm_v218gn_bwd_cuda_kernelI13__nv_bfloat16Li320ELi1ELi32ELi20ELi4096ELb0ELb1ELi64ELi320ELi320ELi4ELb1ELi2ELb0ELb0ELNS_15WgradSyncMethodE3ENS_16CompileConditionILi900EEEEEvPT_S6_S6_PKS5_S8_S8_S8_PKfflPfPj,"",@"SHT_CUDA_INFO"
	.sectionflags	@""
	.align	4


	//----- nvinfo : EIATTR_CUDA_API_VERSION
	.align		4
        /*0000*/ 	.byte	0x04, 0x37
        /*0002*/ 	.short	(.L_241 - .L_240)
.L_240:
        /*0004*/ 	.word	0x00000082


	//----- nvinfo : EIATTR_KPARAM_INFO
	.align		4
.L_241:
        /*0008*/ 	.byte	0x04, 0x17
        /*000a*/ 	.short	(.L_243 - .L_242)
.L_242:
        /*000c*/ 	.word	0x00000000
        /*0010*/ 	.short	0x000b
        /*0012*/ 	.short	0x0058
        /*0014*/ 	.byte	0x00, 0xf0, 0x21, 0x00


	//----- nvinfo : EIATTR_KPARAM_INFO
	.align		4
.L_243:
        /*0018*/ 	.byte	0x04, 0x17
        /*001a*/ 	.short	(.L_245 - .L_244)
.L_244:
        /*001c*/ 	.word	0x00000000
        /*0020*/ 	.short	0x000a
        /*0022*/ 	.short	0x0050
        /*0024*/ 	.byte	0x00, 0xf0, 0x21, 0x00


	//----- nvinfo : EIATTR_KPARAM_INFO
	.align		4
.L_245:
        /*0028*/ 	.byte	0x04, 0x17
        /*002a*/ 	.short	(.L_247 - .L_246)
.L_246:
        /*002c*/ 	.word	0x00000000
        /*0030*/ 	.short	0x0009
        /*0032*/ 	.short	0x0048
        /*0034*/ 	.byte	0x00, 0xf0, 0x21, 0x00


	//----- nvinfo : EIATTR_KPARAM_INFO
	.align		4
.L_247:
        /*0038*/ 	.byte	0x04, 0x17
        /*003a*/ 	.short	(.L_249 - .L_248)
.L_248:
        /*003c*/ 	.word	0x00000000
        /*0040*/ 	.short	0x0008
        /*0042*/ 	.short	0x0040
        /*0044*/ 	.byte	0x00, 0xf0, 0x11, 0x00


	//----- nvinfo : EIATTR_KPARAM_INFO
	.align		4
.L_249:
        /*0048*/ 	.byte	0x04, 0x17
        /*004a*/ 	.short	(.L_251 - .L_250)
.L_250:
        /*004c*/ 	.word	0x00000000
        /*0050*/ 	.short	0x0007
        /*0052*/ 	.short	0x0038
        /*0054*/ 	.byte	0x00, 0xf0, 0x21, 0x00


	//----- nvinfo : EIATTR_KPARAM_INFO
	.align		4
.L_251:
        /*0058*/ 	.byte	0x04, 0x17
        /*005a*/ 	.short	(.L_253 - .L_252)
.L_252:
        /*005c*/ 	.word	0x00000000
        /*0060*/ 	.short	0x0006
        /*0062*/ 	.short	0x0030
        /*0064*/ 	.byte	0x00, 0xf0, 0x21, 0x00


	//----- nvinfo : EIATTR_KPARAM_INFO
	.align		4
.L_253:
        /*0068*/ 	.byte	0x04, 0x17
        /*006a*/ 	.short	(.L_255 - .L_254)
.L_254:
        /*006c*/ 	.word	0x00000000
        /*0070*/ 	.short	0x0005
        /*0072*/ 	.short	0x0028
        /*0074*/ 	.byte	0x00, 0xf0, 0x21, 0x00


	//----- nvinfo : EIATTR_KPARAM_INFO
	.align		4
.L_255:
        /*0078*/ 	.byte	0x04, 0x17
        /*007a*/ 	.short	(.L_257 - .L_256)
.L_256:
        /*007c*/ 	.word	0x00000000
        /*0080*/ 	.short	0x0004
        /*0082*/ 	.short	0x0020
        /*0084*/ 	.byte	0x00, 0xf0, 0x21, 0x00


	//----- nvinfo : EIATTR_KPARAM_INFO
	.align		4
.L_257:
        /*0088*/ 	.byte	0x04, 0x17
        /*008a*/ 	.short	(.L_259 - .L_258)
.L_258:
        /*008c*/ 	.word	0x00000000
        /*0090*/ 	.short	0x0003
        /*0092*/ 	.short	0x0018
        /*0094*/ 	.byte	0x00, 0xf0, 0x21, 0x00


	//----- nvinfo : EIATTR_KPARAM_INFO
	.align		4
.L_259:
        /*0098*/ 	.byte	0x04, 0x17
        /*009a*/ 	.short	(.L_261 - .L_260)
.L_260:
        /*009c*/ 	.word	0x00000000
        /*00a0*/ 	.short	0x0002
        /*00a2*/ 	.short	0x0010
        /*00a4*/ 	.byte	0x00, 0xf0, 0x21, 0x00


	//----- nvinfo : EIATTR_KPARAM_INFO
	.align		4
.L_261:
        /*00a8*/ 	.byte	0x04, 0x17
        /*00aa*/ 	.short	(.L_263 - .L_262)
.L_262:
        /*00ac*/ 	.word	0x00000000
        /*00b0*/ 	.short	0x0001
        /*00b2*/ 	.short	0x0008
        /*00b4*/ 	.byte	0x00, 0xf0, 0x21, 0x00


	//----- nvinfo : EIATTR_KPARAM_INFO
	.align		4
.L_263:
        /*00b8*/ 	.byte	0x04, 0x17
        /*00ba*/ 	.short	(.L_265 - .L_264)
.L_264:
        /*00bc*/ 	.word	0x00000000
        /*00c0*/ 	.short	0x0000
        /*00c2*/ 	.short	0x0000
        /*00c4*/ 	.byte	0x00, 0xf0, 0x21, 0x00


	//----- nvinfo : EIATTR_SPARSE_MMA_MASK
	.align		4
.L_265:
        /*00c8*/ 	.byte	0x03, 0x50
        /*00ca*/ 	.short	0x0000


	//----- nvinfo : EIATTR_MAXREG_COUNT
	.align		4
        /*00cc*/ 	.byte	0x03, 0x1b
        /*00ce*/ 	.short	0x00a8


	//----- nvinfo : EIATTR_NUM_BARRIERS
	.align		4
        /*00d0*/ 	.byte	0x02, 0x4c
        /*00d2*/ 	.byte	0x01
	.zero		1


	//----- nvinfo : EIATTR_ANNOTATIONS
	.align		4
        /*00d4*/ 	.byte	0x04, 0x55
        /*00d6*/ 	.short	(.L_267 - .L_266)


	//   ....[0]....
.L_266:
        /*00d8*/ 	.word	0x00000001
        /*00dc*/ 	.byte	0xc0, 0x04, 0x00, 0x00, 0x01, 0x00, 0x00, 0x00, 0xa0, 0x05, 0x00, 0x00, 0x01, 0x00, 0x00, 0x00
        /* <DEDUP_REMOVED lines=33> */
        /*02fc*/ 	.byte	0xa0, 0x67, 0x00, 0x00, 0x01, 0x00, 0x00, 0x00, 0xb0, 0x67, 0x00, 0x00


	//----- nvinfo : EIATTR_MERCURY_ISA_VERSION
	.align		4
.L_267:
        /*0308*/ 	.byte	0x03, 0x5f
        /*030a*/ 	.short	0x0101


	//----- nvinfo : EIATTR_COOP_GROUP_MASK_REGIDS
	.align		4
        /*030c*/ 	.byte	0x04, 0x29
        /*030e*/ 	.short	(.L_269 - .L_268)


	//   ....[0]....
.L_268:
        /*0310*/ 	.word	0xffffffff


	//   ....[1]....
        /*0314*/ 	.word	0xffffffff


	//   ....[2]....
        /*0318*/ 	.word	0xffffffff


	//   ....[3]....
        /*031c*/ 	.word	0xffffffff


	//   ....[4]....
        /*0320*/ 	.word	0xffffffff


	//   ....[5]....
        /*0324*/ 	.word	0xffffffff


	//   ....[6]....
        /*0328*/ 	.word	0xffffffff


	//   ....[7]....
        /*032c*/ 	.word	0xffffffff


	//   ....[8]....
        /*0330*/ 	.word	0xffffffff


	//   ....[9]....
        /*0334*/ 	.word	0xffffffff


	//   ....[10]....
        /*0338*/ 	.word	0xffffffff


	//   ....[11]....
        /*033c*/ 	.word	0xffffffff


	//   ....[12]....
        /*0340*/ 	.word	0x05000020


	//   ....[13]....
        /*0344*/ 	.word	0x0500001f


	//   ....[14]....
        /*0348*/ 	.word	0x05000021


	//   ....[15]....
        /*034c*/ 	.word	0x05000022


	//   ....[16]....
        /*0350*/ 	.word	0x05000024


	//   ....[17]....
        /*0354*/ 	.word	0x05000023


	//   ....[18]....
        /*0358*/ 	.word	0x05000025


	//   ....[19]....
        /*035c*/ 	.word	0x0500001a


	//   ....[20]....
        /*0360*/ 	.word	0x05000024


	//   ....[21]....
        /*0364*/ 	.word	0x05000023


	//   ....[22]....
        /*0368*/ 	.word	0x05000025


	//   ....[23]....
        /*036c*/ 	.word	0x0500002a


	//   ....[24]....
        /*0370*/ 	.word	0x0500002c


	//   ....[25]....
        /*0374*/ 	.word	0x05000029


	//   ....[26]....
        /*0378*/ 	.word	0x0500002b


	//   ....[27]....
        /*037c*/ 	.word	0x0500001e


	//   ....[28]....
        /*0380*/ 	.word	0x05000024


	//   ....[29]....
        /*0384*/ 	.word	0x05000023


	//   ....[30]....
        /*0388*/ 	.word	0x05000025


	//   ....[31]....
        /*038c*/ 	.word	0x0500002a


	//   ....[32]....
        /*0390*/ 	.word	0x0500002c


	//   ....[33]....
        /*0394*/ 	.word	0x05000029


	//   ....[34]....
        /*0398*/ 	.word	0x0500002b


	//   ....[35]....
        /*039c*/ 	.word	0x0500001e


	//   ....[36]....
        /*03a0*/ 	.word	0x0500001e


	//   ....[37]....
        /*03a4*/ 	.word	0x0500001f


	//   ....[38]....
        /*03a8*/ 	.word	0x05000032


	//   ....[39]....
        /*03ac*/ 	.word	0x05000021


	//   ....[40]....
        /*03b0*/ 	.word	0x05000020


	//   ....[41]....
        /*03b4*/ 	.word	0x05000031


	//   ....[42]....
        /*03b8*/ 	.word	0x0500001f


	//   ....[43]....
        /*03bc*/ 	.word	0x05000034


	//   ....[44]....
        /*03c0*/ 	.word	0x0500001e


	//   ....[45]....
        /*03c4*/ 	.word	0x05000031


	//   ....[46]....
        /*03c8*/ 	.word	0x05000020


	//   ....[47]....
        /*03cc*/ 	.word	0x05000021


	//   ....[48]....
        /*03d0*/ 	.word	0x05000030


	//   ....[49]....
        /*03d4*/ 	.word	0x05000033


	//   ....[50]....
        /*03d8*/ 	.word	0x0500001c


	//   ....[51]....
        /*03dc*/ 	.word	0x0500002d


	//   ....[52]....
        /*03e0*/ 	.word	0x0500001d


	//   ....[53]....
        /*03e4*/ 	.word	0x05000031


	//   ....[54]....
        /*03e8*/ 	.word	0x05000030


	//   ....[55]....
        /*03ec*/ 	.word	0x05000034


	//   ....[56]....
        /*03f0*/ 	.word	0x0500002b


	//   ....[57]....
        /*03f4*/ 	.word	0x0500002e


	//   ....[58]....
        /*03f8*/ 	.word	0x05000020


	//   ....[59]....
        /*03fc*/ 	.word	0x05000021


	//   ....[60]....
        /*0400*/ 	.word	0x05000030


	//   ....[61]....
        /*0404*/ 	.word	0x05000022


	//   ....[62]....
        /*0408*/ 	.word	0x05000023


	//   ....[63]....
        /*040c*/ 	.word	0x05000029


	//   ....[64]....
        /*0410*/ 	.word	0x0500002b


	//   ....[65]....
        /*0414*/ 	.word	0x0500002f


	//   ....[66]....
        /*0418*/ 	.word	0x05000022


	//   ....[67]....
        /*041c*/ 	.word	0x05000019


	//   ....[68]....
        /*0420*/ 	.word	0x05000033


	//   ....[69]....
        /*0424*/ 	.word	0x05000033


	//   ....[70]....
        /*0428*/ 	.word	0x05000033


	//   ....[71]....
        /*042c*/ 	.word	0x05000033


	//   ....[72]....
        /*0430*/ 	.word	0x05000033


	//   ....[73]....
        /*0434*/ 	.word	0x05000033


	//   ....[74]....
        /*0438*/ 	.word	0x05000033


	//   ....[75]....
        /*043c*/ 	.word	0x05000033


	//   ....[76]....
        /*0440*/ 	.word	0x05000033


	//   ....[77]....
        /*0444*/ 	.word	0x05000033


	//   ....[78]....
        /*0448*/ 	.word	0x05000033


	//   ....[79]....
        /*044c*/ 	.word	0x05000033


	//   ....[80]....
        /*0450*/ 	.word	0x05000033


	//   ....[81]....
        /*0454*/ 	.word	0x05000033


	//   ....[82]....
        /*0458*/ 	.word	0x05000033


	//   ....[83]....
        /*045c*/ 	.word	0x05000033


	//   ....[84]....
        /*0460*/ 	.word	0x05000033


	//   ....[85]....
        /*0464*/ 	.word	0x05000033


	//   ....[86]....
        /*0468*/ 	.word	0x05000033


	//   ....[87]....
        /*046c*/ 	.word	0x05000033


	//   ....[88]....
        /*0470*/ 	.word	0x05000033


	//   ....[89]....
        /*0474*/ 	.word	0x05000033


	//   ....[90]....
        /*0478*/ 	.word	0x05000033


	//   ....[91]....
        /*047c*/ 	.word	0x05000033


	//   ....[92]....
        /*0480*/ 	.word	0x05000033


	//   ....[93]....
        /*0484*/ 	.word	0x05000033


	//   ....[94]....
        /*0488*/ 	.word	0x05000033


	//   ....[95]....
        /*048c*/ 	.word	0x05000033


	//   ....[96]....
        /*0490*/ 	.word	0x05000033


	//   ....[97]....
        /*0494*/ 	.word	0x05000033


	//   ....[98]....
        /*0498*/ 	.word	0x05000033


	//   ....[99]....
        /*049c*/ 	.word	0x05000033


	//   ....[100]....
        /*04a0*/ 	.word	0x05000033


	//   ....[101]....
        /*04a4*/ 	.word	0x05000033


	//   ....[102]....
        /*04a8*/ 	.word	0x05000033


	//   ....[103]....
        /*04ac*/ 	.word	0x05000033


	//   ....[104]....
        /*04b0*/ 	.word	0x05000033


	//   ....[105]....
        /*04b4*/ 	.word	0x05000033


	//   ....[106]....
        /*04b8*/ 	.word	0x05000033


	//   ....[107]....
        /*04bc*/ 	.word	0x05000033


	//   ....[108]....
        /*04c0*/ 	.word	0x05000033


	//   ....[109]....
        /*04c4*/ 	.word	0x05000033


	//   ....[110]....
        /*04c8*/ 	.word	0x05000033


	//   ....[111]....
        /*04cc*/ 	.word	0x05000033


	//   ....[112]....
        /*04d0*/ 	.word	0x05000033


	//   ....[113]....
        /*04d4*/ 	.word	0x05000033


	//   ....[114]....
        /*04d8*/ 	.word	0x05000033


	//   ....[115]....
        /*04dc*/ 	.word	0x05000033


	//   ....[116]....
        /*04e0*/ 	.word	0x05000033


	//   ....[117]....
        /*04e4*/ 	.word	0x05000033


	//   ....[118]....
        /*04e8*/ 	.word	0x05000033


	//   ....[119]....
        /*04ec*/ 	.word	0x05000033


	//   ....[120]....
        /*04f0*/ 	.word	0x05000033


	//   ....[121]....
        /*04f4*/ 	.word	0x05000033


	//   ....[122]....
        /*04f8*/ 	.word	0x05000033


	//   ....[123]....
        /*04fc*/ 	.word	0x05000033


	//----- nvinfo : EIATTR_COOP_GROUP_INSTR_OFFSETS
	.align		4
.L_269:
        /*0500*/ 	.byte	0x04, 0x28
        /*0502*/ 	.short	(.L_271 - .L_270)


	//   ....[0]....
.L_270:
        /*0504*/ 	.word	0x00004610


	//   ....[1]....
        /*0508*/ 	.word	0x00004670


	//   ....[2]....
        /*050c*/ 	.word	0x00004690


	//   ....[3]....
        /*0510*/ 	.word	0x000046c0


	//   ....[4]....
        /*0514*/ 	.word	0x000050f0


	//   ....[5]....
        /*0518*/ 	.word	0x00005130


	//   ....[6]....
        /*051c*/ 	.word	0x00005160


	//   ....[7]....
        /*0520*/ 	.word	0x00005180


	//   ....[8]....
        /*0524*/ 	.word	0x000051a0


	//   ....[9]....
        /*0528*/ 	.word	0x000051c0


	//   ....[10]....
        /*052c*/ 	.word	0x000051e0


	//   ....[11]....
        /*0530*/ 	.word	0x000051f0


	//   ....[12]....
        /*0534*/ 	.word	0x000083e0


	//   ....[13]....
        /*0538*/ 	.word	0x00008410


	//   ....[14]....
        /*053c*/ 	.word	0x00008450


	//   ....[15]....
        /*0540*/ 	.word	0x00008470


	//   ....[16]....
        /*0544*/ 	.word	0x000084a0


	//   ....[17]....
        /*0548*/ 	.word	0x000084b0


	//   ....[18]....
        /*054c*/ 	.word	0x000084e0


	//   ....[19]....
        /*0550*/ 	.word	0x000084f0


	//   ....[20]....
        /*0554*/ 	.word	0x00008690


	//   ....[21]....
        /*0558*/ 	.word	0x000086c0


	//   ....[22]....
        /*055c*/ 	.word	0x00008700


	//   ....[23]....
        /*0560*/ 	.word	0x00008720


	//   ....[24]....
        /*0564*/ 	.word	0x00008750


	//   ....[25]....
        /*0568*/ 	.word	0x00008760


	//   ....[26]....
        /*056c*/ 	.word	0x00008790


	//   ....[27]....
        /*0570*/ 	.word	0x000087a0


	//   ....[28]....
        /*0574*/ 	.word	0x000088f0


	//   ....[29]....
        /*0578*/ 	.word	0x00008920


	//   ....[30]....
        /*057c*/ 	.word	0x00008960


	//   ....[31]....
        /*0580*/ 	.word	0x00008980


	//   ....[32]....
        /*0584*/ 	.word	0x000089b0


	//   ....[33]....
        /*0588*/ 	.word	0x000089c0


	//   ....[34]....
        /*058c*/ 	.word	0x000089f0


	//   ....[35]....
        /*0590*/ 	.word	0x00008a00


	//   ....[36]....
        /*0594*/ 	.word	0x00008d20


	//   ....[37]....
        /*0598*/ 	.word	0x00008d70


	//   ....[38]....
        /*059c*/ 	.word	0x00008da0


	//   ....[39]....
        /*05a0*/ 	.word	0x00008dd0


	//   ....[40]....
        /*05a4*/ 	.word	0x00008df0


	//   ....[41]....
        /*05a8*/ 	.word	0x00008e30


	//   ....[42]....
        /*05ac*/ 	.word	0x00008e40


	//   ....[43]....
        /*05b0*/ 	.word	0x00008e60


	//   ....[44]....
        /*05b4*/ 	.word	0x00008e80


	//   ....[45]....
        /*05b8*/ 	.word	0x00008ea0


	//   ....[46]....
        /*05bc*/ 	.word	0x00008ec0


	//   ....[47]....
        /*05c0*/ 	.word	0x00008ee0


	//   ....[48]....
        /*05c4*/ 	.word	0x00008f00


	//   ....[49]....
        /*05c8*/ 	.word	0x00008f20


	//   ....[50]....
        /*05cc*/ 	.word	0x00008f70


	//   ....[51]....
        /*05d0*/ 	.word	0x00008f90


	//   ....[52]....
        /*05d4*/ 	.word	0x00008fb0


	//   ....[53]....
        /*05d8*/ 	.word	0x00008fd0


	//   ....[54]....
        /*05dc*/ 	.word	0x00009000


	//   ....[55]....
        /*05e0*/ 	.word	0x00009030


	//   ....[56]....
        /*05e4*/ 	.word	0x00009040


	//   ....[57]....
        /*05e8*/ 	.word	0x00009060


	//   ....[58]....
        /*05ec*/ 	.word	0x00009090


	//   ....[59]....
        /*05f0*/ 	.word	0x000090c0


	//   ....[60]....
        /*05f4*/ 	.word	0x00009110


	//   ....[61]....
        /*05f8*/ 	.word	0x00009140


	//   ....[62]....
        /*05fc*/ 	.word	0x00009170


	//   ....[63]....
        /*0600*/ 	.word	0x000091a0


	//   ....[64]....
        /*0604*/ 	.word	0x000091d0


	//   ....[65]....
        /*0608*/ 	.word	0x00009200


	//   ....[66]....
        /*060c*/ 	.word	0x00009300


	//   ....[67]....
        /*0610*/ 	.word	0x00009380


	//   ....[68]....
        /*0614*/ 	.word	0x000094b0


	//   ....[69]....
        /*0618*/ 	.word	0x00009500


	//   ....[70]....
        /*061c*/ 	.word	0x00009570


	//   ....[71]....
        /*0620*/ 	.word	0x000095d0


	//   ....[72]....
        /*0624*/ 	.word	0x00009640


	//   ....[73]....
        /*0628*/ 	.word	0x000096a0


	//   ....[74]....
        /*062c*/ 	.word	0x00009710


	//   ....[75]....
        /*0630*/ 	.word	0x00009770


	//   ....[76]....
        /*0634*/ 	.word	0x00009820


	//   ....[77]....
        /*0638*/ 	.word	0x000098b0


	//   ....[78]....
        /*063c*/ 	.word	0x00009920


	//   ....[79]....
        /*0640*/ 	.word	0x00009980


	//   ....[80]....
        /*0644*/ 	.word	0x000099f0


	//   ....[81]....
        /*0648*/ 	.word	0x00009a50


	//   ....[82]....
        /*064c*/ 	.word	0x00009ac0


	//   ....[83]....
        /*0650*/ 	.word	0x00009b20


	//   ....[84]....
        /*0654*/ 	.word	0x00009bd0


	//   ....[85]....
        /*0658*/ 	.word	0x00009c60


	//   ....[86]....
        /*065c*/ 	.word	0x00009cd0


	//   ....[87]....
        /*0660*/ 	.word	0x00009d30


	//   ....[88]....
        /*0664*/ 	.word	0x00009da0


	//   ....[89]....
        /*0668*/ 	.word	0x00009e00


	//   ....[90]....
        /*066c*/ 	.word	0x00009e70


	//   ....[91]....
        /*0670*/ 	.word	0x00009ed0


	//   ....[92]....
        /*0674*/ 	.word	0x00009f80


	//   ....[93]....
        /*0678*/ 	.word	0x0000a050


	//   ....[94]....
        /*067c*/ 	.word	0x0000a170


	//   ....[95]....
        /*0680*/ 	.word	0x0000a1f0


	//   ....[96]....
        /*0684*/ 	.word	0x0000a2a0


	//   ....[97]....
        /*0688*/ 	.word	0x0000a300


	//   ....[98]....
        /*068c*/ 	.word	0x0000a380


	//   ....[99]....
        /*0690*/ 	.word	0x0000a450


	//   ....[100]....
        /*0694*/ 	.word	0x0000a4d0


	//   ....[101]....
        /*0698*/ 	.word	0x0000a570


	//   ....[102]....
        /*069c*/ 	.word	0x0000a630


	//   ....[103]....
        /*06a0*/ 	.word	0x0000a690


	//   ....[104]....
        /*06a4*/ 	.word	0x0000a700


	//   ....[105]....
        /*06a8*/ 	.word	0x0000a760


	//   ....[106]....
        /*06ac*/ 	.word	0x0000a7d0


	//   ....[107]....
        /*06b0*/ 	.word	0x0000a830


	//   ....[108]....
        /*06b4*/ 	.word	0x0000a8b0


	//   ....[109]....
        /*06b8*/ 	.word	0x0000a930


	//   ....[110]....
        /*06bc*/ 	.word	0x0000a9a0


	//   ....[111]....
        /*06c0*/ 	.word	0x0000aa00


	//   ....[112]....
        /*06c4*/ 	.word	0x0000aa70


	//   ....[113]....
        /*06c8*/ 	.word	0x0000aad0


	//   ....[114]....
        /*06cc*/ 	.word	0x0000ab40


	//   ....[115]....
        /*06d0*/ 	.word	0x0000aba0


	//   ....[116]....
        /*06d4*/ 	.word	0x0000ac00


	//   ....[117]....
        /*06d8*/ 	.word	0x0000ac70


	//   ....[118]....
        /*06dc*/ 	.word	0x0000ace0


	//   ....[119]....
        /*06e0*/ 	.word	0x0000ad40


	//   ....[120]....
        /*06e4*/ 	.word	0x0000adb0


	//   ....[121]....
        /*06e8*/ 	.word	0x0000ae10


	//   ....[122]....
        /*06ec*/ 	.word	0x0000aed0


	//   ....[123]....
        /*06f0*/ 	.word	0x0000af60


	//----- nvinfo : EIATTR_EXIT_INSTR_OFFSETS
	.align		4
.L_271:
        /*06f4*/ 	.byte	0x04, 0x1c
        /*06f6*/ 	.short	(.L_273 - .L_272)


	//   ....[0]....
.L_272:
        /*06f8*/ 	.word	0x000073a0


	//   ....[1]....
        /*06fc*/ 	.word	0x00009450


	//----- nvinfo : EIATTR_MAX_THREADS
	.align		4
.L_273:
        /*0700*/ 	.byte	0x04, 0x05
        /*0702*/ 	.short	(.L_275 - .L_274)
.L_274:
        /*0704*/ 	.word	0x00000140
        /*0708*/ 	.word	0x00000001
        /*070c*/ 	.word	0x00000001


	//----- nvinfo : EIATTR_CRS_STACK_SIZE
	.align		4
.L_275:
        /*0710*/ 	.byte	0x04, 0x1e
        /*0712*/ 	.short	(.L_277 - .L_276)
.L_276:
        /*0714*/ 	.word	0x00000000


	//----- nvinfo : EIATTR_CBANK_PARAM_SIZE
	.align		4
.L_277:
        /*0718*/ 	.byte	0x03, 0x19
        /*071a*/ 	.short	0x0060


	//----- nvinfo : EIATTR_PARAM_CBANK
	.align		4
        /*071c*/ 	.byte	0x04, 0x0a
        /*071e*/ 	.short	(.L_279 - .L_278)
	.align		4
.L_278:
        /*0720*/ 	.word	index@(.nv.constant0._ZN13group_norm_v218gn_bwd_cuda_kernelI13__nv_bfloat16Li320ELi1ELi32ELi20ELi4096ELb0ELb1ELi64ELi320ELi320ELi4ELb1ELi2ELb0ELb0ELNS_15WgradSyncMethodE3ENS_16CompileConditionILi900EEEEEvPT_S6_S6_PKS5_S8_S8_S8_PKfflPfPj)
        /*0724*/ 	.short	0x0210
        /*0726*/ 	.short	0x0060


	//----- nvinfo : EIATTR_SW_WAR
	.align		4
.L_279:
        /*0728*/ 	.byte	0x04, 0x36
        /*072a*/ 	.short	(.L_281 - .L_280)
.L_280:
        /*072c*/ 	.word	0x00000008
.L_281:


//--------------------- .nv.info._ZN13group_norm_v218gn_bwd_cuda_kernelI13__nv_bfloat16Li320ELi2ELi32ELi20ELi4096ELb0ELb1ELi32ELi320ELi320ELi4ELb1ELi2ELb0ELb0ELNS_15WgradSyncMethodE3ENS_16CompileConditionILi900EEEEEvPT_S6_S6_PKS5_S8_S8_S8_PKfflPfPj --------------------------
	.section	.nv.info._ZN13group_norm_v218gn_bwd_cuda_kernelI13__nv_bfloat16Li320ELi2ELi32ELi20ELi4096ELb0ELb1ELi32ELi320ELi320ELi4ELb1ELi2ELb0ELb0ELNS_15WgradSyncMethodE3ENS_16CompileConditionILi900EEEEEvPT_S6_S6_PKS5_S8_S8_S8_PKfflPfPj,"",@"SHT_CUDA_INFO"
	.sectionflags	@""
	.align	4


	//----- nvinfo : EIATTR_CUDA_API_VERSION
	.align		4
        /*0000*/ 	.byte	0x04, 0x37
        /*0002*/ 	.short	(.L_283 - .L_282)
.L_282:
        /*0004*/ 	.word	0x00000082


	//----- nvinfo : EIATTR_KPARAM_INFO
	.align		4
.L_283:
        /*0008*/ 	.byte	0x04, 0x17
        /*000a*/ 	.short	(.L_285 - .L_284)
.L_284:
        /*000c*/ 	.word	0x00000000
        /*0010*/ 	.short	0x000b
        /*0012*/ 	.short	0x0058
        /*0014*/ 	.byte	0x00, 0xf0, 0x21, 0x00


	//----- nvinfo : EIATTR_KPARAM_INFO
	.align		4
.L_285:
        /*0018*/ 	.byte	0x04, 0x17
        /*001a*/ 	.short	(.L_287 - .L_286)
.L_286:
        /*001c*/ 	.word	0x00000000
        /*0020*/ 	.short	0x000a
        /*0022*/ 	.short	0x0050
        /*0024*/ 	.byte	0x00, 0xf0, 0x21, 0x00


	//----- nvinfo : EIATTR_KPARAM_INFO
	.align		4
.L_287:
        /*0028*/ 	.byte	0x04, 0x17
        /*002a*/ 	.short	(.L_289 - .L_288)
.L_288:
        /*002c*/ 	.word	0x00000000
        /*0030*/ 	.short	0x0009
        /*0032*/ 	.short	0x0048
        /*0034*/ 	.byte	0x00, 0xf0, 0x21, 0x00


	//----- nvinfo : EIATTR_KPARAM_INFO
	.align		4
.L_289:
        /*0038*/ 	.byte	0x04, 0x17
        /*003a*/ 	.short	(.L_291 - .L_290)
.L_290:
        /*003c*/ 	.word	0x00000000
        /*0040*/ 	.short	0x0008
        /*0042*/ 	.short	0x0040
        /*0044*/ 	.byte	0x00, 0xf0, 0x11, 0x00


	//----- nvinfo : EIATTR_KPARAM_INFO
	.align		4
.L_291:
        /*0048*/ 	.byte	0x04, 0x17
        /*004a*/ 	.short	(.L_293 - .L_292)
.L_292:
        /*004c*/ 	.word	0x00000000
        /*0050*/ 	.short	0x0007
        /*0052*/ 	.short	0x0038
        /*0054*/ 	.byte	0x00, 0xf0, 0x21, 0x00


	//----- nvinfo : EIATTR_KPARAM_INFO
	.align		4
.L_293:
        /*0058*/ 	.byte	0x04, 0x17
        /*005a*/ 	.short	(.L_295 - .L_294)
.L_294:
        /*005c*/ 	.word	0x00000000
        /*0060*/ 	.short	0x0006
        /*0062*/ 	.short	0x0030
        /*0064*/ 	.byte	0x00, 0xf0, 0x21, 0x00


	//----- nvinfo : EIATTR_KPARAM_INFO
	.align		4
.L_295:
        /*0068*/ 	.byte	0x04, 0x17
        /*006a*/ 	.short	(.L_297 - .L_296)
.L_296:
        /*006c*/ 	.word	0x00000000
        /*0070*/ 	.short	0x0005
        /*0072*/ 	.short	0x0028
        /*0074*/ 	.byte	0x00, 0xf0, 0x21, 0x00


	//----- nvinfo : EIATTR_KPARAM_INFO
	.align		4
.L_297:
        /*0078*/ 	.byte	0x04, 0x17
        /*007a*/ 	.short	(.L_299 - .L_298)
.L_298:
        /*007c*/ 	.word	0x00000000
        /*0080*/ 	.short	0x0004
        /*0082*/ 	.short	0x0020
        /*0084*/ 	.byte	0x00, 0xf0, 0x21, 0x00


	//----- nvinfo : EIATTR_KPARAM_INFO
	.align		4
.L_299:
        /*0088*/ 	.byte	0x04, 0x17
        /*008a*/ 	.short	(.L_301 - .L_300)
.L_300:
        /*008c*/ 	.word	0x00000000
        /*0090*/ 	.short	0x0003
        /*0092*/ 	.short	0x0018
        /*0094*/ 	.byte	0x00, 0xf0, 0x21, 0x00


	//----- nvinfo : EIATTR_KPARAM_INFO
	.align		4
.L_301:
        /*0098*/ 	.byte	0x04, 0x17
        /*009a*/ 	.short	(.L_303 - .L_302)
.L_302:
        /*009c*/ 	.word	0x00000000
        /*00a0*/ 	.short	0x0002
        /*00a2*/ 	.short	0x0010
        /*00a4*/ 	.byte	0x00, 0xf0, 0x21, 0x00


	//----- nvinfo : EIATTR_KPARAM_INFO
	.align		4
.L_303:
        /*00a8*/ 	.byte	0x04, 0x17
        /*00aa*/ 	.short	(.L_305 - .L_304)
.L_304:
        /*00ac*/ 	.word	0x00000000
        /*00b0*/ 	.short	0x0001
        /*00b2*/ 	.short	0x0008
        /*00b4*/ 	.byte	0x00, 0xf0, 0x21, 0x00


	//----- nvinfo : EIATTR_KPARAM_INFO
	.align		4
.L_305:
        /*00b8*/ 	.byte	0x04, 0x17
        /*00ba*/ 	.short	(.L_307 - .L_306)
.L_306:
        /*00bc*/ 	.word	0x00000000
        /*00c0*/ 	.short	0x0000
        /*00c2*/ 	.short	0x0000
        /*00c4*/ 	.byte	0x00, 0xf0, 0x21, 0x00


	//----- nvinfo : EIATTR_SPARSE_MMA_MASK
	.align		4
.L_307:
        /*00c8*/ 	.byte	0x03, 0x50
        /*00ca*/ 	.short	0x0000


	//----- nvinfo : EIATTR_MAXREG_COUNT
	.align		4
        /*00cc*/ 	.byte	0x03, 0x1b
        /*00ce*/ 	.short	0x0060


	//----- nvinfo : EIATTR_NUM_BARRIERS
	.align		4
        /*00d0*/ 	.byte	0x02, 0x4c
        /*00d2*/ 	.byte	0x01
	.zero		1


	//----- nvinfo : EIATTR_ANNOTATIONS
	.align		4
        /*00d4*/ 	.byte	0x04, 0x55
        /*00d6*/ 	.short	(.L_309 - .L_308)


	//   ....[0]....
.L_308:
        /* <DEDUP_REMOVED lines=28> */


	//----- nvinfo : EIATTR_MERCURY_ISA_VERSION
	.align		4
.L_309:
        /*0288*/ 	.byte	0x03, 0x5f
        /*028a*/ 	.short	0x0101


	//----- nvinfo : EIATTR_COOP_GROUP_MASK_REGIDS
	.align		4
        /*028c*/ 	.byte	0x04, 0x29
        /*028e*/ 	.short	(.L_311 - .L_310)


	//   ....[0]....
.L_310:
        /*0290*/ 	.word	0xffffffff


	//   ....[1]....
        /*0294*/ 	.word	0xffffffff


	//   ....[2]....
        /*0298*/ 	.word	0xffffffff


	//   ....[3]....
        /*029c*/ 	.word	0xffffffff


	//   ....[4]....
        /*02a0*/ 	.word	0xffffffff


	//   ....[5]....
        /*02a4*/ 	.word	0xffffffff


	//   ....[6]....
        /*02a8*/ 	.word	0xffffffff


	//   ....[7]....
        /*02ac*/ 	.word	0xffffffff


	//   ....[8]....
        /*02b0*/ 	.word	0xffffffff


	//   ....[9]....
        /*02b4*/ 	.word	0xffffffff


	//   ....[10]....
        /*02b8*/ 	.word	0xffffffff


	//   ....[11]....
        /*02bc*/ 	.word	0xffffffff


	//   ....[12]....
        /*02c0*/ 	.word	0x0500000f


	//   ....[13]....
        /*02c4*/ 	.word	0x05000016


	//   ....[14]....
        /*02c8*/ 	.word	0x05000018


	//   ....[15]....
        /*02cc*/ 	.word	0x05000011


	//   ....[16]....
        /*02d0*/ 	.word	0x0500001d


	//   ....[17]....
        /*02d4*/ 	.word	0x05000012


	//   ....[18]....
        /*02d8*/ 	.word	0x05000016


	//   ....[19]....
        /*02dc*/ 	.word	0x05000017


	//   ....[20]....
        /*02e0*/ 	.word	0x05000016


	//   ....[21]....
        /*02e4*/ 	.word	0x0500000f


	//   ....[22]....
        /*02e8*/ 	.word	0x05000011


	//   ....[23]....
        /*02ec*/ 	.word	0x05000018


	//   ....[24]....
        /*02f0*/ 	.word	0x05000022


	//   ....[25]....
        /*02f4*/ 	.word	0x05000021


	//   ....[26]....
        /*02f8*/ 	.word	0x0500000f


	//   ....[27]....
        /*02fc*/ 	.word	0x05000016


	//   ....[28]....
        /*0300*/ 	.word	0x05000016


	//   ....[29]....
        /*0304*/ 	.word	0x0500000f


	//   ....[30]....
        /*0308*/ 	.word	0x05000011


	//   ....[31]....
        /*030c*/ 	.word	0x05000018


	//   ....[32]....
        /*0310*/ 	.word	0x05000022


	//   ....[33]....
        /*0314*/ 	.word	0x05000021


	//   ....[34]....
        /*0318*/ 	.word	0x0500000f


	//   ....[35]....
        /*031c*/ 	.word	0x05000016


	//   ....[36]....
        /*0320*/ 	.word	0x0500000f


	//   ....[37]....
        /*0324*/ 	.word	0x05000016


	//   ....[38]....
        /*0328*/ 	.word	0x05000022


	//   ....[39]....
        /*032c*/ 	.word	0x05000018


	//   ....[40]....
        /*0330*/ 	.word	0x0500001c


	//   ....[41]....
        /*0334*/ 	.word	0x0500002e


	//   ....[42]....
        /*0338*/ 	.word	0x05000024


	//   ....[43]....
        /*033c*/ 	.word	0x05000017


	//   ....[44]....
        /*0340*/ 	.word	0x05000016


	//   ....[45]....
        /*0344*/ 	.word	0x0500001b


	//   ....[46]....
        /*0348*/ 	.word	0x0500000f


	//   ....[47]....
        /*034c*/ 	.word	0x05000011


	//   ....[48]....
        /*0350*/ 	.word	0x05000029


	//   ....[49]....
        /*0354*/ 	.word	0x05000023


	//   ....[50]....
        /*0358*/ 	.word	0x0500002c


	//   ....[51]....
        /*035c*/ 	.word	0x05000012


	//   ....[52]....
        /*0360*/ 	.word	0x05000022


	//   ....[53]....
        /*0364*/ 	.word	0x05000025


	//   ....[54]....
        /*0368*/ 	.word	0x05000014


	//   ....[55]....
        /*036c*/ 	.word	0x05000020


	//   ....[56]....
        /*0370*/ 	.word	0x0500001e


	//   ....[57]....
        /*0374*/ 	.word	0x0500001c


	//   ....[58]....
        /*0378*/ 	.word	0x05000027


	//   ....[59]....
        /*037c*/ 	.word	0x0500001b


	//   ....[60]....
        /*0380*/ 	.word	0x05000023


	//   ....[61]....
        /*0384*/ 	.word	0x05000024


	//   ....[62]....
        /*0388*/ 	.word	0x0500002a


	//   ....[63]....
        /*038c*/ 	.word	0x0500002b


	//   ....[64]....
        /*0390*/ 	.word	0x05000031


	//   ....[65]....
        /*0394*/ 	.word	0x05000033


	//   ....[66]....
        /*0398*/ 	.word	0x05000021


	//   ....[67]....
        /*039c*/ 	.word	0x05000011


	//   ....[68]....
        /*03a0*/ 	.word	0x0500000f


	//   ....[69]....
        /*03a4*/ 	.word	0x0500000f


	//   ....[70]....
        /*03a8*/ 	.word	0x0500000f


	//   ....[71]....
        /*03ac*/ 	.word	0x0500000f


	//   ....[72]....
        /*03b0*/ 	.word	0x0500000f


	//   ....[73]....
        /*03b4*/ 	.word	0x0500000f


	//   ....[74]....
        /*03b8*/ 	.word	0x0500000f


	//   ....[75]....
        /*03bc*/ 	.word	0x0500000f


	//   ....[76]....
        /*03c0*/ 	.word	0x0500000f


	//   ....[77]....
        /*03c4*/ 	.word	0x0500000f


	//   ....[78]....
        /*03c8*/ 	.word	0x0500000f


	//   ....[79]....
        /*03cc*/ 	.word	0x0500000f


	//   ....[80]....
        /*03d0*/ 	.word	0x0500000f


	//   ....[81]....
        /*03d4*/ 	.word	0x0500000f


	//   ....[82]....
        /*03d8*/ 	.word	0x0500000f


	//   ....[83]....
        /*03dc*/ 	.word	0x0500000f


	//   ....[84]....
        /*03e0*/ 	.word	0x0500000f


	//   ....[85]....
        /*03e4*/ 	.word	0x0500000f


	//   ....[86]....
        /*03e8*/ 	.word	0x0500000f


	//   ....[87]....
        /*03ec*/ 	.word	0x0500000f


	//   ....[88]....
        /*03f0*/ 	.word	0x0500000f


	//   ....[89]....
        /*03f4*/ 	.word	0x0500000f


	//   ....[90]....
        /*03f8*/ 	.word	0x0500000f


	//   ....[91]....
        /*03fc*/ 	.word	0x0500000f


	//   ....[92]....
        /*0400*/ 	.word	0x0500000f


	//   ....[93]....
        /*0404*/ 	.word	0x0500000f


	//   ....[94]....
        /*0408*/ 	.word	0x0500000f


	//   ....[95]....
        /*040c*/ 	.word	0x0500000f


	//   ....[96]....
        /*0410*/ 	.word	0x0500000f


	//   ....[97]....
        /*0414*/ 	.word	0x0500000f


	//   ....[98]....
        /*0418*/ 	.word	0x0500000f


	//   ....[99]....
        /*041c*/ 	.word	0x0500000f


	//   ....[100]....
        /*0420*/ 	.word	0x0500000f


	//   ....[101]....
        /*0424*/ 	.word	0x0500000f


	//   ....[102]....
        /*0428*/ 	.word	0x0500000f


	//   ....[103]....
        /*042c*/ 	.word	0x0500000f


	//   ....[104]....
        /*0430*/ 	.word	0x0500000f


	//   ....[105]....
        /*0434*/ 	.word	0x0500000f


	//   ....[106]....
        /*0438*/ 	.word	0x0500000f


	//   ....[107]....
        /*043c*/ 	.word	0x0500000f


	//   ....[108]....
        /*0440*/ 	.word	0x0500000f


	//   ....[109]....
        /*0444*/ 	.word	0x0500000f


	//   ....[110]....
        /*0448*/ 	.word	0x0500000f


	//   ....[111]....
        /*044c*/ 	.word	0x0500000f


	//   ....[112]....
        /*0450*/ 	.word	0x0500000f


	//   ....[113]....
        /*0454*/ 	.word	0x0500000f


	//   ....[114]....
        /*0458*/ 	.word	0x0500000f


	//   ....[115]....
        /*045c*/ 	.word	0x0500000f


	//   ....[116]....
        /*0460*/ 	.word	0x0500000f


	//   ....[117]....
        /*0464*/ 	.word	0x0500000f


	//   ....[118]....
        /*0468*/ 	.word	0x0500000f


	//   ....[119]....
        /*046c*/ 	.word	0x0500000f


	//   ....[120]....
        /*0470*/ 	.word	0x0500000f


	//   ....[121]....
        /*0474*/ 	.word	0x0500000f


	//   ....[122]....
        /*0478*/ 	.word	0x0500000f


	//   ....[123]....
        /*047c*/ 	.word	0x0500000f


	//----- nvinfo : EIATTR_COOP_GROUP_INSTR_OFFSETS
	.align		4
.L_311:
        /*0480*/ 	.byte	0x04, 0x28
        /*0482*/ 	.short	(.L_313 - .L_312)


	//   ....[0]....
.L_312:
        /*0484*/ 	.word	0x00002a60


	//   ....[1]....
        /*0488*/ 	.word	0x00002aa0


	//   ....[2]....
        /*048c*/ 	.word	0x00002b00


	//   ....[3]....
        /*0490*/ 	.word	0x00002b10


	//   ....[4]....
        /*0494*/ 	.word	0x00003560


	//   ....[5]....
        /*0498*/ 	.word	0x000035a0


	//   ....[6]....
        /*049c*/ 	.word	0x000035d0


	//   ....[7]....
        /*04a0*/ 	.word	0x000035f0


	//   ....[8]....
        /*04a4*/ 	.word	0x00003610


	//   ....[9]....
        /*04a8*/ 	.word	0x00003630


	//   ....[10]....
        /*04ac*/ 	.word	0x00003650


	//   ....[11]....
        /*04b0*/ 	.word	0x00003670


	//   ....[12]....
        /*04b4*/ 	.word	0x00005890


	//   ....[13]....
        /*04b8*/ 	.word	0x000058b0


	//   ....[14]....
        /*04bc*/ 	.word	0x000058f0


	//   ....[15]....
        /*04c0*/ 	.word	0x00005900


	//   ....[16]....
        /*04c4*/ 	.word	0x00005930


	//   ....[17]....
        /*04c8*/ 	.word	0x00005940


	//   ....[18]....
        /*04cc*/ 	.word	0x00005970


	//   ....[19]....
        /*04d0*/ 	.word	0x00005980


	//   ....[20]....
        /*04d4*/ 	.word	0x00005b60


	//   ....[21]....
        /*04d8*/ 	.word	0x00005b90


	//   ....[22]....
        /*04dc*/ 	.word	0x00005bc0


	//   ....[23]....
        /*04e0*/ 	.word	0x00005bd0


	//   ....[24]....
        /*04e4*/ 	.word	0x00005c00


	//   ....[25]....
        /*04e8*/ 	.word	0x00005c10


	//   ....[26]....
        /*04ec*/ 	.word	0x00005c40


	//   ....[27]....
        /*04f0*/ 	.word	0x00005c50


	//   ....[28]....
        /*04f4*/ 	.word	0x00005de0


	//   ....[29]....
        /*04f8*/ 	.word	0x00005e00


	//   ....[30]....
        /*04fc*/ 	.word	0x00005e30


	//   ....[31]....
        /*0500*/ 	.word	0x00005e40


	//   ....[32]....
        /*0504*/ 	.word	0x00005e70


	//   ....[33]....
        /*0508*/ 	.word	0x00005e80


	//   ....[34]....
        /*050c*/ 	.word	0x00005eb0


	//   ....[35]....
        /*0510*/ 	.word	0x00005ec0


	//   ....[36]....
        /*0514*/ 	.word	0x000061e0


	//   ....[37]....
        /*0518*/ 	.word	0x00006210


	//   ....[38]....
        /*051c*/ 	.word	0x000062c0


	//   ....[39]....
        /*0520*/ 	.word	0x00006310


	//   ....[40]....
        /*0524*/ 	.word	0x00006340


	//   ....[41]....
        /*0528*/ 	.word	0x00006360


	//   ....[42]....
        /*052c*/ 	.word	0x00006370


	//   ....[43]....
        /*0530*/ 	.word	0x000063a0


	//   ....[44]....
        /*0534*/ 	.word	0x000063e0


	//   ....[45]....
        /*0538*/ 	.word	0x00006410


	//   ....[46]....
        /*053c*/ 	.word	0x00006430


	//   ....[47]....
        /*0540*/ 	.word	0x00006450


	//   ....[48]....
        /*0544*/ 	.word	0x00006470


	//   ....[49]....
        /*0548*/ 	.word	0x00006490


	//   ....[50]....
        /*054c*/ 	.word	0x000064b0


	//   ....[51]....
        /*0550*/ 	.word	0x000064e0


	//   ....[52]....
        /*0554*/ 	.word	0x00006530


	//   ....[53]....
        /*0558*/ 	.word	0x00006560


	//   ....[54]....
        /*055c*/ 	.word	0x00006580


	//   ....[55]....
        /*0560*/ 	.word	0x000065a0


	//   ....[56]....
        /*0564*/ 	.word	0x000065d0


	//   ....[57]....
        /*0568*/ 	.word	0x000065f0


	//   ....[58]....
        /*056c*/ 	.word	0x00006600


	//   ....[59]....
        /*0570*/ 	.word	0x00006620


	//   ....[60]....
        /*0574*/ 	.word	0x00006660


	//   ....[61]....
        /*0578*/ 	.word	0x00006690


	//   ....[62]....
        /*057c*/ 	.word	0x000066b0


	//   ....[63]....
        /*0580*/ 	.word	0x000066e0


	//   ....[64]....
        /*0584*/ 	.word	0x00006700


	//   ....[65]....
        /*0588*/ 	.word	0x00006740


	//   ....[66]....
        /*058c*/ 	.word	0x000068e0


	//   ....[67]....
        /*0590*/ 	.word	0x00006930


	//   ....[68]....
        /*0594*/ 	.word	0x00006ac0


	//   ....[69]....
        /*0598*/ 	.word	0x00006b10


	//   ....[70]....
        /*059c*/ 	.word	0x00006b80


	//   ....[71]....
        /*05a0*/ 	.word	0x00006be0


	//   ....[72]....
        /*05a4*/ 	.word	0x00006c50


	//   ....[73]....
        /*05a8*/ 	.word	0x00006cb0


	//   ....[74]....
        /*05ac*/ 	.word	0x00006d20


	//   ....[75]....
        /*05b0*/ 	.word	0x00006d80


	//   ....[76]....
        /*05b4*/ 	.word	0x00006e20


	//   ....[77]....
        /*05b8*/ 	.word	0x00006eb0


	//   ....[78]....
        /*05bc*/ 	.word	0x00006f20


	//   ....[79]....
        /*05c0*/ 	.word	0x00006f80


	//   ....[80]....
        /*05c4*/ 	.word	0x00006ff0


	//   ....[81]....
        /*05c8*/ 	.word	0x00007050


	//   ....[82]....
        /*05cc*/ 	.word	0x000070c0


	//   ....[83]....
        /*05d0*/ 	.word	0x00007120


	//   ....[84]....
        /*05d4*/ 	.word	0x000071c0


	//   ....[85]....
        /*05d8*/ 	.word	0x00007250


	//   ....[86]....
        /*05dc*/ 	.word	0x000072c0


	//   ....[87]....
        /*05e0*/ 	.word	0x00007320


	//   ....[88]....
        /*05e4*/ 	.word	0x00007390


	//   ....[89]....
        /*05e8*/ 	.word	0x000073f0


	//   ....[90]....
        /*05ec*/ 	.word	0x00007460


	//   ....[91]....
        /*05f0*/ 	.word	0x000074c0


	//   ....[92]....
        /*05f4*/ 	.word	0x00007560


	//   ....[93]....
        /*05f8*/ 	.word	0x00007620


	//   ....[94]....
        /*05fc*/ 	.word	0x00007730


	//   ....[95]....
        /*0600*/ 	.word	0x00007780


	//   ....[96]....
        /*0604*/ 	.word	0x00007810


	//   ....[97]....
        /*0608*/ 	.word	0x00007860


	//   ....[98]....
        /*060c*/ 	.word	0x000078f0


	//   ....[99]....
        /*0610*/ 	.word	0x00007990


	//   ....[100]....
        /*0614*/ 	.word	0x00007a00


	//   ....[101]....
        /*0618*/ 	.word	0x00007a70


	//   ....[102]....
        /*061c*/ 	.word	0x00007ae0


	//   ....[103]....
        /*0620*/ 	.word	0x00007b40


	//   ....[104]....
        /*0624*/ 	.word	0x00007bb0


	//   ....[105]....
        /*0628*/ 	.word	0x00007c10


	//   ....[106]....
        /*062c*/ 	.word	0x00007c90


	//   ....[107]....
        /*0630*/ 	.word	0x00007cf0


	//   ....[108]....
        /*0634*/ 	.word	0x00007d60


	//   ....[109]....
        /*0638*/ 	.word	0x00007db0


	//   ....[110]....
        /*063c*/ 	.word	0x00007e20


	//   ....[111]....
        /*0640*/ 	.word	0x00007e80


	//   ....[112]....
        /*0644*/ 	.word	0x00007f20


	//   ....[113]....
        /*0648*/ 	.word	0x00007fb0


	//   ....[114]....
        /*064c*/ 	.word	0x00008030


	//   ....[115]....
        /*0650*/ 	.word	0x000080d0


	//   ....[116]....
        /*0654*/ 	.word	0x00008160


	//   ....[117]....
        /*0658*/ 	.word	0x000081c0


	//   ....[118]....
        /*065c*/ 	.word	0x00008230


	//   ....[119]....
        /*0660*/ 	.word	0x000082a0


	//   ....[120]....
        /*0664*/ 	.word	0x00008370


	//   ....[121]....
        /*0668*/ 	.word	0x00008430


	//   ....[122]....
        /*066c*/ 	.word	0x00008560


	//   ....[123]....
        /*0670*/ 	.word	0x000085e0


	//----- nvinfo : EIATTR_EXIT_INSTR_OFFSETS
	.align		4
.L_313:
        /*0674*/ 	.byte	0x04, 0x1c
        /*0676*/ 	.short	(.L_315 - .L_314)


	//   ....[0]....
.L_314:
        /*0678*/ 	.word	0x000048a0


	//   ....[1]....
        /*067c*/ 	.word	0x00006a60


	//----- nvinfo : EIATTR_MAX_THREADS
	.align		4
.L_315:
        /*0680*/ 	.byte	0x04, 0x05
        /*0682*/ 	.short	(.L_317 - .L_316)
.L_316:
        /*0684*/ 	.word	0x00000140
        /*0688*/ 	.word	0x00000001
        /*068c*/ 	.word	0x00000001


	//----- nvinfo : EIATTR_CRS_STACK_SIZE
	.align		4
.L_317:
        /*0690*/ 	.byte	0x04, 0x1e
        /*0692*/ 	.short	(.L_319 - .L_318)
.L_318:
        /*0694*/ 	.word	0x00000000


	//----- nvinfo : EIATTR_CBANK_PARAM_SIZE
	.align		4
.L_319:
        /*0698*/ 	.byte	0x03, 0x19
        /*069a*/ 	.short	0x0060


	//----- nvinfo : EIATTR_PARAM_CBANK
	.align		4
        /*069c*/ 	.byte	0x04, 0x0a
        /*069e*/ 	.short	(.L_321 - .L_320)
	.align		4
.L_320:
        /*06a0*/ 	.word	index@(.nv.constant0._ZN13group_norm_v218gn_bwd_cuda_kernelI13__nv_bfloat16Li320ELi2ELi32ELi20ELi4096ELb0ELb1ELi32ELi320ELi320ELi4ELb1ELi2ELb0ELb0ELNS_15WgradSyncMethodE3ENS_16CompileConditionILi900EEEEEvPT_S6_S6_PKS5_S8_S8_S8_PKfflPfPj)
        /*06a4*/ 	.short	0x0210
        /*06a6*/ 	.short	0x0060


	//----- nvinfo : EIATTR_SW_WAR
	.align		4
.L_321:
        /*06a8*/ 	.byte	0x04, 0x36
        /*06aa*/ 	.short	(.L_323 - .L_322)
.L_322:
        /*06ac*/ 	.word	0x00000008
.L_323:


//--------------------- .nv.info._ZN13group_norm_v218gn_bwd_cuda_kernelI13__nv_bfloat16Li320ELi3ELi32ELi20ELi4096ELb0ELb1ELi32ELi320ELi320ELi4ELb1ELi2ELb0ELb0ELNS_15WgradSyncMethodE3ENS_16CompileConditionILi900EEEEEvPT_S6_S6_PKS5_S8_S8_S8_PKfflPfPj --------------------------
	.section	.nv.info._ZN13group_norm_v218gn_bwd_cuda_kernelI13__nv_bfloat16Li320ELi3ELi32ELi20ELi4096ELb0ELb1ELi32ELi320ELi320ELi4ELb1ELi2ELb0ELb0ELNS_15WgradSyncMethodE3ENS_16CompileConditionILi900EEEEEvPT_S6_S6_PKS5_S8_S8_S8_PKfflPfPj,"",@"SHT_CUDA_INFO"
	.sectionflags	@""
	.align	4


	//----- nvinfo : EIATTR_CUDA_API_VERSION
	.align		4
        /*0000*/ 	.byte	0x04, 0x37
        /*0002*/ 	.short	(.L_325 - .L_324)
.L_324:
        /*0004*/ 	.word	0x00000082


	//----- nvinfo : EIATTR_KPARAM_INFO
	.align		4
.L_325:
        /*0008*/ 	.byte	0x04, 0x17
        /*000a*/ 	.short	(.L_327 - .L_326)
.L_326:
        /*000c*/ 	.word	0x00000000
        /*0010*/ 	.short	0x000b
        /*0012*/ 	.short	0x0058
        /*0014*/ 	.byte	0x00, 0xf0, 0x21, 0x00


	//----- nvinfo : EIATTR_KPARAM_INFO
	.align		4
.L_327:
        /*0018*/ 	.byte	0x04, 0x17
        /*001a*/ 	.short	(.L_329 - .L_328)
.L_328:
        /*001c*/ 	.word	0x00000000
        /*0020*/ 	.short	0x000a
        /*0022*/ 	.short	0x0050
        /*0024*/ 	.byte	0x00, 0xf0, 0x21, 0x00


	//----- nvinfo : EIATTR_KPARAM_INFO
	.align		4
.L_329:
        /*0028*/ 	.byte	0x04, 0x17
        /*002a*/ 	.short	(.L_331 - .L_330)
.L_330:
        /*002c*/ 	.word	0x00000000
        /*0030*/ 	.short	0x0009
        /*0032*/ 	.short	0x0048
        /*0034*/ 	.byte	0x00, 0xf0, 0x21, 0x00


	//----- nvinfo : EIATTR_KPARAM_INFO
	.align		4
.L_331:
        /*0038*/ 	.byte	0x04, 0x17
        /*003a*/ 	.short	(.L_333 - .L_332)
.L_332:
        /*003c*/ 	.word	0x00000000
        /*0040*/ 	.short	0x0008
        /*0042*/ 	.short	0x0040
        /*0044*/ 	.byte	0x00, 0xf0, 0x11, 0x00


	//----- nvinfo : EIATTR_KPARAM_INFO
	.align		4
.L_333:
        /*0048*/ 	.byte	0x04, 0x17
        /*004a*/ 	.short	(.L_335 - .L_334)
.L_334:
        /*004c*/ 	.word	0x00000000
        /*0050*/ 	.short	0x0007
        /*0052*/ 	.short	0x0038
        /*0054*/ 	.byte	0x00, 0xf0, 0x21, 0x00


	//----- nvinfo : EIATTR_KPARAM_INFO
	.align		4
.L_335:
        /*0058*/ 	.byte	0x04, 0x17
        /*005a*/ 	.short	(.L_337 - .L_336)
.L_336:
        /*005c*/ 	.word	0x00000000
        /*0060*/ 	.short	0x0006
        /*0062*/ 	.short	0x0030
        /*0064*/ 	.byte	0x00, 0xf0, 0x21, 0x00


	//----- nvinfo : EIATTR_KPARAM_INFO
	.align		4
.L_337:
        /*0068*/ 	.byte	0x04, 0x17
        /*006a*/ 	.short	(.L_339 - .L_338)
.L_338:
        /*006c*/ 	.word	0x00000000
        /*0070*/ 	.short	0x0005
        /*0072*/ 	.short	0x0028
        /*0074*/ 	.byte	0x00, 0xf0, 0x21, 0x00


	//----- nvinfo : EIATTR_KPARAM_INFO
	.align		4
.L_339:
        /*0078*/ 	.byte	0x04, 0x17
        /*007a*/ 	.short	(.L_341 - .L_340)
.L_340:
        /*007c*/ 	.word	0x00000000
        /*0080*/ 	.short	0x0004
        /*0082*/ 	.short	0x0020
        /*0084*/ 	.byte	0x00, 0xf0, 0x21, 0x00


	//----- nvinfo : EIATTR_KPARAM_INFO
	.align		4
.L_341:
        /*0088*/ 	.byte	0x04, 0x17
        /*008a*/ 	.short	(.L_343 - .L_342)
.L_342:
        /*008c*/ 	.word	0x00000000
        /*0090*/ 	.short	0x0003
        /*0092*/ 	.short	0x0018
        /*0094*/ 	.byte	0x00, 0xf0, 0x21, 0x00


	//----- nvinfo : EIATTR_KPARAM_INFO
	.align		4
.L_343:
        /*0098*/ 	.byte	0x04, 0x17
        /*009a*/ 	.short	(.L_345 - .L_344)
.L_344:
        /*009c*/ 	.word	0x00000000
        /*00a0*/ 	.short	0x0002
        /*00a2*/ 	.short	0x0010
        /*00a4*/ 	.byte	0x00, 0xf0, 0x21, 0x00


	//----- nvinfo : EIATTR_KPARAM_INFO
	.align		4
.L_345:
        /*00a8*/ 	.byte	0x04, 0x17
        /*00aa*/ 	.short	(.L_347 - .L_346)
.L_346:
        /*00ac*/ 	.word	0x00000000
        /*00b0*/ 	.short	0x0001
        /*00b2*/ 	.short	0x0008
        /*00b4*/ 	.byte	0x00, 0xf0, 0x21, 0x00


	//----- nvinfo : EIATTR_KPARAM_INFO
	.align		4
.L_347:
        /*00b8*/ 	.byte	0x04, 0x17
        /*00ba*/ 	.short	(.L_349 - .L_348)
.L_348:
        /*00bc*/ 	.word	0x00000000
        /*00c0*/ 	.short	0x0000
        /*00c2*/ 	.short	0x0000
        /*00c4*/ 	.byte	0x00, 0xf0, 0x21, 0x00


	//----- nvinfo : EIATTR_SPARSE_MMA_MASK
	.align		4
.L_349:
        /*00c8*/ 	.byte	0x03, 0x50
        /*00ca*/ 	.short	0x0000


	//----- nvinfo : EIATTR_MAXREG_COUNT
	.align		4
        /*00cc*/ 	.byte	0x03, 0x1b
        /*00ce*/ 	.short	0x0040


	//----- nvinfo : EIATTR_NUM_BARRIERS
	.align		4
        /*00d0*/ 	.byte	0x02, 0x4c
        /*00d2*/ 	.byte	0x01
	.zero		1


	//----- nvinfo : EIATTR_ANNOTATIONS
	.align		4
        /*00d4*/ 	.byte	0x04, 0x55
        /*00d6*/ 	.short	(.L_351 - .L_350)


	//   ....[0]....
.L_350:
        /* <DEDUP_REMOVED lines=87> */


	//----- nvinfo : EIATTR_MERCURY_ISA_VERSION
	.align		4
.L_351:
        /*0638*/ 	.byte	0x03, 0x5f
        /*063a*/ 	.short	0x0101


	//----- nvinfo : EIATTR_COOP_GROUP_MASK_REGIDS
	.align		4
        /*063c*/ 	.byte	0x04, 0x29
        /*063e*/ 	.short	(.L_353 - .L_352)


	//   ....[0]....
.L_352:
        /*0640*/ 	.word	0xffffffff


	//   ....[1]....
        /*0644*/ 	.word	0xffffffff


	//   ....[2]....
        /*0648*/ 	.word	0xffffffff


	//   ....[3]....
        /*064c*/ 	.word	0xffffffff


	//   ....[4]....
        /*0650*/ 	.word	0xffffffff


	//   ....[5]....
        /*0654*/ 	.word	0xffffffff


	//   ....[6]....
        /*0658*/ 	.word	0xffffffff


	//   ....[7]....
        /*065c*/ 	.word	0xffffffff


	//   ....[8]....
        /*0660*/ 	.word	0xffffffff


	//   ....[9]....
        /*0664*/ 	.word	0xffffffff


	//   ....[10]....
        /*0668*/ 	.word	0xffffffff


	//   ....[11]....
        /*066c*/ 	.word	0xffffffff


	//   ....[12]....
        /*0670*/ 	.word	0x05000015


	//   ....[13]....
        /*0674*/ 	.word	0x05000014


	//   ....[14]....
        /*0678*/ 	.word	0x05000016


	//   ....[15]....
        /*067c*/ 	.word	0x05000017


	//   ....[16]....
        /*0680*/ 	.word	0x05000019


	//   ....[17]....
        /*0684*/ 	.word	0x05000018


	//   ....[18]....
        /*0688*/ 	.word	0x0500001a


	//   ....[19]....
        /*068c*/ 	.word	0x0500000f


	//   ....[20]....
        /*0690*/ 	.word	0x05000019


	//   ....[21]....
        /*0694*/ 	.word	0x05000018


	//   ....[22]....
        /*0698*/ 	.word	0x0500001a


	//   ....[23]....
        /*069c*/ 	.word	0x0500001b


	//   ....[24]....
        /*06a0*/ 	.word	0x0500001d


	//   ....[25]....
        /*06a4*/ 	.word	0x0500001c


	//   ....[26]....
        /*06a8*/ 	.word	0x05000020


	//   ....[27]....
        /*06ac*/ 	.word	0x0500000f


	//   ....[28]....
        /*06b0*/ 	.word	0x05000019


	//   ....[29]....
        /*06b4*/ 	.word	0x05000018


	//   ....[30]....
        /*06b8*/ 	.word	0x0500001a


	//   ....[31]....
        /*06bc*/ 	.word	0x0500001b


	//   ....[32]....
        /*06c0*/ 	.word	0x0500001d


	//   ....[33]....
        /*06c4*/ 	.word	0x0500001c


	//   ....[34]....
        /*06c8*/ 	.word	0x05000020


	//   ....[35]....
        /*06cc*/ 	.word	0x0500000f


	//   ....[36]....
        /*06d0*/ 	.word	0x05000011


	//   ....[37]....
        /*06d4*/ 	.word	0x0500001b


	//   ....[38]....
        /*06d8*/ 	.word	0x05000010


	//   ....[39]....
        /*06dc*/ 	.word	0x0500001d


	//   ....[40]....
        /*06e0*/ 	.word	0x05000023


	//   ....[41]....
        /*06e4*/ 	.word	0x0500001e


	//   ....[42]....
        /*06e8*/ 	.word	0x05000026


	//   ....[43]....
        /*06ec*/ 	.word	0x05000025


	//   ....[44]....
        /*06f0*/ 	.word	0x0500001c


	//   ....[45]....
        /*06f4*/ 	.word	0x05000016


	//   ....[46]....
        /*06f8*/ 	.word	0x05000011


	//   ....[47]....
        /*06fc*/ 	.word	0x0500001b


	//   ....[48]....
        /*0700*/ 	.word	0x05000014


	//   ....[49]....
        /*0704*/ 	.word	0x05000017


	//   ....[50]....
        /*0708*/ 	.word	0x05000018


	//   ....[51]....
        /*070c*/ 	.word	0x0500001a


	//   ....[52]....
        /*0710*/ 	.word	0x05000029


	//   ....[53]....
        /*0714*/ 	.word	0x05000013


	//   ....[54]....
        /*0718*/ 	.word	0x05000018


	//   ....[55]....
        /*071c*/ 	.word	0x0500000e


	//   ....[56]....
        /*0720*/ 	.word	0x05000014


	//   ....[57]....
        /*0724*/ 	.word	0x05000012


	//   ....[58]....
        /*0728*/ 	.word	0x05000015


	//   ....[59]....
        /*072c*/ 	.word	0x05000017


	//   ....[60]....
        /*0730*/ 	.word	0x0500002b


	//   ....[61]....
        /*0734*/ 	.word	0x05000028


	//   ....[62]....
        /*0738*/ 	.word	0x05000020


	//   ....[63]....
        /*073c*/ 	.word	0x05000022


	//   ....[64]....
        /*0740*/ 	.word	0x05000021


	//   ....[65]....
        /*0744*/ 	.word	0x05000027


	//   ....[66]....
        /*0748*/ 	.word	0x05000023


	//   ....[67]....
        /*074c*/ 	.word	0x0500001e


	//   ....[68]....
        /*0750*/ 	.word	0x0500001a


	//   ....[69]....
        /*0754*/ 	.word	0x0500001a


	//   ....[70]....
        /*0758*/ 	.word	0x0500001a


	//   ....[71]....
        /*075c*/ 	.word	0x0500001a


	//   ....[72]....
        /*0760*/ 	.word	0x0500001a


	//   ....[73]....
        /*0764*/ 	.word	0x0500001a


	//   ....[74]....
        /*0768*/ 	.word	0x0500001a


	//   ....[75]....
        /*076c*/ 	.word	0x0500001a


	//   ....[76]....
        /*0770*/ 	.word	0x0500001a


	//   ....[77]....
        /*0774*/ 	.word	0x0500001a


	//   ....[78]....
        /*0778*/ 	.word	0x0500001a


	//   ....[79]....
        /*077c*/ 	.word	0x0500001a


	//   ....[80]....
        /*0780*/ 	.word	0x0500001a


	//   ....[81]....
        /*0784*/ 	.word	0x0500001a


	//   ....[82]....
        /*0788*/ 	.word	0x0500001a


	//   ....[83]....
        /*078c*/ 	.word	0x0500001a


	//   ....[84]....
        /*0790*/ 	.word	0x0500001a


	//   ....[85]....
        /*0794*/ 	.word	0x0500001a


	//   ....[86]....
        /*0798*/ 	.word	0x0500001a


	//   ....[87]....
        /*079c*/ 	.word	0x0500001a


	//   ....[88]....
        /*07a0*/ 	.word	0x0500001a


	//   ....[89]....
        /*07a4*/ 	.word	0x0500001a


	//   ....[90]....
        /*07a8*/ 	.word	0x0500001a


	//   ....[91]....
        /*07ac*/ 	.word	0x0500001a


	//   ....[92]....
        /*07b0*/ 	.word	0x0500001a


	//   ....[93]....
        /*07b4*/ 	.word	0x0500001a


	//   ....[94]....
        /*07b8*/ 	.word	0x0500001a


	//   ....[95]....
        /*07bc*/ 	.word	0x0500001a


	//   ....[96]....
        /*07c0*/ 	.word	0x0500001a


	//   ....[97]....
        /*07c4*/ 	.word	0x0500001a


	//   ....[98]....
        /*07c8*/ 	.word	0x0500001a


	//   ....[99]....
        /*07cc*/ 	.word	0x0500001a


	//   ....[100]....
        /*07d0*/ 	.word	0x0500001a


	//   ....[101]....
        /*07d4*/ 	.word	0x0500001a


	//   ....[102]....
        /*07d8*/ 	.word	0x0500001a


	//   ....[103]....
        /*07dc*/ 	.word	0x0500001a


	//   ....[104]....
        /*07e0*/ 	.word	0x0500001a


	//   ....[105]....
        /*07e4*/ 	.word	0x0500001a


	//   ....[106]....
        /*07e8*/ 	.word	0x0500001a


	//   ....[107]....
        /*07ec*/ 	.word	0x0500001a


	//   ....[108]....
        /*07f0*/ 	.word	0x0500001a


	//   ....[109]....
        /*07f4*/ 	.word	0x0500001a


	//   ....[110]....
        /*07f8*/ 	.word	0x0500001a


	//   ....[111]....
        /*07fc*/ 	.word	0x0500001a


	//   ....[112]....
        /*0800*/ 	.word	0x0500001a


	//   ....[113]....
        /*0804*/ 	.word	0x0500001a


	//   ....[114]....
        /*0808*/ 	.word	0x0500001a


	//   ....[115]....
        /*080c*/ 	.word	0x0500001a


	//   ....[116]....
        /*0810*/ 	.word	0x0500001a


	//   ....[117]....
        /*0814*/ 	.word	0x0500001a


	//   ....[118]....
        /*0818*/ 	.word	0x0500001a


	//   ....[119]....
        /*081c*/ 	.word	0x0500001a


	//   ....[120]....
        /*0820*/ 	.word	0x0500001a


	//   ....[121]....
        /*0824*/ 	.word	0x0500001a


	//   ....[122]....
        /*0828*/ 	.word	0x0500001a


	//   ....[123]....
        /*082c*/ 	.word	0x0500001a


	//----- nvinfo : EIATTR_COOP_GROUP_INSTR_OFFSETS
	.align		4
.L_353:
        /*0830*/ 	.byte	0x04, 0x28
        /*0832*/ 	.short	(.L_355 - .L_354)


	//   ....[0]....
.L_354:
        /*0834*/ 	.word	0x000030e0


	//   ....[1]....
        /*0838*/ 	.word	0x00003120


	//   ....[2]....
        /*083c*/ 	.word	0x00003180


	//   ....[3]....
        /*0840*/ 	.word	0x00003190


	//   ....[4]....
        /*0844*/ 	.word	0x00003be0


	//   ....[5]....
        /*0848*/ 	.word	0x00003c20


	//   ....[6]....
        /*084c*/ 	.word	0x00003c50


	//   ....[7]....
        /*0850*/ 	.word	0x00003c70


	//   ....[8]....
        /*0854*/ 	.word	0x00003c90


	//   ....[9]....
        /*0858*/ 	.word	0x00003cb0


	//   ....[10]....
        /*085c*/ 	.word	0x00003cd0


	//   ....[11]....
        /*0860*/ 	.word	0x00003cf0


	//   ....[12]....
        /*0864*/ 	.word	0x000060c0


	//   ....[13]....
        /*0868*/ 	.word	0x000060f0


	//   ....[14]....
        /*086c*/ 	.word	0x00006120


	//   ....[15]....
        /*0870*/ 	.word	0x00006140


	//   ....[16]....
        /*0874*/ 	.word	0x00006170


	//   ....[17]....
        /*0878*/ 	.word	0x00006180


	//   ....[18]....
        /*087c*/ 	.word	0x000061b0


	//   ....[19]....
        /*0880*/ 	.word	0x000061c0


	//   ....[20]....
        /*0884*/ 	.word	0x00006390


	//   ....[21]....
        /*0888*/ 	.word	0x000063c0


	//   ....[22]....
        /*088c*/ 	.word	0x00006400


	//   ....[23]....
        /*0890*/ 	.word	0x00006420


	//   ....[24]....
        /*0894*/ 	.word	0x00006450


	//   ....[25]....
        /*0898*/ 	.word	0x00006460


	//   ....[26]....
        /*089c*/ 	.word	0x00006490


	//   ....[27]....
        /*08a0*/ 	.word	0x000064a0


	//   ....[28]....
        /*08a4*/ 	.word	0x00006630


	//   ....[29]....
        /*08a8*/ 	.word	0x00006660


	//   ....[30]....
        /*08ac*/ 	.word	0x00006690


	//   ....[31]....
        /*08b0*/ 	.word	0x000066b0


	//   ....[32]....
        /*08b4*/ 	.word	0x000066e0


	//   ....[33]....
        /*08b8*/ 	.word	0x000066f0


	//   ....[34]....
        /*08bc*/ 	.word	0x00006720


	//   ....[35]....
        /*08c0*/ 	.word	0x00006730


	//   ....[36]....
        /*08c4*/ 	.word	0x00006930


	//   ....[37]....
        /*08c8*/ 	.word	0x00006a30


	//   ....[38]....
        /*08cc*/ 	.word	0x00006ac0


	//   ....[39]....
        /*08d0*/ 	.word	0x00006b60


	//   ....[40]....
        /*08d4*/ 	.word	0x00006b90


	//   ....[41]....
        /*08d8*/ 	.word	0x00006be0


	//   ....[42]....
        /*08dc*/ 	.word	0x00006c00


	//   ....[43]....
        /*08e0*/ 	.word	0x00006c30


	//   ....[44]....
        /*08e4*/ 	.word	0x00006c40


	//   ....[45]....
        /*08e8*/ 	.word	0x00006c60


	//   ....[46]....
        /*08ec*/ 	.word	0x00006ce0


	//   ....[47]....
        /*08f0*/ 	.word	0x00006d20


	//   ....[48]....
        /*08f4*/ 	.word	0x00006d60


	//   ....[49]....
        /*08f8*/ 	.word	0x00006d90


	//   ....[50]....
        /*08fc*/ 	.word	0x00006da0


	//   ....[51]....
        /*0900*/ 	.word	0x00006db0


	//   ....[52]....
        /*0904*/ 	.word	0x00006dc0


	//   ....[53]....
        /*0908*/ 	.word	0x00006e00


	//   ....[54]....
        /*090c*/ 	.word	0x00006e40


	//   ....[55]....
        /*0910*/ 	.word	0x00006e70


	//   ....[56]....
        /*0914*/ 	.word	0x00006eb0


	//   ....[57]....
        /*0918*/ 	.word	0x00006ed0


	//   ....[58]....
        /*091c*/ 	.word	0x00006f00


	//   ....[59]....
        /*0920*/ 	.word	0x00006f20


	//   ....[60]....
        /*0924*/ 	.word	0x00006f40


	//   ....[61]....
        /*0928*/ 	.word	0x00006f80


	//   ....[62]....
        /*092c*/ 	.word	0x00006fd0


	//   ....[63]....
        /*0930*/ 	.word	0x00006ff0


	//   ....[64]....
        /*0934*/ 	.word	0x00007020


	//   ....[65]....
        /*0938*/ 	.word	0x00007030


	//   ....[66]....
        /*093c*/ 	.word	0x00007150


	//   ....[67]....
        /*0940*/ 	.word	0x000071a0


	//   ....[68]....
        /*0944*/ 	.word	0x00007380


	//   ....[69]....
        /*0948*/ 	.word	0x000073d0


	//   ....[70]....
        /*094c*/ 	.word	0x00007440


	//   ....[71]....
        /*0950*/ 	.word	0x000074a0


	//   ....[72]....
        /*0954*/ 	.word	0x00007510


	//   ....[73]....
        /*0958*/ 	.word	0x00007570


	//   ....[74]....
        /*095c*/ 	.word	0x000075e0


	//   ....[75]....
        /*0960*/ 	.word	0x00007640


	//   ....[76]....
        /*0964*/ 	.word	0x000076e0


	//   ....[77]....
        /*0968*/ 	.word	0x00007770


	//   ....[78]....
        /*096c*/ 	.word	0x000077e0


	//   ....[79]....
        /*0970*/ 	.word	0x00007840


	//   ....[80]....
        /*0974*/ 	.word	0x000078b0


	//   ....[81]....
        /*0978*/ 	.word	0x00007910


	//   ....[82]....
        /*097c*/ 	.word	0x00007980


	//   ....[83]....
        /*0980*/ 	.word	0x000079e0


	//   ....[84]....
        /*0984*/ 	.word	0x00007a80


	//   ....[85]....
        /*0988*/ 	.word	0x00007b10


	//   ....[86]....
        /*098c*/ 	.word	0x00007b80


	//   ....[87]....
        /*0990*/ 	.word	0x00007be0


	//   ....[88]....
        /*0994*/ 	.word	0x00007c50


	//   ....[89]....
        /*0998*/ 	.word	0x00007cb0


	//   ....[90]....
        /*099c*/ 	.word	0x00007d20


	//   ....[91]....
        /*09a0*/ 	.word	0x00007d80


	//   ....[92]....
        /*09a4*/ 	.word	0x00007e20


	//   ....[93]....
        /*09a8*/ 	.word	0x00007ee0


	//   ....[94]....
        /*09ac*/ 	.word	0x00007fe0


	//   ....[95]....
        /*09b0*/ 	.word	0x00008030


	//   ....[96]....
        /*09b4*/ 	.word	0x00008120


	//   ....[97]....
        /*09b8*/ 	.word	0x00008170


	//   ....[98]....
        /*09bc*/ 	.word	0x00008200


	//   ....[99]....
        /*09c0*/ 	.word	0x00008250


	//   ....[100]....
        /*09c4*/ 	.word	0x000082c0


	//   ....[101]....
        /*09c8*/ 	.word	0x00008320


	//   ....[102]....
        /*09cc*/ 	.word	0x00008390


	//   ....[103]....
        /*09d0*/ 	.word	0x000083f0


	//   ....[104]....
        /*09d4*/ 	.word	0x00008460


	//   ....[105]....
        /*09d8*/ 	.word	0x000084c0


	//   ....[106]....
        /*09dc*/ 	.word	0x00008540


	//   ....[107]....
        /*09e0*/ 	.word	0x000085b0


	//   ....[108]....
        /*09e4*/ 	.word	0x00008620


	//   ....[109]....
        /*09e8*/ 	.word	0x00008680


	//   ....[110]....
        /*09ec*/ 	.word	0x00008700


	//   ....[111]....
        /*09f0*/ 	.word	0x00008780


	//   ....[112]....
        /*09f4*/ 	.word	0x00008820


	//   ....[113]....
        /*09f8*/ 	.word	0x00008890


	//   ....[114]....
        /*09fc*/ 	.word	0x00008920


	//   ....[115]....
        /*0a00*/ 	.word	0x000089b0


	//   ....[116]....
        /*0a04*/ 	.word	0x00008a20


	//   ....[117]....
        /*0a08*/ 	.word	0x00008a80


	//   ....[118]....
        /*0a0c*/ 	.word	0x00008af0


	//   ....[119]....
        /*0a10*/ 	.word	0x00008b70


	//   ....[120]....
        /*0a14*/ 	.word	0x00008c30


	//   ....[121]....
        /*0a18*/ 	.word	0x00008d00


	//   ....[122]....
        /*0a1c*/ 	.word	0x00008de0


	//   ....[123]....
        /*0a20*/ 	.word	0x00008e90


	//----- nvinfo : EIATTR_EXIT_INSTR_OFFSETS
	.align		4
.L_355:
        /*0a24*/ 	.byte	0x04, 0x1c
        /*0a26*/ 	.short	(.L_357 - .L_356)


	//   ....[0]....
.L_356:
        /*0a28*/ 	.word	0x000050e0


	//   ....[1]....
        /*0a2c*/ 	.word	0x00007320


	//----- nvinfo : EIATTR_MAX_THREADS
	.align		4
.L_357:
        /*0a30*/ 	.byte	0x04, 0x05
        /*0a32*/ 	.short	(.L_359 - .L_358)
.L_358:
        /*0a34*/ 	.word	0x00000140
        /*0a38*/ 	.word	0x00000001
        /*0a3c*/ 	.word	0x00000001


	//----- nvinfo : EIATTR_CRS_STACK_SIZE
	.align		4
.L_359:
        /*0a40*/ 	.byte	0x04, 0x1e
        /*0a42*/ 	.short	(.L_361 - .L_360)
.L_360:
        /*0a44*/ 	.word	0x00000000


	//----- nvinfo : EIATTR_CBANK_PARAM_SIZE
	.align		4
.L_361:
        /*0a48*/ 	.byte	0x03, 0x19
        /*0a4a*/ 	.short	0x0060


	//----- nvinfo : EIATTR_PARAM_CBANK
	.align		4
        /*0a4c*/ 	.byte	0x04, 0x0a
        /*0a4e*/ 	.short	(.L_363 - .L_362)
	.align		4
.L_362:
        /*0a50*/ 	.word	index@(.nv.constant0._ZN13group_norm_v218gn_bwd_cuda_kernelI13__nv_bfloat16Li320ELi3ELi32ELi20ELi4096ELb0ELb1ELi32ELi320ELi320ELi4ELb1ELi2ELb0ELb0ELNS_15WgradSyncMethodE3ENS_16CompileConditionILi900EEEEEvPT_S6_S6_PKS5_S8_S8_S8_PKfflPfPj)
        /*0a54*/ 	.short	0x0210
        /*0a56*/ 	.short	0x0060


	//----- nvinfo : EIATTR_SW_WAR
	.align		4
.L_363:
        /*0a58*/ 	.byte	0x04, 0x36
        /*0a5a*/ 	.short	(.L_365 - .L_364)
.L_364:
        /*0a5c*/ 	.word	0x00000008
.L_365:


//--------------------- .nv.info._ZN13group_norm_v218gn_bwd_cuda_kernelI13__nv_bfloat16Li320ELi3ELi32ELi20ELi4096ELb0ELb1ELi32ELi320ELi320ELi4ELb1ELi3ELb0ELb0ELNS_15WgradSyncMethodE2ENS_16CompileConditionILi900EEEEEvPT_S6_S6_PKS5_S8_S8_S8_PKfflPfPj --------------------------
	.section	.nv.info._ZN13group_norm_v218gn_bwd_cuda_kernelI13__nv_bfloat16Li320ELi3ELi32ELi20ELi4096ELb0ELb1ELi32ELi320ELi320ELi4ELb1ELi3ELb0ELb0ELNS_15WgradSyncMethodE2ENS_16CompileConditionILi900EEEEEvPT_S6_S6_PKS5_S8_S8_S8_PKfflPfPj,"",@"SHT_CUDA_INFO"
	.sectionflags	@""
	.align	4


	//----- nvinfo : EIATTR_CUDA_API_VERSION
	.align		4
        /*0000*/ 	.byte	0x04, 0x37
        /*0002*/ 	.short	(.L_367 - .L_366)
.L_366:
        /*0004*/ 	.word	0x00000082


	//----- nvinfo : EIATTR_KPARAM_INFO
	.align		4
.L_367:
        /*0008*/ 	.byte	0x04, 0x17
        /*000a*/ 	.short	(.L_369 - .L_368)
.L_368:
        /*000c*/ 	.word	0x00000000
        /*0010*/ 	.short	0x000b
        /*0012*/ 	.short	0x0058
        /*0014*/ 	.byte	0x00, 0xf0, 0x21, 0x00


	//----- nvinfo : EIATTR_KPARAM_INFO
	.align		4
.L_369:
        /*0018*/ 	.byte	0x04, 0x17
        /*001a*/ 	.short	(.L_371 - .L_370)
.L_370:
        /*001c*/ 	.word	0x00000000
        /*0020*/ 	.short	0x000a
        /*0022*/ 	.short	0x0050
        /*0024*/ 	.byte	0x00, 0xf0, 0x21, 0x00


	//----- nvinfo : EIATTR_KPARAM_INFO
	.align		4
.L_371:
        /*0028*/ 	.byte	0x04, 0x17
        /*002a*/ 	.short	(.L_373 - .L_372)
.L_372:
        /*002c*/ 	.word	0x00000000
        /*0030*/ 	.short	0x0009
        /*0032*/ 	.short	0x0048
        /*0034*/ 	.byte	0x00, 0xf0, 0x21, 0x00


	//----- nvinfo : EIATTR_KPARAM_INFO
	.align		4
.L_373:
        /*0038*/ 	.byte	0x04, 0x17
        /*003a*/ 	.short	(.L_375 - .L_374)
.L_374:
        /*003c*/ 	.word	0x00000000
        /*0040*/ 	.short	0x0008
        /*0042*/ 	.short	0x0040
        /*0044*/ 	.byte	0x00, 0xf0, 0x11, 0x00


	//----- nvinfo : EIATTR_KPARAM_INFO
	.align		4
.L_375:
        /*0048*/ 	.byte	0x04, 0x17
        /*004a*/ 	.short	(.L_377 - .L_376)
.L_376:
        /*004c*/ 	.word	0x00000000
        /*0050*/ 	.short	0x0007
        /*0052*/ 	.short	0x0038
        /*0054*/ 	.byte	0x00, 0xf0, 0x21, 0x00


	//----- nvinfo : EIATTR_KPARAM_INFO
	.align		4
.L_377:
        /*0058*/ 	.byte	0x04, 0x17
        /*005a*/ 	.short	(.L_379 - .L_378)
.L_378:
        /*005c*/ 	.word	0x00000000
        /*0060*/ 	.short	0x0006
        /*0062*/ 	.short	0x0030
        /*0064*/ 	.byte	0x00, 0xf0, 0x21, 0x00


	//----- nvinfo : EIATTR_KPARAM_INFO
	.align		4
.L_379:
        /*0068*/ 	.byte	0x04, 0x17
        /*006a*/ 	.short	(.L_381 - .L_380)
.L_380:
        /*006c*/ 	.word	0x00000000
        /*0070*/ 	.short	0x0005
        /*0072*/ 	.short	0x0028
        /*0074*/ 	.byte	0x00, 0xf0, 0x21, 0x00


	//----- nvinfo : EIATTR_KPARAM_INFO
	.align		4
.L_381:
        /*0078*/ 	.byte	0x04, 0x17
        /*007a*/ 	.short	(.L_383 - .L_382)
.L_382:
        /*007c*/ 	.word	0x00000000
        /*0080*/ 	.short	0x0004
        /*0082*/ 	.short	0x0020
        /*0084*/ 	.byte	0x00, 0xf0, 0x21, 0x00


	//----- nvinfo : EIATTR_KPARAM_INFO
	.align		4
.L_383:
        /*0088*/ 	.byte	0x04, 0x17
        /*008a*/ 	.short	(.L_385 - .L_384)
.L_384:
        /*008c*/ 	.word	0x00000000
        /*0090*/ 	.short	0x0003
        /*0092*/ 	.short	0x0018
        /*0094*/ 	.byte	0x00, 0xf0, 0x21, 0x00


	//----- nvinfo : EIATTR_KPARAM_INFO
	.align		4
.L_385:
        /*0098*/ 	.byte	0x04, 0x17
        /*009a*/ 	.short	(.L_387 - .L_386)
.L_386:
        /*009c*/ 	.word	0x00000000
        /*00a0*/ 	.short	0x0002
        /*00a2*/ 	.short	0x0010
        /*00a4*/ 	.byte	0x00, 0xf0, 0x21, 0x00


	//----- nvinfo : EIATTR_KPARAM_INFO
	.align		4
.L_387:
        /*00a8*/ 	.byte	0x04, 0x17
        /*00aa*/ 	.short	(.L_389 - .L_388)
.L_388:
        /*00ac*/ 	.word	0x00000000
        /*00b0*/ 	.short	0x0001
        /*00b2*/ 	.short	0x0008
        /*00b4*/ 	.byte	0x00, 0xf0, 0x21, 0x00


	//----- nvinfo : EIATTR_KPARAM_INFO
	.align		4
.L_389:
        /*00b8*/ 	.byte	0x04, 0x17
        /*00ba*/ 	.short	(.L_391 - .L_390)
.L_390:
        /*00bc*/ 	.word	0x00000000
        /*00c0*/ 	.short	0x0000
        /*00c2*/ 	.short	0x0000
        /*00c4*/ 	.byte	0x00, 0xf0, 0x21, 0x00


	//----- nvinfo : EIATTR_SPARSE_MMA_MASK
	.align		4
.L_391:
        /*00c8*/ 	.byte	0x03, 0x50
        /*00ca*/ 	.short	0x0000


	//----- nvinfo : EIATTR_MAXREG_COUNT
	.align		4
        /*00cc*/ 	.byte	0x03, 0x1b
        /*00ce*/ 	.short	0x0040


	//----- nvinfo : EIATTR_NUM_BARRIERS
	.align		4
        /*00d0*/ 	.byte	0x02, 0x4c
        /*00d2*/ 	.byte	0x01
	.zero		1


	//----- nvinfo : EIATTR_ANNOTATIONS
	.align		4
        /*00d4*/ 	.byte	0x04, 0x55
        /*00d6*/ 	.short	(.L_393 - .L_392)


	//   ....[0]....
.L_392:
        /* <DEDUP_REMOVED lines=69> */


	//----- nvinfo : EIATTR_MERCURY_ISA_VERSION
	.align		4
.L_393:
        /*0518*/ 	.byte	0x03, 0x5f
        /*051a*/ 	.short	0x0101


	//----- nvinfo : EIATTR_COOP_GROUP_MASK_REGIDS
	.align		4
        /*051c*/ 	.byte	0x04, 0x29
        /*051e*/ 	.short	(.L_395 - .L_394)


	//   ....[0]....
.L_394:
        /*0520*/ 	.word	0xffffffff


	//   ....[1]....
        /*0524*/ 	.word	0xffffffff


	//   ....[2]....
        /*0528*/ 	.word	0xffffffff


	//   ....[3]....
        /*052c*/ 	.word	0xffffffff


	//   ....[4]....
        /*0530*/ 	.word	0xffffffff


	//   ....[5]....
        /*0534*/ 	.word	0xffffffff


	//   ....[6]....
        /*0538*/ 	.word	0xffffffff


	//   ....[7]....
        /*053c*/ 	.word	0xffffffff


	//   ....[8]....
        /*0540*/ 	.word	0xffffffff


	//   ....[9]....
        /*0544*/ 	.word	0xffffffff


	//   ....[10]....
        /*0548*/ 	.word	0xffffffff


	//   ....[11]....
        /*054c*/ 	.word	0xffffffff


	//   ....[12]....
        /*0550*/ 	.word	0x05000015


	//   ....[13]....
        /*0554*/ 	.word	0x05000014


	//   ....[14]....
        /*0558*/ 	.word	0x05000016


	//   ....[15]....
        /*055c*/ 	.word	0x05000017


	//   ....[16]....
        /*0560*/ 	.word	0x05000019


	//   ....[17]....
        /*0564*/ 	.word	0x05000018


	//   ....[18]....
        /*0568*/ 	.word	0x0500001a


	//   ....[19]....
        /*056c*/ 	.word	0x0500000f


	//   ....[20]....
        /*0570*/ 	.word	0x05000019


	//   ....[21]....
        /*0574*/ 	.word	0x05000018


	//   ....[22]....
        /*0578*/ 	.word	0x0500001a


	//   ....[23]....
        /*057c*/ 	.word	0x0500001b


	//   ....[24]....
        /*0580*/ 	.word	0x0500001d


	//   ....[25]....
        /*0584*/ 	.word	0x0500001c


	//   ....[26]....
        /*0588*/ 	.word	0x05000020


	//   ....[27]....
        /*058c*/ 	.word	0x0500000f


	//   ....[28]....
        /*0590*/ 	.word	0x05000019


	//   ....[29]....
        /*0594*/ 	.word	0x05000018


	//   ....[30]....
        /*0598*/ 	.word	0x0500001a


	//   ....[31]....
        /*059c*/ 	.word	0x0500001b


	//   ....[32]....
        /*05a0*/ 	.word	0x0500001d


	//   ....[33]....
        /*05a4*/ 	.word	0x0500001c


	//   ....[34]....
        /*05a8*/ 	.word	0x05000020


	//   ....[35]....
        /*05ac*/ 	.word	0x0500000f


	//   ....[36]....
        /*05b0*/ 	.word	0x05000011


	//   ....[37]....
        /*05b4*/ 	.word	0x0500001b


	//   ....[38]....
        /*05b8*/ 	.word	0x05000010


	//   ....[39]....
        /*05bc*/ 	.word	0x0500001d


	//   ....[40]....
        /*05c0*/ 	.word	0x05000023


	//   ....[41]....
        /*05c4*/ 	.word	0x0500001e


	//   ....[42]....
        /*05c8*/ 	.word	0x05000026


	//   ....[43]....
        /*05cc*/ 	.word	0x05000025


	//   ....[44]....
        /*05d0*/ 	.word	0x0500001c


	//   ....[45]....
        /*05d4*/ 	.word	0x05000016


	//   ....[46]....
        /*05d8*/ 	.word	0x05000011


	//   ....[47]....
        /*05dc*/ 	.word	0x0500001b


	//   ....[48]....
        /*05e0*/ 	.word	0x05000014


	//   ....[49]....
        /*05e4*/ 	.word	0x05000017


	//   ....[50]....
        /*05e8*/ 	.word	0x05000018


	//   ....[51]....
        /*05ec*/ 	.word	0x0500001a


	//   ....[52]....
        /*05f0*/ 	.word	0x05000029


	//   ....[53]....
        /*05f4*/ 	.word	0x05000013


	//   ....[54]....
        /*05f8*/ 	.word	0x05000018


	//   ....[55]....
        /*05fc*/ 	.word	0x0500000e


	//   ....[56]....
        /*0600*/ 	.word	0x05000014


	//   ....[57]....
        /*0604*/ 	.word	0x05000012


	//   ....[58]....
        /*0608*/ 	.word	0x05000015


	//   ....[59]....
        /*060c*/ 	.word	0x05000017


	//   ....[60]....
        /*0610*/ 	.word	0x0500002b


	//   ....[61]....
        /*0614*/ 	.word	0x05000028


	//   ....[62]....
        /*0618*/ 	.word	0x05000020


	//   ....[63]....
        /*061c*/ 	.word	0x05000022


	//   ....[64]....
        /*0620*/ 	.word	0x05000021


	//   ....[65]....
        /*0624*/ 	.word	0x05000027


	//   ....[66]....
        /*0628*/ 	.word	0x05000023


	//   ....[67]....
        /*062c*/ 	.word	0x0500001e


	//   ....[68]....
        /*0630*/ 	.word	0x0500001a


	//   ....[69]....
        /*0634*/ 	.word	0x0500001a


	//   ....[70]....
        /*0638*/ 	.word	0x0500001a


	//   ....[71]....
        /*063c*/ 	.word	0x0500001a


	//   ....[72]....
        /*0640*/ 	.word	0x0500001a


	//   ....[73]....
        /*0644*/ 	.word	0x0500001a


	//   ....[74]....
        /*0648*/ 	.word	0x0500001a


	//   ....[75]....
        /*064c*/ 	.word	0x0500001a


	//   ....[76]....
        /*0650*/ 	.word	0x0500001a


	//   ....[77]....
        /*0654*/ 	.word	0x0500001a


	//   ....[78]....
        /*0658*/ 	.word	0x0500001a


	//   ....[79]....
        /*065c*/ 	.word	0x0500001a


	//   ....[80]....
        /*0660*/ 	.word	0x0500001a


	//   ....[81]....
        /*0664*/ 	.word	0x0500001a


	//   ....[82]....
        /*0668*/ 	.word	0x0500001a


	//   ....[83]....
        /*066c*/ 	.word	0x0500001a


	//   ....[84]....
        /*0670*/ 	.word	0x0500001a


	//   ....[85]....
        /*0674*/ 	.word	0x0500001a


	//   ....[86]....
        /*0678*/ 	.word	0x0500001a


	//   ....[87]....
        /*067c*/ 	.word	0x0500001a


	//   ....[88]....
        /*0680*/ 	.word	0x0500001a


	//   ....[89]....
        /*0684*/ 	.word	0x0500001a


	//   ....[90]....
        /*0688*/ 	.word	0x0500001a


	//   ....[91]....
        /*068c*/ 	.word	0x0500001a


	//   ....[92]....
        /*0690*/ 	.word	0x0500001a


	//   ....[93]....
        /*0694*/ 	.word	0x0500001a


	//   ....[94]....
        /*0698*/ 	.word	0x0500001a


	//   ....[95]....
        /*069c*/ 	.word	0x0500001a


	//   ....[96]....
        /*06a0*/ 	.word	0x0500001a


	//   ....[97]....
        /*06a4*/ 	.word	0x0500001a


	//   ....[98]....
        /*06a8*/ 	.word	0x0500001a


	//   ....[99]....
        /*06ac*/ 	.word	0x0500001a


	//   ....[100]....
        /*06b0*/ 	.word	0x0500001a


	//   ....[101]....
        /*06b4*/ 	.word	0x0500001a


	//   ....[102]....
        /*06b8*/ 	.word	0x0500001a


	//   ....[103]....
        /*06bc*/ 	.word	0x0500001a


	//   ....[104]....
        /*06c0*/ 	.word	0x0500001a


	//   ....[105]....
        /*06c4*/ 	.word	0x0500001a


	//   ....[106]....
        /*06c8*/ 	.word	0x0500001a


	//   ....[107]....
        /*06cc*/ 	.word	0x0500001a


	//   ....[108]....
        /*06d0*/ 	.word	0x0500001a


	//   ....[109]....
        /*06d4*/ 	.word	0x0500001a


	//   ....[110]....
        /*06d8*/ 	.word	0x0500001a


	//   ....[111]....
        /*06dc*/ 	.word	0x0500001a


	//   ....[112]....
        /*06e0*/ 	.word	0x0500001a


	//   ....[113]....
        /*06e4*/ 	.word	0x0500001a


	//   ....[114]....
        /*06e8*/ 	.word	0x0500001a


	//   ....[115]....
        /*06ec*/ 	.word	0x0500001a


	//   ....[116]....
        /*06f0*/ 	.word	0x0500001a


	//   ....[117]....
        /*06f4*/ 	.word	0x0500001a


	//   ....[118]....
        /*06f8*/ 	.word	0x0500001a


	//   ....[119]....
        /*06fc*/ 	.word	0x0500001a


	//   ....[120]....
        /*0700*/ 	.word	0x0500001a


	//   ....[121]....
        /*0704*/ 	.word	0x0500001a


	//   ....[122]....
        /*0708*/ 	.word	0x0500001a


	//   ....[123]....
        /*070c*/ 	.word	0x0500001a


	//----- nvinfo : EIATTR_COOP_GROUP_INSTR_OFFSETS
	.align		4
.L_395:
        /*0710*/ 	.byte	0x04, 0x28
        /*0712*/ 	.short	(.L_397 - .L_396)


	//   ....[0]....
.L_396:
        /*0714*/ 	.word	0x00002df0


	//   ....[1]....
        /*0718*/ 	.word	0x00002e30


	//   ....[2]....
        /*071c*/ 	.word	0x00002e80


	//   ....[3]....
        /*0720*/ 	.word	0x00002e90


	//   ....[4]....
        /*0724*/ 	.word	0x00003890


	//   ....[5]....
        /*0728*/ 	.word	0x00003900


	//   ....[6]....
        /*072c*/ 	.word	0x00003a70


	//   ....[7]....
        /*0730*/ 	.word	0x00003b20


	//   ....[8]....
        /*0734*/ 	.word	0x00003b40


	//   ....[9]....
        /*0738*/ 	.word	0x00003b60


	//   ....[10]....
        /*073c*/ 	.word	0x00003b80


	//   ....[11]....
        /*0740*/ 	.word	0x00003ba0


	//   ....[12]....
        /*0744*/ 	.word	0x00005ba0


	//   ....[13]....
        /*0748*/ 	.word	0x00005bd0


	//   ....[14]....
        /*074c*/ 	.word	0x00005c00


	//   ....[15]....
        /*0750*/ 	.word	0x00005c20


	//   ....[16]....
        /*0754*/ 	.word	0x00005c50


	//   ....[17]....
        /*0758*/ 	.word	0x00005c60


	//   ....[18]....
        /*075c*/ 	.word	0x00005c90


	//   ....[19]....
        /*0760*/ 	.word	0x00005ca0


	//   ....[20]....
        /*0764*/ 	.word	0x00005e70


	//   ....[21]....
        /*0768*/ 	.word	0x00005ea0


	//   ....[22]....
        /*076c*/ 	.word	0x00005ee0


	//   ....[23]....
        /*0770*/ 	.word	0x00005f00


	//   ....[24]....
        /*0774*/ 	.word	0x00005f30


	//   ....[25]....
        /*0778*/ 	.word	0x00005f40


	//   ....[26]....
        /*077c*/ 	.word	0x00005f70


	//   ....[27]....
        /*0780*/ 	.word	0x00005f80


	//   ....[28]....
        /*0784*/ 	.word	0x00006110


	//   ....[29]....
        /*0788*/ 	.word	0x00006140


	//   ....[30]....
        /*078c*/ 	.word	0x00006170


	//   ....[31]....
        /*0790*/ 	.word	0x00006190


	//   ....[32]....
        /*0794*/ 	.word	0x000061c0


	//   ....[33]....
        /*0798*/ 	.word	0x000061d0


	//   ....[34]....
        /*079c*/ 	.word	0x00006200


	//   ....[35]....
        /*07a0*/ 	.word	0x00006210


	//   ....[36]....
        /*07a4*/ 	.word	0x00006410


	//   ....[37]....
        /*07a8*/ 	.word	0x00006510


	//   ....[38]....
        /*07ac*/ 	.word	0x000065a0


	//   ....[39]....
        /*07b0*/ 	.word	0x00006640


	//   ....[40]....
        /*07b4*/ 	.word	0x00006670


	//   ....[41]....
        /*07b8*/ 	.word	0x000066c0


	//   ....[42]....
        /*07bc*/ 	.word	0x000066e0


	//   ....[43]....
        /*07c0*/ 	.word	0x00006710


	//   ....[44]....
        /*07c4*/ 	.word	0x00006720


	//   ....[45]....
        /*07c8*/ 	.word	0x00006740


	//   ....[46]....
        /*07cc*/ 	.word	0x000067c0


	//   ....[47]....
        /*07d0*/ 	.word	0x00006800


	//   ....[48]....
        /*07d4*/ 	.word	0x00006840


	//   ....[49]....
        /*07d8*/ 	.word	0x00006870


	//   ....[50]....
        /*07dc*/ 	.word	0x00006880


	//   ....[51]....
        /*07e0*/ 	.word	0x00006890


	//   ....[52]....
        /*07e4*/ 	.word	0x000068a0


	//   ....[53]....
        /*07e8*/ 	.word	0x000068e0


	//   ....[54]....
        /*07ec*/ 	.word	0x00006920


	//   ....[55]....
        /*07f0*/ 	.word	0x00006950


	//   ....[56]....
        /*07f4*/ 	.word	0x00006990


	//   ....[57]....
        /*07f8*/ 	.word	0x000069b0


	//   ....[58]....
        /*07fc*/ 	.word	0x000069e0


	//   ....[59]....
        /*0800*/ 	.word	0x00006a00


	//   ....[60]....
        /*0804*/ 	.word	0x00006a20


	//   ....[61]....
        /*0808*/ 	.word	0x00006a60


	//   ....[62]....
        /*080c*/ 	.word	0x00006ab0


	//   ....[63]....
        /*0810*/ 	.word	0x00006ad0


	//   ....[64]....
        /*0814*/ 	.word	0x00006b00


	//   ....[65]....
        /*0818*/ 	.word	0x00006b10


	//   ....[66]....
        /*081c*/ 	.word	0x00006c30


	//   ....[67]....
        /*0820*/ 	.word	0x00006c80


	//   ....[68]....
        /*0824*/ 	.word	0x00006e40


	//   ....[69]....
        /*0828*/ 	.word	0x00006e90


	//   ....[70]....
        /*082c*/ 	.word	0x00006f00


	//   ....[71]....
        /*0830*/ 	.word	0x00006f60


	//   ....[72]....
        /*0834*/ 	.word	0x00006fd0


	//   ....[73]....
        /*0838*/ 	.word	0x00007030


	//   ....[74]....
        /*083c*/ 	.word	0x000070a0


	//   ....[75]....
        /*0840*/ 	.word	0x00007100


	//   ....[76]....
        /*0844*/ 	.word	0x000071a0


	//   ....[77]....
        /*0848*/ 	.word	0x00007230


	//   ....[78]....
        /*084c*/ 	.word	0x000072a0


	//   ....[79]....
        /*0850*/ 	.word	0x00007300


	//   ....[80]....
        /*0854*/ 	.word	0x00007370


	//   ....[81]....
        /*0858*/ 	.word	0x000073d0


	//   ....[82]....
        /*085c*/ 	.word	0x00007440


	//   ....[83]....
        /*0860*/ 	.word	0x000074a0


	//   ....[84]....
        /*0864*/ 	.word	0x00007540


	//   ....[85]....
        /*0868*/ 	.word	0x000075d0


	//   ....[86]....
        /*086c*/ 	.word	0x00007640


	//   ....[87]....
        /*0870*/ 	.word	0x000076a0


	//   ....[88]....
        /*0874*/ 	.word	0x00007710


	//   ....[89]....
        /*0878*/ 	.word	0x00007770


	//   ....[90]....
        /*087c*/ 	.word	0x000077e0


	//   ....[91]....
        /*0880*/ 	.word	0x00007840


	//   ....[92]....
        /*0884*/ 	.word	0x000078e0


	//   ....[93]....
        /*0888*/ 	.word	0x000079a0


	//   ....[94]....
        /*088c*/ 	.word	0x00007aa0


	//   ....[95]....
        /*0890*/ 	.word	0x00007af0


	//   ....[96]....
        /*0894*/ 	.word	0x00007be0


	//   ....[97]....
        /*0898*/ 	.word	0x00007c30


	//   ....[98]....
        /*089c*/ 	.word	0x00007cc0


	//   ....[99]....
        /*08a0*/ 	.word	0x00007d10


	//   ....[100]....
        /*08a4*/ 	.word	0x00007d80


	//   ....[101]....
        /*08a8*/ 	.word	0x00007de0


	//   ....[102]....
        /*08ac*/ 	.word	0x00007e50


	//   ....[103]....
        /*08b0*/ 	.word	0x00007eb0


	//   ....[104]....
        /*08b4*/ 	.word	0x00007f20


	//   ....[105]....
        /*08b8*/ 	.word	0x00007f80


	//   ....[106]....
        /*08bc*/ 	.word	0x00008000


	//   ....[107]....
        /*08c0*/ 	.word	0x00008070


	//   ....[108]....
        /*08c4*/ 	.word	0x000080e0


	//   ....[109]....
        /*08c8*/ 	.word	0x00008140


	//   ....[110]....
        /*08cc*/ 	.word	0x000081c0


	//   ....[111]....
        /*08d0*/ 	.word	0x00008240


	//   ....[112]....
        /*08d4*/ 	.word	0x000082e0


	//   ....[113]....
        /*08d8*/ 	.word	0x00008350


	//   ....[114]....
        /*08dc*/ 	.word	0x000083e0


	//   ....[115]....
        /*08e0*/ 	.word	0x00008470


	//   ....[116]....
        /*08e4*/ 	.word	0x000084e0


	//   ....[117]....
        /*08e8*/ 	.word	0x00008540


	//   ....[118]....
        /*08ec*/ 	.word	0x000085b0


	//   ....[119]....
        /*08f0*/ 	.word	0x00008630


	//   ....[120]....
        /*08f4*/ 	.word	0x000086f0


	//   ....[121]....
        /*08f8*/ 	.word	0x000087c0


	//   ....[122]....
        /*08fc*/ 	.word	0x000088a0


	//   ....[123]....
        /*0900*/ 	.word	0x00008950


	//----- nvinfo : EIATTR_EXIT_INSTR_OFFSETS
	.align		4
.L_397:
        /*0904*/ 	.byte	0x04, 0x1c
        /*0906*/ 	.short	(.L_399 - .L_398)


	//   ....[0]....
.L_398:
        /*0908*/ 	.word	0x00004cb0


	//   ....[1]....
        /*090c*/ 	.word	0x00006de0


	//----- nvinfo : EIATTR_MAX_THREADS
	.align		4
.L_399:
        /*0910*/ 	.byte	0x04, 0x05
        /*0912*/ 	.short	(.L_401 - .L_400)
.L_400:
        /*0914*/ 	.word	0x00000140
        /*0918*/ 	.word	0x00000001
        /*091c*/ 	.word	0x00000001


	//----- nvinfo : EIATTR_CRS_STACK_SIZE
	.align		4
.L_401:
        /*0920*/ 	.byte	0x04, 0x1e
        /*0922*/ 	.short	(.L_403 - .L_402)
.L_402:
        /*0924*/ 	.word	0x00000000


	//----- nvinfo : EIATTR_CBANK_PARAM_SIZE
	.align		4
.L_403:
        /*0928*/ 	.byte	0x03, 0x19
        /*092a*/ 	.short	0x0060


	//----- nvinfo : EIATTR_PARAM_CBANK
	.align		4
        /*092c*/ 	.byte	0x04, 0x0a
        /*092e*/ 	.short	(.L_405 - .L_404)
	.align		4
.L_404:
        /*0930*/ 	.word	index@(.nv.constant0._ZN13group_norm_v218gn_bwd_cuda_kernelI13__nv_bfloat16Li320ELi3ELi32ELi20ELi4096ELb0ELb1ELi32ELi320ELi320ELi4ELb1ELi3ELb0ELb0ELNS_15WgradSyncMethodE2ENS_16CompileConditionILi900EEEEEvPT_S6_S6_PKS5_S8_S8_S8_PKfflPfPj)
        /*0934*/ 	.short	0x0210
        /*0936*/ 	.short	0x0060


	//----- nvinfo : EIATTR_SW_WAR
	.align		4
.L_405:
        /*0938*/ 	.byte	0x04, 0x36
        /*093a*/ 	.short	(.L_407 - .L_406)
.L_406:
        /*093c*/ 	.word	0x00000008
.L_407:


//--------------------- .nv.info._ZN13group_norm_v218gn_bwd_cuda_kernelI13__nv_bfloat16Li320ELi1ELi16ELi40ELi4096ELb1ELb1ELi64ELi320ELi320ELi4ELb1ELi2ELb0ELb0ELNS_15WgradSyncMethodE3ENS_16CompileConditionILi900EEEEEvPT_S6_S6_PKS5_S8_S8_S8_PKfflPfPj --------------------------
	.section	.nv.info._ZN13group_norm_v218gn_bwd_cuda_kernelI13__nv_bfloat16Li320ELi1ELi16ELi40ELi4096ELb1ELb1ELi64ELi320ELi320ELi4ELb1ELi2ELb0ELb0ELNS_15WgradSyncMethodE3ENS_16CompileConditionILi900EEEEEvPT_S6_S6_PKS5_S8_S8_S8_PKfflPfPj,"",@"SHT_CUDA_INFO"
	.sectionflags	@""
	.align	4


	//----- nvinfo : EIATTR_CUDA_API_VERSION
	.align		4
        /*0000*/ 	.byte	0x04, 0x37
        /*0002*/ 	.short	(.L_409 - .L_408)
.L_408:
        /*0004*/ 	.word	0x00000082


	//----- nvinfo : EIATTR_KPARAM_INFO
	.align		4
.L_409:
        /*0008*/ 	.byte	0x04, 0x17
        /*000a*/ 	.short	(.L_411 - .L_410)
.L_410:
        /*000c*/ 	.word	0x00000000
        /*0010*/ 	.short	0x000b
        /*0012*/ 	.short	0x0058
        /*0014*/ 	.byte	0x00, 0xf0, 0x21, 0x00


	//----- nvinfo : EIATTR_KPARAM_INFO
	.align		4
.L_411:
        /*0018*/ 	.byte	0x04, 0x17
        /*001a*/ 	.short	(.L_413 - .L_412)
.L_412:
        /*001c*/ 	.word	0x00000000
        /*0020*/ 	.short	0x000a
        /*0022*/ 	.short	0x0050
        /*0024*/ 	.byte	0x00, 0xf0, 0x21, 0x00


	//----- nvinfo : EIATTR_KPARAM_INFO
	.align		4
.L_413:
        /*0028*/ 	.byte	0x04, 0x17
        /*002a*/ 	.short	(.L_415 - .L_414)
.L_414:
        /*002c*/ 	.word	0x00000000
        /*0030*/ 	.short	0x0009
        /*0032*/ 	.short	0x0048
        /*0034*/ 	.byte	0x00, 0xf0, 0x21, 0x00


	//----- nvinfo : EIATTR_KPARAM_INFO
	.align		4
.L_415:
        /*0038*/ 	.byte	0x04, 0x17
        /*003a*/ 	.short	(.L_417 - .L_416)
.L_416:
        /*003c*/ 	.word	0x00000000
        /*0040*/ 	.short	0x0008
        /*0042*/ 	.short	0x0040
        /*0044*/ 	.byte	0x00, 0xf0, 0x11, 0x00


	//----- nvinfo : EIATTR_KPARAM_INFO
	.align		4
.L_417:
        /*0048*/ 	.byte	0x04, 0x17
        /*004a*/ 	.short	(.L_419 - .L_418)
.L_418:
        /*004c*/ 	.word	0x00000000
        /*0050*/ 	.short	0x0007
        /*0052*/ 	.short	0x0038
        /*0054*/ 	.byte	0x00, 0xf0, 0x21, 0x00


	//----- nvinfo : EIATTR_KPARAM_INFO
	.align		4
.L_419:
        /*0058*/ 	.byte	0x04, 0x17
        /*005a*/ 	.short	(.L_421 - .L_420)
.L_420:
        /*005c*/ 	.word	0x00000000
        /*0060*/ 	.short	0x0006
        /*0062*/ 	.short	0x0030
        /*0064*/ 	.byte	0x00, 0xf0, 0x21, 0x00


	//----- nvinfo : EIATTR_KPARAM_INFO
	.align		4
.L_421:
        /*0068*/ 	.byte	0x04, 0x17
        /*006a*/ 	.short	(.L_423 - .L_422)
.L_422:
        /*006c*/ 	.word	0x00000000
        /*0070*/ 	.short	0x0005
        /*0072*/ 	.short	0x0028
        /*0074*/ 	.byte	0x00, 0xf0, 0x21, 0x00


	//----- nvinfo : EIATTR_KPARAM_INFO
	.align		4
.L_423:
        /*0078*/ 	.byte	0x04, 0x17
        /*007a*/ 	.short	(.L_425 - .L_424)
.L_424:
        /*007c*/ 	.word	0x00000000
        /*0080*/ 	.short	0x0004
        /*0082*/ 	.short	0x0020
        /*0084*/ 	.byte	0x00, 0xf0, 0x21, 0x00


	//----- nvinfo : EIATTR_KPARAM_INFO
	.align		4
.L_425:
        /*0088*/ 	.byte	0x04, 0x17
        /*008a*/ 	.short	(.L_427 - .L_426)
.L_426:
        /*008c*/ 	.word	0x00000000
        /*0090*/ 	.short	0x0003
        /*0092*/ 	.short	0x0018
        /*0094*/ 	.byte	0x00, 0xf0, 0x21, 0x00


	//----- nvinfo : EIATTR_KPARAM_INFO
	.align		4
.L_427:
        /*0098*/ 	.byte	0x04, 0x17
        /*009a*/ 	.short	(.L_429 - .L_428)
.L_428:
        /*009c*/ 	.word	0x00000000
        /*00a0*/ 	.short	0x0002
        /*00a2*/ 	.short	0x0010
        /*00a4*/ 	.byte	0x00, 0xf0, 0x21, 0x00


	//----- nvinfo : EIATTR_KPARAM_INFO
	.align		4
.L_429:
        /*00a8*/ 	.byte	0x04, 0x17
        /*00aa*/ 	.short	(.L_431 - .L_430)
.L_430:
        /*00ac*/ 	.word	0x00000000
        /*00b0*/ 	.short	0x0001
        /*00b2*/ 	.short	0x0008
        /*00b4*/ 	.byte	0x00, 0xf0, 0x21, 0x00


	//----- nvinfo : EIATTR_KPARAM_INFO
	.align		4
.L_431:
        /*00b8*/ 	.byte	0x04, 0x17
        /*00ba*/ 	.short	(.L_433 - .L_432)
.L_432:
        /*00bc*/ 	.word	0x00000000
        /*00c0*/ 	.short	0x0000
        /*00c2*/ 	.short	0x0000
        /*00c4*/ 	.byte	0x00, 0xf0, 0x21, 0x00


	//----- nvinfo : EIATTR_SPARSE_MMA_MASK
	.align		4
.L_433:
        /*00c8*/ 	.byte	0x03, 0x50
        /*00ca*/ 	.short	0x0000


	//----- nvinfo : EIATTR_MAXREG_COUNT
	.align		4
        /*00cc*/ 	.byte	0x03, 0x1b
        /*00ce*/ 	.short	0x00a8


	//----- nvinfo : EIATTR_NUM_BARRIERS
	.align		4
        /*00d0*/ 	.byte	0x02, 0x4c
        /*00d2*/ 	.byte	0x01
	.zero		1


	//----- nvinfo : EIATTR_ANNOTATIONS
	.align		4
        /*00d4*/ 	.byte	0x04, 0x55
        /*00d6*/ 	.short	(.L_435 - .L_434)


	//   ....[0]....
.L_434:
        /* <DEDUP_REMOVED lines=36> */


	//----- nvinfo : EIATTR_MERCURY_ISA_VERSION
	.align		4
.L_435:
        /*0308*/ 	.byte	0x03, 0x5f
        /*030a*/ 	.short	0x0101


	//----- nvinfo : EIATTR_INT_WARP_WIDE_INSTR_OFFSETS
	.align		4
        /*030c*/ 	.byte	0x04, 0x31
        /*030e*/ 	.short	(.L_437 - .L_436)


	//   ....[0]....
.L_436:
        /*0310*/ 	.word	0x00007970


	//----- nvinfo : EIATTR_COOP_GROUP_MASK_REGIDS
	.align		4
.L_437:
        /*0314*/ 	.byte	0x04, 0x29
        /*0316*/ 	.short	(.L_439 - .L_438)


	//   ....[0]....
.L_438:
        /*0318*/ 	.word	0xffffffff


	//   ....[1]....
        /*031c*/ 	.word	0xffffffff


	//   ....[2]....
        /*0320*/ 	.word	0xffffffff


	//   ....[3]....
        /*0324*/ 	.word	0xffffffff


	//   ....[4]....
        /*0328*/ 	.word	0xffffffff


	//   ....[5]....
        /*032c*/ 	.word	0xffffffff


	//   ....[6]....
        /*0330*/ 	.word	0xffffffff


	//   ....[7]....
        /*0334*/ 	.word	0xffffffff


	//   ....[8]....
        /*0338*/ 	.word	0xffffffff


	//   ....[9]....
        /*033c*/ 	.word	0xffffffff


	//   ....[10]....
        /*0340*/ 	.word	0xffffffff


	//   ....[11]....
        /*0344*/ 	.word	0xffffffff


	//   ....[12]....
        /*0348*/ 	.word	0xffffffff


	//   ....[13]....
        /*034c*/ 	.word	0xffffffff


	//   ....[14]....
        /*0350*/ 	.word	0x05000020


	//   ....[15]....
        /*0354*/ 	.word	0x0500001f


	//   ....[16]....
        /*0358*/ 	.word	0x05000021


	//   ....[17]....
        /*035c*/ 	.word	0x05000022


	//   ....[18]....
        /*0360*/ 	.word	0x05000024


	//   ....[19]....
        /*0364*/ 	.word	0x05000023


	//   ....[20]....
        /*0368*/ 	.word	0x05000025


	//   ....[21]....
        /*036c*/ 	.word	0x0500001a


	//   ....[22]....
        /*0370*/ 	.word	0x05000024


	//   ....[23]....
        /*0374*/ 	.word	0x05000023


	//   ....[24]....
        /*0378*/ 	.word	0x05000025


	//   ....[25]....
        /*037c*/ 	.word	0x0500002a


	//   ....[26]....
        /*0380*/ 	.word	0x0500002c


	//   ....[27]....
        /*0384*/ 	.word	0x05000029


	//   ....[28]....
        /*0388*/ 	.word	0x0500002b


	//   ....[29]....
        /*038c*/ 	.word	0x0500001e


	//   ....[30]....
        /*0390*/ 	.word	0x05000024


	//   ....[31]....
        /*0394*/ 	.word	0x05000023


	//   ....[32]....
        /*0398*/ 	.word	0x05000025


	//   ....[33]....
        /*039c*/ 	.word	0x0500002a


	//   ....[34]....
        /*03a0*/ 	.word	0x0500002c


	//   ....[35]....
        /*03a4*/ 	.word	0x05000029


	//   ....[36]....
        /*03a8*/ 	.word	0x0500002b


	//   ....[37]....
        /*03ac*/ 	.word	0x0500001e


	//   ....[38]....
        /*03b0*/ 	.word	0x0500001e


	//   ....[39]....
        /*03b4*/ 	.word	0x0500001f


	//   ....[40]....
        /*03b8*/ 	.word	0x05000032


	//   ....[41]....
        /*03bc*/ 	.word	0x05000021


	//   ....[42]....
        /*03c0*/ 	.word	0x05000020


	//   ....[43]....
        /*03c4*/ 	.word	0x05000031


	//   ....[44]....
        /*03c8*/ 	.word	0x0500001f


	//   ....[45]....
        /*03cc*/ 	.word	0x05000034


	//   ....[46]....
        /*03d0*/ 	.word	0x0500001e


	//   ....[47]....
        /*03d4*/ 	.word	0x05000031


	//   ....[48]....
        /*03d8*/ 	.word	0x05000020


	//   ....[49]....
        /*03dc*/ 	.word	0x05000021


	//   ....[50]....
        /*03e0*/ 	.word	0x05000030


	//   ....[51]....
        /*03e4*/ 	.word	0x05000033


	//   ....[52]....
        /*03e8*/ 	.word	0x0500001c


	//   ....[53]....
        /*03ec*/ 	.word	0x0500002d


	//   ....[54]....
        /*03f0*/ 	.word	0x0500001d


	//   ....[55]....
        /*03f4*/ 	.word	0x05000031


	//   ....[56]....
        /*03f8*/ 	.word	0x05000030


	//   ....[57]....
        /*03fc*/ 	.word	0x05000034


	//   ....[58]....
        /*0400*/ 	.word	0x0500002b


	//   ....[59]....
        /*0404*/ 	.word	0x0500002e


	//   ....[60]....
        /*0408*/ 	.word	0x05000020


	//   ....[61]....
        /*040c*/ 	.word	0x05000021


	//   ....[62]....
        /*0410*/ 	.word	0x05000022


	//   ....[63]....
        /*0414*/ 	.word	0x05000023


	//   ....[64]....
        /*0418*/ 	.word	0x05000029


	//   ....[65]....
        /*041c*/ 	.word	0x0500002b


	//   ....[66]....
        /*0420*/ 	.word	0x05000030


	//   ....[67]....
        /*0424*/ 	.word	0x0500002f


	//   ....[68]....
        /*0428*/ 	.word	0x05000022


	//   ....[69]....
        /*042c*/ 	.word	0x05000019


	//   ....[70]....
        /*0430*/ 	.word	0x05000033


	//   ....[71]....
        /*0434*/ 	.word	0x05000033


	//   ....[72]....
        /*0438*/ 	.word	0x05000033


	//   ....[73]....
        /*043c*/ 	.word	0x05000033


	//   ....[74]....
        /*0440*/ 	.word	0x05000033


	//   ....[75]....
        /*0444*/ 	.word	0x05000033


	//   ....[76]....
        /*0448*/ 	.word	0x05000033


	//   ....[77]....
        /*044c*/ 	.word	0x05000033


	//   ....[78]....
        /*0450*/ 	.word	0x05000033


	//   ....[79]....
        /*0454*/ 	.word	0x05000033


	//   ....[80]....
        /*0458*/ 	.word	0x05000033


	//   ....[81]....
        /*045c*/ 	.word	0x05000033


	//   ....[82]....
        /*0460*/ 	.word	0x05000033


	//   ....[83]....
        /*0464*/ 	.word	0x05000033


	//   ....[84]....
        /*0468*/ 	.word	0x05000033


	//   ....[85]....
        /*046c*/ 	.word	0x05000033


	//   ....[86]....
        /*0470*/ 	.word	0x05000033


	//   ....[87]....
        /*0474*/ 	.word	0x05000033


	//   ....[88]....
        /*0478*/ 	.word	0x05000033


	//   ....[89]....
        /*047c*/ 	.word	0x05000033


	//   ....[90]....
        /*0480*/ 	.word	0x05000033


	//   ....[91]....
        /*0484*/ 	.word	0x05000033


	//   ....[92]....
        /*0488*/ 	.word	0x05000033


	//   ....[93]....
        /*048c*/ 	.word	0x05000033


	//   ....[94]....
        /*0490*/ 	.word	0x05000033


	//   ....[95]....
        /*0494*/ 	.word	0x05000033


	//   ....[96]....
        /*0498*/ 	.word	0x05000033


	//   ....[97]....
        /*049c*/ 	.word	0x05000033


	//   ....[98]....
        /*04a0*/ 	.word	0x05000033


	//   ....[99]....
        /*04a4*/ 	.word	0x05000033


	//   ....[100]....
        /*04a8*/ 	.word	0x05000033


	//   ....[101]....
        /*04ac*/ 	.word	0x05000033


	//   ....[102]....
        /*04b0*/ 	.word	0x05000033


	//   ....[103]....
        /*04b4*/ 	.word	0x05000033


	//   ....[104]....
        /*04b8*/ 	.word	0x05000033


	//   ....[105]....
        /*04bc*/ 	.word	0x05000033


	//   ....[106]....
        /*04c0*/ 	.word	0x05000033


	//   ....[107]....
        /*04c4*/ 	.word	0x05000033


	//   ....[108]....
        /*04c8*/ 	.word	0x05000033


	//   ....[109]....
        /*04cc*/ 	.word	0x05000033


	//   ....[110]....
        /*04d0*/ 	.word	0x05000033


	//   ....[111]....
        /*04d4*/ 	.word	0x05000033


	//   ....[112]....
        /*04d8*/ 	.word	0x05000033


	//   ....[113]....
        /*04dc*/ 	.word	0x05000033


	//   ....[114]....
        /*04e0*/ 	.word	0x05000033


	//   ....[115]....
        /*04e4*/ 	.word	0x05000033


	//   ....[116]....
        /*04e8*/ 	.word	0x05000033


	//   ....[117]....
        /*04ec*/ 	.word	0x05000033


	//   ....[118]....
        /*04f0*/ 	.word	0x05000033


	//   ....[119]....
        /*04f4*/ 	.word	0x05000033


	//   ....[120]....
        /*04f8*/ 	.word	0x05000033


	//   ....[121]....
        /*04fc*/ 	.word	0x05000033


	//   ....[122]....
        /*0500*/ 	.word	0x05000033


	//   ....[123]....
        /*0504*/ 	.word	0x05000033


	//   ....[124]....
        /*0508*/ 	.word	0x05000033


	//   ....[125]....
        /*050c*/ 	.word	0x05000033


	//----- nvinfo : EIATTR_COOP_GROUP_INSTR_OFFSETS
	.align		4
.L_439:
        /*0510*/ 	.byte	0x04, 0x28
        /*0512*/ 	.short	(.L_441 - .L_440)


	//   ....[0]....
.L_440:
        /*0514*/ 	.word	0x00006e10


	//   ....[1]....
        /*0518*/ 	.word	0x00006e50


	//   ....[2]....
        /*051c*/ 	.word	0x00006f70


	//   ....[3]....
        /*0520*/ 	.word	0x00006fa0


	//   ....[4]....
        /*0524*/ 	.word	0x00007b00


	//   ....[5]....
        /*0528*/ 	.word	0x00007b20


	//   ....[6]....
        /*052c*/ 	.word	0x00007b50


	//   ....[7]....
        /*0530*/ 	.word	0x00007b60


	//   ....[8]....
        /*0534*/ 	.word	0x00007b90


	//   ....[9]....
        /*0538*/ 	.word	0x00007ba0


	//   ....[10]....
        /*053c*/ 	.word	0x00007bd0


	//   ....[11]....
        /*0540*/ 	.word	0x00007be0


	//   ....[12]....
        /*0544*/ 	.word	0x00007c10


	//   ....[13]....
        /*0548*/ 	.word	0x00007c20


	//   ....[14]....
        /*054c*/ 	.word	0x0000bd40


	//   ....[15]....
        /*0550*/ 	.word	0x0000bd70


	//   ....[16]....
        /*0554*/ 	.word	0x0000bdc0


	//   ....[17]....
        /*0558*/ 	.word	0x0000bde0


	//   ....[18]....
        /*055c*/ 	.word	0x0000be10


	//   ....[19]....
        /*0560*/ 	.word	0x0000be20


	//   ....[20]....
        /*0564*/ 	.word	0x0000be50


	//   ....[21]....
        /*0568*/ 	.word	0x0000be60


	//   ....[22]....
        /*056c*/ 	.word	0x0000bff0


	//   ....[23]....
        /*0570*/ 	.word	0x0000c020


	//   ....[24]....
        /*0574*/ 	.word	0x0000c070


	//   ....[25]....
        /*0578*/ 	.word	0x0000c090


	//   ....[26]....
        /*057c*/ 	.word	0x0000c0c0


	//   ....[27]....
        /*0580*/ 	.word	0x0000c0d0


	//   ....[28]....
        /*0584*/ 	.word	0x0000c100


	//   ....[29]....
        /*0588*/ 	.word	0x0000c110


	//   ....[30]....
        /*058c*/ 	.word	0x0000c250


	//   ....[31]....
        /*0590*/ 	.word	0x0000c280


	//   ....[32]....
        /*0594*/ 	.word	0x0000c2d0


	//   ....[33]....
        /*0598*/ 	.word	0x0000c2f0


	//   ....[34]....
        /*059c*/ 	.word	0x0000c320


	//   ....[35]....
        /*05a0*/ 	.word	0x0000c330


	//   ....[36]....
        /*05a4*/ 	.word	0x0000c360


	//   ....[37]....
        /*05a8*/ 	.word	0x0000c370


	//   ....[38]....
        /*05ac*/ 	.word	0x0000c690


	//   ....[39]....
        /*05b0*/ 	.word	0x0000c6c0


	//   ....[40]....
        /*05b4*/ 	.word	0x0000c6f0


	//   ....[41]....
        /*05b8*/ 	.word	0x0000c740


	//   ....[42]....
        /*05bc*/ 	.word	0x0000c760


	//   ....[43]....
        /*05c0*/ 	.word	0x0000c790


	//   ....[44]....
        /*05c4*/ 	.word	0x0000c7b0


	//   ....[45]....
        /*05c8*/ 	.word	0x0000c7d0


	//   ....[46]....
        /*05cc*/ 	.word	0x0000c7f0


	//   ....[47]....
        /*05d0*/ 	.word	0x0000c810


	//   ....[48]....
        /*05d4*/ 	.word	0x0000c830


	//   ....[49]....
        /*05d8*/ 	.word	0x0000c850


	//   ....[50]....
        /*05dc*/ 	.word	0x0000c870


	//   ....[51]....
        /*05e0*/ 	.word	0x0000c8a0


	//   ....[52]....
        /*05e4*/ 	.word	0x0000c8e0


	//   ....[53]....
        /*05e8*/ 	.word	0x0000c900


	//   ....[54]....
        /*05ec*/ 	.word	0x0000c920


	//   ....[55]....
        /*05f0*/ 	.word	0x0000c940


	//   ....[56]....
        /*05f4*/ 	.word	0x0000c970


	//   ....[57]....
        /*05f8*/ 	.word	0x0000c9a0


	//   ....[58]....
        /*05fc*/ 	.word	0x0000c9c0


	//   ....[59]....
        /*0600*/ 	.word	0x0000c9e0


	//   ....[60]....
        /*0604*/ 	.word	0x0000ca00


	//   ....[61]....
        /*0608*/ 	.word	0x0000ca30


	//   ....[62]....
        /*060c*/ 	.word	0x0000ca80


	//   ....[63]....
        /*0610*/ 	.word	0x0000cab0


	//   ....[64]....
        /*0614*/ 	.word	0x0000cae0


	//   ....[65]....
        /*0618*/ 	.word	0x0000cb10


	//   ....[66]....
        /*061c*/ 	.word	0x0000cb40


	//   ....[67]....
        /*0620*/ 	.word	0x0000cb70


	//   ....[68]....
        /*0624*/ 	.word	0x0000cca0


	//   ....[69]....
        /*0628*/ 	.word	0x0000ccf0


	//   ....[70]....
        /*062c*/ 	.word	0x0000ce20


	//   ....[71]....
        /*0630*/ 	.word	0x0000ce70


	//   ....[72]....
        /*0634*/ 	.word	0x0000cee0


	//   ....[73]....
        /*0638*/ 	.word	0x0000cf40


	//   ....[74]....
        /*063c*/ 	.word	0x0000cfb0


	//   ....[75]....
        /*0640*/ 	.word	0x0000d010


	//   ....[76]....
        /*0644*/ 	.word	0x0000d080


	//   ....[77]....
        /*0648*/ 	.word	0x0000d0e0


	//   ....[78]....
        /*064c*/ 	.word	0x0000d190


	//   ....[79]....
        /*0650*/ 	.word	0x0000d220


	//   ....[80]....
        /*0654*/ 	.word	0x0000d290


	//   ....[81]....
        /*0658*/ 	.word	0x0000d2f0


	//   ....[82]....
        /*065c*/ 	.word	0x0000d360


	//   ....[83]....
        /*0660*/ 	.word	0x0000d3c0


	//   ....[84]....
        /*0664*/ 	.word	0x0000d430


	//   ....[85]....
        /*0668*/ 	.word	0x0000d490


	//   ....[86]....
        /*066c*/ 	.word	0x0000d540


	//   ....[87]....
        /*0670*/ 	.word	0x0000d5d0


	//   ....[88]....
        /*0674*/ 	.word	0x0000d640


	//   ....[89]....
        /*0678*/ 	.word	0x0000d6a0


	//   ....[90]....
        /*067c*/ 	.word	0x0000d710


	//   ....[91]....
        /*0680*/ 	.word	0x0000d770


	//   ....[92]....
        /*0684*/ 	.word	0x0000d7e0


	//   ....[93]....
        /*0688*/ 	.word	0x0000d840


	//   ....[94]....
        /*068c*/ 	.word	0x0000d8f0


	//   ....[95]....
        /*0690*/ 	.word	0x0000d9b0


	//   ....[96]....
        /*0694*/ 	.word	0x0000dae0


	//   ....[97]....
        /*0698*/ 	.word	0x0000db60


	//   ....[98]....
        /*069c*/ 	.word	0x0000dc10


	//   ....[99]....
        /*06a0*/ 	.word	0x0000dc70


	//   ....[100]....
        /*06a4*/ 	.word	0x0000dcf0


	//   ....[101]....
        /*06a8*/ 	.word	0x0000ddc0


	//   ....[102]....
        /*06ac*/ 	.word	0x0000de40


	//   ....[103]....
        /*06b0*/ 	.word	0x0000dee0


	//   ....[104]....
        /*06b4*/ 	.word	0x0000dfa0


	//   ....[105]....
        /*06b8*/ 	.word	0x0000e000


	//   ....[106]....
        /*06bc*/ 	.word	0x0000e070


	//   ....[107]....
        /*06c0*/ 	.word	0x0000e0d0


	//   ....[108]....
        /*06c4*/ 	.word	0x0000e140


	//   ....[109]....
        /*06c8*/ 	.word	0x0000e1a0


	//   ....[110]....
        /*06cc*/ 	.word	0x0000e220


	//   ....[111]....
        /*06d0*/ 	.word	0x0000e2a0


	//   ....[112]....
        /*06d4*/ 	.word	0x0000e310


	//   ....[113]....
        /*06d8*/ 	.word	0x0000e370


	//   ....[114]....
        /*06dc*/ 	.word	0x0000e3e0


	//   ....[115]....
        /*06e0*/ 	.word	0x0000e440


	//   ....[116]....
        /*06e4*/ 	.word	0x0000e4b0


	//   ....[117]....
        /*06e8*/ 	.word	0x0000e510


	//   ....[118]....
        /*06ec*/ 	.word	0x0000e570


	//   ....[119]....
        /*06f0*/ 	.word	0x0000e5e0


	//   ....[120]....
        /*06f4*/ 	.word	0x0000e650


	//   ....[121]....
        /*06f8*/ 	.word	0x0000e6b0


	//   ....[122]....
        /*06fc*/ 	.word	0x0000e720


	//   ....[123]....
        /*0700*/ 	.word	0x0000e780


	//   ....[124]....
        /*0704*/ 	.word	0x0000e840


	//   ....[125]....
        /*0708*/ 	.word	0x0000e8d0


	//----- nvinfo : EIATTR_EXIT_INSTR_OFFSETS
	.align		4
.L_441:
        /*070c*/ 	.byte	0x04, 0x1c
        /*070e*/ 	.short	(.L_443 - .L_442)


	//   ....[0]....
.L_442:
        /*0710*/ 	.word	0x0000ad10


	//   ....[1]....
        /*0714*/ 	.word	0x0000cdc0


	//----- nvinfo : EIATTR_MAX_THREADS
	.align		4
.L_443:
        /*0718*/ 	.byte	0x04, 0x05
        /*071a*/ 	.short	(.L_445 - .L_444)
.L_444:
        /*071c*/ 	.word	0x00000140
        /*0720*/ 	.word	0x00000001
        /*0724*/ 	.word	0x00000001


	//----- nvinfo : EIATTR_CRS_STACK_SIZE
	.align		4
.L_445:
        /*0728*/ 	.byte	0x04, 0x1e
        /*072a*/ 	.short	(.L_447 - .L_446)
.L_446:
        /*072c*/ 	.word	0x00000000


	//----- nvinfo : EIATTR_CBANK_PARAM_SIZE
	.align		4
.L_447:
        /*0730*/ 	.byte	0x03, 0x19
        /*0732*/ 	.short	0x0060


	//----- nvinfo : EIATTR_PARAM_CBANK
	.align		4
        /*0734*/ 	.byte	0x04, 0x0a
        /*0736*/ 	.short	(.L_449 - .L_448)
	.align		4
.L_448:
        /*0738*/ 	.word	index@(.nv.constant0._ZN13group_norm_v218gn_bwd_cuda_kernelI13__nv_bfloat16Li320ELi1ELi16ELi40ELi4096ELb1ELb1ELi64ELi320ELi320ELi4ELb1ELi2ELb0ELb0ELNS_15WgradSyncMethodE3ENS_16CompileConditionILi900EEEEEvPT_S6_S6_PKS5_S8_S8_S8_PKfflPfPj)
        /*073c*/ 	.short	0x0210
        /*073e*/ 	.short	0x0060


	//----- nvinfo : EIATTR_SW_WAR
	.align		4
.L_449:
        /*0740*/ 	.byte	0x04, 0x36
        /*0742*/ 	.short	(.L_451 - .L_450)
.L_450:
        /*0744*/ 	.word	0x00000008
.L_451:


//--------------------- .nv.info._ZN13group_norm_v218gn_bwd_cuda_kernelI13__nv_bfloat16Li320ELi2ELi16ELi40ELi4096ELb1ELb1ELi32ELi320ELi320ELi4ELb1ELi2ELb0ELb0ELNS_15WgradSyncMethodE3ENS_16CompileConditionILi900EEEEEvPT_S6_S6_PKS5_S8_S8_S8_PKfflPfPj --------------------------
	.section	.nv.info._ZN13group_norm_v218gn_bwd_cuda_kernelI13__nv_bfloat16Li320ELi2ELi16ELi40ELi4096ELb1ELb1ELi32ELi320ELi320ELi4ELb1ELi2ELb0ELb0ELNS_15WgradSyncMethodE3ENS_16CompileConditionILi900EEEEEvPT_S6_S6_PKS5_S8_S8_S8_PKfflPfPj,"",@"SHT_CUDA_INFO"
	.sectionflags	@""
	.align	4


	//----- nvinfo : EIATTR_CUDA_API_VERSION
	.align		4
        /*0000*/ 	.byte	0x04, 0x37
        /*0002*/ 	.short	(.L_453 - .L_452)
.L_452:
        /*0004*/ 	.word	0x00000082


	//----- nvinfo : EIATTR_KPARAM_INFO
	.align		4
.L_453:
        /*0008*/ 	.byte	0x04, 0x17
        /*000a*/ 	.short	(.L_455 - .L_454)
.L_454:
        /*000c*/ 	.word	0x00000000
        /*0010*/ 	.short	0x000b
        /*0012*/ 	.short	0x0058
        /*0014*/ 	.byte	0x00, 0xf0, 0x21, 0x00


	//----- nvinfo : EIATTR_KPARAM_INFO
	.align		4
.L_455:
        /*0018*/ 	.byte	0x04, 0x17
        /*001a*/ 	.short	(.L_457 - .L_456)
.L_456:
        /*001c*/ 	.word	0x00000000
        /*0020*/ 	.short	0x000a
        /*0022*/ 	.short	0x0050
        /*0024*/ 	.byte	0x00, 0xf0, 0x21, 0x00


	//----- nvinfo : EIATTR_KPARAM_INFO
	.align		4
.L_457:
        /*0028*/ 	.byte	0x04, 0x17
        /*002a*/ 	.short	(.L_459 - .L_458)
.L_458:
        /*002c*/ 	.word	0x00000000
        /*0030*/ 	.short	0x0009
        /*0032*/ 	.short	0x0048
        /*0034*/ 	.byte	0x00, 0xf0, 0x21, 0x00


	//----- nvinfo : EIATTR_KPARAM_INFO
	.align		4
.L_459:
        /*0038*/ 	.byte	0x04, 0x17
        /*003a*/ 	.short	(.L_461 - .L_460)
.L_460:
        /*003c*/ 	.word	0x00000000
        /*0040*/ 	.short	0x0008
        /*0042*/ 	.short	0x0040
        /*0044*/ 	.byte	0x00, 0xf0, 0x11, 0x00


	//----- nvinfo : EIATTR_KPARAM_INFO
	.align		4
.L_461:
        /*0048*/ 	.byte	0x04, 0x17
        /*004a*/ 	.short	(.L_463 - .L_462)
.L_462:
        /*004c*/ 	.word	0x00000000
        /*0050*/ 	.short	0x0007
        /*0052*/ 	.short	0x0038
        /*0054*/ 	.byte	0x00, 0xf0, 0x21, 0x00


	//----- nvinfo : EIATTR_KPARAM_INFO
	.align		4
.L_463:
        /*0058*/ 	.byte	0x04, 0x17
        /*005a*/ 	.short	(.L_465 - .L_464)
.L_464:
        /*005c*/ 	.word	0x00000000
        /*0060*/ 	.short	0x0006
        /*0062*/ 	.short	0x0030
        /*0064*/ 	.byte	0x00, 0xf0, 0x21, 0x00


	//----- nvinfo : EIATTR_KPARAM_INFO
	.align		4
.L_465:
        /*0068*/ 	.byte	0x04, 0x17
        /*006a*/ 	.short	(.L_467 - .L_466)
.L_466:
        /*006c*/ 	.word	0x00000000
        /*0070*/ 	.short	0x0005
        /*0072*/ 	.short	0x0028
        /*0074*/ 	.byte	0x00, 0xf0, 0x21, 0x00


	//----- nvinfo : EIATTR_KPARAM_INFO
	.align		4
.L_467:
        /*0078*/ 	.byte	0x04, 0x17
        /*007a*/ 	.short	(.L_469 - .L_468)
.L_468:
        /*007c*/ 	.word	0x00000000
        /*0080*/ 	.short	0x0004
        /*0082*/ 	.short	0x0020
        /*0084*/ 	.byte	0x00, 0xf0, 0x21, 0x00


	//----- nvinfo : EIATTR_KPARAM_INFO
	.align		4
.L_469:
        /*0088*/ 	.byte	0x04, 0x17
        /*008a*/ 	.short	(.L_471 - .L_470)
.L_470:
        /*008c*/ 	.word	0x00000000
        /*0090*/ 	.short	0x0003
        /*0092*/ 	.short	0x0018
        /*0094*/ 	.byte	0x00, 0xf0, 0x21, 0x00


	//----- nvinfo : EIATTR_KPARAM_INFO
	.align		4
.L_471:
        /*0098*/ 	.byte	0x04, 0x17
        /*009a*/ 	.short	(.L_473 - .L_472)
.L_472:
        /*009c*/ 	.word	0x00000000
        /*00a0*/ 	.short	0x0002
        /*00a2*/ 	.short	0x0010
        /*00a4*/ 	.byte	0x00, 0xf0, 0x21, 0x00


	//----- nvinfo : EIATTR_KPARAM_INFO
	.align		4
.L_473:
        /*00a8*/ 	.byte	0x04, 0x17
        /*00aa*/ 	.short	(.L_475 - .L_474)
.L_474:
        /*00ac*/ 	.word	0x00000000
        /*00b0*/ 	.short	0x0001
        /*00b2*/ 	.short	0x0008
        /*00b4*/ 	.byte	0x00, 0xf0, 0x21, 0x00


	//----- nvinfo : EIATTR_KPARAM_INFO
	.align		4
.L_475:
        /*00b8*/ 	.byte	0x04, 0x17
        /*00ba*/ 	.short	(.L_477 - .L_476)
.L_476:
        /*00bc*/ 	.word	0x00000000
        /*00c0*/ 	.short	0x0000
        /*00c2*/ 	.short	0x0000
        /*00c4*/ 	.byte	0x00, 0xf0, 0x21, 0x00


	//----- nvinfo : EIATTR_SPARSE_MMA_MASK
	.align		4
.L_477:
        /*00c8*/ 	.byte	0x03, 0x50
        /*00ca*/ 	.short	0x0000


	//----- nvinfo : EIATTR_MAXREG_COUNT
	.align		4
        /*00cc*/ 	.byte	0x03, 0x1b
        /*00ce*/ 	.short	0x0060


	//----- nvinfo : EIATTR_NUM_BARRIERS
	.align		4
        /*00d0*/ 	.byte	0x02, 0x4c
        /*00d2*/ 	.byte	0x01
	.zero		1


	//----- nvinfo : EIATTR_ANNOTATIONS
	.align		4
        /*00d4*/ 	.byte	0x04, 0x55
        /*00d6*/ 	.short	(.L_479 - .L_478)


	//   ....[0]....
.L_478:
        /* <DEDUP_REMOVED lines=25> */


	//----- nvinfo : EIATTR_MERCURY_ISA_VERSION
	.align		4
.L_479:
        /*0258*/ 	.byte	0x03, 0x5f
        /*025a*/ 	.short	0x0101


	//----- nvinfo : EIATTR_COOP_GROUP_MASK_REGIDS
	.align		4
        /*025c*/ 	.byte	0x04, 0x29
        /*025e*/ 	.short	(.L_481 - .L_480)


	//   ....[0]....
.L_480:
        /*0260*/ 	.word	0xffffffff


	//   ....[1]....
        /*0264*/ 	.word	0xffffffff


	//   ....[2]....
        /*0268*/ 	.word	0xffffffff


	//   ....[3]....
        /*026c*/ 	.word	0xffffffff


	//   ....[4]....
        /*0270*/ 	.word	0xffffffff


	//   ....[5]....
        /*0274*/ 	.word	0xffffffff


	//   ....[6]....
        /*0278*/ 	.word	0xffffffff


	//   ....[7]....
        /*027c*/ 	.word	0xffffffff


	//   ....[8]....
        /*0280*/ 	.word	0xffffffff


	//   ....[9]....
        /*0284*/ 	.word	0xffffffff


	//   ....[10]....
        /*0288*/ 	.word	0xffffffff


	//   ....[11]....
        /*028c*/ 	.word	0xffffffff


	//   ....[12]....
        /*0290*/ 	.word	0xffffffff


	//   ....[13]....
        /*0294*/ 	.word	0xffffffff


	//   ....[14]....
        /*0298*/ 	.word	0x0500000f


	//   ....[15]....
        /*029c*/ 	.word	0x05000016


	//   ....[16]....
        /*02a0*/ 	.word	0x05000018


	//   ....[17]....
        /*02a4*/ 	.word	0x05000011


	//   ....[18]....
        /*02a8*/ 	.word	0x0500001d


	//   ....[19]....
        /*02ac*/ 	.word	0x05000012


	//   ....[20]....
        /*02b0*/ 	.word	0x05000016


	//   ....[21]....
        /*02b4*/ 	.word	0x05000017


	//   ....[22]....
        /*02b8*/ 	.word	0x05000016


	//   ....[23]....
        /*02bc*/ 	.word	0x0500000f


	//   ....[24]....
        /*02c0*/ 	.word	0x05000011


	//   ....[25]....
        /*02c4*/ 	.word	0x05000018


	//   ....[26]....
        /*02c8*/ 	.word	0x05000022


	//   ....[27]....
        /*02cc*/ 	.word	0x05000021


	//   ....[28]....
        /*02d0*/ 	.word	0x0500000f


	//   ....[29]....
        /*02d4*/ 	.word	0x05000016


	//   ....[30]....
        /*02d8*/ 	.word	0x05000016


	//   ....[31]....
        /*02dc*/ 	.word	0x0500000f


	//   ....[32]....
        /*02e0*/ 	.word	0x05000011


	//   ....[33]....
        /*02e4*/ 	.word	0x05000018


	//   ....[34]....
        /*02e8*/ 	.word	0x05000022


	//   ....[35]....
        /*02ec*/ 	.word	0x05000021


	//   ....[36]....
        /*02f0*/ 	.word	0x0500000f


	//   ....[37]....
        /*02f4*/ 	.word	0x05000016


	//   ....[38]....
        /*02f8*/ 	.word	0x0500000f


	//   ....[39]....
        /*02fc*/ 	.word	0x05000016


	//   ....[40]....
        /*0300*/ 	.word	0x05000022


	//   ....[41]....
        /*0304*/ 	.word	0x05000018


	//   ....[42]....
        /*0308*/ 	.word	0x0500001c


	//   ....[43]....
        /*030c*/ 	.word	0x0500002e


	//   ....[44]....
        /*0310*/ 	.word	0x05000024


	//   ....[45]....
        /*0314*/ 	.word	0x05000017


	//   ....[46]....
        /*0318*/ 	.word	0x05000016


	//   ....[47]....
        /*031c*/ 	.word	0x0500001b


	//   ....[48]....
        /*0320*/ 	.word	0x0500000f


	//   ....[49]....
        /*0324*/ 	.word	0x05000011


	//   ....[50]....
        /*0328*/ 	.word	0x05000029


	//   ....[51]....
        /*032c*/ 	.word	0x05000023


	//   ....[52]....
        /*0330*/ 	.word	0x0500002c


	//   ....[53]....
        /*0334*/ 	.word	0x05000012


	//   ....[54]....
        /*0338*/ 	.word	0x05000022


	//   ....[55]....
        /*033c*/ 	.word	0x05000025


	//   ....[56]....
        /*0340*/ 	.word	0x05000014


	//   ....[57]....
        /*0344*/ 	.word	0x05000020


	//   ....[58]....
        /*0348*/ 	.word	0x0500001e


	//   ....[59]....
        /*034c*/ 	.word	0x0500001c


	//   ....[60]....
        /*0350*/ 	.word	0x05000027


	//   ....[61]....
        /*0354*/ 	.word	0x0500001b


	//   ....[62]....
        /*0358*/ 	.word	0x05000023


	//   ....[63]....
        /*035c*/ 	.word	0x05000024


	//   ....[64]....
        /*0360*/ 	.word	0x0500002a


	//   ....[65]....
        /*0364*/ 	.word	0x0500002b


	//   ....[66]....
        /*0368*/ 	.word	0x05000031


	//   ....[67]....
        /*036c*/ 	.word	0x05000033


	//   ....[68]....
        /*0370*/ 	.word	0x05000021


	//   ....[69]....
        /*0374*/ 	.word	0x05000011


	//   ....[70]....
        /*0378*/ 	.word	0x0500000f


	//   ....[71]....
        /*037c*/ 	.word	0x0500000f


	//   ....[72]....
        /*0380*/ 	.word	0x0500000f


	//   ....[73]....
        /*0384*/ 	.word	0x0500000f


	//   ....[74]....
        /*0388*/ 	.word	0x0500000f


	//   ....[75]....
        /*038c*/ 	.word	0x0500000f


	//   ....[76]....
        /*0390*/ 	.word	0x0500000f


	//   ....[77]....
        /*0394*/ 	.word	0x0500000f


	//   ....[78]....
        /*0398*/ 	.word	0x0500000f


	//   ....[79]....
        /*039c*/ 	.word	0x0500000f


	//   ....[80]....
        /*03a0*/ 	.word	0x0500000f


	//   ....[81]....
        /*03a4*/ 	.word	0x0500000f


	//   ....[82]....
        /*03a8*/ 	.word	0x0500000f


	//   ....[83]....
        /*03ac*/ 	.word	0x0500000f


	//   ....[84]....
        /*03b0*/ 	.word	0x0500000f


	//   ....[85]....
        /*03b4*/ 	.word	0x0500000f


	//   ....[86]....
        /*03b8*/ 	.word	0x0500000f


	//   ....[87]....
        /*03bc*/ 	.word	0x0500000f


	//   ....[88]....
        /*03c0*/ 	.word	0x0500000f


	//   ....[89]....
        /*03c4*/ 	.word	0x0500000f


	//   ....[90]....
        /*03c8*/ 	.word	0x0500000f


	//   ....[91]....
        /*03cc*/ 	.word	0x0500000f


	//   ....[92]....
        /*03d0*/ 	.word	0x0500000f


	//   ....[93]....
        /*03d4*/ 	.word	0x0500000f


	//   ....[94]....
        /*03d8*/ 	.word	0x0500000f


	//   ....[95]....
        /*03dc*/ 	.word	0x0500000f


	//   ....[96]....
        /*03e0*/ 	.word	0x0500000f


	//   ....[97]....
        /*03e4*/ 	.word	0x0500000f


	//   ....[98]....
        /*03e8*/ 	.word	0x0500000f


	//   ....[99]....
        /*03ec*/ 	.word	0x0500000f


	//   ....[100]....
        /*03f0*/ 	.word	0x0500000f


	//   ....[101]....
        /*03f4*/ 	.word	0x0500000f


	//   ....[102]....
        /*03f8*/ 	.word	0x0500000f


	//   ....[103]....
        /*03fc*/ 	.word	0x0500000f


	//   ....[104]....
        /*0400*/ 	.word	0x0500000f


	//   ....[105]....
        /*0404*/ 	.word	0x0500000f


	//   ....[106]....
        /*0408*/ 	.word	0x0500000f


	//   ....[107]....
        /*040c*/ 	.word	0x0500000f


	//   ....[108]....
        /*0410*/ 	.word	0x0500000f


	//   ....[109]....
        /*0414*/ 	.word	0x0500000f


	//   ....[110]....
        /*0418*/ 	.word	0x0500000f


	//   ....[111]....
        /*041c*/ 	.word	0x0500000f


	//   ....[112]....
        /*0420*/ 	.word	0x0500000f


	//   ....[113]....
        /*0424*/ 	.word	0x0500000f


	//   ....[114]....
        /*0428*/ 	.word	0x0500000f


	//   ....[115]....
        /*042c*/ 	.word	0x0500000f


	//   ....[116]....
        /*0430*/ 	.word	0x0500000f


	//   ....[117]....
        /*0434*/ 	.word	0x0500000f


	//   ....[118]....
        /*0438*/ 	.word	0x0500000f


	//   ....[119]....
        /*043c*/ 	.word	0x0500000f


	//   ....[120]....
        /*0440*/ 	.word	0x0500000f


	//   ....[121]....
        /*0444*/ 	.word	0x0500000f


	//   ....[122]....
        /*0448*/ 	.word	0x0500000f


	//   ....[123]....
        /*044c*/ 	.word	0x0500000f


	//   ....[124]....
        /*0450*/ 	.word	0x0500000f


	//   ....[125]....
        /*0454*/ 	.word	0x0500000f


	//----- nvinfo : EIATTR_COOP_GROUP_INSTR_OFFSETS
	.align		4
.L_481:
        /*0458*/ 	.byte	0x04, 0x28
        /*045a*/ 	.short	(.L_483 - .L_482)


	//   ....[0]....
.L_482:
        /*045c*/ 	.word	0x00004030


	//   ....[1]....
        /*0460*/ 	.word	0x00004070


	//   ....[2]....
        /*0464*/ 	.word	0x000040b0


	//   ....[3]....
        /*0468*/ 	.word	0x000040c0


	//   ....[4]....
        /*046c*/ 	.word	0x00004960


	//   ....[5]....
        /*0470*/ 	.word	0x000049a0


	//   ....[6]....
        /*0474*/ 	.word	0x000049c0


	//   ....[7]....
        /*0478*/ 	.word	0x000049e0


	//   ....[8]....
        /*047c*/ 	.word	0x00004a00


	//   ....[9]....
        /*0480*/ 	.word	0x00004a20


	//   ....[10]....
        /*0484*/ 	.word	0x00004a40


	//   ....[11]....
        /*0488*/ 	.word	0x00004a60


	//   ....[12]....
        /*048c*/ 	.word	0x00004a80


	//   ....[13]....
        /*0490*/ 	.word	0x00004aa0


	//   ....[14]....
        /*0494*/ 	.word	0x00007600


	//   ....[15]....
        /*0498*/ 	.word	0x00007630


	//   ....[16]....
        /*049c*/ 	.word	0x00007680


	//   ....[17]....
        /*04a0*/ 	.word	0x00007690


	//   ....[18]....
        /*04a4*/ 	.word	0x000076c0


	//   ....[19]....
        /*04a8*/ 	.word	0x000076d0


	//   ....[20]....
        /*04ac*/ 	.word	0x00007700


	//   ....[21]....
        /*04b0*/ 	.word	0x00007710


	//   ....[22]....
        /*04b4*/ 	.word	0x000078e0


	//   ....[23]....
        /*04b8*/ 	.word	0x00007910


	//   ....[24]....
        /*04bc*/ 	.word	0x00007950


	//   ....[25]....
        /*04c0*/ 	.word	0x00007960


	//   ....[26]....
        /*04c4*/ 	.word	0x00007990


	//   ....[27]....
        /*04c8*/ 	.word	0x000079a0


	//   ....[28]....
        /*04cc*/ 	.word	0x000079d0


	//   ....[29]....
        /*04d0*/ 	.word	0x000079e0


	//   ....[30]....
        /*04d4*/ 	.word	0x00007b50


	//   ....[31]....
        /*04d8*/ 	.word	0x00007b80


	//   ....[32]....
        /*04dc*/ 	.word	0x00007bc0


	//   ....[33]....
        /*04e0*/ 	.word	0x00007bd0


	//   ....[34]....
        /*04e4*/ 	.word	0x00007c00


	//   ....[35]....
        /*04e8*/ 	.word	0x00007c10


	//   ....[36]....
        /*04ec*/ 	.word	0x00007c40


	//   ....[37]....
        /*04f0*/ 	.word	0x00007c50


	//   ....[38]....
        /*04f4*/ 	.word	0x00007f20


	//   ....[39]....
        /*04f8*/ 	.word	0x00007f50


	//   ....[40]....
        /*04fc*/ 	.word	0x00008050


	//   ....[41]....
        /*0500*/ 	.word	0x00008090


	//   ....[42]....
        /*0504*/ 	.word	0x000080c0


	//   ....[43]....
        /*0508*/ 	.word	0x000080f0


	//   ....[44]....
        /*050c*/ 	.word	0x00008100


	//   ....[45]....
        /*0510*/ 	.word	0x00008120


	//   ....[46]....
        /*0514*/ 	.word	0x00008160


	//   ....[47]....
        /*0518*/ 	.word	0x00008190


	//   ....[48]....
        /*051c*/ 	.word	0x000081c0


	//   ....[49]....
        /*0520*/ 	.word	0x000081e0


	//   ....[50]....
        /*0524*/ 	.word	0x00008200


	//   ....[51]....
        /*0528*/ 	.word	0x00008220


	//   ....[52]....
        /*052c*/ 	.word	0x00008240


	//   ....[53]....
        /*0530*/ 	.word	0x00008270


	//   ....[54]....
        /*0534*/ 	.word	0x000082c0


	//   ....[55]....
        /*0538*/ 	.word	0x000082f0


	//   ....[56]....
        /*053c*/ 	.word	0x00008310


	//   ....[57]....
        /*0540*/ 	.word	0x00008330


	//   ....[58]....
        /*0544*/ 	.word	0x00008360


	//   ....[59]....
        /*0548*/ 	.word	0x00008380


	//   ....[60]....
        /*054c*/ 	.word	0x00008390


	//   ....[61]....
        /*0550*/ 	.word	0x000083b0


	//   ....[62]....
        /*0554*/ 	.word	0x000083f0


	//   ....[63]....
        /*0558*/ 	.word	0x00008420


	//   ....[64]....
        /*055c*/ 	.word	0x00008440


	//   ....[65]....
        /*0560*/ 	.word	0x00008470


	//   ....[66]....
        /*0564*/ 	.word	0x00008490


	//   ....[67]....
        /*0568*/ 	.word	0x000084d0


	//   ....[68]....
        /*056c*/ 	.word	0x00008670


	//   ....[69]....
        /*0570*/ 	.word	0x000086c0


	//   ....[70]....
        /*0574*/ 	.word	0x00008850


	//   ....[71]....
        /*0578*/ 	.word	0x000088a0


	//   ....[72]....
        /*057c*/ 	.word	0x00008910


	//   ....[73]....
        /*0580*/ 	.word	0x00008970


	//   ....[74]....
        /*0584*/ 	.word	0x000089e0


	//   ....[75]....
        /*0588*/ 	.word	0x00008a40


	//   ....[76]....
        /*058c*/ 	.word	0x00008ab0


	//   ....[77]....
        /*0590*/ 	.word	0x00008b10


	//   ....[78]....
        /*0594*/ 	.word	0x00008bb0


	//   ....[79]....
        /*0598*/ 	.word	0x00008c40


	//   ....[80]....
        /*059c*/ 	.word	0x00008cb0


	//   ....[81]....
        /*05a0*/ 	.word	0x00008d10


	//   ....[82]....
        /*05a4*/ 	.word	0x00008d80


	//   ....[83]....
        /*05a8*/ 	.word	0x00008de0


	//   ....[84]....
        /*05ac*/ 	.word	0x00008e50


	//   ....[85]....
        /*05b0*/ 	.word	0x00008eb0


	//   ....[86]....
        /*05b4*/ 	.word	0x00008f50


	//   ....[87]....
        /*05b8*/ 	.word	0x00008fe0


	//   ....[88]....
        /*05bc*/ 	.word	0x00009050


	//   ....[89]....
        /*05c0*/ 	.word	0x000090b0


	//   ....[90]....
        /*05c4*/ 	.word	0x00009120


	//   ....[91]....
        /*05c8*/ 	.word	0x00009180


	//   ....[92]....
        /*05cc*/ 	.word	0x000091f0


	//   ....[93]....
        /*05d0*/ 	.word	0x00009250


	//   ....[94]....
        /*05d4*/ 	.word	0x000092f0


	//   ....[95]....
        /*05d8*/ 	.word	0x000093a0


	//   ....[96]....
        /*05dc*/ 	.word	0x000094b0


	//   ....[97]....
        /*05e0*/ 	.word	0x00009510


	//   ....[98]....
        /*05e4*/ 	.word	0x000095a0


	//   ....[99]....
        /*05e8*/ 	.word	0x000095f0


	//   ....[100]....
        /*05ec*/ 	.word	0x00009680


	//   ....[101]....
        /*05f0*/ 	.word	0x00009720


	//   ....[102]....
        /*05f4*/ 	.word	0x00009790


	//   ....[103]....
        /*05f8*/ 	.word	0x00009800


	//   ....[104]....
        /*05fc*/ 	.word	0x00009870


	//   ....[105]....
        /*0600*/ 	.word	0x000098d0


	//   ....[106]....
        /*0604*/ 	.word	0x00009940


	//   ....[107]....
        /*0608*/ 	.word	0x000099a0


	//   ....[108]....
        /*060c*/ 	.word	0x00009a20


	//   ....[109]....
        /*0610*/ 	.word	0x00009a80


	//   ....[110]....
        /*0614*/ 	.word	0x00009af0


	//   ....[111]....
        /*0618*/ 	.word	0x00009b40


	//   ....[112]....
        /*061c*/ 	.word	0x00009bb0


	//   ....[113]....
        /*0620*/ 	.word	0x00009c10


	//   ....[114]....
        /*0624*/ 	.word	0x00009cb0


	//   ....[115]....
        /*0628*/ 	.word	0x00009d40


	//   ....[116]....
        /*062c*/ 	.word	0x00009dc0


	//   ....[117]....
        /*0630*/ 	.word	0x00009e60


	//   ....[118]....
        /*0634*/ 	.word	0x00009ef0


	//   ....[119]....
        /*0638*/ 	.word	0x00009f50


	//   ....[120]....
        /*063c*/ 	.word	0x00009fc0


	//   ....[121]....
        /*0640*/ 	.word	0x0000a030


	//   ....[122]....
        /*0644*/ 	.word	0x0000a100


	//   ....[123]....
        /*0648*/ 	.word	0x0000a1c0


	//   ....[124]....
        /*064c*/ 	.word	0x0000a2f0


	//   ....[125]....
        /*0650*/ 	.word	0x0000a370


	//----- nvinfo : EIATTR_EXIT_INSTR_OFFSETS
	.align		4
.L_483:
        /*0654*/ 	.byte	0x04, 0x1c
        /*0656*/ 	.short	(.L_485 - .L_484)


	//   ....[0]....
.L_484:
        /*0658*/ 	.word	0x00006630


	//   ....[1]....
        /*065c*/ 	.word	0x000087f0


	//----- nvinfo : EIATTR_MAX_THREADS
	.align		4
.L_485:
        /*0660*/ 	.byte	0x04, 0x05
        /*0662*/ 	.short	(.L_487 - .L_486)
.L_486:
        /*0664*/ 	.word	0x00000140
        /*0668*/ 	.word	0x00000001
        /*066c*/ 	.word	0x00000001


	//----- nvinfo : EIATTR_CRS_STACK_SIZE
	.align		4
.L_487:
        /*0670*/ 	.byte	0x04, 0x1e
        /*0672*/ 	.short	(.L_489 - .L_488)
.L_488:
        /*0674*/ 	.word	0x00000000


	//----- nvinfo : EIATTR_CBANK_PARAM_SIZE
	.align		4
.L_489:
        /*0678*/ 	.byte	0x03, 0x19
        /*067a*/ 	.short	0x0060


	//----- nvinfo : EIATTR_PARAM_CBANK
	.align		4
        /*067c*/ 	.byte	0x04, 0x0a
        /*067e*/ 	.short	(.L_491 - .L_490)
	.align		4
.L_490:
        /*0680*/ 	.word	index@(.nv.constant0._ZN13group_norm_v218gn_bwd_cuda_kernelI13__nv_bfloat16Li320ELi2ELi16ELi40ELi4096ELb1ELb1ELi32ELi320ELi320ELi4ELb1ELi2ELb0ELb0ELNS_15WgradSyncMethodE3ENS_16CompileConditionILi900EEEEEvPT_S6_S6_PKS5_S8_S8_S8_PKfflPfPj)
        /*0684*/ 	.short	0x0210
        /*0686*/ 	.short	0x0060


	//----- nvinfo : EIATTR_SW_WAR
	.align		4
.L_491:
        /*0688*/ 	.byte	0x04, 0x36
        /*068a*/ 	.short	(.L_493 - .L_492)
.L_492:
        /*068c*/ 	.word	0x00000008
.L_493:


//--------------------- .nv.info._ZN13group_norm_v218gn_bwd_cuda_kernelI13__nv_bfloat16Li320ELi3ELi16ELi40ELi4096ELb1ELb1ELi32ELi320ELi320ELi4ELb1ELi2ELb0ELb0ELNS_15WgradSyncMethodE3ENS_16CompileConditionILi900EEEEEvPT_S6_S6_PKS5_S8_S8_S8_PKfflPfPj --------------------------
	.section	.nv.info._ZN13group_norm_v218gn_bwd_cuda_kernelI13__nv_bfloat16Li320ELi3ELi16ELi40ELi4096ELb1ELb1ELi32ELi320ELi320ELi4ELb1ELi2ELb0ELb0ELNS_15WgradSyncMethodE3ENS_16CompileConditionILi900EEEEEvPT_S6_S6_PKS5_S8_S8_S8_PKfflPfPj,"",@"SHT_CUDA_INFO"
	.sectionflags	@""
	.align	4


	//----- nvinfo : EIATTR_CUDA_API_VERSION
	.align		4
        /*0000*/ 	.byte	0x04, 0x37
        /*0002*/ 	.short	(.L_495 - .L_494)
.L_494:
        /*0004*/ 	.word	0x00000082


	//----- nvinfo : EIATTR_KPARAM_INFO
	.align		4
.L_495:
        /*0008*/ 	.byte	0x04, 0x17
        /*000a*/ 	.short	(.L_497 - .L_496)
.L_496:
        /*000c*/ 	.word	0x00000000
        /*0010*/ 	.short	0x000b
        /*0012*/ 	.short	0x0058
        /*0014*/ 	.byte	0x00, 0xf0, 0x21, 0x00


	//----- nvinfo : EIATTR_KPARAM_INFO
	.align		4
.L_497:
        /*0018*/ 	.byte	0x04, 0x17
        /*001a*/ 	.short	(.L_499 - .L_498)
.L_498:
        /*001c*/ 	.word	0x00000000
        /*0020*/ 	.short	0x000a
        /*0022*/ 	.short	0x0050
        /*0024*/ 	.byte	0x00, 0xf0, 0x21, 0x00


	//----- nvinfo : EIATTR_KPARAM_INFO
	.align		4
.L_499:
        /*0028*/ 	.byte	0x04, 0x17
        /*002a*/ 	.short	(.L_501 - .L_500)
.L_500:
        /*002c*/ 	.word	0x00000000
        /*0030*/ 	.short	0x0009
        /*0032*/ 	.short	0x0048
        /*0034*/ 	.byte	0x00, 0xf0, 0x21, 0x00


	//----- nvinfo : EIATTR_KPARAM_INFO
	.align		4
.L_501:
        /*0038*/ 	.byte	0x04, 0x17
        /*003a*/ 	.short	(.L_503 - .L_502)
.L_502:
        /*003c*/ 	.word	0x00000000
        /*0040*/ 	.short	0x0008
        /*0042*/ 	.short	0x0040
        /*0044*/ 	.byte	0x00, 0xf0, 0x11, 0x00


	//----- nvinfo : EIATTR_KPARAM_INFO
	.align		4
.L_503:
        /*0048*/ 	.byte	0x04, 0x17
        /*004a*/ 	.short	(.L_505 - .L_504)
.L_504:
        /*004c*/ 	.word	0x00000000
        /*0050*/ 	.short	0x0007
        /*0052*/ 	.short	0x0038
        /*0054*/ 	.byte	0x00, 0xf0, 0x21, 0x00


	//----- nvinfo : EIATTR_KPARAM_INFO
	.align		4
.L_505:
        /*0058*/ 	.byte	0x04, 0x17
        /*005a*/ 	.short	(.L_507 - .L_506)
.L_506:
        /*005c*/ 	.word	0x00000000
        /*0060*/ 	.short	0x0006
        /*0062*/ 	.short	0x0030
        /*0064*/ 	.byte	0x00, 0xf0, 0x21, 0x00


	//----- nvinfo : EIATTR_KPARAM_INFO
	.align		4
.L_507:
        /*0068*/ 	.byte	0x04, 0x17
        /*006a*/ 	.short	(.L_509 - .L_508)
.L_508:
        /*006c*/ 	.word	0x00000000
        /*0070*/ 	.short	0x0005
        /*0072*/ 	.short	0x0028
        /*0074*/ 	.byte	0x00, 0xf0, 0x21, 0x00


	//----- nvinfo : EIATTR_KPARAM_INFO
	.align		4
.L_509:
        /*0078*/ 	.byte	0x04, 0x17
        /*007a*/ 	.short	(.L_511 - .L_510)
.L_510:
        /*007c*/ 	.word	0x00000000
        /*0080*/ 	.short	0x0004
        /*0082*/ 	.short	0x0020
        /*0084*/ 	.byte	0x00, 0xf0, 0x21, 0x00


	//----- nvinfo : EIATTR_KPARAM_INFO
	.align		4
.L_511:
        /*0088*/ 	.byte	0x04, 0x17
        /*008a*/ 	.short	(.L_513 - .L_512)
.L_512:
        /*008c*/ 	.word	0x00000000
        /*0090*/ 	.short	0x0003
        /*0092*/ 	.short	0x0018
        /*0094*/ 	.byte	0x00, 0xf0, 0x21, 0x00


	//----- nvinfo : EIATTR_KPARAM_INFO
	.align		4
.L_513:
        /*0098*/ 	.byte	0x04, 0x17
        /*009a*/ 	.short	(.L_515 - .L_514)
.L_514:
        /*009c*/ 	.word	0x00000000
        /*00a0*/ 	.short	0x0002
        /*00a2*/ 	.short	0x0010
        /*00a4*/ 	.byte	0x00, 0xf0, 0x21, 0x00


	//----- nvinfo : EIATTR_KPARAM_INFO
	.align		4
.L_515:
        /*00a8*/ 	.byte	0x04, 0x17
        /*00aa*/ 	.short	(.L_517 - .L_516)
.L_516:
        /*00ac*/ 	.word	0x00000000
        /*00b0*/ 	.short	0x0001
        /*00b2*/ 	.short	0x0008
        /*00b4*/ 	.byte	0x00, 0xf0, 0x21, 0x00


	//----- nvinfo : EIATTR_KPARAM_INFO
	.align		4
.L_517:
        /*00b8*/ 	.byte	0x04, 0x17
        /*00ba*/ 	.short	(.L_519 - .L_518)
.L_518:
        /*00bc*/ 	.word	0x00000000
        /*00c0*/ 	.short	0x0000
        /*00c2*/ 	.short	0x0000
        /*00c4*/ 	.byte	0x00, 0xf0, 0x21, 0x00


	//----- nvinfo : EIATTR_SPARSE_MMA_MASK
	.align		4
.L_519:
        /*00c8*/ 	.byte	0x03, 0x50
        /*00ca*/ 	.short	0x0000


	//----- nvinfo : EIATTR_MAXREG_COUNT
	.align		4
        /*00cc*/ 	.byte	0x03, 0x1b
        /*00ce*/ 	.short	0x0040


	//----- nvinfo : EIATTR_NUM_BARRIERS
	.align		4
        /*00d0*/ 	.byte	0x02, 0x4c
        /*00d2*/ 	.byte	0x01
	.zero		1


	//----- nvinfo : EIATTR_ANNOTATIONS
	.align		4
        /*00d4*/ 	.byte	0x04, 0x55
        /*00d6*/ 	.short	(.L_521 - .L_520)


	//   ....[0]....
.L_520:
        /* <DEDUP_REMOVED lines=96> */


	//----- nvinfo : EIATTR_MERCURY_ISA_VERSION
	.align		4
.L_521:
        /*06c8*/ 	.byte	0x03, 0x5f
        /*06ca*/ 	.short	0x0101


	//----- nvinfo : EIATTR_COOP_GROUP_MASK_REGIDS
	.align		4
        /*06cc*/ 	.byte	0x04, 0x29
        /*06ce*/ 	.short	(.L_523 - .L_522)


	//   ....[0]....
.L_522:
        /*06d0*/ 	.word	0xffffffff


	//   ....[1]....
        /*06d4*/ 	.word	0xffffffff


	//   ....[2]....
        /*06d8*/ 	.word	0xffffffff


	//   ....[3]....
        /*06dc*/ 	.word	0xffffffff


	//   ....[4]....
        /*06e0*/ 	.word	0xffffffff


	//   ....[5]....
        /*06e4*/ 	.word	0xffffffff


	//   ....[6]....
        /*06e8*/ 	.word	0xffffffff


	//   ....[7]....
        /*06ec*/ 	.word	0xffffffff


	//   ....[8]....
        /*06f0*/ 	.word	0xffffffff


	//   ....[9]....
        /*06f4*/ 	.word	0xffffffff


	//   ....[10]....
        /*06f8*/ 	.word	0xffffffff


	//   ....[11]....
        /*06fc*/ 	.word	0xffffffff


	//   ....[12]....
        /*0700*/ 	.word	0xffffffff


	//   ....[13]....
        /*0704*/ 	.word	0xffffffff


	//   ....[14]....
        /*0708*/ 	.word	0x05000015


	//   ....[15]....
        /*070c*/ 	.word	0x05000014


	//   ....[16]....
        /*0710*/ 	.word	0x05000016


	//   ....[17]....
        /*0714*/ 	.word	0x05000017


	//   ....[18]....
        /*0718*/ 	.word	0x05000019


	//   ....[19]....
        /*071c*/ 	.word	0x05000018


	//   ....[20]....
        /*0720*/ 	.word	0x0500001a


	//   ....[21]....
        /*0724*/ 	.word	0x0500000f


	//   ....[22]....
        /*0728*/ 	.word	0x05000019


	//   ....[23]....
        /*072c*/ 	.word	0x05000018


	//   ....[24]....
        /*0730*/ 	.word	0x0500001a


	//   ....[25]....
        /*0734*/ 	.word	0x0500001b


	//   ....[26]....
        /*0738*/ 	.word	0x0500001d


	//   ....[27]....
        /*073c*/ 	.word	0x0500001c


	//   ....[28]....
        /*0740*/ 	.word	0x05000020


	//   ....[29]....
        /*0744*/ 	.word	0x0500000f


	//   ....[30]....
        /*0748*/ 	.word	0x05000019


	//   ....[31]....
        /*074c*/ 	.word	0x05000018


	//   ....[32]....
        /*0750*/ 	.word	0x0500001a


	//   ....[33]....
        /*0754*/ 	.word	0x0500001b


	//   ....[34]....
        /*0758*/ 	.word	0x0500001d


	//   ....[35]....
        /*075c*/ 	.word	0x0500001c


	//   ....[36]....
        /*0760*/ 	.word	0x05000020


	//   ....[37]....
        /*0764*/ 	.word	0x0500000f


	//   ....[38]....
        /*0768*/ 	.word	0x05000011


	//   ....[39]....
        /*076c*/ 	.word	0x0500001b


	//   ....[40]....
        /*0770*/ 	.word	0x0500001d


	//   ....[41]....
        /*0774*/ 	.word	0x05000010


	//   ....[42]....
        /*0778*/ 	.word	0x05000023


	//   ....[43]....
        /*077c*/ 	.word	0x0500001e


	//   ....[44]....
        /*0780*/ 	.word	0x05000026


	//   ....[45]....
        /*0784*/ 	.word	0x05000025


	//   ....[46]....
        /*0788*/ 	.word	0x0500001c


	//   ....[47]....
        /*078c*/ 	.word	0x05000016


	//   ....[48]....
        /*0790*/ 	.word	0x05000014


	//   ....[49]....
        /*0794*/ 	.word	0x05000017


	//   ....[50]....
        /*0798*/ 	.word	0x05000018


	//   ....[51]....
        /*079c*/ 	.word	0x0500001a


	//   ....[52]....
        /*07a0*/ 	.word	0x0500001b


	//   ....[53]....
        /*07a4*/ 	.word	0x05000011


	//   ....[54]....
        /*07a8*/ 	.word	0x05000029


	//   ....[55]....
        /*07ac*/ 	.word	0x05000013


	//   ....[56]....
        /*07b0*/ 	.word	0x05000014


	//   ....[57]....
        /*07b4*/ 	.word	0x05000012


	//   ....[58]....
        /*07b8*/ 	.word	0x05000015


	//   ....[59]....
        /*07bc*/ 	.word	0x05000017


	//   ....[60]....
        /*07c0*/ 	.word	0x05000018


	//   ....[61]....
        /*07c4*/ 	.word	0x0500000e


	//   ....[62]....
        /*07c8*/ 	.word	0x0500002b


	//   ....[63]....
        /*07cc*/ 	.word	0x05000020


	//   ....[64]....
        /*07d0*/ 	.word	0x05000022


	//   ....[65]....
        /*07d4*/ 	.word	0x05000021


	//   ....[66]....
        /*07d8*/ 	.word	0x05000027


	//   ....[67]....
        /*07dc*/ 	.word	0x05000028


	//   ....[68]....
        /*07e0*/ 	.word	0x05000023


	//   ....[69]....
        /*07e4*/ 	.word	0x0500001e


	//   ....[70]....
        /*07e8*/ 	.word	0x0500001a


	//   ....[71]....
        /*07ec*/ 	.word	0x0500001a


	//   ....[72]....
        /*07f0*/ 	.word	0x0500001a


	//   ....[73]....
        /*07f4*/ 	.word	0x0500001a


	//   ....[74]....
        /*07f8*/ 	.word	0x0500001a


	//   ....[75]....
        /*07fc*/ 	.word	0x0500001a


	//   ....[76]....
        /*0800*/ 	.word	0x0500001a


	//   ....[77]....
        /*0804*/ 	.word	0x0500001a


	//   ....[78]....
        /*0808*/ 	.word	0x0500001a


	//   ....[79]....
        /*080c*/ 	.word	0x0500001a


	//   ....[80]....
        /*0810*/ 	.word	0x0500001a


	//   ....[81]....
        /*0814*/ 	.word	0x0500001a


	//   ....[82]....
        /*0818*/ 	.word	0x0500001a


	//   ....[83]....
        /*081c*/ 	.word	0x0500001a


	//   ....[84]....
        /*0820*/ 	.word	0x0500001a


	//   ....[85]....
        /*0824*/ 	.word	0x0500001a


	//   ....[86]....
        /*0828*/ 	.word	0x0500001a


	//   ....[87]....
        /*082c*/ 	.word	0x0500001a


	//   ....[88]....
        /*0830*/ 	.word	0x0500001a


	//   ....[89]....
        /*0834*/ 	.word	0x0500001a


	//   ....[90]....
        /*0838*/ 	.word	0x0500001a


	//   ....[91]....
        /*083c*/ 	.word	0x0500001a


	//   ....[92]....
        /*0840*/ 	.word	0x0500001a


	//   ....[93]....
        /*0844*/ 	.word	0x0500001a


	//   ....[94]....
        /*0848*/ 	.word	0x0500001a


	//   ....[95]....
        /*084c*/ 	.word	0x0500001a


	//   ....[96]....
        /*0850*/ 	.word	0x0500001a


	//   ....[97]....
        /*0854*/ 	.word	0x0500001a


	//   ....[98]....
        /*0858*/ 	.word	0x0500001a


	//   ....[99]....
        /*085c*/ 	.word	0x0500001a


	//   ....[100]....
        /*0860*/ 	.word	0x0500001a


	//   ....[101]....
        /*0864*/ 	.word	0x0500001a


	//   ....[102]....
        /*0868*/ 	.word	0x0500001a


	//   ....[103]....
        /*086c*/ 	.word	0x0500001a


	//   ....[104]....
        /*0870*/ 	.word	0x0500001a


	//   ....[105]....
        /*0874*/ 	.word	0x0500001a


	//   ....[106]....
        /*0878*/ 	.word	0x0500001a


	//   ....[107]....
        /*087c*/ 	.word	0x0500001a


	//   ....[108]....
        /*0880*/ 	.word	0x0500001a


	//   ....[109]....
        /*0884*/ 	.word	0x0500001a


	//   ....[110]....
        /*0888*/ 	.word	0x0500001a


	//   ....[111]....
        /*088c*/ 	.word	0x0500001a


	//   ....[112]....
        /*0890*/ 	.word	0x0500001a


	//   ....[113]....
        /*0894*/ 	.word	0x0500001a


	//   ....[114]....
        /*0898*/ 	.word	0x0500001a


	//   ....[115]....
        /*089c*/ 	.word	0x0500001a


	//   ....[116]....
        /*08a0*/ 	.word	0x0500001a


	//   ....[117]....
        /*08a4*/ 	.word	0x0500001a


	//   ....[118]....
        /*08a8*/ 	.word	0x0500001a


	//   ....[119]....
        /*08ac*/ 	.word	0x0500001a


	//   ....[120]....
        /*08b0*/ 	.word	0x0500001a


	//   ....[121]....
        /*08b4*/ 	.word	0x0500001a


	//   ....[122]....
        /*08b8*/ 	.word	0x0500001a


	//   ....[123]....
        /*08bc*/ 	.word	0x0500001a


	//   ....[124]....
        /*08c0*/ 	.word	0x0500001a


	//   ....[125]....
        /*08c4*/ 	.word	0x0500001a


	//----- nvinfo : EIATTR_COOP_GROUP_INSTR_OFFSETS
	.align		4
.L_523:
        /*08c8*/ 	.byte	0x04, 0x28
        /*08ca*/ 	.short	(.L_525 - .L_524)


	//   ....[0]....
.L_524:
        /*08cc*/ 	.word	0x00004620


	//   ....[1]....
        /*08d0*/ 	.word	0x00004630


	//   ....[2]....
        /*08d4*/ 	.word	0x00004660


	//   ....[3]....
        /*08d8*/ 	.word	0x00004670


	//   ....[4]....
        /*08dc*/ 	.word	0x00004ff0


	//   ....[5]....
        /*08e0*/ 	.word	0x00005030


	//   ....[6]....
        /*08e4*/ 	.word	0x00005060


	//   ....[7]....
        /*08e8*/ 	.word	0x00005080


	//   ....[8]....
        /*08ec*/ 	.word	0x000050a0


	//   ....[9]....
        /*08f0*/ 	.word	0x000050c0


	//   ....[10]....
        /*08f4*/ 	.word	0x000050e0


	//   ....[11]....
        /*08f8*/ 	.word	0x00005100


	//   ....[12]....
        /*08fc*/ 	.word	0x00005120


	//   ....[13]....
        /*0900*/ 	.word	0x00005140


	//   ....[14]....
        /*0904*/ 	.word	0x00007f10


	//   ....[15]....
        /*0908*/ 	.word	0x00007f40


	//   ....[16]....
        /*090c*/ 	.word	0x00007f90


	//   ....[17]....
        /*0910*/ 	.word	0x00007fb0


	//   ....[18]....
        /*0914*/ 	.word	0x00007fe0


	//   ....[19]....
        /*0918*/ 	.word	0x00007ff0


	//   ....[20]....
        /*091c*/ 	.word	0x00008020


	//   ....[21]....
        /*0920*/ 	.word	0x00008030


	//   ....[22]....
        /*0924*/ 	.word	0x000081f0


	//   ....[23]....
        /*0928*/ 	.word	0x00008220


	//   ....[24]....
        /*092c*/ 	.word	0x00008270


	//   ....[25]....
        /*0930*/ 	.word	0x00008290


	//   ....[26]....
        /*0934*/ 	.word	0x000082c0


	//   ....[27]....
        /*0938*/ 	.word	0x000082d0


	//   ....[28]....
        /*093c*/ 	.word	0x00008300


	//   ....[29]....
        /*0940*/ 	.word	0x00008310


	//   ....[30]....
        /*0944*/ 	.word	0x00008480


	//   ....[31]....
        /*0948*/ 	.word	0x000084b0


	//   ....[32]....
        /*094c*/ 	.word	0x00008500


	//   ....[33]....
        /*0950*/ 	.word	0x00008520


	//   ....[34]....
        /*0954*/ 	.word	0x00008550


	//   ....[35]....
        /*0958*/ 	.word	0x00008560


	//   ....[36]....
        /*095c*/ 	.word	0x00008590


	//   ....[37]....
        /*0960*/ 	.word	0x000085a0


	//   ....[38]....
        /*0964*/ 	.word	0x00008860


	//   ....[39]....
        /*0968*/ 	.word	0x00008890


	//   ....[40]....
        /*096c*/ 	.word	0x00008970


	//   ....[41]....
        /*0970*/ 	.word	0x000089b0


	//   ....[42]....
        /*0974*/ 	.word	0x000089e0


	//   ....[43]....
        /*0978*/ 	.word	0x00008a10


	//   ....[44]....
        /*097c*/ 	.word	0x00008a40


	//   ....[45]....
        /*0980*/ 	.word	0x00008a70


	//   ....[46]....
        /*0984*/ 	.word	0x00008ab0


	//   ....[47]....
        /*0988*/ 	.word	0x00008ae0


	//   ....[48]....
        /*098c*/ 	.word	0x00008b80


	//   ....[49]....
        /*0990*/ 	.word	0x00008ba0


	//   ....[50]....
        /*0994*/ 	.word	0x00008bd0


	//   ....[51]....
        /*0998*/ 	.word	0x00008bf0


	//   ....[52]....
        /*099c*/ 	.word	0x00008c10


	//   ....[53]....
        /*09a0*/ 	.word	0x00008c20


	//   ....[54]....
        /*09a4*/ 	.word	0x00008c50


	//   ....[55]....
        /*09a8*/ 	.word	0x00008c80


	//   ....[56]....
        /*09ac*/ 	.word	0x00008cc0


	//   ....[57]....
        /*09b0*/ 	.word	0x00008ce0


	//   ....[58]....
        /*09b4*/ 	.word	0x00008d10


	//   ....[59]....
        /*09b8*/ 	.word	0x00008d40


	//   ....[60]....
        /*09bc*/ 	.word	0x00008d50


	//   ....[61]....
        /*09c0*/ 	.word	0x00008d80


	//   ....[62]....
        /*09c4*/ 	.word	0x00008db0


	//   ....[63]....
        /*09c8*/ 	.word	0x00008de0


	//   ....[64]....
        /*09cc*/ 	.word	0x00008e10


	//   ....[65]....
        /*09d0*/ 	.word	0x00008e30


	//   ....[66]....
        /*09d4*/ 	.word	0x00008e60


	//   ....[67]....
        /*09d8*/ 	.word	0x00008e80


	//   ....[68]....
        /*09dc*/ 	.word	0x00008f40


	//   ....[69]....
        /*09e0*/ 	.word	0x00009040


	//   ....[70]....
        /*09e4*/ 	.word	0x000091f0


	//   ....[71]....
        /*09e8*/ 	.word	0x00009240


	//   ....[72]....
        /*09ec*/ 	.word	0x000092b0


	//   ....[73]....
        /*09f0*/ 	.word	0x00009310


	//   ....[74]....
        /*09f4*/ 	.word	0x00009380


	//   ....[75]....
        /*09f8*/ 	.word	0x000093e0


	//   ....[76]....
        /*09fc*/ 	.word	0x00009450


	//   ....[77]....
        /*0a00*/ 	.word	0x000094b0


	//   ....[78]....
        /*0a04*/ 	.word	0x00009550


	//   ....[79]....
        /*0a08*/ 	.word	0x000095e0


	//   ....[80]....
        /*0a0c*/ 	.word	0x00009650


	//   ....[81]....
        /*0a10*/ 	.word	0x000096b0


	//   ....[82]....
        /*0a14*/ 	.word	0x00009720


	//   ....[83]....
        /*0a18*/ 	.word	0x00009780


	//   ....[84]....
        /*0a1c*/ 	.word	0x000097f0


	//   ....[85]....
        /*0a20*/ 	.word	0x00009850


	//   ....[86]....
        /*0a24*/ 	.word	0x000098f0


	//   ....[87]....
        /*0a28*/ 	.word	0x00009980


	//   ....[88]....
        /*0a2c*/ 	.word	0x000099f0


	//   ....[89]....
        /*0a30*/ 	.word	0x00009a50


	//   ....[90]....
        /*0a34*/ 	.word	0x00009ac0


	//   ....[91]....
        /*0a38*/ 	.word	0x00009b20


	//   ....[92]....
        /*0a3c*/ 	.word	0x00009b90


	//   ....[93]....
        /*0a40*/ 	.word	0x00009bf0


	//   ....[94]....
        /*0a44*/ 	.word	0x00009c90


	//   ....[95]....
        /*0a48*/ 	.word	0x00009d40


	//   ....[96]....
        /*0a4c*/ 	.word	0x00009e50


	//   ....[97]....
        /*0a50*/ 	.word	0x00009ea0


	//   ....[98]....
        /*0a54*/ 	.word	0x00009f70


	//   ....[99]....
        /*0a58*/ 	.word	0x00009fe0


	//   ....[100]....
        /*0a5c*/ 	.word	0x0000a070


	//   ....[101]....
        /*0a60*/ 	.word	0x0000a0c0


	//   ....[102]....
        /*0a64*/ 	.word	0x0000a130


	//   ....[103]....
        /*0a68*/ 	.word	0x0000a190


	//   ....[104]....
        /*0a6c*/ 	.word	0x0000a200


	//   ....[105]....
        /*0a70*/ 	.word	0x0000a260


	//   ....[106]....
        /*0a74*/ 	.word	0x0000a2d0


	//   ....[107]....
        /*0a78*/ 	.word	0x0000a330


	//   ....[108]....
        /*0a7c*/ 	.word	0x0000a3b0


	//   ....[109]....
        /*0a80*/ 	.word	0x0000a420


	//   ....[110]....
        /*0a84*/ 	.word	0x0000a490


	//   ....[111]....
        /*0a88*/ 	.word	0x0000a4f0


	//   ....[112]....
        /*0a8c*/ 	.word	0x0000a570


	//   ....[113]....
        /*0a90*/ 	.word	0x0000a5f0


	//   ....[114]....
        /*0a94*/ 	.word	0x0000a690


	//   ....[115]....
        /*0a98*/ 	.word	0x0000a700


	//   ....[116]....
        /*0a9c*/ 	.word	0x0000a790


	//   ....[117]....
        /*0aa0*/ 	.word	0x0000a820


	//   ....[118]....
        /*0aa4*/ 	.word	0x0000a890


	//   ....[119]....
        /*0aa8*/ 	.word	0x0000a8f0


	//   ....[120]....
        /*0aac*/ 	.word	0x0000a960


	//   ....[121]....
        /*0ab0*/ 	.word	0x0000a9e0


	//   ....[122]....
        /*0ab4*/ 	.word	0x0000aaa0


	//   ....[123]....
        /*0ab8*/ 	.word	0x0000ab70


	//   ....[124]....
        /*0abc*/ 	.word	0x0000ac50


	//   ....[125]....
        /*0ac0*/ 	.word	0x0000ad00


	//----- nvinfo : EIATTR_EXIT_INSTR_OFFSETS
	.align		4
.L_525:
        /*0ac4*/ 	.byte	0x04, 0x1c
        /*0ac6*/ 	.short	(.L_527 - .L_526)


	//   ....[0]....
.L_526:
        /*0ac8*/ 	.word	0x00006f50


	//   ....[1]....
        /*0acc*/ 	.word	0x00009190


	//----- nvinfo : EIATTR_MAX_THREADS
	.align		4
.L_527:
        /*0ad0*/ 	.byte	0x04, 0x05
        /*0ad2*/ 	.short	(.L_529 - .L_528)
.L_528:
        /*0ad4*/ 	.word	0x00000140
        /*0ad8*/ 	.word	0x00000001
        /*0adc*/ 	.word	0x00000001


	//----- nvinfo : EIATTR_CRS_STACK_SIZE
	.align		4
.L_529:
        /*0ae0*/ 	.byte	0x04, 0x1e
        /*0ae2*/ 	.short	(.L_531 - .L_530)
.L_530:
        /*0ae4*/ 	.word	0x00000000


	//----- nvinfo : EIATTR_CBANK_PARAM_SIZE
	.align		4
.L_531:
        /*0ae8*/ 	.byte	0x03, 0x19
        /*0aea*/ 	.short	0x0060


	//----- nvinfo : EIATTR_PARAM_CBANK
	.align		4
        /*0aec*/ 	.byte	0x04, 0x0a
        /*0aee*/ 	.short	(.L_533 - .L_532)
	.align		4
.L_532:
        /*0af0*/ 	.word	index@(.nv.constant0._ZN13group_norm_v218gn_bwd_cuda_kernelI13__nv_bfloat16Li320ELi3ELi16ELi40ELi4096ELb1ELb1ELi32ELi320ELi320ELi4ELb1ELi2ELb0ELb0ELNS_15WgradSyncMethodE3ENS_16CompileConditionILi900EEEEEvPT_S6_S6_PKS5_S8_S8_S8_PKfflPfPj)
        /*0af4*/ 	.short	0x0210
        /*0af6*/ 	.short	0x0060


	//----- nvinfo : EIATTR_SW_WAR
	.align		4
.L_533:
        /*0af8*/ 	.byte	0x04, 0x36
        /*0afa*/ 	.short	(.L_535 - .L_534)
.L_534:
        /*0afc*/ 	.word	0x00000008
.L_535:


//--------------------- .nv.info._ZN13group_norm_v218gn_bwd_cuda_kernelI13__nv_bfloat16Li320ELi3ELi16ELi40ELi4096ELb1ELb1ELi32ELi320ELi320ELi4ELb1ELi3ELb0ELb0ELNS_15WgradSyncMethodE2ENS_16CompileConditionILi900EEEEEvPT_S6_S6_PKS5_S8_S8_S8_PKfflPfPj --------------------------
	.section	.nv.info._ZN13group_norm_v218gn_bwd_cuda_kernelI13__nv_bfloat16Li320ELi3ELi16ELi40ELi4096ELb1ELb1ELi32ELi320ELi320ELi4ELb1ELi3ELb0ELb0ELNS_15WgradSyncMethodE2ENS_16CompileConditionILi900EEEEEvPT_S6_S6_PKS5_S8_S8_S8_PKfflPfPj,"",@"SHT_CUDA_INFO"
	.sectionflags	@""
	.align	4


	//----- nvinfo : EIATTR_CUDA_API_VERSION
	.align		4
        /*0000*/ 	.byte	0x04, 0x37
        /*0002*/ 	.short	(.L_537 - .L_536)
.L_536:
        /*0004*/ 	.word	0x00000082


	//----- nvinfo : EIATTR_KPARAM_INFO
	.align		4
.L_537:
        /*0008*/ 	.byte	0x04, 0x17
        /*000a*/ 	.short	(.L_539 - .L_538)
.L_538:
        /*000c*/ 	.word	0x00000000
        /*0010*/ 	.short	0x000b
        /*0012*/ 	.short	0x0058
        /*0014*/ 	.byte	0x00, 0xf0, 0x21, 0x00


	//----- nvinfo : EIATTR_KPARAM_INFO
	.align		4
.L_539:
        /*0018*/ 	.byte	0x04, 0x17
        /*001a*/ 	.short	(.L_541 - .L_540)
.L_540:
        /*001c*/ 	.word	0x00000000
        /*0020*/ 	.short	0x000a
        /*0022*/ 	.short	0x0050
        /*0024*/ 	.byte	0x00, 0xf0, 0x21, 0x00


	//----- nvinfo : EIATTR_KPARAM_INFO
	.align		4
.L_541:
        /*0028*/ 	.byte	0x04, 0x17
        /*002a*/ 	.short	(.L_543 - .L_542)
.L_542:
        /*002c*/ 	.word	0x00000000
        /*0030*/ 	.short	0x0009
        /*0032*/ 	.short	0x0048
        /*0034*/ 	.byte	0x00, 0xf0, 0x21, 0x00


	//----- nvinfo : EIATTR_KPARAM_INFO
	.align		4
.L_543:
        /*0038*/ 	.byte	0x04, 0x17
        /*003a*/ 	.short	(.L_545 - .L_544)
.L_544:
        /*003c*/ 	.word	0x00000000
        /*0040*/ 	.short	0x0008
        /*0042*/ 	.short	0x0040
        /*0044*/ 	.byte	0x00, 0xf0, 0x11, 0x00


	//----- nvinfo : EIATTR_KPARAM_INFO
	.align		4
.L_545:
        /*0048*/ 	.byte	0x04, 0x17
        /*004a*/ 	.short	(.L_547 - .L_546)
.L_546:
        /*004c*/ 	.word	0x00000000
        /*0050*/ 	.short	0x0007
        /*0052*/ 	.short	0x0038
        /*0054*/ 	.byte	0x00, 0xf0, 0x21, 0x00


	//----- nvinfo : EIATTR_KPARAM_INFO
	.align		4
.L_547:
        /*0058*/ 	.byte	0x04, 0x17
        /*005a*/ 	.short	(.L_549 - .L_548)
.L_548:
        /*005c*/ 	.word	0x00000000
        /*0060*/ 	.short	0x0006
        /*0062*/ 	.short	0x0030
        /*0064*/ 	.byte	0x00, 0xf0, 0x21, 0x00


	//----- nvinfo : EIATTR_KPARAM_INFO
	.align		4
.L_549:
        /*0068*/ 	.byte	0x04, 0x17
        /*006a*/ 	.short	(.L_551 - .L_550)
.L_550:
        /*006c*/ 	.word	0x00000000
        /*0070*/ 	.short	0x0005
        /*0072*/ 	.short	0x0028
        /*0074*/ 	.byte	0x00, 0xf0, 0x21, 0x00


	//----- nvinfo : EIATTR_KPARAM_INFO
	.align		4
.L_551:
        /*0078*/ 	.byte	0x04, 0x17
        /*007a*/ 	.short	(.L_553 - .L_552)
.L_552:
        /*007c*/ 	.word	0x00000000
        /*0080*/ 	.short	0x0004
        /*0082*/ 	.short	0x0020
        /*0084*/ 	.byte	0x00, 0xf0, 0x21, 0x00


	//----- nvinfo : EIATTR_KPARAM_INFO
	.align		4
.L_553:
        /*0088*/ 	.byte	0x04, 0x17
        /*008a*/ 	.short	(.L_555 - .L_554)
.L_554:
        /*008c*/ 	.word	0x00000000
        /*0090*/ 	.short	0x0003
        /*0092*/ 	.short	0x0018
        /*0094*/ 	.byte	0x00, 0xf0, 0x21, 0x00


	//----- nvinfo : EIATTR_KPARAM_INFO
	.align		4
.L_555:
        /*0098*/ 	.byte	0x04, 0x17
        /*009a*/ 	.short	(.L_557 - .L_556)
.L_556:
        /*009c*/ 	.word	0x00000000
        /*00a0*/ 	.short	0x0002
        /*00a2*/ 	.short	0x0010
        /*00a4*/ 	.byte	0x00, 0xf0, 0x21, 0x00


	//----- nvinfo : EIATTR_KPARAM_INFO
	.align		4
.L_557:
        /*00a8*/ 	.byte	0x04, 0x17
        /*00aa*/ 	.short	(.L_559 - .L_558)
.L_558:
        /*00ac*/ 	.word	0x00000000
        /*00b0*/ 	.short	0x0001
        /*00b2*/ 	.short	0x0008
        /*00b4*/ 	.byte	0x00, 0xf0, 0x21, 0x00


	//----- nvinfo : EIATTR_KPARAM_INFO
	.align		4
.L_559:
        /*00b8*/ 	.byte	0x04, 0x17
        /*00ba*/ 	.short	(.L_561 - .L_560)
.L_560:
        /*00bc*/ 	.word	0x00000000
        /*00c0*/ 	.short	0x0000
        /*00c2*/ 	.short	0x0000
        /*00c4*/ 	.byte	0x00, 0xf0, 0x21, 0x00


	//----- nvinfo : EIATTR_SPARSE_MMA_MASK
	.align		4
.L_561:
        /*00c8*/ 	.byte	0x03, 0x50
        /*00ca*/ 	.short	0x0000


	//----- nvinfo : EIATTR_MAXREG_COUNT
	.align		4
        /*00cc*/ 	.byte	0x03, 0x1b
        /*00ce*/ 	.short	0x0040


	//----- nvinfo : EIATTR_NUM_BARRIERS
	.align		4
        /*00d0*/ 	.byte	0x02, 0x4c
        /*00d2*/ 	.byte	0x01
	.zero		1


	//----- nvinfo : EIATTR_ANNOTATIONS
	.align		4
        /*00d4*/ 	.byte	0x04, 0x55
        /*00d6*/ 	.short	(.L_563 - .L_562)


	//   ....[0]....
.L_562:
        /* <DEDUP_REMOVED lines=74> */
        /*056c*/ 	.byte	0xa0, 0x67, 0x00, 0x00


	//----- nvinfo : EIATTR_MERCURY_ISA_VERSION
	.align		4
.L_563:
        /*0570*/ 	.byte	0x03, 0x5f
        /*0572*/ 	.short	0x0101


	//----- nvinfo : EIATTR_COOP_GROUP_MASK_REGIDS
	.align		4
        /*0574*/ 	.byte	0x04, 0x29
        /*0576*/ 	.short	(.L_565 - .L_564)


	//   ....[0]....
.L_564:
        /*0578*/ 	.word	0xffffffff


	//   ....[1]....
        /*057c*/ 	.word	0xffffffff


	//   ....[2]....
        /*0580*/ 	.word	0xffffffff


	//   ....[3]....
        /*0584*/ 	.word	0xffffffff


	//   ....[4]....
        /*0588*/ 	.word	0xffffffff


	//   ....[5]....
        /*058c*/ 	.word	0xffffffff


	//   ....[6]....
        /*0590*/ 	.word	0xffffffff


	//   ....[7]....
        /*0594*/ 	.word	0xffffffff


	//   ....[8]....
        /*0598*/ 	.word	0xffffffff


	//   ....[9]....
        /*059c*/ 	.word	0xffffffff


	//   ....[10]....
        /*05a0*/ 	.word	0xffffffff


	//   ....[11]....
        /*05a4*/ 	.word	0xffffffff


	//   ....[12]....
        /*05a8*/ 	.word	0xffffffff


	//   ....[13]....
        /*05ac*/ 	.word	0xffffffff


	//   ....[14]....
        /*05b0*/ 	.word	0x05000015


	//   ....[15]....
        /*05b4*/ 	.word	0x05000014


	//   ....[16]....
        /*05b8*/ 	.word	0x05000016


	//   ....[17]....
        /*05bc*/ 	.word	0x05000017


	//   ....[18]....
        /*05c0*/ 	.word	0x05000019


	//   ....[19]....
        /*05c4*/ 	.word	0x05000018


	//   ....[20]....
        /*05c8*/ 	.word	0x0500001a


	//   ....[21]....
        /*05cc*/ 	.word	0x0500000f


	//   ....[22]....
        /*05d0*/ 	.word	0x05000019


	//   ....[23]....
        /*05d4*/ 	.word	0x05000018


	//   ....[24]....
        /*05d8*/ 	.word	0x0500001a


	//   ....[25]....
        /*05dc*/ 	.word	0x0500001b


	//   ....[26]....
        /*05e0*/ 	.word	0x0500001d


	//   ....[27]....
        /*05e4*/ 	.word	0x0500001c


	//   ....[28]....
        /*05e8*/ 	.word	0x05000020


	//   ....[29]....
        /*05ec*/ 	.word	0x0500000f


	//   ....[30]....
        /*05f0*/ 	.word	0x05000019


	//   ....[31]....
        /*05f4*/ 	.word	0x05000018


	//   ....[32]....
        /*05f8*/ 	.word	0x0500001a


	//   ....[33]....
        /*05fc*/ 	.word	0x0500001b


	//   ....[34]....
        /*0600*/ 	.word	0x0500001d


	//   ....[35]....
        /*0604*/ 	.word	0x0500001c


	//   ....[36]....
        /*0608*/ 	.word	0x05000020


	//   ....[37]....
        /*060c*/ 	.word	0x0500000f


	//   ....[38]....
        /*0610*/ 	.word	0x05000011


	//   ....[39]....
        /*0614*/ 	.word	0x0500001b


	//   ....[40]....
        /*0618*/ 	.word	0x0500001d


	//   ....[41]....
        /*061c*/ 	.word	0x05000010


	//   ....[42]....
        /*0620*/ 	.word	0x05000023


	//   ....[43]....
        /*0624*/ 	.word	0x0500001e


	//   ....[44]....
        /*0628*/ 	.word	0x05000026


	//   ....[45]....
        /*062c*/ 	.word	0x05000025


	//   ....[46]....
        /*0630*/ 	.word	0x0500001c


	//   ....[47]....
        /*0634*/ 	.word	0x05000016


	//   ....[48]....
        /*0638*/ 	.word	0x05000014


	//   ....[49]....
        /*063c*/ 	.word	0x05000017


	//   ....[50]....
        /*0640*/ 	.word	0x05000018


	//   ....[51]....
        /*0644*/ 	.word	0x0500001a


	//   ....[52]....
        /*0648*/ 	.word	0x0500001b


	//   ....[53]....
        /*064c*/ 	.word	0x05000011


	//   ....[54]....
        /*0650*/ 	.word	0x05000029


	//   ....[55]....
        /*0654*/ 	.word	0x05000013


	//   ....[56]....
        /*0658*/ 	.word	0x05000014


	//   ....[57]....
        /*065c*/ 	.word	0x05000012


	//   ....[58]....
        /*0660*/ 	.word	0x05000015


	//   ....[59]....
        /*0664*/ 	.word	0x05000017


	//   ....[60]....
        /*0668*/ 	.word	0x05000018


	//   ....[61]....
        /*066c*/ 	.word	0x0500000e


	//   ....[62]....
        /*0670*/ 	.word	0x0500002b


	//   ....[63]....
        /*0674*/ 	.word	0x05000020


	//   ....[64]....
        /*0678*/ 	.word	0x05000022


	//   ....[65]....
        /*067c*/ 	.word	0x05000021


	//   ....[66]....
        /*0680*/ 	.word	0x05000027


	//   ....[67]....
        /*0684*/ 	.word	0x05000028


	//   ....[68]....
        /*0688*/ 	.word	0x05000023


	//   ....[69]....
        /*068c*/ 	.word	0x0500001e


	//   ....[70]....
        /*0690*/ 	.word	0x0500001a


	//   ....[71]....
        /*0694*/ 	.word	0x0500001a


	//   ....[72]....
        /*0698*/ 	.word	0x0500001a


	//   ....[73]....
        /*069c*/ 	.word	0x0500001a


	//   ....[74]....
        /*06a0*/ 	.word	0x0500001a


	//   ....[75]....
        /*06a4*/ 	.word	0x0500001a


	//   ....[76]....
        /*06a8*/ 	.word	0x0500001a


	//   ....[77]....
        /*06ac*/ 	.word	0x0500001a


	//   ....[78]....
        /*06b0*/ 	.word	0x0500001a


	//   ....[79]....
        /*06b4*/ 	.word	0x0500001a


	//   ....[80]....
        /*06b8*/ 	.word	0x0500001a


	//   ....[81]....
        /*06bc*/ 	.word	0x0500001a


	//   ....[82]....
        /*06c0*/ 	.word	0x0500001a


	//   ....[83]....
        /*06c4*/ 	.word	0x0500001a


	//   ....[84]....
        /*06c8*/ 	.word	0x0500001a


	//   ....[85]....
        /*06cc*/ 	.word	0x0500001a


	//   ....[86]....
        /*06d0*/ 	.word	0x0500001a


	//   ....[87]....
        /*06d4*/ 	.word	0x0500001a


	//   ....[88]....
        /*06d8*/ 	.word	0x0500001a


	//   ....[89]....
        /*06dc*/ 	.word	0x0500001a


	//   ....[90]....
        /*06e0*/ 	.word	0x0500001a


	//   ....[91]....
        /*06e4*/ 	.word	0x0500001a


	//   ....[92]....
        /*06e8*/ 	.word	0x0500001a


	//   ....[93]....
        /*06ec*/ 	.word	0x0500001a


	//   ....[94]....
        /*06f0*/ 	.word	0x0500001a


	//   ....[95]....
        /*06f4*/ 	.word	0x0500001a


	//   ....[96]....
        /*06f8*/ 	.word	0x0500001a


	//   ....[97]....
        /*06fc*/ 	.word	0x0500001a


	//   ....[98]....
        /*0700*/ 	.word	0x0500001a


	//   ....[99]....
        /*0704*/ 	.word	0x0500001a


	//   ....[100]....
        /*0708*/ 	.word	0x0500001a


	//   ....[101]....
        /*070c*/ 	.word	0x0500001a


	//   ....[102]....
        /*0710*/ 	.word	0x0500001a


	//   ....[103]....
        /*0714*/ 	.word	0x0500001a


	//   ....[104]....
        /*0718*/ 	.word	0x0500001a


	//   ....[105]....
        /*071c*/ 	.word	0x0500001a


	//   ....[106]....
        /*0720*/ 	.word	0x0500001a


	//   ....[107]....
        /*0724*/ 	.word	0x0500001a


	//   ....[108]....
        /*0728*/ 	.word	0x0500001a


	//   ....[109]....
        /*072c*/ 	.word	0x0500001a


	//   ....[110]....
        /*0730*/ 	.word	0x0500001a


	//   ....[111]....
        /*0734*/ 	.word	0x0500001a


	//   ....[112]....
        /*0738*/ 	.word	0x0500001a


	//   ....[113]....
        /*073c*/ 	.word	0x0500001a


	//   ....[114]....
        /*0740*/ 	.word	0x0500001a


	//   ....[115]....
        /*0744*/ 	.word	0x0500001a


	//   ....[116]....
        /*0748*/ 	.word	0x0500001a


	//   ....[117]....
        /*074c*/ 	.word	0x0500001a


	//   ....[118]....
        /*0750*/ 	.word	0x0500001a


	//   ....[119]....
        /*0754*/ 	.word	0x0500001a


	//   ....[120]....
        /*0758*/ 	.word	0x0500001a


	//   ....[121]....
        /*075c*/ 	.word	0x0500001a


	//   ....[122]....
        /*0760*/ 	.word	0x0500001a


	//   ....[123]....
        /*0764*/ 	.word	0x0500001a


	//   ....[124]....
        /*0768*/ 	.word	0x0500001a


	//   ....[125]....
        /*076c*/ 	.word	0x0500001a


	//----- nvinfo : EIATTR_COOP_GROUP_INSTR_OFFSETS
	.align		4
.L_565:
        /*0770*/ 	.byte	0x04, 0x28
        /*0772*/ 	.short	(.L_567 - .L_566)


	//   ....[0]....
.L_566:
        /*0774*/ 	.word	0x00004460


	//   ....[1]....
        /*0778*/ 	.word	0x00004470


	//   ....[2]....
        /*077c*/ 	.word	0x000044a0


	//   ....[3]....
        /*0780*/ 	.word	0x000044b0


	//   ....[4]....
        /*0784*/ 	.word	0x00004d80


	//   ....[5]....
        /*0788*/ 	.word	0x00004e60


	//   ....[6]....
        /*078c*/ 	.word	0x00004ee0


	//   ....[7]....
        /*0790*/ 	.word	0x00004f40


	//   ....[8]....
        /*0794*/ 	.word	0x00004f60


	//   ....[9]....
        /*0798*/ 	.word	0x00004f80


	//   ....[10]....
        /*079c*/ 	.word	0x00004fa0


	//   ....[11]....
        /*07a0*/ 	.word	0x00004fc0


	//   ....[12]....
        /*07a4*/ 	.word	0x00004fe0


	//   ....[13]....
        /*07a8*/ 	.word	0x00005000


	//   ....[14]....
        /*07ac*/ 	.word	0x000079f0


	//   ....[15]....
        /*07b0*/ 	.word	0x00007a20


	//   ....[16]....
        /*07b4*/ 	.word	0x00007a70


	//   ....[17]....
        /*07b8*/ 	.word	0x00007a90


	//   ....[18]....
        /*07bc*/ 	.word	0x00007ac0


	//   ....[19]....
        /*07c0*/ 	.word	0x00007ad0


	//   ....[20]....
        /*07c4*/ 	.word	0x00007b00


	//   ....[21]....
        /*07c8*/ 	.word	0x00007b10


	//   ....[22]....
        /*07cc*/ 	.word	0x00007cd0


	//   ....[23]....
        /*07d0*/ 	.word	0x00007d00


	//   ....[24]....
        /*07d4*/ 	.word	0x00007d50


	//   ....[25]....
        /*07d8*/ 	.word	0x00007d70


	//   ....[26]....
        /*07dc*/ 	.word	0x00007da0


	//   ....[27]....
        /*07e0*/ 	.word	0x00007db0


	//   ....[28]....
        /*07e4*/ 	.word	0x00007de0


	//   ....[29]....
        /*07e8*/ 	.word	0x00007df0


	//   ....[30]....
        /*07ec*/ 	.word	0x00007f60


	//   ....[31]....
        /*07f0*/ 	.word	0x00007f90


	//   ....[32]....
        /*07f4*/ 	.word	0x00007fe0


	//   ....[33]....
        /*07f8*/ 	.word	0x00008000


	//   ....[34]....
        /*07fc*/ 	.word	0x00008030


	//   ....[35]....
        /*0800*/ 	.word	0x00008040


	//   ....[36]....
        /*0804*/ 	.word	0x00008070


	//   ....[37]....
        /*0808*/ 	.word	0x00008080


	//   ....[38]....
        /*080c*/ 	.word	0x00008340


	//   ....[39]....
        /*0810*/ 	.word	0x00008370


	//   ....[40]....
        /*0814*/ 	.word	0x00008450


	//   ....[41]....
        /*0818*/ 	.word	0x00008490


	//   ....[42]....
        /*081c*/ 	.word	0x000084c0


	//   ....[43]....
        /*0820*/ 	.word	0x000084f0


	//   ....[44]....
        /*0824*/ 	.word	0x00008520


	//   ....[45]....
        /*0828*/ 	.word	0x00008550


	//   ....[46]....
        /*082c*/ 	.word	0x00008590


	//   ....[47]....
        /*0830*/ 	.word	0x000085c0


	//   ....[48]....
        /*0834*/ 	.word	0x00008660


	//   ....[49]....
        /*0838*/ 	.word	0x00008680


	//   ....[50]....
        /*083c*/ 	.word	0x000086b0


	//   ....[51]....
        /*0840*/ 	.word	0x000086d0


	//   ....[52]....
        /*0844*/ 	.word	0x000086f0


	//   ....[53]....
        /*0848*/ 	.word	0x00008700


	//   ....[54]....
        /*084c*/ 	.word	0x00008730


	//   ....[55]....
        /*0850*/ 	.word	0x00008760


	//   ....[56]....
        /*0854*/ 	.word	0x000087a0


	//   ....[57]....
        /*0858*/ 	.word	0x000087c0


	//   ....[58]....
        /*085c*/ 	.word	0x000087f0


	//   ....[59]....
        /*0860*/ 	.word	0x00008820


	//   ....[60]....
        /*0864*/ 	.word	0x00008830


	//   ....[61]....
        /*0868*/ 	.word	0x00008860


	//   ....[62]....
        /*086c*/ 	.word	0x00008890


	//   ....[63]....
        /*0870*/ 	.word	0x000088c0


	//   ....[64]....
        /*0874*/ 	.word	0x000088f0


	//   ....[65]....
        /*0878*/ 	.word	0x00008910


	//   ....[66]....
        /*087c*/ 	.word	0x00008940


	//   ....[67]....
        /*0880*/ 	.word	0x00008960


	//   ....[68]....
        /*0884*/ 	.word	0x00008a20


	//   ....[69]....
        /*0888*/ 	.word	0x00008b20


	//   ....[70]....
        /*088c*/ 	.word	0x00008cb0


	//   ....[71]....
        /*0890*/ 	.word	0x00008d00


	//   ....[72]....
        /*0894*/ 	.word	0x00008d70


	//   ....[73]....
        /*0898*/ 	.word	0x00008dd0


	//   ....[74]....
        /*089c*/ 	.word	0x00008e40


	//   ....[75]....
        /*08a0*/ 	.word	0x00008ea0


	//   ....[76]....
        /*08a4*/ 	.word	0x00008f10


	//   ....[77]....
        /*08a8*/ 	.word	0x00008f70


	//   ....[78]....
        /*08ac*/ 	.word	0x00009010


	//   ....[79]....
        /*08b0*/ 	.word	0x000090a0


	//   ....[80]....
        /*08b4*/ 	.word	0x00009110


	//   ....[81]....
        /*08b8*/ 	.word	0x00009170


	//   ....[82]....
        /*08bc*/ 	.word	0x000091e0


	//   ....[83]....
        /*08c0*/ 	.word	0x00009240


	//   ....[84]....
        /*08c4*/ 	.word	0x000092b0


	//   ....[85]....
        /*08c8*/ 	.word	0x00009310


	//   ....[86]....
        /*08cc*/ 	.word	0x000093b0


	//   ....[87]....
        /*08d0*/ 	.word	0x00009440


	//   ....[88]....
        /*08d4*/ 	.word	0x000094b0


	//   ....[89]....
        /*08d8*/ 	.word	0x00009510


	//   ....[90]....
        /*08dc*/ 	.word	0x00009580


	//   ....[91]....
        /*08e0*/ 	.word	0x000095e0


	//   ....[92]....
        /*08e4*/ 	.word	0x00009650


	//   ....[93]....
        /*08e8*/ 	.word	0x000096b0


	//   ....[94]....
        /*08ec*/ 	.word	0x00009750


	//   ....[95]....
        /*08f0*/ 	.word	0x00009800


	//   ....[96]....
        /*08f4*/ 	.word	0x00009910


	//   ....[97]....
        /*08f8*/ 	.word	0x00009960


	//   ....[98]....
        /*08fc*/ 	.word	0x00009a30


	//   ....[99]....
        /*0900*/ 	.word	0x00009aa0


	//   ....[100]....
        /*0904*/ 	.word	0x00009b30


	//   ....[101]....
        /*0908*/ 	.word	0x00009b80


	//   ....[102]....
        /*090c*/ 	.word	0x00009bf0


	//   ....[103]....
        /*0910*/ 	.word	0x00009c50


	//   ....[104]....
        /*0914*/ 	.word	0x00009cc0


	//   ....[105]....
        /*0918*/ 	.word	0x00009d20


	//   ....[106]....
        /*091c*/ 	.word	0x00009d90


	//   ....[107]....
        /*0920*/ 	.word	0x00009df0


	//   ....[108]....
        /*0924*/ 	.word	0x00009e70


	//   ....[109]....
        /*0928*/ 	.word	0x00009ee0


	//   ....[110]....
        /*092c*/ 	.word	0x00009f50


	//   ....[111]....
        /*0930*/ 	.word	0x00009fb0


	//   ....[112]....
        /*0934*/ 	.word	0x0000a030


	//   ....[113]....
        /*0938*/ 	.word	0x0000a0b0


	//   ....[114]....
        /*093c*/ 	.word	0x0000a150


	//   ....[115]....
        /*0940*/ 	.word	0x0000a1c0


	//   ....[116]....
        /*0944*/ 	.word	0x0000a250


	//   ....[117]....
        /*0948*/ 	.word	0x0000a2e0


	//   ....[118]....
        /*094c*/ 	.word	0x0000a350


	//   ....[119]....
        /*0950*/ 	.word	0x0000a3b0


	//   ....[120]....
        /*0954*/ 	.word	0x0000a420


	//   ....[121]....
        /*0958*/ 	.word	0x0000a4a0


	//   ....[122]....
        /*095c*/ 	.word	0x0000a560


	//   ....[123]....
        /*0960*/ 	.word	0x0000a630


	//   ....[124]....
        /*0964*/ 	.word	0x0000a710


	//   ....[125]....
        /*0968*/ 	.word	0x0000a7c0


	//----- nvinfo : EIATTR_EXIT_INSTR_OFFSETS
	.align		4
.L_567:
        /*096c*/ 	.byte	0x04, 0x1c
        /*096e*/ 	.short	(.L_569 - .L_568)


	//   ....[0]....
.L_568:
        /*0970*/ 	.word	0x00006b20


	//   ....[1]....
        /*0974*/ 	.word	0x00008c50


	//----- nvinfo : EIATTR_MAX_THREADS
	.align		4
.L_569:
        /*0978*/ 	.byte	0x04, 0x05
        /*097a*/ 	.short	(.L_571 - .L_570)
.L_570:
        /*097c*/ 	.word	0x00000140
        /*0980*/ 	.word	0x00000001
        /*0984*/ 	.word	0x00000001


	//----- nvinfo : EIATTR_CRS_STACK_SIZE
	.align		4
.L_571:
        /*0988*/ 	.byte	0x04, 0x1e
        /*098a*/ 	.short	(.L_573 - .L_572)
.L_572:
        /*098c*/ 	.word	0x00000000


	//----- nvinfo : EIATTR_CBANK_PARAM_SIZE
	.align		4
.L_573:
        /*0990*/ 	.byte	0x03, 0x19
        /*0992*/ 	.short	0x0060


	//----- nvinfo : EIATTR_PARAM_CBANK
	.align		4
        /*0994*/ 	.byte	0x04, 0x0a
        /*0996*/ 	.short	(.L_575 - .L_574)
	.align		4
.L_574:
        /*0998*/ 	.word	index@(.nv.constant0._ZN13group_norm_v218gn_bwd_cuda_kernelI13__nv_bfloat16Li320ELi3ELi16ELi40ELi4096ELb1ELb1ELi32ELi320ELi320ELi4ELb1ELi3ELb0ELb0ELNS_15WgradSyncMethodE2ENS_16CompileConditionILi900EEEEEvPT_S6_S6_PKS5_S8_S8_S8_PKfflPfPj)
        /*099c*/ 	.short	0x0210
        /*099e*/ 	.short	0x0060


	//----- nvinfo : EIATTR_SW_WAR
	.align		4
.L_575:
        /*09a0*/ 	.byte	0x04, 0x36
        /*09a2*/ 	.short	(.L_577 - .L_576)
.L_576:
        /*09a4*/ 	.word	0x00000008
.L_577:


//--------------------- .nv.info._ZN13group_norm_v214gn_cuda_kernelI13__nv_bfloat16Li320ELi3ELi32ELi20ELi4096ELb0ELi32ELi320ELi320ELi4ELb1ELi2ELb0ELb0ENS_16CompileConditionILi900EEEEEvPT_PKS4_S7_S7_flPfS8_Pj --------------------------
	.section	.nv.info._ZN13group_norm_v214gn_cuda_kernelI13__nv_bfloat16Li320ELi3ELi32ELi20ELi4096ELb0ELi32ELi320ELi320ELi4ELb1ELi2ELb0ELb0ENS_16CompileConditionILi900EEEEEvPT_PKS4_S7_S7_flPfS8_Pj,"",@"SHT_CUDA_INFO"
	.sectionflags	@""
	.align	4


	//----- nvinfo : EIATTR_CUDA_API_VERSION
	.align		4
        /*0000*/ 	.byte	0x04, 0x37
        /*0002*/ 	.short	(.L_579 - .L_578)
.L_578:
        /*0004*/ 	.word	0x00000082


	//----- nvinfo : EIATTR_KPARAM_INFO
	.align		4
.L_579:
        /*0008*/ 	.byte	0x04, 0x17
        /*000a*/ 	.short	(.L_581 - .L_580)
.L_580:
        /*000c*/ 	.word	0x00000000
        /*0010*/ 	.short	0x0008
        /*0012*/ 	.short	0x0040
        /*0014*/ 	.byte	0x00, 0xf0, 0x21, 0x00


	//----- nvinfo : EIATTR_KPARAM_INFO
	.align		4
.L_581:
        /*0018*/ 	.byte	0x04, 0x17
        /*001a*/ 	.short	(.L_583 - .L_582)
.L_582:
        /*001c*/ 	.word	0x00000000
        /*0020*/ 	.short	0x0007
        /*0022*/ 	.short	0x0038
        /*0024*/ 	.byte	0x00, 0xf0, 0x21, 0x00


	//----- nvinfo : EIATTR_KPARAM_INFO
	.align		4
.L_583:
        /*0028*/ 	.byte	0x04, 0x17
        /*002a*/ 	.short	(.L_585 - .L_584)
.L_584:
        /*002c*/ 	.word	0x00000000
        /*0030*/ 	.short	0x0006
        /*0032*/ 	.short	0x0030
        /*0034*/ 	.byte	0x00, 0xf0, 0x21, 0x00


	//----- nvinfo : EIATTR_KPARAM_INFO
	.align		4
.L_585:
        /*0038*/ 	.byte	0x04, 0x17
        /*003a*/ 	.short	(.L_587 - .L_586)
.L_586:
        /*003c*/ 	.word	0x00000000
        /*0040*/ 	.short	0x0005
        /*0042*/ 	.short	0x0028
        /*0044*/ 	.byte	0x00, 0xf0, 0x21, 0x00


	//----- nvinfo : EIATTR_KPARAM_INFO
	.align		4
.L_587:
        /*0048*/ 	.byte	0x04, 0x17
        /*004a*/ 	.short	(.L_589 - .L_588)
.L_588:
        /*004c*/ 	.word	0x00000000
        /*0050*/ 	.short	0x0004
        /*0052*/ 	.short	0x0020
        /*0054*/ 	.byte	0x00, 0xf0, 0x11, 0x00


	//----- nvinfo : EIATTR_KPARAM_INFO
	.align		4
.L_589:
        /*0058*/ 	.byte	0x04, 0x17
        /*005a*/ 	.short	(.L_591 - .L_590)
.L_590:
        /*005c*/ 	.word	0x00000000
        /*0060*/ 	.short	0x0003
        /*0062*/ 	.short	0x0018
        /*0064*/ 	.byte	0x00, 0xf0, 0x21, 0x00


	//----- nvinfo : EIATTR_KPARAM_INFO
	.align		4
.L_591:
        /*0068*/ 	.byte	0x04, 0x17
        /*006a*/ 	.short	(.L_593 - .L_592)
.L_592:
        /*006c*/ 	.word	0x00000000
        /*0070*/ 	.short	0x0002
        /*0072*/ 	.short	0x0010
        /*0074*/ 	.byte	0x00, 0xf0, 0x21, 0x00


	//----- nvinfo : EIATTR_KPARAM_INFO
	.align		4
.L_593:
        /*0078*/ 	.byte	0x04, 0x17
        /*007a*/ 	.short	(.L_595 - .L_594)
.L_594:
        /*007c*/ 	.word	0x00000000
        /*0080*/ 	.short	0x0001
        /*0082*/ 	.short	0x0008
        /*0084*/ 	.byte	0x00, 0xf0, 0x21, 0x00


	//----- nvinfo : EIATTR_KPARAM_INFO
	.align		4
.L_595:
        /*0088*/ 	.byte	0x04, 0x17
        /*008a*/ 	.short	(.L_597 - .L_596)
.L_596:
        /*008c*/ 	.word	0x00000000
        /*0090*/ 	.short	0x0000
        /*0092*/ 	.short	0x0000
        /*0094*/ 	.byte	0x00, 0xf0, 0x21, 0x00


	//----- nvinfo : EIATTR_SPARSE_MMA_MASK
	.align		4
.L_597:
        /*0098*/ 	.byte	0x03, 0x50
        /*009a*/ 	.short	0x0000


	//----- nvinfo : EIATTR_MAXREG_COUNT
	.align		4
        /*009c*/ 	.byte	0x03, 0x1b
        /*009e*/ 	.short	0x0040


	//----- nvinfo : EIATTR_NUM_BARRIERS
	.align		4
        /*00a0*/ 	.byte	0x02, 0x4c
        /*00a2*/ 	.byte	0x01
	.zero		1


	//----- nvinfo : EIATTR_ANNOTATIONS
	.align		4
        /*00a4*/ 	.byte	0x04, 0x55
        /*00a6*/ 	.short	(.L_599 - .L_598)


	//   ....[0]....
.L_598:
        /* <DEDUP_REMOVED lines=13> */


	//----- nvinfo : EIATTR_MERCURY_ISA_VERSION
	.align		4
.L_599:
        /*0168*/ 	.byte	0x03, 0x5f
        /*016a*/ 	.short	0x0101


	//----- nvinfo : EIATTR_COOP_GROUP_MASK_REGIDS
	.align		4
        /*016c*/ 	.byte	0x04, 0x29
        /*016e*/ 	.short	(.L_601 - .L_600)


	//   ....[0]....
.L_600:
        /*0170*/ 	.word	0xffffffff


	//   ....[1]....
        /*0174*/ 	.word	0xffffffff


	//   ....[2]....
        /*0178*/ 	.word	0xffffffff


	//   ....[3]....
        /*017c*/ 	.word	0xffffffff


	//   ....[4]....
        /*0180*/ 	.word	0xffffffff


	//   ....[5]....
        /*0184*/ 	.word	0xffffffff


	//   ....[6]....
        /*0188*/ 	.word	0xffffffff


	//   ....[7]....
        /*018c*/ 	.word	0xffffffff


	//   ....[8]....
        /*0190*/ 	.word	0xffffffff


	//   ....[9]....
        /*0194*/ 	.word	0xffffffff


	//   ....[10]....
        /*0198*/ 	.word	0xffffffff


	//   ....[11]....
        /*019c*/ 	.word	0xffffffff


	//----- nvinfo : EIATTR_COOP_GROUP_INSTR_OFFSETS
	.align		4
.L_601:
        /*01a0*/ 	.byte	0x04, 0x28
        /*01a2*/ 	.short	(.L_603 - .L_602)


	//   ....[0]....
.L_602:
        /*01a4*/ 	.word	0x00001190


	//   ....[1]....
        /*01a8*/ 	.word	0x000011a0


	//   ....[2]....
        /*01ac*/ 	.word	0x000011e0


	//   ....[3]....
        /*01b0*/ 	.word	0x000011f0


	//   ....[4]....
        /*01b4*/ 	.word	0x000017c0


	//   ....[5]....
        /*01b8*/ 	.word	0x00001800


	//   ....[6]....
        /*01bc*/ 	.word	0x00001910


	//   ....[7]....
        /*01c0*/ 	.word	0x00001940


	//   ....[8]....
        /*01c4*/ 	.word	0x000019a0


	//   ....[9]....
        /*01c8*/ 	.word	0x000019b0


	//   ....[10]....
        /*01cc*/ 	.word	0x000019e0


	//   ....[11]....
        /*01d0*/ 	.word	0x000019f0


	//----- nvinfo : EIATTR_EXIT_INSTR_OFFSETS
	.align		4
.L_603:
        /*01d4*/ 	.byte	0x04, 0x1c
        /*01d6*/ 	.short	(.L_605 - .L_604)


	//   ....[0]....
.L_604:
        /*01d8*/ 	.word	0x00000070


	//   ....[1]....
        /*01dc*/ 	.word	0x00002980


	//----- nvinfo : EIATTR_MAX_THREADS
	.align		4
.L_605:
        /*01e0*/ 	.byte	0x04, 0x05
        /*01e2*/ 	.short	(.L_607 - .L_606)
.L_606:
        /*01e4*/ 	.word	0x00000140
        /*01e8*/ 	.word	0x00000001
        /*01ec*/ 	.word	0x00000001


	//----- nvinfo : EIATTR_CRS_STACK_SIZE
	.align		4
.L_607:
        /*01f0*/ 	.byte	0x04, 0x1e
        /*01f2*/ 	.short	(.L_609 - .L_608)
.L_608:
        /*01f4*/ 	.word	0x00000000


	//----- nvinfo : EIATTR_CBANK_PARAM_SIZE
	.align		4
.L_609:
        /*01f8*/ 	.byte	0x03, 0x19
        /*01fa*/ 	.short	0x0048


	//----- nvinfo : EIATTR_PARAM_CBANK
	.align		4
        /*01fc*/ 	.byte	0x04, 0x0a
        /*01fe*/ 	.short	(.L_611 - .L_610)
	.align		4
.L_610:
        /*0200*/ 	.word	index@(.nv.constant0._ZN13group_norm_v214gn_cuda_kernelI13__nv_bfloat16Li320ELi3ELi32ELi20ELi4096ELb0ELi32ELi320ELi320ELi4ELb1ELi2ELb0ELb0ENS_16CompileConditionILi900EEEEEvPT_PKS4_S7_S7_flPfS8_Pj)
        /*0204*/ 	.short	0x0210
        /*0206*/ 	.short	0x0048


	//----- nvinfo : EIATTR_SW_WAR
	.align		4
.L_611:
        /*0208*/ 	.byte	0x04, 0x36
        /*020a*/ 	.short	(.L_613 - .L_612)
.L_612:
        /*020c*/ 	.word	0x00000008
.L_613:


//--------------------- .nv.info._ZN13group_norm_v214gn_cuda_kernelI13__nv_bfloat16Li320ELi1ELi32ELi20ELi4096ELb0ELi64ELi320ELi320ELi4ELb1ELi2ELb0ELb0ENS_16CompileConditionILi900EEEEEvPT_PKS4_S7_S7_flPfS8_Pj --------------------------
	.section	.nv.info._ZN13group_norm_v214gn_cuda_kernelI13__nv_bfloat16Li320ELi1ELi32ELi20ELi4096ELb0ELi64ELi320ELi320ELi4ELb1ELi2ELb0ELb0ENS_16CompileConditionILi900EEEEEvPT_PKS4_S7_S7_flPfS8_Pj,"",@"SHT_CUDA_INFO"
	.sectionflags	@""
	.align	4


	//----- nvinfo : EIATTR_CUDA_API_VERSION
	.align		4
        /*0000*/ 	.byte	0x04, 0x37
        /*0002*/ 	.short	(.L_615 - .L_614)
.L_614:
        /*0004*/ 	.word	0x00000082


	//----- nvinfo : EIATTR_KPARAM_INFO
	.align		4
.L_615:
        /*0008*/ 	.byte	0x04, 0x17
        /*000a*/ 	.short	(.L_617 - .L_616)
.L_616:
        /*000c*/ 	.word	0x00000000
        /*0010*/ 	.short	0x0008
        /*0012*/ 	.short	0x0040
        /*0014*/ 	.byte	0x00, 0xf0, 0x21, 0x00


	//----- nvinfo : EIATTR_KPARAM_INFO
	.align		4
.L_617:
        /*0018*/ 	.byte	0x04, 0x17
        /*001a*/ 	.short	(.L_619 - .L_618)
.L_618:
        /*001c*/ 	.word	0x00000000
        /*0020*/ 	.short	0x0007
        /*0022*/ 	.short	0x0038
        /*0024*/ 	.byte	0x00, 0xf0, 0x21, 0x00


	//----- nvinfo : EIATTR_KPARAM_INFO
	.align		4
.L_619:
        /*0028*/ 	.byte	0x04, 0x17
        /*002a*/ 	.short	(.L_621 - .L_620)
.L_620:
        /*002c*/ 	.word	0x00000000
        /*0030*/ 	.short	0x0006
        /*0032*/ 	.short	0x0030
        /*0034*/ 	.byte	0x00, 0xf0, 0x21, 0x00


	//----- nvinfo : EIATTR_KPARAM_INFO
	.align		4
.L_621:
        /*0038*/ 	.byte	0x04, 0x17
        /*003a*/ 	.short	(.L_623 - .L_622)
.L_622:
        /*003c*/ 	.word	0x00000000
        /*0040*/ 	.short	0x0005
        /*0042*/ 	.short	0x0028
        /*0044*/ 	.byte	0x00, 0xf0, 0x21, 0x00


	//----- nvinfo : EIATTR_KPARAM_INFO
	.align		4
.L_623:
        /*0048*/ 	.byte	0x04, 0x17
        /*004a*/ 	.short	(.L_625 - .L_624)
.L_624:
        /*004c*/ 	.word	0x00000000
        /*0050*/ 	.short	0x0004
        /*0052*/ 	.short	0x0020
        /*0054*/ 	.byte	0x00, 0xf0, 0x11, 0x00


	//----- nvinfo : EIATTR_KPARAM_INFO
	.align		4
.L_625:
        /*0058*/ 	.byte	0x04, 0x17
        /*005a*/ 	.short	(.L_627 - .L_626)
.L_626:
        /*005c*/ 	.word	0x00000000
        /*0060*/ 	.short	0x0003
        /*0062*/ 	.short	0x0018
        /*0064*/ 	.byte	0x00, 0xf0, 0x21, 0x00


	//----- nvinfo : EIATTR_KPARAM_INFO
	.align		4
.L_627:
        /*0068*/ 	.byte	0x04, 0x17
        /*006a*/ 	.short	(.L_629 - .L_628)
.L_628:
        /*006c*/ 	.word	0x00000000
        /*0070*/ 	.short	0x0002
        /*0072*/ 	.short	0x0010
        /*0074*/ 	.byte	0x00, 0xf0, 0x21, 0x00


	//----- nvinfo : EIATTR_KPARAM_INFO
	.align		4
.L_629:
        /*0078*/ 	.byte	0x04, 0x17
        /*007a*/ 	.short	(.L_631 - .L_630)
.L_630:
        /*007c*/ 	.word	0x00000000
        /*0080*/ 	.short	0x0001
        /*0082*/ 	.short	0x0008
        /*0084*/ 	.byte	0x00, 0xf0, 0x21, 0x00


	//----- nvinfo : EIATTR_KPARAM_INFO
	.align		4
.L_631:
        /*0088*/ 	.byte	0x04, 0x17
        /*008a*/ 	.short	(.L_633 - .L_632)
.L_632:
        /*008c*/ 	.word	0x00000000
        /*0090*/ 	.short	0x0000
        /*0092*/ 	.short	0x0000
        /*0094*/ 	.byte	0x00, 0xf0, 0x21, 0x00


	//----- nvinfo : EIATTR_SPARSE_MMA_MASK
	.align		4
.L_633:
        /*0098*/ 	.byte	0x03, 0x50
        /*009a*/ 	.short	0x0000


	//----- nvinfo : EIATTR_MAXREG_COUNT
	.align		4
        /*009c*/ 	.byte	0x03, 0x1b
        /*009e*/ 	.short	0x00a8


	//----- nvinfo : EIATTR_NUM_BARRIERS
	.align		4
        /*00a0*/ 	.byte	0x02, 0x4c
        /*00a2*/ 	.byte	0x01
	.zero		1


	//----- nvinfo : EIATTR_MERCURY_ISA_VERSION
	.align		4
        /*00a4*/ 	.byte	0x03, 0x5f
        /*00a6*/ 	.short	0x0101


	//----- nvinfo : EIATTR_COOP_GROUP_MASK_REGIDS
	.align		4
        /*00a8*/ 	.byte	0x04, 0x29
        /*00aa*/ 	.short	(.L_635 - .L_634)


	//   ....[0]....
.L_634:
        /*00ac*/ 	.word	0xffffffff


	//   ....[1]....
        /*00b0*/ 	.word	0xffffffff


	//   ....[2]....
        /*00b4*/ 	.word	0xffffffff


	//   ....[3]....
        /*00b8*/ 	.word	0xffffffff


	//   ....[4]....
        /*00bc*/ 	.word	0xffffffff


	//   ....[5]....
        /*00c0*/ 	.word	0xffffffff


	//   ....[6]....
        /*00c4*/ 	.word	0xffffffff


	//   ....[7]....
        /*00c8*/ 	.word	0xffffffff


	//   ....[8]....
        /*00cc*/ 	.word	0xffffffff


	//   ....[9]....
        /*00d0*/ 	.word	0xffffffff


	//   ....[10]....
        /*00d4*/ 	.word	0xffffffff


	//   ....[11]....
        /*00d8*/ 	.word	0xffffffff


	//----- nvinfo : EIATTR_COOP_GROUP_INSTR_OFFSETS
	.align		4
.L_635:
        /*00dc*/ 	.byte	0x04, 0x28
        /*00de*/ 	.short	(.L_637 - .L_636)


	//   ....[0]....
.L_636:
        /*00e0*/ 	.word	0x00001b60


	//   ....[1]....
        /*00e4*/ 	.word	0x00001b70


	//   ....[2]....
        /*00e8*/ 	.word	0x00001be0


	//   ....[3]....
        /*00ec*/ 	.word	0x00001bf0


	//   ....[4]....
        /*00f0*/ 	.word	0x00001f90


	//   ....[5]....
        /*00f4*/ 	.word	0x00001fd0


	//   ....[6]....
        /*00f8*/ 	.word	0x000020c0


	//   ....[7]....
        /*00fc*/ 	.word	0x000020f0


	//   ....[8]....
        /*0100*/ 	.word	0x000021e0


	//   ....[9]....
        /*0104*/ 	.word	0x00002210


	//   ....[10]....
        /*0108*/ 	.word	0x00002260


	//   ....[11]....
        /*010c*/ 	.word	0x00002280


	//----- nvinfo : EIATTR_EXIT_INSTR_OFFSETS
	.align		4
.L_637:
        /*0110*/ 	.byte	0x04, 0x1c
        /*0112*/ 	.short	(.L_639 - .L_638)


	//   ....[0]....
.L_638:
        /*0114*/ 	.word	0x00000060


	//   ....[1]....
        /*0118*/ 	.word	0x00003d70


	//----- nvinfo : EIATTR_MAX_THREADS
	.align		4
.L_639:
        /*011c*/ 	.byte	0x04, 0x05
        /*011e*/ 	.short	(.L_641 - .L_640)
.L_640:
        /*0120*/ 	.word	0x00000140
        /*0124*/ 	.word	0x00000001
        /*0128*/ 	.word	0x00000001


	//----- nvinfo : EIATTR_CRS_STACK_SIZE
	.align		4
.L_641:
        /*012c*/ 	.byte	0x04, 0x1e
        /*012e*/ 	.short	(.L_643 - .L_642)
.L_642:
        /*0130*/ 	.word	0x00000000


	//----- nvinfo : EIATTR_CBANK_PARAM_SIZE
	.align		4
.L_643:
        /*0134*/ 	.byte	0x03, 0x19
        /*0136*/ 	.short	0x0048


	//----- nvinfo : EIATTR_PARAM_CBANK
	.align		4
        /*0138*/ 	.byte	0x04, 0x0a
        /*013a*/ 	.short	(.L_645 - .L_644)
	.align		4
.L_644:
        /*013c*/ 	.word	index@(.nv.constant0._ZN13group_norm_v214gn_cuda_kernelI13__nv_bfloat16Li320ELi1ELi32ELi20ELi4096ELb0ELi64ELi320ELi320ELi4ELb1ELi2ELb0ELb0ENS_16CompileConditionILi900EEEEEvPT_PKS4_S7_S7_flPfS8_Pj)
        /*0140*/ 	.short	0x0210
        /*0142*/ 	.short	0x0048


	//----- nvinfo : EIATTR_SW_WAR
	.align		4
.L_645:
        /*0144*/ 	.byte	0x04, 0x36
        /*0146*/ 	.short	(.L_647 - .L_646)
.L_646:
        /*0148*/ 	.word	0x00000008
.L_647:


//--------------------- .nv.info._ZN13group_norm_v214gn_cuda_kernelI13__nv_bfloat16Li320ELi1ELi32ELi20ELi4096ELb0ELi128ELi320ELi320ELi4ELb1ELi4ELb0ELb0ENS_16CompileConditionILi900EEEEEvPT_PKS4_S7_S7_flPfS8_Pj --------------------------
	.section	.nv.info._ZN13group_norm_v214gn_cuda_kernelI13__nv_bfloat16Li320ELi1ELi32ELi20ELi4096ELb0ELi128ELi320ELi320ELi4ELb1ELi4ELb0ELb0ENS_16CompileConditionILi900EEEEEvPT_PKS4_S7_S7_flPfS8_Pj,"",@"SHT_CUDA_INFO"
	.sectionflags	@""
	.align	4


	//----- nvinfo : EIATTR_CUDA_API_VERSION
	.align		4
        /*0000*/ 	.byte	0x04, 0x37
        /*0002*/ 	.short	(.L_649 - .L_648)
.L_648:
        /*0004*/ 	.word	0x00000082


	//----- nvinfo : EIATTR_KPARAM_INFO
	.align		4
.L_649:
        /*0008*/ 	.byte	0x04, 0x17
        /*000a*/ 	.short	(.L_651 - .L_650)
.L_650:
        /*000c*/ 	.word	0x00000000
        /*0010*/ 	.short	0x0008
        /*0012*/ 	.short	0x0040
        /*0014*/ 	.byte	0x00, 0xf0, 0x21, 0x00


	//----- nvinfo : EIATTR_KPARAM_INFO
	.align		4
.L_651:
        /*0018*/ 	.byte	0x04, 0x17
        /*001a*/ 	.short	(.L_653 - .L_652)
.L_652:
        /*001c*/ 	.word	0x00000000
        /*0020*/ 	.short	0x0007
        /*0022*/ 	.short	0x0038
        /*0024*/ 	.byte	0x00, 0xf0, 0x21, 0x00


	//----- nvinfo : EIATTR_KPARAM_INFO
	.align		4
.L_653:
        /*0028*/ 	.byte	0x04, 0x17
        /*002a*/ 	.short	(.L_655 - .L_654)
.L_654:
        /*002c*/ 	.word	0x00000000
        /*0030*/ 	.short	0x0006
        /*0032*/ 	.short	0x0030
        /*0034*/ 	.byte	0x00, 0xf0, 0x21, 0x00


	//----- nvinfo : EIATTR_KPARAM_INFO
	.align		4
.L_655:
        /*0038*/ 	.byte	0x04, 0x17
        /*003a*/ 	.short	(.L_657 - .L_656)
.L_656:
        /*003c*/ 	.word	0x00000000
        /*0040*/ 	.short	0x0005
        /*0042*/ 	.short	0x0028
        /*0044*/ 	.byte	0x00, 0xf0, 0x21, 0x00


	//----- nvinfo : EIATTR_KPARAM_INFO
	.align		4
.L_657:
        /*0048*/ 	.byte	0x04, 0x17
        /*004a*/ 	.short	(.L_659 - .L_658)
.L_658:
        /*004c*/ 	.word	0x00000000
        /*0050*/ 	.short	0x0004
        /*0052*/ 	.short	0x0020
        /*0054*/ 	.byte	0x00, 0xf0, 0x11, 0x00


	//----- nvinfo : EIATTR_KPARAM_INFO
	.align		4
.L_659:
        /*0058*/ 	.byte	0x04, 0x17
        /*005a*/ 	.short	(.L_661 - .L_660)
.L_660:
        /*005c*/ 	.word	0x00000000
        /*0060*/ 	.short	0x0003
        /*0062*/ 	.short	0x0018
        /*0064*/ 	.byte	0x00, 0xf0, 0x21, 0x00


	//----- nvinfo : EIATTR_KPARAM_INFO
	.align		4
.L_661:
        /*0068*/ 	.byte	0x04, 0x17
        /*006a*/ 	.short	(.L_663 - .L_662)
.L_662:
        /*006c*/ 	.word	0x00000000
        /*0070*/ 	.short	0x0002
        /*0072*/ 	.short	0x0010
        /*0074*/ 	.byte	0x00, 0xf0, 0x21, 0x00


	//----- nvinfo : EIATTR_KPARAM_INFO
	.align		4
.L_663:
        /*0078*/ 	.byte	0x04, 0x17
        /*007a*/ 	.short	(.L_665 - .L_664)
.L_664:
        /*007c*/ 	.word	0x00000000
        /*0080*/ 	.short	0x0001
        /*0082*/ 	.short	0x0008
        /*0084*/ 	.byte	0x00, 0xf0, 0x21, 0x00


	//----- nvinfo : EIATTR_KPARAM_INFO
	.align		4
.L_665:
        /*0088*/ 	.byte	0x04, 0x17
        /*008a*/ 	.short	(.L_667 - .L_666)
.L_666:
        /*008c*/ 	.word	0x00000000
        /*0090*/ 	.short	0x0000
        /*0092*/ 	.short	0x0000
        /*0094*/ 	.byte	0x00, 0xf0, 0x21, 0x00


	//----- nvinfo : EIATTR_SPARSE_MMA_MASK
	.align		4
.L_667:
        /*0098*/ 	.byte	0x03, 0x50
        /*009a*/ 	.short	0x0000


	//----- nvinfo : EIATTR_MAXREG_COUNT
	.align		4
        /*009c*/ 	.byte	0x03, 0x1b
        /*009e*/ 	.short	0x00a8


	//----- nvinfo : EIATTR_NUM_BARRIERS
	.align		4
        /*00a0*/ 	.byte	0x02, 0x4c
        /*00a2*/ 	.byte	0x01
	.zero		1


	//----- nvinfo : EIATTR_ANNOTATIONS
	.align		4
        /*00a4*/ 	.byte	0x04, 0x55
        /*00a6*/ 	.short	(.L_669 - .L_668)


	//   ....[0]....
.L_668:
        /* <DEDUP_REMOVED lines=87> */


	//----- nvinfo : EIATTR_MERCURY_ISA_VERSION
	.align		4
.L_669:
        /*0608*/ 	.byte	0x03, 0x5f
        /*060a*/ 	.short	0x0101


	//----- nvinfo : EIATTR_COOP_GROUP_MASK_REGIDS
	.align		4
        /*060c*/ 	.byte	0x04, 0x29
        /*060e*/ 	.short	(.L_671 - .L_670)


	//   ....[0]....
.L_670:
        /*0610*/ 	.word	0xffffffff


	//   ....[1]....
        /*0614*/ 	.word	0xffffffff


	//   ....[2]....
        /*0618*/ 	.word	0xffffffff


	//   ....[3]....
        /*061c*/ 	.word	0xffffffff


	//   ....[4]....
        /*0620*/ 	.word	0xffffffff


	//   ....[5]....
        /*0624*/ 	.word	0xffffffff


	//   ....[6]....
        /*0628*/ 	.word	0xffffffff


	//   ....[7]....
        /*062c*/ 	.word	0xffffffff


	//   ....[8]....
        /*0630*/ 	.word	0xffffffff


	//   ....[9]....
        /*0634*/ 	.word	0xffffffff


	//   ....[10]....
        /*0638*/ 	.word	0xffffffff


	//   ....[11]....
        /*063c*/ 	.word	0xffffffff


	//----- nvinfo : EIATTR_COOP_GROUP_INSTR_OFFSETS
	.align		4
.L_671:
        /*0640*/ 	.byte	0x04, 0x28
        /*0642*/ 	.short	(.L_673 - .L_672)


	//   ....[0]....
.L_672:
        /*0644*/ 	.word	0x00003270


	//   ....[1]....
        /*0648*/ 	.word	0x000032d0


	//   ....[2]....
        /*064c*/ 	.word	0x00003320


	//   ....[3]....
        /*0650*/ 	.word	0x00003330


	//   ....[4]....
        /*0654*/ 	.word	0x00003780


	//   ....[5]....
        /*0658*/ 	.word	0x00003790


	//   ....[6]....
        /*065c*/ 	.word	0x000037c0


	//   ....[7]....
        /*0660*/ 	.word	0x000037d0


	//   ....[8]....
        /*0664*/ 	.word	0x000037f0


	//   ....[9]....
        /*0668*/ 	.word	0x00003810


	//   ....[10]....
        /*066c*/ 	.word	0x00003830


	//   ....[11]....
        /*0670*/ 	.word	0x00003850


	//----- nvinfo : EIATTR_EXIT_INSTR_OFFSETS
	.align		4
.L_673:
        /*0674*/ 	.byte	0x04, 0x1c
        /*0676*/ 	.short	(.L_675 - .L_674)


	//   ....[0]....
.L_674:
        /*0678*/ 	.word	0x00000080


	//   ....[1]....
        /*067c*/ 	.word	0x00007740


	//----- nvinfo : EIATTR_MAX_THREADS
	.align		4
.L_675:
        /*0680*/ 	.byte	0x04, 0x05
        /*0682*/ 	.short	(.L_677 - .L_676)
.L_676:
        /*0684*/ 	.word	0x00000140
        /*0688*/ 	.word	0x00000001
        /*068c*/ 	.word	0x00000001


	//----- nvinfo : EIATTR_CRS_STACK_SIZE
	.align		4
.L_677:
        /*0690*/ 	.byte	0x04, 0x1e
        /*0692*/ 	.short	(.L_679 - .L_678)
.L_678:
        /*0694*/ 	.word	0x00000000


	//----- nvinfo : EIATTR_CBANK_PARAM_SIZE
	.align		4
.L_679:
        /*0698*/ 	.byte	0x03, 0x19
        /*069a*/ 	.short	0x0048


	//----- nvinfo : EIATTR_PARAM_CBANK
	.align		4
        /*069c*/ 	.byte	0x04, 0x0a
        /*069e*/ 	.short	(.L_681 - .L_680)
	.align		4
.L_680:
        /*06a0*/ 	.word	index@(.nv.constant0._ZN13group_norm_v214gn_cuda_kernelI13__nv_bfloat16Li320ELi1ELi32ELi20ELi4096ELb0ELi128ELi320ELi320ELi4ELb1ELi4ELb0ELb0ENS_16CompileConditionILi900EEEEEvPT_PKS4_S7_S7_flPfS8_Pj)
        /*06a4*/ 	.short	0x0210
        /*06a6*/ 	.short	0x0048


	//----- nvinfo : EIATTR_SW_WAR
	.align		4
.L_681:
        /*06a8*/ 	.byte	0x04, 0x36
        /*06aa*/ 	.short	(.L_683 - .L_682)
.L_682:
        /*06ac*/ 	.word	0x00000008
.L_683:


//--------------------- .nv.info._ZN13group_norm_v214gn_cuda_kernelI13__nv_bfloat16Li320ELi2ELi32ELi20ELi4096ELb0ELi64ELi320ELi320ELi4ELb1ELi4ELb0ELb0ENS_16CompileConditionILi900EEEEEvPT_PKS4_S7_S7_flPfS8_Pj --------------------------
	.section	.nv.info._ZN13group_norm_v214gn_cuda_kernelI13__nv_bfloat16Li320ELi2ELi32ELi20ELi4096ELb0ELi64ELi320ELi320ELi4ELb1ELi4ELb0ELb0ENS_16CompileConditionILi900EEEEEvPT_PKS4_S7_S7_flPfS8_Pj,"",@"SHT_CUDA_INFO"
	.sectionflags	@""
	.align	4


	//----- nvinfo : EIATTR_CUDA_API_VERSION
	.align		4
        /*0000*/ 	.byte	0x04, 0x37
        /*0002*/ 	.short	(.L_685 - .L_684)
.L_684:
        /*0004*/ 	.word	0x00000082


	//----- nvinfo : EIATTR_KPARAM_INFO
	.align		4
.L_685:
        /*0008*/ 	.byte	0x04, 0x17
        /*000a*/ 	.short	(.L_687 - .L_686)
.L_686:
        /*000c*/ 	.word	0x00000000
        /*0010*/ 	.short	0x0008
        /*0012*/ 	.short	0x0040
        /*0014*/ 	.byte	0x00, 0xf0, 0x21, 0x00


	//----- nvinfo : EIATTR_KPARAM_INFO
	.align		4
.L_687:
        /*0018*/ 	.byte	0x04, 0x17
        /*001a*/ 	.short	(.L_689 - .L_688)
.L_688:
        /*001c*/ 	.word	0x00000000
        /*0020*/ 	.short	0x0007
        /*0022*/ 	.short	0x0038
        /*0024*/ 	.byte	0x00, 0xf0, 0x21, 0x00


	//----- nvinfo : EIATTR_KPARAM_INFO
	.align		4
.L_689:
        /*0028*/ 	.byte	0x04, 0x17
        /*002a*/ 	.short	(.L_691 - .L_690)
.L_690:
        /*002c*/ 	.word	0x00000000
        /*0030*/ 	.short	0x0006
        /*0032*/ 	.short	0x0030
        /*0034*/ 	.byte	0x00, 0xf0, 0x21, 0x00


	//----- nvinfo : EIATTR_KPARAM_INFO
	.align		4
.L_691:
        /*0038*/ 	.byte	0x04, 0x17
        /*003a*/ 	.short	(.L_693 - .L_692)
.L_692:
        /*003c*/ 	.word	0x00000000
        /*0040*/ 	.short	0x0005
        /*0042*/ 	.short	0x0028
        /*0044*/ 	.byte	0x00, 0xf0, 0x21, 0x00


	//----- nvinfo : EIATTR_KPARAM_INFO
	.align		4
.L_693:
        /*0048*/ 	.byte	0x04, 0x17
        /*004a*/ 	.short	(.L_695 - .L_694)
.L_694:
        /*004c*/ 	.word	0x00000000
        /*0050*/ 	.short	0x0004
        /*0052*/ 	.short	0x0020
        /*0054*/ 	.byte	0x00, 0xf0, 0x11, 0x00


	//----- nvinfo : EIATTR_KPARAM_INFO
	.align		4
.L_695:
        /*0058*/ 	.byte	0x04, 0x17
        /*005a*/ 	.short	(.L_697 - .L_696)
.L_696:
        /*005c*/ 	.word	0x00000000
        /*0060*/ 	.short	0x0003
        /*0062*/ 	.short	0x0018
        /*0064*/ 	.byte	0x00, 0xf0, 0x21, 0x00


	//----- nvinfo : EIATTR_KPARAM_INFO
	.align		4
.L_697:
        /*0068*/ 	.byte	0x04, 0x17
        /*006a*/ 	.short	(.L_699 - .L_698)
.L_698:
        /*006c*/ 	.word	0x00000000
        /*0070*/ 	.short	0x0002
        /*0072*/ 	.short	0x0010
        /*0074*/ 	.byte	0x00, 0xf0, 0x21, 0x00


	//----- nvinfo : EIATTR_KPARAM_INFO
	.align		4
.L_699:
        /*0078*/ 	.byte	0x04, 0x17
        /*007a*/ 	.short	(.L_701 - .L_700)
.L_700:
        /*007c*/ 	.word	0x00000000
        /*0080*/ 	.short	0x0001
        /*0082*/ 	.short	0x0008
        /*0084*/ 	.byte	0x00, 0xf0, 0x21, 0x00


	//----- nvinfo : EIATTR_KPARAM_INFO
	.align		4
.L_701:
        /*0088*/ 	.byte	0x04, 0x17
        /*008a*/ 	.short	(.L_703 - .L_702)
.L_702:
        /*008c*/ 	.word	0x00000000
        /*0090*/ 	.short	0x0000
        /*0092*/ 	.short	0x0000
        /*0094*/ 	.byte	0x00, 0xf0, 0x21, 0x00


	//----- nvinfo : EIATTR_SPARSE_MMA_MASK
	.align		4
.L_703:
        /*0098*/ 	.byte	0x03, 0x50
        /*009a*/ 	.short	0x0000


	//----- nvinfo : EIATTR_MAXREG_COUNT
	.align		4
        /*009c*/ 	.byte	0x03, 0x1b
        /*009e*/ 	.short	0x0060


	//----- nvinfo : EIATTR_NUM_BARRIERS
	.align		4
        /*00a0*/ 	.byte	0x02, 0x4c
        /*00a2*/ 	.byte	0x01
	.zero		1


	//----- nvinfo : EIATTR_ANNOTATIONS
	.align		4
        /*00a4*/ 	.byte	0x04, 0x55
        /*00a6*/ 	.short	(.L_705 - .L_704)


	//   ....[0]....
.L_704:
        /* <DEDUP_REMOVED lines=45> */


	//----- nvinfo : EIATTR_MERCURY_ISA_VERSION
	.align		4
.L_705:
        /*0368*/ 	.byte	0x03, 0x5f
        /*036a*/ 	.short	0x0101


	//----- nvinfo : EIATTR_COOP_GROUP_MASK_REGIDS
	.align		4
        /*036c*/ 	.byte	0x04, 0x29
        /*036e*/ 	.short	(.L_707 - .L_706)


	//   ....[0]....
.L_706:
        /*0370*/ 	.word	0xffffffff


	//   ....[1]....
        /*0374*/ 	.word	0xffffffff


	//   ....[2]....
        /*0378*/ 	.word	0xffffffff


	//   ....[3]....
        /*037c*/ 	.word	0xffffffff


	//   ....[4]....
        /*0380*/ 	.word	0xffffffff


	//   ....[5]....
        /*0384*/ 	.word	0xffffffff


	//   ....[6]....
        /*0388*/ 	.word	0xffffffff


	//   ....[7]....
        /*038c*/ 	.word	0xffffffff


	//   ....[8]....
        /*0390*/ 	.word	0xffffffff


	//   ....[9]....
        /*0394*/ 	.word	0xffffffff


	//   ....[10]....
        /*0398*/ 	.word	0xffffffff


	//   ....[11]....
        /*039c*/ 	.word	0xffffffff


	//----- nvinfo : EIATTR_COOP_GROUP_INSTR_OFFSETS
	.align		4
.L_707:
        /*03a0*/ 	.byte	0x04, 0x28
        /*03a2*/ 	.short	(.L_709 - .L_708)


	//   ....[0]....
.L_708:
        /*03a4*/ 	.word	0x00001cb0


	//   ....[1]....
        /*03a8*/ 	.word	0x00001cc0


	//   ....[2]....
        /*03ac*/ 	.word	0x00001d10


	//   ....[3]....
        /*03b0*/ 	.word	0x00001d20


	//   ....[4]....
        /*03b4*/ 	.word	0x000021c0


	//   ....[5]....
        /*03b8*/ 	.word	0x000021f0


	//   ....[6]....
        /*03bc*/ 	.word	0x00002320


	//   ....[7]....
        /*03c0*/ 	.word	0x00002360


	//   ....[8]....
        /*03c4*/ 	.word	0x00002410


	//   ....[9]....
        /*03c8*/ 	.word	0x00002420


	//   ....[10]....
        /*03cc*/ 	.word	0x00002450


	//   ....[11]....
        /*03d0*/ 	.word	0x00002460


	//----- nvinfo : EIATTR_EXIT_INSTR_OFFSETS
	.align		4
.L_709:
        /*03d4*/ 	.byte	0x04, 0x1c
        /*03d6*/ 	.short	(.L_711 - .L_710)


	//   ....[0]....
.L_710:
        /*03d8*/ 	.word	0x00000070


	//   ....[1]....
        /*03dc*/ 	.word	0x000043c0


	//----- nvinfo : EIATTR_MAX_THREADS
	.align		4
.L_711:
        /*03e0*/ 	.byte	0x04, 0x05
        /*03e2*/ 	.short	(.L_713 - .L_712)
.L_712:
        /*03e4*/ 	.word	0x00000140
        /*03e8*/ 	.word	0x00000001
        /*03ec*/ 	.word	0x00000001


	//----- nvinfo : EIATTR_CRS_STACK_SIZE
	.align		4
.L_713:
        /*03f0*/ 	.byte	0x04, 0x1e
        /*03f2*/ 	.short	(.L_715 - .L_714)
.L_714:
        /*03f4*/ 	.word	0x00000000


	//----- nvinfo : EIATTR_CBANK_PARAM_SIZE
	.align		4
.L_715:
        /*03f8*/ 	.byte	0x03, 0x19
        /*03fa*/ 	.short	0x0048


	//----- nvinfo : EIATTR_PARAM_CBANK
	.align		4
        /*03fc*/ 	.byte	0x04, 0x0a
        /*03fe*/ 	.short	(.L_717 - .L_716)
	.align		4
.L_716:
        /*0400*/ 	.word	index@(.nv.constant0._ZN13group_norm_v214gn_cuda_kernelI13__nv_bfloat16Li320ELi2ELi32ELi20ELi4096ELb0ELi64ELi320ELi320ELi4ELb1ELi4ELb0ELb0ENS_16CompileConditionILi900EEEEEvPT_PKS4_S7_S7_flPfS8_Pj)
        /*0404*/ 	.short	0x0210
        /*0406*/ 	.short	0x0048


	//----- nvinfo : EIATTR_SW_WAR
	.align		4
.L_717:
        /*0408*/ 	.byte	0x04, 0x36
        /*040a*/ 	.short	(.L_719 - .L_718)
.L_718:
        /*040c*/ 	.word	0x00000008
.L_719:


//--------------------- .nv.info._ZN13group_norm_v214gn_cuda_kernelI13__nv_bfloat16Li320ELi3ELi32ELi20ELi4096ELb0ELi64ELi320ELi320ELi4ELb1ELi5ELb0ELb0ENS_16CompileConditionILi900EEEEEvPT_PKS4_S7_S7_flPfS8_Pj --------------------------
	.section	.nv.info._ZN13group_norm_v214gn_cuda_kernelI13__nv_bfloat16Li320ELi3ELi32ELi20ELi4096ELb0ELi64ELi320ELi320ELi4ELb1ELi5ELb0ELb0ENS_16CompileConditionILi900EEEEEvPT_PKS4_S7_S7_flPfS8_Pj,"",@"SHT_CUDA_INFO"
	.sectionflags	@""
	.align	4


	//----- nvinfo : EIATTR_CUDA_API_VERSION
	.align		4
        /*0000*/ 	.byte	0x04, 0x37
        /*0002*/ 	.short	(.L_721 - .L_720)
.L_720:
        /*0004*/ 	.word	0x00000082


	//----- nvinfo : EIATTR_KPARAM_INFO
	.align		4
.L_721:
        /*0008*/ 	.byte	0x04, 0x17
        /*000a*/ 	.short	(.L_723 - .L_722)
.L_722:
        /*000c*/ 	.word	0x00000000
        /*0010*/ 	.short	0x0008
        /*0012*/ 	.short	0x0040
        /*0014*/ 	.byte	0x00, 0xf0, 0x21, 0x00


	//----- nvinfo : EIATTR_KPARAM_INFO
	.align		4
.L_723:
        /*0018*/ 	.byte	0x04, 0x17
        /*001a*/ 	.short	(.L_725 - .L_724)
.L_724:
        /*001c*/ 	.word	0x00000000
        /*0020*/ 	.short	0x0007
        /*0022*/ 	.short	0x0038
        /*0024*/ 	.byte	0x00, 0xf0, 0x21, 0x00


	//----- nvinfo : EIATTR_KPARAM_INFO
	.align		4
.L_725:
        /*0028*/ 	.byte	0x04, 0x17
        /*002a*/ 	.short	(.L_727 - .L_726)
.L_726:
        /*002c*/ 	.word	0x00000000
        /*0030*/ 	.short	0x0006
        /*0032*/ 	.short	0x0030
        /*0034*/ 	.byte	0x00, 0xf0, 0x21, 0x00


	//----- nvinfo : EIATTR_KPARAM_INFO
	.align		4
.L_727:
        /*0038*/ 	.byte	0x04, 0x17
        /*003a*/ 	.short	(.L_729 - .L_728)
.L_728:
        /*003c*/ 	.word	0x00000000
        /*0040*/ 	.short	0x0005
        /*0042*/ 	.short	0x0028
        /*0044*/ 	.byte	0x00, 0xf0, 0x21, 0x00


	//----- nvinfo : EIATTR_KPARAM_INFO
	.align		4
.L_729:
        /*0048*/ 	.byte	0x04, 0x17
        /*004a*/ 	.short	(.L_731 - .L_730)
.L_730:
        /*004c*/ 	.word	0x00000000
        /*0050*/ 	.short	0x0004
        /*0052*/ 	.short	0x0020
        /*0054*/ 	.byte	0x00, 0xf0, 0x11, 0x00


	//----- nvinfo : EIATTR_KPARAM_INFO
	.align		4
.L_731:
        /*0058*/ 	.byte	0x04, 0x17
        /*005a*/ 	.short	(.L_733 - .L_732)
.L_732:
        /*005c*/ 	.word	0x00000000
        /*0060*/ 	.short	0x0003
        /*0062*/ 	.short	0x0018
        /*0064*/ 	.byte	0x00, 0xf0, 0x21, 0x00


	//----- nvinfo : EIATTR_KPARAM_INFO
	.align		4
.L_733:
        /*0068*/ 	.byte	0x04, 0x17
        /*006a*/ 	.short	(.L_735 - .L_734)
.L_734:
        /*006c*/ 	.word	0x00000000
        /*0070*/ 	.short	0x0002
        /*0072*/ 	.short	0x0010
        /*0074*/ 	.byte	0x00, 0xf0, 0x21, 0x00


	//----- nvinfo : EIATTR_KPARAM_INFO
	.align		4
.L_735:
        /*0078*/ 	.byte	0x04, 0x17
        /*007a*/ 	.short	(.L_737 - .L_736)
.L_736:
        /*007c*/ 	.word	0x00000000
        /*0080*/ 	.short	0x0001
        /*0082*/ 	.short	0x0008
        /*0084*/ 	.byte	0x00, 0xf0, 0x21, 0x00


	//----- nvinfo : EIATTR_KPARAM_INFO
	.align		4
.L_737:
        /*0088*/ 	.byte	0x04, 0x17
        /*008a*/ 	.short	(.L_739 - .L_738)
.L_738:
        /*008c*/ 	.word	0x00000000
        /*0090*/ 	.short	0x0000
        /*0092*/ 	.short	0x0000
        /*0094*/ 	.byte	0x00, 0xf0, 0x21, 0x00


	//----- nvinfo : EIATTR_SPARSE_MMA_MASK
	.align		4
.L_739:
        /*0098*/ 	.byte	0x03, 0x50
        /*009a*/ 	.short	0x0000


	//----- nvinfo : EIATTR_MAXREG_COUNT
	.align		4
        /*009c*/ 	.byte	0x03, 0x1b
        /*009e*/ 	.short	0x0040


	//----- nvinfo : EIATTR_NUM_BARRIERS
	.align		4
        /*00a0*/ 	.byte	0x02, 0x4c
        /*00a2*/ 	.byte	0x01
	.zero		1


	//----- nvinfo : EIATTR_ANNOTATIONS
	.align		4
        /*00a4*/ 	.byte	0x04, 0x55
        /*00a6*/ 	.short	(.L_741 - .L_740)


	//   ....[0]....
.L_740:
        /* <DEDUP_REMOVED lines=98> */


	//----- nvinfo : EIATTR_MERCURY_ISA_VERSION
	.align		4
.L_741:
        /*06b8*/ 	.byte	0x03, 0x5f
        /*06ba*/ 	.short	0x0101


	//----- nvinfo : EIATTR_COOP_GROUP_MASK_REGIDS
	.align		4
        /*06bc*/ 	.byte	0x04, 0x29
        /*06be*/ 	.short	(.L_743 - .L_742)


	//   ....[0]....
.L_742:
        /*06c0*/ 	.word	0xffffffff


	//   ....[1]....
        /*06c4*/ 	.word	0xffffffff


	//   ....[2]....
        /*06c8*/ 	.word	0xffffffff


	//   ....[3]....
        /*06cc*/ 	.word	0xffffffff


	//   ....[4]....
        /*06d0*/ 	.word	0xffffffff


	//   ....[5]....
        /*06d4*/ 	.word	0xffffffff


	//   ....[6]....
        /*06d8*/ 	.word	0xffffffff


	//   ....[7]....
        /*06dc*/ 	.word	0xffffffff


	//   ....[8]....
        /*06e0*/ 	.word	0xffffffff


	//   ....[9]....
        /*06e4*/ 	.word	0xffffffff


	//   ....[10]....
        /*06e8*/ 	.word	0xffffffff


	//   ....[11]....
        /*06ec*/ 	.word	0xffffffff


	//----- nvinfo : EIATTR_COOP_GROUP_INSTR_OFFSETS
	.align		4
.L_743:
        /*06f0*/ 	.byte	0x04, 0x28
        /*06f2*/ 	.short	(.L_745 - .L_744)


	//   ....[0]....
.L_744:
        /*06f4*/ 	.word	0x00001d70


	//   ....[1]....
        /*06f8*/ 	.word	0x00001d90


	//   ....[2]....
        /*06fc*/ 	.word	0x00001de0


	//   ....[3]....
        /*0700*/ 	.word	0x00001df0


	//   ....[4]....
        /*0704*/ 	.word	0x000022a0


	//   ....[5]....
        /*0708*/ 	.word	0x000022c0


	//   ....[6]....
        /*070c*/ 	.word	0x000022f0


	//   ....[7]....
        /*0710*/ 	.word	0x00002300


	//   ....[8]....
        /*0714*/ 	.word	0x00002340


	//   ....[9]....
        /*0718*/ 	.word	0x00002350


	//   ....[10]....
        /*071c*/ 	.word	0x00002390


	//   ....[11]....
        /*0720*/ 	.word	0x000023a0


	//----- nvinfo : EIATTR_EXIT_INSTR_OFFSETS
	.align		4
.L_745:
        /*0724*/ 	.byte	0x04, 0x1c
        /*0726*/ 	.short	(.L_747 - .L_746)


	//   ....[0]....
.L_746:
        /*0728*/ 	.word	0x00000090


	//   ....[1]....
        /*072c*/ 	.word	0x00004f70


	//----- nvinfo : EIATTR_MAX_THREADS
	.align		4
.L_747:
        /*0730*/ 	.byte	0x04, 0x05
        /*0732*/ 	.short	(.L_749 - .L_748)
.L_748:
        /*0734*/ 	.word	0x00000140
        /*0738*/ 	.word	0x00000001
        /*073c*/ 	.word	0x00000001


	//----- nvinfo : EIATTR_CRS_STACK_SIZE
	.align		4
.L_749:
        /*0740*/ 	.byte	0x04, 0x1e
        /*0742*/ 	.short	(.L_751 - .L_750)
.L_750:
        /*0744*/ 	.word	0x00000000


	//----- nvinfo : EIATTR_CBANK_PARAM_SIZE
	.align		4
.L_751:
        /*0748*/ 	.byte	0x03, 0x19
        /*074a*/ 	.short	0x0048


	//----- nvinfo : EIATTR_PARAM_CBANK
	.align		4
        /*074c*/ 	.byte	0x04, 0x0a
        /*074e*/ 	.short	(.L_753 - .L_752)
	.align		4
.L_752:
        /*0750*/ 	.word	index@(.nv.constant0._ZN13group_norm_v214gn_cuda_kernelI13__nv_bfloat16Li320ELi3ELi32ELi20ELi4096ELb0ELi64ELi320ELi320ELi4ELb1ELi5ELb0ELb0ENS_16CompileConditionILi900EEEEEvPT_PKS4_S7_S7_flPfS8_Pj)
        /*0754*/ 	.short	0x0210
        /*0756*/ 	.short	0x0048


	//----- nvinfo : EIATTR_SW_WAR
	.align		4
.L_753:
        /*0758*/ 	.byte	0x04, 0x36
        /*075a*/ 	.short	(.L_755 - .L_754)
.L_754:
        /*075c*/ 	.word	0x00000008
.L_755:


//--------------------- .nv.info._ZN13group_norm_v214gn_cuda_kernelI13__nv_bfloat16Li320ELi3ELi32ELi20ELi4096ELb0ELi64ELi320ELi320ELi4ELb1ELi6ELb0ELb0ENS_16CompileConditionILi900EEEEEvPT_PKS4_S7_S7_flPfS8_Pj --------------------------
	.section	.nv.info._ZN13group_norm_v214gn_cuda_kernelI13__nv_bfloat16Li320ELi3ELi32ELi20ELi4096ELb0ELi64ELi320ELi320ELi4ELb1ELi6ELb0ELb0ENS_16CompileConditionILi900EEEEEvPT_PKS4_S7_S7_flPfS8_Pj,"",@"SHT_CUDA_INFO"
	.sectionflags	@""
	.align	4


	//----- nvinfo : EIATTR_CUDA_API_VERSION
	.align		4
        /*0000*/ 	.byte	0x04, 0x37
        /*0002*/ 	.short	(.L_757 - .L_756)
.L_756:
        /*0004*/ 	.word	0x00000082


	//----- nvinfo : EIATTR_KPARAM_INFO
	.align		4
.L_757:
        /*0008*/ 	.byte	0x04, 0x17
        /*000a*/ 	.short	(.L_759 - .L_758)
.L_758:
        /*000c*/ 	.word	0x00000000
        /*0010*/ 	.short	0x0008
        /*0012*/ 	.short	0x0040
        /*0014*/ 	.byte	0x00, 0xf0, 0x21, 0x00


	//----- nvinfo : EIATTR_KPARAM_INFO
	.align		4
.L_759:
        /*0018*/ 	.byte	0x04, 0x17
        /*001a*/ 	.short	(.L_761 - .L_760)
.L_760:
        /*001c*/ 	.word	0x00000000
        /*0020*/ 	.short	0x0007
        /*0022*/ 	.short	0x0038
        /*0024*/ 	.byte	0x00, 0xf0, 0x21, 0x00


	//----- nvinfo : EIATTR_KPARAM_INFO
	.align		4
.L_761:
        /*0028*/ 	.byte	0x04, 0x17
        /*002a*/ 	.short	(.L_763 - .L_762)
.L_762:
        /*002c*/ 	.word	0x00000000
        /*0030*/ 	.short	0x0006
        /*0032*/ 	.short	0x0030
        /*0034*/ 	.byte	0x00, 0xf0, 0x21, 0x00


	//----- nvinfo : EIATTR_KPARAM_INFO
	.align		4
.L_763:
        /*0038*/ 	.byte	0x04, 0x17
        /*003a*/ 	.short	(.L_765 - .L_764)
.L_764:
        /*003c*/ 	.word	0x00000000
        /*0040*/ 	.short	0x0005
        /*0042*/ 	.short	0x0028
        /*0044*/ 	.byte	0x00, 0xf0, 0x21, 0x00


	//----- nvinfo : EIATTR_KPARAM_INFO
	.align		4
.L_765:
        /*0048*/ 	.byte	0x04, 0x17
        /*004a*/ 	.short	(.L_767 - .L_766)
.L_766:
        /*004c*/ 	.word	0x00000000
        /*0050*/ 	.short	0x0004
        /*0052*/ 	.short	0x0020
        /*0054*/ 	.byte	0x00, 0xf0, 0x11, 0x00


	//----- nvinfo : EIATTR_KPARAM_INFO
	.align		4
.L_767:
        /*0058*/ 	.byte	0x04, 0x17
        /*005a*/ 	.short	(.L_769 - .L_768)
.L_768:
        /*005c*/ 	.word	0x00000000
        /*0060*/ 	.short	0x0003
        /*0062*/ 	.short	0x0018
        /*0064*/ 	.byte	0x00, 0xf0, 0x21, 0x00


	//----- nvinfo : EIATTR_KPARAM_INFO
	.align		4
.L_769:
        /*0068*/ 	.byte	0x04, 0x17
        /*006a*/ 	.short	(.L_771 - .L_770)
.L_770:
        /*006c*/ 	.word	0x00000000
        /*0070*/ 	.short	0x0002
        /*0072*/ 	.short	0x0010
        /*0074*/ 	.byte	0x00, 0xf0, 0x21, 0x00


	//----- nvinfo : EIATTR_KPARAM_INFO
	.align		4
.L_771:
        /*0078*/ 	.byte	0x04, 0x17
        /*007a*/ 	.short	(.L_773 - .L_772)
.L_772:
        /*007c*/ 	.word	0x00000000
        /*0080*/ 	.short	0x0001
        /*0082*/ 	.short	0x0008
        /*0084*/ 	.byte	0x00, 0xf0, 0x21, 0x00


	//----- nvinfo : EIATTR_KPARAM_INFO
	.align		4
.L_773:
        /*0088*/ 	.byte	0x04, 0x17
        /*008a*/ 	.short	(.L_775 - .L_774)
.L_774:
        /*008c*/ 	.word	0x00000000
        /*0090*/ 	.short	0x0000
        /*0092*/ 	.short	0x0000
        /*0094*/ 	.byte	0x00, 0xf0, 0x21, 0x00


	//----- nvinfo : EIATTR_SPARSE_MMA_MASK
	.align		4
.L_775:
        /*0098*/ 	.byte	0x03, 0x50
        /*009a*/ 	.short	0x0000


	//----- nvinfo : EIATTR_MAXREG_COUNT
	.align		4
        /*009c*/ 	.byte	0x03, 0x1b
        /*009e*/ 	.short	0x0040


	//----- nvinfo : EIATTR_NUM_BARRIERS
	.align		4
        /*00a0*/ 	.byte	0x02, 0x4c
        /*00a2*/ 	.byte	0x01
	.zero		1


	//----- nvinfo : EIATTR_ANNOTATIONS
	.align		4
        /*00a4*/ 	.byte	0x04, 0x55
        /*00a6*/ 	.short	(.L_777 - .L_776)


	//   ....[0]....
.L_776:
        /* <DEDUP_REMOVED lines=116> */


	//----- nvinfo : EIATTR_MERCURY_ISA_VERSION
	.align		4
.L_777:
        /*07d0*/ 	.byte	0x03, 0x5f
        /*07d2*/ 	.short	0x0101


	//----- nvinfo : EIATTR_COOP_GROUP_MASK_REGIDS
	.align		4
        /*07d4*/ 	.byte	0x04, 0x29
        /*07d6*/ 	.short	(.L_779 - .L_778)


	//   ....[0]....
.L_778:
        /*07d8*/ 	.word	0xffffffff


	//   ....[1]....
        /*07dc*/ 	.word	0xffffffff


	//   ....[2]....
        /*07e0*/ 	.word	0xffffffff


	//   ....[3]....
        /*07e4*/ 	.word	0xffffffff


	//   ....[4]....
        /*07e8*/ 	.word	0xffffffff


	//   ....[5]....
        /*07ec*/ 	.word	0xffffffff


	//   ....[6]....
        /*07f0*/ 	.word	0xffffffff


	//   ....[7]....
        /*07f4*/ 	.word	0xffffffff


	//   ....[8]....
        /*07f8*/ 	.word	0xffffffff


	//   ....[9]....
        /*07fc*/ 	.word	0xffffffff


	//   ....[10]....
        /*0800*/ 	.word	0xffffffff


	//   ....[11]....
        /*0804*/ 	.word	0xffffffff


	//----- nvinfo : EIATTR_COOP_GROUP_INSTR_OFFSETS
	.align		4
.L_779:
        /*0808*/ 	.byte	0x04, 0x28
        /*080a*/ 	.short	(.L_781 - .L_780)


	//   ....[0]....
.L_780:
        /*080c*/ 	.word	0x00001ee0


	//   ....[1]....
        /*0810*/ 	.word	0x00001ef0


	//   ....[2]....
        /*0814*/ 	.word	0x00001f30


	//   ....[3]....
        /*0818*/ 	.word	0x00001f40


	//   ....[4]....
        /*081c*/ 	.word	0x000023d0


	//   ....[5]....
        /*0820*/ 	.word	0x00002410


	//   ....[6]....
        /*0824*/ 	.word	0x00002540


	//   ....[7]....
        /*0828*/ 	.word	0x00002570


	//   ....[8]....
        /*082c*/ 	.word	0x00002670


	//   ....[9]....
        /*0830*/ 	.word	0x000026a0


	//   ....[10]....
        /*0834*/ 	.word	0x00002720


	//   ....[11]....
        /*0838*/ 	.word	0x00002730


	//----- nvinfo : EIATTR_EXIT_INSTR_OFFSETS
	.align		4
.L_781:
        /*083c*/ 	.byte	0x04, 0x1c
        /*083e*/ 	.short	(.L_783 - .L_782)


	//   ....[0]....
.L_782:
        /*0840*/ 	.word	0x00000070


	//   ....[1]....
        /*0844*/ 	.word	0x00004cb0


	//----- nvinfo : EIATTR_MAX_THREADS
	.align		4
.L_783:
        /*0848*/ 	.byte	0x04, 0x05
        /*084a*/ 	.short	(.L_785 - .L_784)
.L_784:
        /*084c*/ 	.word	0x00000140
        /*0850*/ 	.word	0x00000001
        /*0854*/ 	.word	0x00000001


	//----- nvinfo : EIATTR_CRS_STACK_SIZE
	.align		4
.L_785:
        /*0858*/ 	.byte	0x04, 0x1e
        /*085a*/ 	.short	(.L_787 - .L_786)
.L_786:
        /*085c*/ 	.word	0x00000000


	//----- nvinfo : EIATTR_CBANK_PARAM_SIZE
	.align		4
.L_787:
        /*0860*/ 	.byte	0x03, 0x19
        /*0862*/ 	.short	0x0048


	//----- nvinfo : EIATTR_PARAM_CBANK
	.align		4
        /*0864*/ 	.byte	0x04, 0x0a
        /*0866*/ 	.short	(.L_789 - .L_788)
	.align		4
.L_788:
        /*0868*/ 	.word	index@(.nv.constant0._ZN13group_norm_v214gn_cuda_kernelI13__nv_bfloat16Li320ELi3ELi32ELi20ELi4096ELb0ELi64ELi320ELi320ELi4ELb1ELi6ELb0ELb0ENS_16CompileConditionILi900EEEEEvPT_PKS4_S7_S7_flPfS8_Pj)
        /*086c*/ 	.short	0x0210
        /*086e*/ 	.short	0x0048


	//----- nvinfo : EIATTR_SW_WAR
	.align		4
.L_789:
        /*0870*/ 	.byte	0x04, 0x36
        /*0872*/ 	.short	(.L_791 - .L_790)
.L_790:
        /*0874*/ 	.word	0x00000008
.L_791:


//--------------------- .nv.info._ZN13group_norm_v214gn_cuda_kernelI13__nv_bfloat16Li320ELi3ELi16ELi40ELi4096ELb1ELi32ELi320ELi320ELi4ELb1ELi2ELb0ELb0ENS_16CompileConditionILi900EEEEEvPT_PKS4_S7_S7_flPfS8_Pj --------------------------
	.section	.nv.info._ZN13group_norm_v214gn_cuda_kernelI13__nv_bfloat16Li320ELi3ELi16ELi40ELi4096ELb1ELi32ELi320ELi320ELi4ELb1ELi2ELb0ELb0ENS_16CompileConditionILi900EEEEEvPT_PKS4_S7_S7_flPfS8_Pj,"",@"SHT_CUDA_INFO"
	.sectionflags	@""
	.align	4


	//----- nvinfo : EIATTR_CUDA_API_VERSION
	.align		4
        /*0000*/ 	.byte	0x04, 0x37
        /*0002*/ 	.short	(.L_793 - .L_792)
.L_792:
        /*0004*/ 	.word	0x00000082


	//----- nvinfo : EIATTR_KPARAM_INFO
	.align		4
.L_793:
        /*0008*/ 	.byte	0x04, 0x17
        /*000a*/ 	.short	(.L_795 - .L_794)
.L_794:
        /*000c*/ 	.word	0x00000000
        /*0010*/ 	.short	0x0008
        /*0012*/ 	.short	0x0040
        /*0014*/ 	.byte	0x00, 0xf0, 0x21, 0x00


	//----- nvinfo : EIATTR_KPARAM_INFO
	.align		4
.L_795:
        /*0018*/ 	.byte	0x04, 0x17
        /*001a*/ 	.short	(.L_797 - .L_796)
.L_796:
        /*001c*/ 	.word	0x00000000
        /*0020*/ 	.short	0x0007
        /*0022*/ 	.short	0x0038
        /*0024*/ 	.byte	0x00, 0xf0, 0x21, 0x00


	//----- nvinfo : EIATTR_KPARAM_INFO
	.align		4
.L_797:
        /*0028*/ 	.byte	0x04, 0x17
        /*002a*/ 	.short	(.L_799 - .L_798)
.L_798:
        /*002c*/ 	.word	0x00000000
        /*0030*/ 	.short	0x0006
        /*0032*/ 	.short	0x0030
        /*0034*/ 	.byte	0x00, 0xf0, 0x21, 0x00


	//----- nvinfo : EIATTR_KPARAM_INFO
	.align		4
.L_799:
        /*0038*/ 	.byte	0x04, 0x17
        /*003a*/ 	.short	(.L_801 - .L_800)
.L_800:
        /*003c*/ 	.word	0x00000000
        /*0040*/ 	.short	0x0005
        /*0042*/ 	.short	0x0028
        /*0044*/ 	.byte	0x00, 0xf0, 0x21, 0x00


	//----- nvinfo : EIATTR_KPARAM_INFO
	.align		4
.L_801:
        /*0048*/ 	.byte	0x04, 0x17
        /*004a*/ 	.short	(.L_803 - .L_802)
.L_802:
        /*004c*/ 	.word	0x00000000
        /*0050*/ 	.short	0x0004
        /*0052*/ 	.short	0x0020
        /*0054*/ 	.byte	0x00, 0xf0, 0x11, 0x00


	//----- nvinfo : EIATTR_KPARAM_INFO
	.align		4
.L_803:
        /*0058*/ 	.byte	0x04, 0x17
        /*005a*/ 	.short	(.L_805 - .L_804)
.L_804:
        /*005c*/ 	.word	0x00000000
        /*0060*/ 	.short	0x0003
        /*0062*/ 	.short	0x0018
        /*0064*/ 	.byte	0x00, 0xf0, 0x21, 0x00


	//----- nvinfo : EIATTR_KPARAM_INFO
	.align		4
.L_805:
        /*0068*/ 	.byte	0x04, 0x17
        /*006a*/ 	.short	(.L_807 - .L_806)
.L_806:
        /*006c*/ 	.word	0x00000000
        /*0070*/ 	.short	0x0002
        /*0072*/ 	.short	0x0010
        /*0074*/ 	.byte	0x00, 0xf0, 0x21, 0x00


	//----- nvinfo : EIATTR_KPARAM_INFO
	.align		4
.L_807:
        /*0078*/ 	.byte	0x04, 0x17
        /*007a*/ 	.short	(.L_809 - .L_808)
.L_808:
        /*007c*/ 	.word	0x00000000
        /*0080*/ 	.short	0x0001
        /*0082*/ 	.short	0x0008
        /*0084*/ 	.byte	0x00, 0xf0, 0x21, 0x00


	//----- nvinfo : EIATTR_KPARAM_INFO
	.align		4
.L_809:
        /*0088*/ 	.byte	0x04, 0x17
        /*008a*/ 	.short	(.L_811 - .L_810)
.L_810:
        /*008c*/ 	.word	0x00000000
        /*0090*/ 	.short	0x0000
        /*0092*/ 	.short	0x0000
        /*0094*/ 	.byte	0x00, 0xf0, 0x21, 0x00


	//----- nvinfo : EIATTR_SPARSE_MMA_MASK
	.align		4
.L_811:
        /*0098*/ 	.byte	0x03, 0x50
        /*009a*/ 	.short	0x0000


	//----- nvinfo : EIATTR_MAXREG_COUNT
	.align		4
        /*009c*/ 	.byte	0x03, 0x1b
        /*009e*/ 	.short	0x0040


	//----- nvinfo : EIATTR_NUM_BARRIERS
	.align		4
        /*00a0*/ 	.byte	0x02, 0x4c
        /*00a2*/ 	.byte	0x01
	.zero		1


	//----- nvinfo : EIATTR_ANNOTATIONS
	.align		4
        /*00a4*/ 	.byte	0x04, 0x55
        /*00a6*/ 	.short	(.L_813 - .L_812)


	//   ....[0]....
.L_812:
        /* <DEDUP_REMOVED lines=18> */


	//----- nvinfo : EIATTR_MERCURY_ISA_VERSION
	.align		4
.L_813:
        /*01b8*/ 	.byte	0x03, 0x5f
        /*01ba*/ 	.short	0x0101


	//----- nvinfo : EIATTR_COOP_GROUP_MASK_REGIDS
	.align		4
        /*01bc*/ 	.byte	0x04, 0x29
        /*01be*/ 	.short	(.L_815 - .L_814)


	//   ....[0]....
.L_814:
        /*01c0*/ 	.word	0xffffffff


	//   ....[1]....
        /*01c4*/ 	.word	0xffffffff


	//   ....[2]....
        /*01c8*/ 	.word	0xffffffff


	//   ....[3]....
        /*01cc*/ 	.word	0xffffffff


	//   ....[4]....
        /*01d0*/ 	.word	0xffffffff


	//   ....[5]....
        /*01d4*/ 	.word	0xffffffff


	//   ....[6]....
        /*01d8*/ 	.word	0xffffffff


	//   ....[7]....
        /*01dc*/ 	.word	0xffffffff


	//   ....[8]....
        /*01e0*/ 	.word	0xffffffff


	//   ....[9]....
        /*01e4*/ 	.word	0xffffffff


	//   ....[10]....
        /*01e8*/ 	.word	0xffffffff


	//   ....[11]....
        /*01ec*/ 	.word	0xffffffff


	//   ....[12]....
        /*01f0*/ 	.word	0xffffffff


	//   ....[13]....
        /*01f4*/ 	.word	0xffffffff


	//----- nvinfo : EIATTR_COOP_GROUP_INSTR_OFFSETS
	.align		4
.L_815:
        /*01f8*/ 	.byte	0x04, 0x28
        /*01fa*/ 	.short	(.L_817 - .L_816)


	//   ....[0]....
.L_816:
        /*01fc*/ 	.word	0x00001490


	//   ....[1]....
        /*0200*/ 	.word	0x000014d0


	//   ....[2]....
        /*0204*/ 	.word	0x00001580


	//   ....[3]....
        /*0208*/ 	.word	0x000015a0


	//   ....[4]....
        /*020c*/ 	.word	0x000019c0


	//   ....[5]....
        /*0210*/ 	.word	0x000019d0


	//   ....[6]....
        /*0214*/ 	.word	0x00001a30


	//   ....[7]....
        /*0218*/ 	.word	0x00001a40


	//   ....[8]....
        /*021c*/ 	.word	0x00001a90


	//   ....[9]....
        /*0220*/ 	.word	0x00001aa0


	//   ....[10]....
        /*0224*/ 	.word	0x00001ad0


	//   ....[11]....
        /*0228*/ 	.word	0x00001ae0


	//   ....[12]....
        /*022c*/ 	.word	0x00001b10


	//   ....[13]....
        /*0230*/ 	.word	0x00001b20


	//----- nvinfo : EIATTR_EXIT_INSTR_OFFSETS
	.align		4
.L_817:
        /*0234*/ 	.byte	0x04, 0x1c
        /*0236*/ 	.short	(.L_819 - .L_818)


	//   ....[0]....
.L_818:
        /*0238*/ 	.word	0x00000070


	//   ....[1]....
        /*023c*/ 	.word	0x000035c0


	//----- nvinfo : EIATTR_MAX_THREADS
	.align		4
.L_819:
        /*0240*/ 	.byte	0x04, 0x05
        /*0242*/ 	.short	(.L_821 - .L_820)
.L_820:
        /*0244*/ 	.word	0x00000140
        /*0248*/ 	.word	0x00000001
        /*024c*/ 	.word	0x00000001


	//----- nvinfo : EIATTR_CRS_STACK_SIZE
	.align		4
.L_821:
        /*0250*/ 	.byte	0x04, 0x1e
        /*0252*/ 	.short	(.L_823 - .L_822)
.L_822:
        /*0254*/ 	.word	0x00000000


	//----- nvinfo : EIATTR_CBANK_PARAM_SIZE
	.align		4
.L_823:
        /*0258*/ 	.byte	0x03, 0x19
        /*025a*/ 	.short	0x0048


	//----- nvinfo : EIATTR_PARAM_CBANK
	.align		4
        /*025c*/ 	.byte	0x04, 0x0a
        /*025e*/ 	.short	(.L_825 - .L_824)
	.align		4
.L_824:
        /*0260*/ 	.word	index@(.nv.constant0._ZN13group_norm_v214gn_cuda_kernelI13__nv_bfloat16Li320ELi3ELi16ELi40ELi4096ELb1ELi32ELi320ELi320ELi4ELb1ELi2ELb0ELb0ENS_16CompileConditionILi900EEEEEvPT_PKS4_S7_S7_flPfS8_Pj)
        /*0264*/ 	.short	0x0210
        /*0266*/ 	.short	0x0048


	//----- nvinfo : EIATTR_SW_WAR
	.align		4
.L_825:
        /*0268*/ 	.byte	0x04, 0x36
        /*026a*/ 	.short	(.L_827 - .L_826)
.L_826:
        /*026c*/ 	.word	0x00000008
.L_827:


//--------------------- .nv.info._ZN13group_norm_v214gn_cuda_kernelI13__nv_bfloat16Li320ELi1ELi16ELi40ELi4096ELb1ELi64ELi320ELi320ELi4ELb1ELi2ELb0ELb0ENS_16CompileConditionILi900EEEEEvPT_PKS4_S7_S7_flPfS8_Pj --------------------------
	.section	.nv.info._ZN13group_norm_v214gn_cuda_kernelI13__nv_bfloat16Li320ELi1ELi16ELi40ELi4096ELb1ELi64ELi320ELi320ELi4ELb1ELi2ELb0ELb0ENS_16CompileConditionILi900EEEEEvPT_PKS4_S7_S7_flPfS8_Pj,"",@"SHT_CUDA_INFO"
	.sectionflags	@""
	.align	4


	//----- nvinfo : EIATTR_CUDA_API_VERSION
	.align		4
        /*0000*/ 	.byte	0x04, 0x37
        /*0002*/ 	.short	(.L_829 - .L_828)
.L_828:
        /*0004*/ 	.word	0x00000082


	//----- nvinfo : EIATTR_KPARAM_INFO
	.align		4
.L_829:
        /*0008*/ 	.byte	0x04, 0x17
        /*000a*/ 	.short	(.L_831 - .L_830)
.L_830:
        /*000c*/ 	.word	0x00000000
        /*0010*/ 	.short	0x0008
        /*0012*/ 	.short	0x0040
        /*0014*/ 	.byte	0x00, 0xf0, 0x21, 0x00


	//----- nvinfo : EIATTR_KPARAM_INFO
	.align		4
.L_831:
        /*0018*/ 	.byte	0x04, 0x17
        /*001a*/ 	.short	(.L_833 - .L_832)
.L_832:
        /*001c*/ 	.word	0x00000000
        /*0020*/ 	.short	0x0007
        /*0022*/ 	.short	0x0038
        /*0024*/ 	.byte	0x00, 0xf0, 0x21, 0x00


	//----- nvinfo : EIATTR_KPARAM_INFO
	.align		4
.L_833:
        /*0028*/ 	.byte	0x04, 0x17
        /*002a*/ 	.short	(.L_835 - .L_834)
.L_834:
        /*002c*/ 	.word	0x00000000
        /*0030*/ 	.short	0x0006
        /*0032*/ 	.short	0x0030
        /*0034*/ 	.byte	0x00, 0xf0, 0x21, 0x00


	//----- nvinfo : EIATTR_KPARAM_INFO
	.align		4
.L_835:
        /*0038*/ 	.byte	0x04, 0x17
        /*003a*/ 	.short	(.L_837 - .L_836)
.L_836:
        /*003c*/ 	.word	0x00000000
        /*0040*/ 	.short	0x0005
        /*0042*/ 	.short	0x0028
        /*0044*/ 	.byte	0x00, 0xf0, 0x21, 0x00


	//----- nvinfo : EIATTR_KPARAM_INFO
	.align		4
.L_837:
        /*0048*/ 	.byte	0x04, 0x17
        /*004a*/ 	.short	(.L_839 - .L_838)
.L_838:
        /*004c*/ 	.word	0x00000000
        /*0050*/ 	.short	0x0004
        /*0052*/ 	.short	0x0020
        /*0054*/ 	.byte	0x00, 0xf0, 0x11, 0x00


	//----- nvinfo : EIATTR_KPARAM_INFO
	.align		4
.L_839:
        /*0058*/ 	.byte	0x04, 0x17
        /*005a*/ 	.short	(.L_841 - .L_840)
.L_840:
        /*005c*/ 	.word	0x00000000
        /*0060*/ 	.short	0x0003
        /*0062*/ 	.short	0x0018
        /*0064*/ 	.byte	0x00, 0xf0, 0x21, 0x00


	//----- nvinfo : EIATTR_KPARAM_INFO
	.align		4
.L_841:
        /*0068*/ 	.byte	0x04, 0x17
        /*006a*/ 	.short	(.L_843 - .L_842)
.L_842:
        /*006c*/ 	.word	0x00000000
        /*0070*/ 	.short	0x0002
        /*0072*/ 	.short	0x0010
        /*0074*/ 	.byte	0x00, 0xf0, 0x21, 0x00


	//----- nvinfo : EIATTR_KPARAM_INFO
	.align		4
.L_843:
        /*0078*/ 	.byte	0x04, 0x17
        /*007a*/ 	.short	(.L_845 - .L_844)
.L_844:
        /*007c*/ 	.word	0x00000000
        /*0080*/ 	.short	0x0001
        /*0082*/ 	.short	0x0008
        /*0084*/ 	.byte	0x00, 0xf0, 0x21, 0x00


	//----- nvinfo : EIATTR_KPARAM_INFO
	.align		4
.L_845:
        /*0088*/ 	.byte	0x04, 0x17
        /*008a*/ 	.short	(.L_847 - .L_846)
.L_846:
        /*008c*/ 	.word	0x00000000
        /*0090*/ 	.short	0x0000
        /*0092*/ 	.short	0x0000
        /*0094*/ 	.byte	0x00, 0xf0, 0x21, 0x00


	//----- nvinfo : EIATTR_SPARSE_MMA_MASK
	.align		4
.L_847:
        /*0098*/ 	.byte	0x03, 0x50
        /*009a*/ 	.short	0x0000


	//----- nvinfo : EIATTR_MAXREG_COUNT
	.align		4
        /*009c*/ 	.byte	0x03, 0x1b
        /*009e*/ 	.short	0x00a8


	//----- nvinfo : EIATTR_NUM_BARRIERS
	.align		4
        /*00a0*/ 	.byte	0x02, 0x4c
        /*00a2*/ 	.byte	0x01
	.zero		1


	//----- nvinfo : EIATTR_MERCURY_ISA_VERSION
	.align		4
        /*00a4*/ 	.byte	0x03, 0x5f
        /*00a6*/ 	.short	0x0101


	//----- nvinfo : EIATTR_COOP_GROUP_MASK_REGIDS
	.align		4
        /*00a8*/ 	.byte	0x04, 0x29
        /*00aa*/ 	.short	(.L_849 - .L_848)


	//   ....[0]....
.L_848:
        /*00ac*/ 	.word	0xffffffff


	//   ....[1]....
        /*00b0*/ 	.word	0xffffffff


	//   ....[2]....
        /*00b4*/ 	.word	0xffffffff


	//   ....[3]....
        /*00b8*/ 	.word	0xffffffff


	//   ....[4]....
        /*00bc*/ 	.word	0xffffffff


	//   ....[5]....
        /*00c0*/ 	.word	0xffffffff


	//   ....[6]....
        /*00c4*/ 	.word	0xffffffff


	//   ....[7]....
        /*00c8*/ 	.word	0xffffffff


	//   ....[8]....
        /*00cc*/ 	.word	0xffffffff


	//   ....[9]....
        /*00d0*/ 	.word	0xffffffff


	//   ....[10]....
        /*00d4*/ 	.word	0xffffffff


	//   ....[11]....
        /*00d8*/ 	.word	0xffffffff


	//   ....[12]....
        /*00dc*/ 	.word	0xffffffff


	//   ....[13]....
        /*00e0*/ 	.word	0xffffffff


	//----- nvinfo : EIATTR_COOP_GROUP_INSTR_OFFSETS
	.align		4
.L_849:
        /*00e4*/ 	.byte	0x04, 0x28
        /*00e6*/ 	.short	(.L_851 - .L_850)


	//   ....[0]....
.L_850:
        /*00e8*/ 	.word	0x00001da0


	//   ....[1]....
        /*00ec*/ 	.word	0x00001dd0


	//   ....[2]....
        /*00f0*/ 	.word	0x00001e50


	//   ....[3]....
        /*00f4*/ 	.word	0x00001e60


	//   ....[4]....
        /*00f8*/ 	.word	0x00002270


	//   ....[5]....
        /*00fc*/ 	.word	0x00002280


	//   ....[6]....
        /*0100*/ 	.word	0x000022a0


	//   ....[7]....
        /*0104*/ 	.word	0x000022c0


	//   ....[8]....
        /*0108*/ 	.word	0x000022e0


	//   ....[9]....
        /*010c*/ 	.word	0x00002300


	//   ....[10]....
        /*0110*/ 	.word	0x00002320


	//   ....[11]....
        /*0114*/ 	.word	0x00002340


	//   ....[12]....
        /*0118*/ 	.word	0x00002360


	//   ....[13]....
        /*011c*/ 	.word	0x00002380


	//----- nvinfo : EIATTR_EXIT_INSTR_OFFSETS
	.align		4
.L_851:
        /*0120*/ 	.byte	0x04, 0x1c
        /*0122*/ 	.short	(.L_853 - .L_852)


	//   ....[0]....
.L_852:
        /*0124*/ 	.word	0x00000060


	//   ....[1]....
        /*0128*/ 	.word	0x000052d0


	//----- nvinfo : EIATTR_MAX_THREADS
	.align		4
.L_853:
        /*012c*/ 	.byte	0x04, 0x05
        /*012e*/ 	.short	(.L_855 - .L_854)
.L_854:
        /*0130*/ 	.word	0x00000140
        /*0134*/ 	.word	0x00000001
        /*0138*/ 	.word	0x00000001


	//----- nvinfo : EIATTR_CRS_STACK_SIZE
	.align		4
.L_855:
        /*013c*/ 	.byte	0x04, 0x1e
        /*013e*/ 	.short	(.L_857 - .L_856)
.L_856:
        /*0140*/ 	.word	0x00000000


	//----- nvinfo : EIATTR_CBANK_PARAM_SIZE
	.align		4
.L_857:
        /*0144*/ 	.byte	0x03, 0x19
        /*0146*/ 	.short	0x0048


	//----- nvinfo : EIATTR_PARAM_CBANK
	.align		4
        /*0148*/ 	.byte	0x04, 0x0a
        /*014a*/ 	.short	(.L_859 - .L_858)
	.align		4
.L_858:
        /*014c*/ 	.word	index@(.nv.constant0._ZN13group_norm_v214gn_cuda_kernelI13__nv_bfloat16Li320ELi1ELi16ELi40ELi4096ELb1ELi64ELi320ELi320ELi4ELb1ELi2ELb0ELb0ENS_16CompileConditionILi900EEEEEvPT_PKS4_S7_S7_flPfS8_Pj)
        /*0150*/ 	.short	0x0210
        /*0152*/ 	.short	0x0048


	//----- nvinfo : EIATTR_SW_WAR
	.align		4
.L_859:
        /*0154*/ 	.byte	0x04, 0x36
        /*0156*/ 	.short	(.L_861 - .L_860)
.L_860:
        /*0158*/ 	.word	0x00000008
.L_861:


//--------------------- .nv.info._ZN13group_norm_v214gn_cuda_kernelI13__nv_bfloat16Li320ELi1ELi16ELi40ELi4096ELb1ELi128ELi320ELi320ELi4ELb1ELi4ELb0ELb0ENS_16CompileConditionILi900EEEEEvPT_PKS4_S7_S7_flPfS8_Pj --------------------------
	.section	.nv.info._ZN13group_norm_v214gn_cuda_kernelI13__nv_bfloat16Li320ELi1ELi16ELi40ELi4096ELb1ELi128ELi320ELi320ELi4ELb1ELi4ELb0ELb0ENS_16CompileConditionILi900EEEEEvPT_PKS4_S7_S7_flPfS8_Pj,"",@"SHT_CUDA_INFO"
	.sectionflags	@""
	.align	4


	//----- nvinfo : EIATTR_CUDA_API_VERSION
	.align		4
        /*0000*/ 	.byte	0x04, 0x37
        /*0002*/ 	.short	(.L_863 - .L_862)
.L_862:
        /*0004*/ 	.word	0x00000082


	//----- nvinfo : EIATTR_KPARAM_INFO
	.align		4
.L_863:
        /*0008*/ 	.byte	0x04, 0x17
        /*000a*/ 	.short	(.L_865 - .L_864)
.L_864:
        /*000c*/ 	.word	0x00000000
        /*0010*/ 	.short	0x0008
        /*0012*/ 	.short	0x0040
        /*0014*/ 	.byte	0x00, 0xf0, 0x21, 0x00


	//----- nvinfo : EIATTR_KPARAM_INFO
	.align		4
.L_865:
        /*0018*/ 	.byte	0x04, 0x17
        /*001a*/ 	.short	(.L_867 - .L_866)
.L_866:
        /*001c*/ 	.word	0x00000000
        /*0020*/ 	.short	0x0007
        /*0022*/ 	.short	0x0038
        /*0024*/ 	.byte	0x00, 0xf0, 0x21, 0x00


	//----- nvinfo : EIATTR_KPARAM_INFO
	.align		4
.L_867:
        /*0028*/ 	.byte	0x04, 0x17
        /*002a*/ 	.short	(.L_869 - .L_868)
.L_868:
        /*002c*/ 	.word	0x00000000
        /*0030*/ 	.short	0x0006
        /*0032*/ 	.short	0x0030
        /*0034*/ 	.byte	0x00, 0xf0, 0x21, 0x00


	//----- nvinfo : EIATTR_KPARAM_INFO
	.align		4
.L_869:
        /*0038*/ 	.byte	0x04, 0x17
        /*003a*/ 	.short	(.L_871 - .L_870)
.L_870:
        /*003c*/ 	.word	0x00000000
        /*0040*/ 	.short	0x0005
        /*0042*/ 	.short	0x0028
        /*0044*/ 	.byte	0x00, 0xf0, 0x21, 0x00


	//----- nvinfo : EIATTR_KPARAM_INFO
	.align		4
.L_871:
        /*0048*/ 	.byte	0x04, 0x17
        /*004a*/ 	.short	(.L_873 - .L_872)
.L_872:
        /*004c*/ 	.word	0x00000000
        /*0050*/ 	.short	0x0004
        /*0052*/ 	.short	0x0020
        /*0054*/ 	.byte	0x00, 0xf0, 0x11, 0x00


	//----- nvinfo : EIATTR_KPARAM_INFO
	.align		4
.L_873:
        /*0058*/ 	.byte	0x04, 0x17
        /*005a*/ 	.short	(.L_875 - .L_874)
.L_874:
        /*005c*/ 	.word	0x00000000
        /*0060*/ 	.short	0x0003
        /*0062*/ 	.short	0x0018
        /*0064*/ 	.byte	0x00, 0xf0, 0x21, 0x00


	//----- nvinfo : EIATTR_KPARAM_INFO
	.align		4
.L_875:
        /*0068*/ 	.byte	0x04, 0x17
        /*006a*/ 	.short	(.L_877 - .L_876)
.L_876:
        /*006c*/ 	.word	0x00000000
        /*0070*/ 	.short	0x0002
        /*0072*/ 	.short	0x0010
        /*0074*/ 	.byte	0x00, 0xf0, 0x21, 0x00


	//----- nvinfo : EIATTR_KPARAM_INFO
	.align		4
.L_877:
        /*0078*/ 	.byte	0x04, 0x17
        /*007a*/ 	.short	(.L_879 - .L_878)
.L_878:
        /*007c*/ 	.word	0x00000000
        /*0080*/ 	.short	0x0001
        /*0082*/ 	.short	0x0008
        /*0084*/ 	.byte	0x00, 0xf0, 0x21, 0x00


	//----- nvinfo : EIATTR_KPARAM_INFO
	.align		4
.L_879:
        /*0088*/ 	.byte	0x04, 0x17
        /*008a*/ 	.short	(.L_881 - .L_880)
.L_880:
        /*008c*/ 	.word	0x00000000
        /*0090*/ 	.short	0x0000
        /*0092*/ 	.short	0x0000
        /*0094*/ 	.byte	0x00, 0xf0, 0x21, 0x00


	//----- nvinfo : EIATTR_SPARSE_MMA_MASK
	.align		4
.L_881:
        /*0098*/ 	.byte	0x03, 0x50
        /*009a*/ 	.short	0x0000


	//----- nvinfo : EIATTR_MAXREG_COUNT
	.align		4
        /*009c*/ 	.byte	0x03, 0x1b
        /*009e*/ 	.short	0x00a8


	//----- nvinfo : EIATTR_NUM_BARRIERS
	.align		4
        /*00a0*/ 	.byte	0x02, 0x4c
        /*00a2*/ 	.byte	0x01
	.zero		1


	//----- nvinfo : EIATTR_ANNOTATIONS
	.align		4
        /*00a4*/ 	.byte	0x04, 0x55
        /*00a6*/ 	.short	(.L_883 - .L_882)


	//   ....[0]....
.L_882:
        /* <DEDUP_REMOVED lines=101> */


	//----- nvinfo : EIATTR_MERCURY_ISA_VERSION
	.align		4
.L_883:
        /*06e8*/ 	.byte	0x03, 0x5f
        /*06ea*/ 	.short	0x0101


	//----- nvinfo : EIATTR_COOP_GROUP_MASK_REGIDS
	.align		4
        /*06ec*/ 	.byte	0x04, 0x29
        /*06ee*/ 	.short	(.L_885 - .L_884)


	//   ....[0]....
.L_884:
        /*06f0*/ 	.word	0xffffffff


	//   ....[1]....
        /*06f4*/ 	.word	0xffffffff


	//   ....[2]....
        /*06f8*/ 	.word	0xffffffff


	//   ....[3]....
        /*06fc*/ 	.word	0xffffffff


	//   ....[4]....
        /*0700*/ 	.word	0xffffffff


	//   ....[5]....
        /*0704*/ 	.word	0xffffffff


	//   ....[6]....
        /*0708*/ 	.word	0xffffffff


	//   ....[7]....
        /*070c*/ 	.word	0xffffffff


	//   ....[8]....
        /*0710*/ 	.word	0xffffffff


	//   ....[9]....
        /*0714*/ 	.word	0xffffffff


	//   ....[10]....
        /*0718*/ 	.word	0xffffffff


	//   ....[11]....
        /*071c*/ 	.word	0xffffffff


	//   ....[12]....
        /*0720*/ 	.word	0xffffffff


	//   ....[13]....
        /*0724*/ 	.word	0xffffffff


	//----- nvinfo : EIATTR_COOP_GROUP_INSTR_OFFSETS
	.align		4
.L_885:
        /*0728*/ 	.byte	0x04, 0x28
        /*072a*/ 	.short	(.L_887 - .L_886)


	//   ....[0]....
.L_886:
        /*072c*/ 	.word	0x00003590


	//   ....[1]....
        /*0730*/ 	.word	0x00003600


	//   ....[2]....
        /*0734*/ 	.word	0x00003660


	//   ....[3]....
        /*0738*/ 	.word	0x00003670


	//   ....[4]....
        /*073c*/ 	.word	0x00003c50


	//   ....[5]....
        /*0740*/ 	.word	0x00003c60


	//   ....[6]....
        /*0744*/ 	.word	0x00003c90


	//   ....[7]....
        /*0748*/ 	.word	0x00003ca0


	//   ....[8]....
        /*074c*/ 	.word	0x00003cd0


	//   ....[9]....
        /*0750*/ 	.word	0x00003ce0


	//   ....[10]....
        /*0754*/ 	.word	0x00003d10


	//   ....[11]....
        /*0758*/ 	.word	0x00003d20


	//   ....[12]....
        /*075c*/ 	.word	0x00003d50


	//   ....[13]....
        /*0760*/ 	.word	0x00003d60


	//----- nvinfo : EIATTR_EXIT_INSTR_OFFSETS
	.align		4
.L_887:
        /*0764*/ 	.byte	0x04, 0x1c
        /*0766*/ 	.short	(.L_889 - .L_888)


	//   ....[0]....
.L_888:
        /*0768*/ 	.word	0x00000080


	//   ....[1]....
        /*076c*/ 	.word	0x0000a2f0


	//----- nvinfo : EIATTR_MAX_THREADS
	.align		4
.L_889:
        /*0770*/ 	.byte	0x04, 0x05
        /*0772*/ 	.short	(.L_891 - .L_890)
.L_890:
        /*0774*/ 	.word	0x00000140
        /*0778*/ 	.word	0x00000001
        /*077c*/ 	.word	0x00000001


	//----- nvinfo : EIATTR_CRS_STACK_SIZE
	.align		4
.L_891:
        /*0780*/ 	.byte	0x04, 0x1e
        /*0782*/ 	.short	(.L_893 - .L_892)
.L_892:
        /*0784*/ 	.word	0x00000000


	//----- nvinfo : EIATTR_CBANK_PARAM_SIZE
	.align		4
.L_893:
        /*0788*/ 	.byte	0x03, 0x19
        /*078a*/ 	.short	0x0048


	//----- nvinfo : EIATTR_PARAM_CBANK
	.align		4
        /*078c*/ 	.byte	0x04, 0x0a
        /*078e*/ 	.short	(.L_895 - .L_894)
	.align		4
.L_894:
        /*0790*/ 	.word	index@(.nv.constant0._ZN13group_norm_v214gn_cuda_kernelI13__nv_bfloat16Li320ELi1ELi16ELi40ELi4096ELb1ELi128ELi320ELi320ELi4ELb1ELi4ELb0ELb0ENS_16CompileConditionILi900EEEEEvPT_PKS4_S7_S7_flPfS8_Pj)
        /*0794*/ 	.short	0x0210
        /*0796*/ 	.short	0x0048


	//----- nvinfo : EIATTR_SW_WAR
	.align		4
.L_895:
        /*0798*/ 	.byte	0x04, 0x36
        /*079a*/ 	.short	(.L_897 - .L_896)
.L_896:
        /*079c*/ 	.word	0x00000008
.L_897:


//--------------------- .nv.info._ZN13group_norm_v214gn_cuda_kernelI13__nv_bfloat16Li320ELi2ELi16ELi40ELi4096ELb1ELi64ELi320ELi320ELi4ELb1ELi4ELb0ELb0ENS_16CompileConditionILi900EEEEEvPT_PKS4_S7_S7_flPfS8_Pj --------------------------
	.section	.nv.info._ZN13group_norm_v214gn_cuda_kernelI13__nv_bfloat16Li320ELi2ELi16ELi40ELi4096ELb1ELi64ELi320ELi320ELi4ELb1ELi4ELb0ELb0ENS_16CompileConditionILi900EEEEEvPT_PKS4_S7_S7_flPfS8_Pj,"",@"SHT_CUDA_INFO"
	.sectionflags	@""
	.align	4


	//----- nvinfo : EIATTR_CUDA_API_VERSION
	.align		4
        /*0000*/ 	.byte	0x04, 0x37
        /*0002*/ 	.short	(.L_899 - .L_898)
.L_898:
        /*0004*/ 	.word	0x00000082


	//----- nvinfo : EIATTR_KPARAM_INFO
	.align		4
.L_899:
        /*0008*/ 	.byte	0x04, 0x17
        /*000a*/ 	.short	(.L_901 - .L_900)
.L_900:
        /*000c*/ 	.word	0x00000000
        /*0010*/ 	.short	0x0008
        /*0012*/ 	.short	0x0040
        /*0014*/ 	.byte	0x00, 0xf0, 0x21, 0x00


	//----- nvinfo : EIATTR_KPARAM_INFO
	.align		4
.L_901:
        /*0018*/ 	.byte	0x04, 0x17
        /*001a*/ 	.short	(.L_903 - .L_902)
.L_902:
        /*001c*/ 	.word	0x00000000
        /*0020*/ 	.short	0x0007
        /*0022*/ 	.short	0x0038
        /*0024*/ 	.byte	0x00, 0xf0, 0x21, 0x00


	//----- nvinfo : EIATTR_KPARAM_INFO
	.align		4
.L_903:
        /*0028*/ 	.byte	0x04, 0x17
        /*002a*/ 	.short	(.L_905 - .L_904)
.L_904:
        /*002c*/ 	.word	0x00000000
        /*0030*/ 	.short	0x0006
        /*0032*/ 	.short	0x0030
        /*0034*/ 	.byte	0x00, 0xf0, 0x21, 0x00


	//----- nvinfo : EIATTR_KPARAM_INFO
	.align		4
.L_905:
        /*0038*/ 	.byte	0x04, 0x17
        /*003a*/ 	.short	(.L_907 - .L_906)
.L_906:
        /*003c*/ 	.word	0x00000000
        /*0040*/ 	.short	0x0005
        /*0042*/ 	.short	0x0028
        /*0044*/ 	.byte	0x00, 0xf0, 0x21, 0x00


	//----- nvinfo : EIATTR_KPARAM_INFO
	.align		4
.L_907:
        /*0048*/ 	.byte	0x04, 0x17
        /*004a*/ 	.short	(.L_909 - .L_908)
.L_908:
        /*004c*/ 	.word	0x00000000
        /*0050*/ 	.short	0x0004
        /*0052*/ 	.short	0x0020
        /*0054*/ 	.byte	0x00, 0xf0, 0x11, 0x00


	//----- nvinfo : EIATTR_KPARAM_INFO
	.align		4
.L_909:
        /*0058*/ 	.byte	0x04, 0x17
        /*005a*/ 	.short	(.L_911 - .L_910)
.L_910:
        /*005c*/ 	.word	0x00000000
        /*0060*/ 	.short	0x0003
        /*0062*/ 	.short	0x0018
        /*0064*/ 	.byte	0x00, 0xf0, 0x21, 0x00


	//----- nvinfo : EIATTR_KPARAM_INFO
	.align		4
.L_911:
        /*0068*/ 	.byte	0x04, 0x17
        /*006a*/ 	.short	(.L_913 - .L_912)
.L_912:
        /*006c*/ 	.word	0x00000000
        /*0070*/ 	.short	0x0002
        /*0072*/ 	.short	0x0010
        /*0074*/ 	.byte	0x00, 0xf0, 0x21, 0x00


	//----- nvinfo : EIATTR_KPARAM_INFO
	.align		4
.L_913:
        /*0078*/ 	.byte	0x04, 0x17
        /*007a*/ 	.short	(.L_915 - .L_914)
.L_914:
        /*007c*/ 	.word	0x00000000
        /*0080*/ 	.short	0x0001
        /*0082*/ 	.short	0x0008
        /*0084*/ 	.byte	0x00, 0xf0, 0x21, 0x00


	//----- nvinfo : EIATTR_KPARAM_INFO
	.align		4
.L_915:
        /*0088*/ 	.byte	0x04, 0x17
        /*008a*/ 	.short	(.L_917 - .L_916)
.L_916:
        /*008c*/ 	.word	0x00000000
        /*0090*/ 	.short	0x0000
        /*0092*/ 	.short	0x0000
        /*0094*/ 	.byte	0x00, 0xf0, 0x21, 0x00


	//----- nvinfo : EIATTR_SPARSE_MMA_MASK
	.align		4
.L_917:
        /*0098*/ 	.byte	0x03, 0x50
        /*009a*/ 	.short	0x0000


	//----- nvinfo : EIATTR_MAXREG_COUNT
	.align		4
        /*009c*/ 	.byte	0x03, 0x1b
        /*009e*/ 	.short	0x0060


	//----- nvinfo : EIATTR_NUM_BARRIERS
	.align		4
        /*00a0*/ 	.byte	0x02, 0x4c
        /*00a2*/ 	.byte	0x01
	.zero		1


	//----- nvinfo : EIATTR_ANNOTATIONS
	.align		4
        /*00a4*/ 	.byte	0x04, 0x55
        /*00a6*/ 	.short	(.L_919 - .L_918)


	//   ....[0]....
.L_918:
        /* <DEDUP_REMOVED lines=54> */


	//----- nvinfo : EIATTR_MERCURY_ISA_VERSION
	.align		4
.L_919:
        /*03f8*/ 	.byte	0x03, 0x5f
        /*03fa*/ 	.short	0x0101


	//----- nvinfo : EIATTR_COOP_GROUP_MASK_REGIDS
	.align		4
        /*03fc*/ 	.byte	0x04, 0x29
        /*03fe*/ 	.short	(.L_921 - .L_920)


	//   ....[0]....
.L_920:
        /*0400*/ 	.word	0xffffffff


	//   ....[1]....
        /*0404*/ 	.word	0xffffffff


	//   ....[2]....
        /*0408*/ 	.word	0xffffffff


	//   ....[3]....
        /*040c*/ 	.word	0xffffffff


	//   ....[4]....
        /*0410*/ 	.word	0xffffffff


	//   ....[5]....
        /*0414*/ 	.word	0xffffffff


	//   ....[6]....
        /*0418*/ 	.word	0xffffffff


	//   ....[7]....
        /*041c*/ 	.word	0xffffffff


	//   ....[8]....
        /*0420*/ 	.word	0xffffffff


	//   ....[9]....
        /*0424*/ 	.word	0xffffffff


	//   ....[10]....
        /*0428*/ 	.word	0xffffffff


	//   ....[11]....
        /*042c*/ 	.word	0xffffffff


	//   ....[12]....
        /*0430*/ 	.word	0xffffffff


	//   ....[13]....
        /*0434*/ 	.word	0xffffffff


	//----- nvinfo : EIATTR_COOP_GROUP_INSTR_OFFSETS
	.align		4
.L_921:
        /*0438*/ 	.byte	0x04, 0x28
        /*043a*/ 	.short	(.L_923 - .L_922)


	//   ....[0]....
.L_922:
        /*043c*/ 	.word	0x00001f40


	//   ....[1]....
        /*0440*/ 	.word	0x00001f50


	//   ....[2]....
        /*0444*/ 	.word	0x00001fd0


	//   ....[3]....
        /*0448*/ 	.word	0x00001fe0


	//   ....[4]....
        /*044c*/ 	.word	0x00002770


	//   ....[5]....
        /*0450*/ 	.word	0x00002780


	//   ....[6]....
        /*0454*/ 	.word	0x000027b0


	//   ....[7]....
        /*0458*/ 	.word	0x000027c0


	//   ....[8]....
        /*045c*/ 	.word	0x000027f0


	//   ....[9]....
        /*0460*/ 	.word	0x00002800


	//   ....[10]....
        /*0464*/ 	.word	0x00002830


	//   ....[11]....
        /*0468*/ 	.word	0x00002840


	//   ....[12]....
        /*046c*/ 	.word	0x00002870


	//   ....[13]....
        /*0470*/ 	.word	0x00002880


	//----- nvinfo : EIATTR_EXIT_INSTR_OFFSETS
	.align		4
.L_923:
        /*0474*/ 	.byte	0x04, 0x1c
        /*0476*/ 	.short	(.L_925 - .L_924)


	//   ....[0]....
.L_924:
        /*0478*/ 	.word	0x00000070


	//   ....[1]....
        /*047c*/ 	.word	0x00005a70


	//----- nvinfo : EIATTR_MAX_THREADS
	.align		4
.L_925:
        /*0480*/ 	.byte	0x04, 0x05
        /*0482*/ 	.short	(.L_927 - .L_926)
.L_926:
        /*0484*/ 	.word	0x00000140
        /*0488*/ 	.word	0x00000001
        /*048c*/ 	.word	0x00000001


	//----- nvinfo : EIATTR_CRS_STACK_SIZE
	.align		4
.L_927:
        /*0490*/ 	.byte	0x04, 0x1e
        /*0492*/ 	.short	(.L_929 - .L_928)
.L_928:
        /*0494*/ 	.word	0x00000000


	//----- nvinfo : EIATTR_CBANK_PARAM_SIZE
	.align		4
.L_929:
        /*0498*/ 	.byte	0x03, 0x19
        /*049a*/ 	.short	0x0048


	//----- nvinfo : EIATTR_PARAM_CBANK
	.align		4
        /*049c*/ 	.byte	0x04, 0x0a
        /*049e*/ 	.short	(.L_931 - .L_930)
	.align		4
.L_930:
        /*04a0*/ 	.word	index@(.nv.constant0._ZN13group_norm_v214gn_cuda_kernelI13__nv_bfloat16Li320ELi2ELi16ELi40ELi4096ELb1ELi64ELi320ELi320ELi4ELb1ELi4ELb0ELb0ENS_16CompileConditionILi900EEEEEvPT_PKS4_S7_S7_flPfS8_Pj)
        /*04a4*/ 	.short	0x0210
        /*04a6*/ 	.short	0x0048


	//----- nvinfo : EIATTR_SW_WAR
	.align		4
.L_931:
        /*04a8*/ 	.byte	0x04, 0x36
        /*04aa*/ 	.short	(.L_933 - .L_932)
.L_932:
        /*04ac*/ 	.word	0x00000008
.L_933:


//--------------------- .nv.info._ZN13group_norm_v214gn_cuda_kernelI13__nv_bfloat16Li320ELi3ELi16ELi40ELi4096ELb1ELi64ELi320ELi320ELi4ELb1ELi5ELb0ELb0ENS_16CompileConditionILi900EEEEEvPT_PKS4_S7_S7_flPfS8_Pj --------------------------
	.section	.nv.info._ZN13group_norm_v214gn_cuda_kernelI13__nv_bfloat16Li320ELi3ELi16ELi40ELi4096ELb1ELi64ELi320ELi320ELi4ELb1ELi5ELb0ELb0ENS_16CompileConditionILi900EEEEEvPT_PKS4_S7_S7_flPfS8_Pj,"",@"SHT_CUDA_INFO"
	.sectionflags	@""
	.align	4


	//----- nvinfo : EIATTR_CUDA_API_VERSION
	.align		4
        /*0000*/ 	.byte	0x04, 0x37
        /*0002*/ 	.short	(.L_935 - .L_934)
.L_934:
        /*0004*/ 	.word	0x00000082


	//----- nvinfo : EIATTR_KPARAM_INFO
	.align		4
.L_935:
        /*0008*/ 	.byte	0x04, 0x17
        /*000a*/ 	.short	(.L_937 - .L_936)
.L_936:
        /*000c*/ 	.word	0x00000000
        /*0010*/ 	.short	0x0008
        /*0012*/ 	.short	0x0040
        /*0014*/ 	.byte	0x00, 0xf0, 0x21, 0x00


	//----- nvinfo : EIATTR_KPARAM_INFO
	.align		4
.L_937:
        /*0018*/ 	.byte	0x04, 0x17
        /*001a*/ 	.short	(.L_939 - .L_938)
.L_938:
        /*001c*/ 	.word	0x00000000
        /*0020*/ 	.short	0x0007
        /*0022*/ 	.short	0x0038
        /*0024*/ 	.byte	0x00, 0xf0, 0x21, 0x00


	//----- nvinfo : EIATTR_KPARAM_INFO
	.align		4
.L_939:
        /*0028*/ 	.byte	0x04, 0x17
        /*002a*/ 	.short	(.L_941 - .L_940)
.L_940:
        /*002c*/ 	.word	0x00000000
        /*0030*/ 	.short	0x0006
        /*0032*/ 	.short	0x0030
        /*0034*/ 	.byte	0x00, 0xf0, 0x21, 0x00


	//----- nvinfo : EIATTR_KPARAM_INFO
	.align		4
.L_941:
        /*0038*/ 	.byte	0x04, 0x17
        /*003a*/ 	.short	(.L_943 - .L_942)
.L_942:
        /*003c*/ 	.word	0x00000000
        /*0040*/ 	.short	0x0005
        /*0042*/ 	.short	0x0028
        /*0044*/ 	.byte	0x00, 0xf0, 0x21, 0x00


	//----- nvinfo : EIATTR_KPARAM_INFO
	.align		4
.L_943:
        /*0048*/ 	.byte	0x04, 0x17
        /*004a*/ 	.short	(.L_945 - .L_944)
.L_944:
        /*004c*/ 	.word	0x00000000
        /*0050*/ 	.short	0x0004
        /*0052*/ 	.short	0x0020
        /*0054*/ 	.byte	0x00, 0xf0, 0x11, 0x00


	//----- nvinfo : EIATTR_KPARAM_INFO
	.align		4
.L_945:
        /*0058*/ 	.byte	0x04, 0x17
        /*005a*/ 	.short	(.L_947 - .L_946)
.L_946:
        /*005c*/ 	.word	0x00000000
        /*0060*/ 	.short	0x0003
        /*0062*/ 	.short	0x0018
        /*0064*/ 	.byte	0x00, 0xf0, 0x21, 0x00


	//----- nvinfo : EIATTR_KPARAM_INFO
	.align		4
.L_947:
        /*0068*/ 	.byte	0x04, 0x17
        /*006a*/ 	.short	(.L_949 - .L_948)
.L_948:
        /*006c*/ 	.word	0x00000000
        /*0070*/ 	.short	0x0002
        /*0072*/ 	.short	0x0010
        /*0074*/ 	.byte	0x00, 0xf0, 0x21, 0x00


	//----- nvinfo : EIATTR_KPARAM_INFO
	.align		4
.L_949:
        /*0078*/ 	.byte	0x04, 0x17
        /*007a*/ 	.short	(.L_951 - .L_950)
.L_950:
        /*007c*/ 	.word	0x00000000
        /*0080*/ 	.short	0x0001
        /*0082*/ 	.short	0x0008
        /*0084*/ 	.byte	0x00, 0xf0, 0x21, 0x00


	//----- nvinfo : EIATTR_KPARAM_INFO
	.align		4
.L_951:
        /*0088*/ 	.byte	0x04, 0x17
        /*008a*/ 	.short	(.L_953 - .L_952)
.L_952:
        /*008c*/ 	.word	0x00000000
        /*0090*/ 	.short	0x0000
        /*0092*/ 	.short	0x0000
        /*0094*/ 	.byte	0x00, 0xf0, 0x21, 0x00


	//----- nvinfo : EIATTR_SPARSE_MMA_MASK
	.align		4
.L_953:
        /*0098*/ 	.byte	0x03, 0x50
        /*009a*/ 	.short	0x0000


	//----- nvinfo : EIATTR_MAXREG_COUNT
	.align		4
        /*009c*/ 	.byte	0x03, 0x1b
        /*009e*/ 	.short	0x0040


	//----- nvinfo : EIATTR_NUM_BARRIERS
	.align		4
        /*00a0*/ 	.byte	0x02, 0x4c
        /*00a2*/ 	.byte	0x01
	.zero		1


	//----- nvinfo : EIATTR_ANNOTATIONS
	.align		4
        /*00a4*/ 	.byte	0x04, 0x55
        /*00a6*/ 	.short	(.L_955 - .L_954)


	//   ....[0]....
.L_954:
        /* <DEDUP_REMOVED lines=116> */


	//----- nvinfo : EIATTR_MERCURY_ISA_VERSION
	.align		4
.L_955:
        /*07d8*/ 	.byte	0x03, 0x5f
        /*07da*/ 	.short	0x0101


	//----- nvinfo : EIATTR_COOP_GROUP_MASK_REGIDS
	.align		4
        /*07dc*/ 	.byte	0x04, 0x29
        /*07de*/ 	.short	(.L_957 - .L_956)


	//   ....[0]....
.L_956:
        /*07e0*/ 	.word	0xffffffff


	//   ....[1]....
        /*07e4*/ 	.word	0xffffffff


	//   ....[2]....
        /*07e8*/ 	.word	0xffffffff


	//   ....[3]....
        /*07ec*/ 	.word	0xffffffff


	//   ....[4]....
        /*07f0*/ 	.word	0xffffffff


	//   ....[5]....
        /*07f4*/ 	.word	0xffffffff


	//   ....[6]....
        /*07f8*/ 	.word	0xffffffff


	//   ....[7]....
        /*07fc*/ 	.word	0xffffffff


	//   ....[8]....
        /*0800*/ 	.word	0xffffffff


	//   ....[9]....
        /*0804*/ 	.word	0xffffffff


	//   ....[10]....
        /*0808*/ 	.word	0xffffffff


	//   ....[11]....
        /*080c*/ 	.word	0xffffffff


	//   ....[12]....
        /*0810*/ 	.word	0xffffffff


	//   ....[13]....
        /*0814*/ 	.word	0xffffffff


	//----- nvinfo : EIATTR_COOP_GROUP_INSTR_OFFSETS
	.align		4
.L_957:
        /*0818*/ 	.byte	0x04, 0x28
        /*081a*/ 	.short	(.L_959 - .L_958)


	//   ....[0]....
.L_958:
        /*081c*/ 	.word	0x00002080


	//   ....[1]....
        /*0820*/ 	.word	0x000020a0


	//   ....[2]....
        /*0824*/ 	.word	0x000020f0


	//   ....[3]....
        /*0828*/ 	.word	0x00002100


	//   ....[4]....
        /*082c*/ 	.word	0x00002890


	//   ....[5]....
        /*0830*/ 	.word	0x000028a0


	//   ....[6]....
        /*0834*/ 	.word	0x000028d0


	//   ....[7]....
        /*0838*/ 	.word	0x000028e0


	//   ....[8]....
        /*083c*/ 	.word	0x00002910


	//   ....[9]....
        /*0840*/ 	.word	0x00002920


	//   ....[10]....
        /*0844*/ 	.word	0x00002950


	//   ....[11]....
        /*0848*/ 	.word	0x00002960


	//   ....[12]....
        /*084c*/ 	.word	0x00002990


	//   ....[13]....
        /*0850*/ 	.word	0x000029a0


	//----- nvinfo : EIATTR_EXIT_INSTR_OFFSETS
	.align		4
.L_959:
        /*0854*/ 	.byte	0x04, 0x1c
        /*0856*/ 	.short	(.L_961 - .L_960)


	//   ....[0]....
.L_960:
        /*0858*/ 	.word	0x00000090


	//   ....[1]....
        /*085c*/ 	.word	0x00006620


	//----- nvinfo : EIATTR_MAX_THREADS
	.align		4
.L_961:
        /*0860*/ 	.byte	0x04, 0x05
        /*0862*/ 	.short	(.L_963 - .L_962)
.L_962:
        /*0864*/ 	.word	0x00000140
        /*0868*/ 	.word	0x00000001
        /*086c*/ 	.word	0x00000001


	//----- nvinfo : EIATTR_CRS_STACK_SIZE
	.align		4
.L_963:
        /*0870*/ 	.byte	0x04, 0x1e
        /*0872*/ 	.short	(.L_965 - .L_964)
.L_964:
        /*0874*/ 	.word	0x00000000


	//----- nvinfo : EIATTR_CBANK_PARAM_SIZE
	.align		4
.L_965:
        /*0878*/ 	.byte	0x03, 0x19
        /*087a*/ 	.short	0x0048


	//----- nvinfo : EIATTR_PARAM_CBANK
	.align		4
        /*087c*/ 	.byte	0x04, 0x0a
        /*087e*/ 	.short	(.L_967 - .L_966)
	.align		4
.L_966:
        /*0880*/ 	.word	index@(.nv.constant0._ZN13group_norm_v214gn_cuda_kernelI13__nv_bfloat16Li320ELi3ELi16ELi40ELi4096ELb1ELi64ELi320ELi320ELi4ELb1ELi5ELb0ELb0ENS_16CompileConditionILi900EEEEEvPT_PKS4_S7_S7_flPfS8_Pj)
        /*0884*/ 	.short	0x0210
        /*0886*/ 	.short	0x0048


	//----- nvinfo : EIATTR_SW_WAR
	.align		4
.L_967:
        /*0888*/ 	.byte	0x04, 0x36
        /*088a*/ 	.short	(.L_969 - .L_968)
.L_968:
        /*088c*/ 	.word	0x00000008
.L_969:


//--------------------- .nv.info._ZN13group_norm_v214gn_cuda_kernelI13__nv_bfloat16Li320ELi3ELi16ELi40ELi4096ELb1ELi64ELi320ELi320ELi4ELb1ELi6ELb0ELb0ENS_16CompileConditionILi900EEEEEvPT_PKS4_S7_S7_flPfS8_Pj --------------------------
	.section	.nv.info._ZN13group_norm_v214gn_cuda_kernelI13__nv_bfloat16Li320ELi3ELi16ELi40ELi4096ELb1ELi64ELi320ELi320ELi4ELb1ELi6ELb0ELb0ENS_16CompileConditionILi900EEEEEvPT_PKS4_S7_S7_flPfS8_Pj,"",@"SHT_CUDA_INFO"
	.sectionflags	@""
	.align	4


	//----- nvinfo : EIATTR_CUDA_API_VERSION
	.align		4
        /*0000*/ 	.byte	0x04, 0x37
        /*0002*/ 	.short	(.L_971 - .L_970)
.L_970:
        /*0004*/ 	.word	0x00000082


	//----- nvinfo : EIATTR_KPARAM_INFO
	.align		4
.L_971:
        /*0008*/ 	.byte	0x04, 0x17
        /*000a*/ 	.short	(.L_973 - .L_972)
.L_972:
        /*000c*/ 	.word	0x00000000
        /*0010*/ 	.short	0x0008
        /*0012*/ 	.short	0x0040
        /*0014*/ 	.byte	0x00, 0xf0, 0x21, 0x00


	//----- nvinfo : EIATTR_KPARAM_INFO
	.align		4
.L_973:
        /*0018*/ 	.byte	0x04, 0x17
        /*001a*/ 	.short	(.L_975 - .L_974)
.L_974:
        /*001c*/ 	.word	0x00000000
        /*0020*/ 	.short	0x0007
        /*0022*/ 	.short	0x0038
        /*0024*/ 	.byte	0x00, 0xf0, 0x21, 0x00


	//----- nvinfo : EIATTR_KPARAM_INFO
	.align		4
.L_975:
        /*0028*/ 	.byte	0x04, 0x17
        /*002a*/ 	.short	(.L_977 - .L_976)
.L_976:
        /*002c*/ 	.word	0x00000000
        /*0030*/ 	.short	0x0006
        /*0032*/ 	.short	0x0030
        /*0034*/ 	.byte	0x00, 0xf0, 0x21, 0x00


	//----- nvinfo : EIATTR_KPARAM_INFO
	.align		4
.L_977:
        /*0038*/ 	.byte	0x04, 0x17
        /*003a*/ 	.short	(.L_979 - .L_978)
.L_978:
        /*003c*/ 	.word	0x00000000
        /*0040*/ 	.short	0x0005
        /*0042*/ 	.short	0x0028
        /*0044*/ 	.byte	0x00, 0xf0, 0x21, 0x00


	//----- nvinfo : EIATTR_KPARAM_INFO
	.align		4
.L_979:
        /*0048*/ 	.byte	0x04, 0x17
        /*004a*/ 	.short	(.L_981 - .L_980)
.L_980:
        /*004c*/ 	.word	0x00000000
        /*0050*/ 	.short	0x0004
        /*0052*/ 	.short	0x0020
        /*0054*/ 	.byte	0x00, 0xf0, 0x11, 0x00


	//----- nvinfo : EIATTR_KPARAM_INFO
	.align		4
.L_981:
        /*0058*/ 	.byte	0x04, 0x17
        /*005a*/ 	.short	(.L_983 - .L_982)
.L_982:
        /*005c*/ 	.word	0x00000000
        /*0060*/ 	.short	0x0003
        /*0062*/ 	.short	0x0018
        /*0064*/ 	.byte	0x00, 0xf0, 0x21, 0x00


	//----- nvinfo : EIATTR_KPARAM_INFO
	.align		4
.L_983:
        /*0068*/ 	.byte	0x04, 0x17
        /*006a*/ 	.short	(.L_985 - .L_984)
.L_984:
        /*006c*/ 	.word	0x00000000
        /*0070*/ 	.short	0x0002
        /*0072*/ 	.short	0x0010
        /*0074*/ 	.byte	0x00, 0xf0, 0x21, 0x00


	//----- nvinfo : EIATTR_KPARAM_INFO
	.align		4
.L_985:
        /*0078*/ 	.byte	0x04, 0x17
        /*007a*/ 	.short	(.L_987 - .L_986)
.L_986:
        /*007c*/ 	.word	0x00000000
        /*0080*/ 	.short	0x0001
        /*0082*/ 	.short	0x0008
        /*0084*/ 	.byte	0x00, 0xf0, 0x21, 0x00


	//----- nvinfo : EIATTR_KPARAM_INFO
	.align		4
.L_987:
        /*0088*/ 	.byte	0x04, 0x17
        /*008a*/ 	.short	(.L_989 - .L_988)
.L_988:
        /*008c*/ 	.word	0x00000000
        /*0090*/ 	.short	0x0000
        /*0092*/ 	.short	0x0000
        /*0094*/ 	.byte	0x00, 0xf0, 0x21, 0x00


	//----- nvinfo : EIATTR_SPARSE_MMA_MASK
	.align		4
.L_989:
        /*0098*/ 	.byte	0x03, 0x50
        /*009a*/ 	.short	0x0000


	//----- nvinfo : EIATTR_MAXREG_COUNT
	.align		4
        /*009c*/ 	.byte	0x03, 0x1b
        /*009e*/ 	.short	0x0040


	//----- nvinfo : EIATTR_NUM_BARRIERS
	.align		4
        /*00a0*/ 	.byte	0x02, 0x4c
        /*00a2*/ 	.byte	0x01
	.zero		1


	//----- nvinfo : EIATTR_ANNOTATIONS
	.align		4
        /*00a4*/ 	.byte	0x04, 0x55
        /*00a6*/ 	.short	(.L_991 - .L_990)


	//   ....[0]....
.L_990:
        /* <DEDUP_REMOVED lines=119> */


	//----- nvinfo : EIATTR_MERCURY_ISA_VERSION
	.align		4
.L_991:
        /*0800*/ 	.byte	0x03, 0x5f
        /*0802*/ 	.short	0x0101


	//----- nvinfo : EIATTR_COOP_GROUP_MASK_REGIDS
	.align		4
        /*0804*/ 	.byte	0x04, 0x29
        /*0806*/ 	.short	(.L_993 - .L_992)


	//   ....[0]....
.L_992:
        /*0808*/ 	.word	0xffffffff


	//   ....[1]....
        /*080c*/ 	.word	0xffffffff


	//   ....[2]....
        /*0810*/ 	.word	0xffffffff


	//   ....[3]....
        /*0814*/ 	.word	0xffffffff


	//   ....[4]....
        /*0818*/ 	.word	0xffffffff


	//   ....[5]....
        /*081c*/ 	.word	0xffffffff


	//   ....[6]....
        /*0820*/ 	.word	0xffffffff


	//   ....[7]....
        /*0824*/ 	.word	0xffffffff


	//   ....[8]....
        /*0828*/ 	.word	0xffffffff


	//   ....[9]....
        /*082c*/ 	.word	0xffffffff


	//   ....[10]....
        /*0830*/ 	.word	0xffffffff


	//   ....[11]....
        /*0834*/ 	.word	0xffffffff


	//   ....[12]....
        /*0838*/ 	.word	0xffffffff


	//   ....[13]....
        /*083c*/ 	.word	0xffffffff


	//----- nvinfo : EIATTR_COOP_GROUP_INSTR_OFFSETS
	.align		4
.L_993:
        /*0840*/ 	.byte	0x04, 0x28
        /*0842*/ 	.short	(.L_995 - .L_994)


	//   ....[0]....
.L_994:
        /*0844*/ 	.word	0x00002150


	//   ....[1]....
        /*0848*/ 	.word	0x00002180


	//   ....[2]....
        /*084c*/ 	.word	0x000021d0


	//   ....[3]....
        /*0850*/ 	.word	0x00002200


	//   ....[4]....
        /*0854*/ 	.word	0x00002930


	//   ....[5]....
        /*0858*/ 	.word	0x00002940


	//   ....[6]....
        /*085c*/ 	.word	0x00002970


	//   ....[7]....
        /*0860*/ 	.word	0x00002980


	//   ....[8]....
        /*0864*/ 	.word	0x000029b0


	//   ....[9]....
        /*0868*/ 	.word	0x000029c0


	//   ....[10]....
        /*086c*/ 	.word	0x000029f0


	//   ....[11]....
        /*0870*/ 	.word	0x00002a00


	//   ....[12]....
        /*0874*/ 	.word	0x00002a40


	//   ....[13]....
        /*0878*/ 	.word	0x00002a50


	//----- nvinfo : EIATTR_EXIT_INSTR_OFFSETS
	.align		4
.L_995:
        /*087c*/ 	.byte	0x04, 0x1c
        /*087e*/ 	.short	(.L_997 - .L_996)


	//   ....[0]....
.L_996:
        /*0880*/ 	.word	0x00000070


	//   ....[1]....
        /*0884*/ 	.word	0x00006280


	//----- nvinfo : EIATTR_MAX_THREADS
	.align		4
.L_997:
        /*0888*/ 	.byte	0x04, 0x05
        /*088a*/ 	.short	(.L_999 - .L_998)
.L_998:
        /*088c*/ 	.word	0x00000140
        /*0890*/ 	.word	0x00000001
        /*0894*/ 	.word	0x00000001


	//----- nvinfo : EIATTR_CRS_STACK_SIZE
	.align		4
.L_999:
        /*0898*/ 	.byte	0x04, 0x1e
        /*089a*/ 	.short	(.L_1001 - .L_1000)
.L_1000:
        /*089c*/ 	.word	0x00000000


	//----- nvinfo : EIATTR_CBANK_PARAM_SIZE
	.align		4
.L_1001:
        /*08a0*/ 	.byte	0x03, 0x19
        /*08a2*/ 	.short	0x0048


	//----- nvinfo : EIATTR_PARAM_CBANK
	.align		4
        /*08a4*/ 	.byte	0x04, 0x0a
        /*08a6*/ 	.short	(.L_1003 - .L_1002)
	.align		4
.L_1002:
        /*08a8*/ 	.word	index@(.nv.constant0._ZN13group_norm_v214gn_cuda_kernelI13__nv_bfloat16Li320ELi3ELi16ELi40ELi4096ELb1ELi64ELi320ELi320ELi4ELb1ELi6ELb0ELb0ENS_16CompileConditionILi900EEEEEvPT_PKS4_S7_S7_flPfS8_Pj)
        /*08ac*/ 	.short	0x0210
        /*08ae*/ 	.short	0x0048


	//----- nvinfo : EIATTR_SW_WAR
	.align		4
.L_1003:
        /*08b0*/ 	.byte	0x04, 0x36
        /*08b2*/ 	.short	(.L_1005 - .L_1004)
.L_1004:
        /*08b4*/ 	.word	0x00000008
.L_1005:


//--------------------- .nv.info._ZN13group_norm_v218gn_bwd_cuda_kernelI6__halfLi320ELi1ELi32ELi20ELi4096ELb0ELb1ELi64ELi320ELi320ELi4ELb1ELi2ELb0ELb0ELNS_15WgradSyncMethodE3ENS_16CompileConditionILi900EEEEEvPT_S6_S6_PKS5_S8_S8_S8_PKfflPfPj --------------------------
	.section	.nv.info._ZN13group_norm_v218gn_bwd_cuda_kernelI6__halfLi320ELi1ELi32ELi20ELi4096ELb0ELb1ELi64ELi320ELi320ELi4ELb1ELi2ELb0ELb0ELNS_15WgradSyncMethodE3ENS_16CompileConditionILi900EEEEEvPT_S6_S6_PKS5_S8_S8_S8_PKfflPfPj,"",@"SHT_CUDA_INFO"
	.sectionflags	@""
	.align	4


	//----- nvinfo : EIATTR_CUDA_API_VERSION
	.align		4
        /*0000*/ 	.byte	0x04, 0x37
        /*0002*/ 	.short	(.L_1007 - .L_1006)
.L_1006:
        /*0004*/ 	.word	0x00000082


	//----- nvinfo : EIATTR_KPARAM_INFO
	.align		4
.L_1007:
        /*0008*/ 	.byte	0x04, 0x17
        /*000a*/ 	.short	(.L_1009 - .L_1008)
.L_1008:
        /*000c*/ 	.word	0x00000000
        /*0010*/ 	.short	0x000b
        /*0012*/ 	.short	0x0058
        /*0014*/ 	.byte	0x00, 0xf0, 0x21, 0x00


	//----- nvinfo : EIATTR_KPARAM_INFO
	.align		4
.L_1009:
        /*0018*/ 	.byte	0x04, 0x17
        /*001a*/ 	.short	(.L_1011 - .L_1010)
.L_1010:
        /*001c*/ 	.word	0x00000000
        /*0020*/ 	.short	0x000a
        /*0022*/ 	.short	0x0050
        /*0024*/ 	.byte	0x00, 0xf0, 0x21, 0x00


	//----- nvinfo : EIATTR_KPARAM_INFO
	.align		4
.L_1011:
        /*0028*/ 	.byte	0x04, 0x17
        /*002a*/ 	.short	(.L_1013 - .L_1012)
.L_1012:
        /*002c*/ 	.word	0x00000000
        /*0030*/ 	.short	0x0009
        /*0032*/ 	.short	0x0048
        /*0034*/ 	.byte	0x00, 0xf0, 0x21, 0x00


	//----- nvinfo : EIATTR_KPARAM_INFO
	.align		4
.L_1013:
        /*0038*/ 	.byte	0x04, 0x17
        /*003a*/ 	.short	(.L_1015 - .L_1014)
.L_1014:
        /*003c*/ 	.word	0x00000000
        /*0040*/ 	.short	0x0008
        /*0042*/ 	.short	0x0040
        /*0044*/ 	.byte	0x00, 0xf0, 0x11, 0x00


	//----- nvinfo : EIATTR_KPARAM_INFO
	.align		4
.L_1015:
        /*0048*/ 	.byte	0x04, 0x17
        /*004a*/ 	.short	(.L_1017 - .L_1016)
.L_1016:
        /*004c*/ 	.word	0x00000000
        /*0050*/ 	.short	0x0007
        /*0052*/ 	.short	0x0038
        /*0054*/ 	.byte	0x00, 0xf0, 0x21, 0x00


	//----- nvinfo : EIATTR_KPARAM_INFO
	.align		4
.L_1017:
        /*0058*/ 	.byte	0x04, 0x17
        /*005a*/ 	.short	(.L_1019 - .L_1018)
.L_1018:
        /*005c*/ 	.word	0x00000000
        /*0060*/ 	.short	0x0006
        /*0062*/ 	.short	0x0030
        /*0064*/ 	.byte	0x00, 0xf0, 0x21, 0x00


	//----- nvinfo : EIATTR_KPARAM_INFO
	.align		4
.L_1019:
        /*0068*/ 	.byte	0x04, 0x17
        /*006a*/ 	.short	(.L_1021 - .L_1020)
.L_1020:
        /*006c*/ 	.word	0x00000000
        /*0070*/ 	.short	0x0005
        /*0072*/ 	.short	0x0028
        /*0074*/ 	.byte	0x00, 0xf0, 0x21, 0x00


	//----- nvinfo : EIATTR_KPARAM_INFO
	.align		4
.L_1021:
        /*0078*/ 	.byte	0x04, 0x17
        /*007a*/ 	.short	(.L_1023 - .L_1022)
.L_1022:
        /*007c*/ 	.word	0x00000000
        /*0080*/ 	.short	0x0004
        /*0082*/ 	.short	0x0020
        /*0084*/ 	.byte	0x00, 0xf0, 0x21, 0x00


	//----- nvinfo : EIATTR_KPARAM_INFO
	.align		4
.L_1023:
        /*0088*/ 	.byte	0x04, 0x17
        /*008a*/ 	.short	(.L_1025 - .L_1024)
.L_1024:
        /*008c*/ 	.word	0x00000000
        /*0090*/ 	.short	0x0003
        /*0092*/ 	.short	0x0018
        /*0094*/ 	.byte	0x00, 0xf0, 0x21, 0x00


	//----- nvinfo : EIATTR_KPARAM_INFO
	.align		4
.L_1025:
        /*0098*/ 	.byte	0x04, 0x17
        /*009a*/ 	.short	(.L_1027 - .L_1026)
.L_1026:
        /*009c*/ 	.word	0x00000000
        /*00a0*/ 	.short	0x0002
        /*00a2*/ 	.short	0x0010
        /*00a4*/ 	.byte	0x00, 0xf0, 0x21, 0x00


	//----- nvinfo : EIATTR_KPARAM_INFO
	.align		4
.L_1027:
        /*00a8*/ 	.byte	0x04, 0x17
        /*00aa*/ 	.short	(.L_1029 - .L_1028)
.L_1028:
        /*00ac*/ 	.word	0x00000000
        /*00b0*/ 	.short	0x0001
        /*00b2*/ 	.short	0x0008
        /*00b4*/ 	.byte	0x00, 0xf0, 0x21, 0x00


	//----- nvinfo : EIATTR_KPARAM_INFO
	.align		4
.L_1029:
        /*00b8*/ 	.byte	0x04, 0x17
        /*00ba*/ 	.short	(.L_1031 - .L_1030)
.L_1030:
        /*00bc*/ 	.word	0x00000000
        /*00c0*/ 	.short	0x0000
        /*00c2*/ 	.short	0x0000
        /*00c4*/ 	.byte	0x00, 0xf0, 0x21, 0x00


	//----- nvinfo : EIATTR_SPARSE_MMA_MASK
	.align		4
.L_1031:
        /*00c8*/ 	.byte	0x03, 0x50
        /*00ca*/ 	.short	0x0000


	//----- nvinfo : EIATTR_MAXREG_COUNT
	.align		4
        /*00cc*/ 	.byte	0x03, 0x1b
        /*00ce*/ 	.short	0x00a8


	//----- nvinfo : EIATTR_NUM_BARRIERS
	.align		4
        /*00d0*/ 	.byte	0x02, 0x4c
        /*00d2*/ 	.byte	0x01
	.zero		1


	//----- nvinfo : EIATTR_ANNOTATIONS
	.align		4
        /*00d4*/ 	.byte	0x04, 0x55
        /*00d6*/ 	.short	(.L_1033 - .L_1032)


	//   ....[0]....
.L_1032:
        /* <DEDUP_REMOVED lines=30> */


	//----- nvinfo : EIATTR_MERCURY_ISA_VERSION
	.align		4
.L_1033:
        /*02a8*/ 	.byte	0x03, 0x5f
        /*02aa*/ 	.short	0x0101


	//----- nvinfo : EIATTR_COOP_GROUP_MASK_REGIDS
	.align		4
        /*02ac*/ 	.byte	0x04, 0x29
        /*02ae*/ 	.short	(.L_1035 - .L_1034)


	//   ....[0]....
.L_1034:
        /*02b0*/ 	.word	0xffffffff


	//   ....[1]....
        /*02b4*/ 	.word	0xffffffff


	//   ....[2]....
        /*02b8*/ 	.word	0xffffffff


	//   ....[3]....
        /*02bc*/ 	.word	0xffffffff


	//   ....[4]....
        /*02c0*/ 	.word	0xffffffff


	//   ....[5]....
        /*02c4*/ 	.word	0xffffffff


	//   ....[6]....
        /*02c8*/ 	.word	0xffffffff


	//   ....[7]....
        /*02cc*/ 	.word	0xffffffff


	//   ....[8]....
        /*02d0*/ 	.word	0xffffffff


	//   ....[9]....
        /*02d4*/ 	.word	0xffffffff


	//   ....[10]....
        /*02d8*/ 	.word	0xffffffff


	//   ....[11]....
        /*02dc*/ 	.word	0xffffffff


	//   ....[12]....
        /*02e0*/ 	.word	0x05000020


	//   ....[13]....
        /*02e4*/ 	.word	0x0500001f


	//   ....[14]....
        /*02e8*/ 	.word	0x05000021


	//   ....[15]....
        /*02ec*/ 	.word	0x05000022


	//   ....[16]....
        /*02f0*/ 	.word	0x05000024


	//   ....[17]....
        /*02f4*/ 	.word	0x05000023


	//   ....[18]....
        /*02f8*/ 	.word	0x05000025


	//   ....[19]....
        /*02fc*/ 	.word	0x0500001a


	//   ....[20]....
        /*0300*/ 	.word	0x05000024


	//   ....[21]....
        /*0304*/ 	.word	0x05000023


	//   ....[22]....
        /*0308*/ 	.word	0x05000025


	//   ....[23]....
        /*030c*/ 	.word	0x0500002a


	//   ....[24]....
        /*0310*/ 	.word	0x0500002c


	//   ....[25]....
        /*0314*/ 	.word	0x05000029


	//   ....[26]....
        /*0318*/ 	.word	0x0500002b


	//   ....[27]....
        /*031c*/ 	.word	0x0500001e


	//   ....[28]....
        /*0320*/ 	.word	0x05000024


	//   ....[29]....
        /*0324*/ 	.word	0x05000023


	//   ....[30]....
        /*0328*/ 	.word	0x05000025


	//   ....[31]....
        /*032c*/ 	.word	0x0500002a


	//   ....[32]....
        /*0330*/ 	.word	0x0500002c


	//   ....[33]....
        /*0334*/ 	.word	0x05000029


	//   ....[34]....
        /*0338*/ 	.word	0x0500002b


	//   ....[35]....
        /*033c*/ 	.word	0x0500001e


	//   ....[36]....
        /*0340*/ 	.word	0x0500001e


	//   ....[37]....
        /*0344*/ 	.word	0x0500001f


	//   ....[38]....
        /*0348*/ 	.word	0x05000032


	//   ....[39]....
        /*034c*/ 	.word	0x05000021


	//   ....[40]....
        /*0350*/ 	.word	0x05000020


	//   ....[41]....
        /*0354*/ 	.word	0x05000031


	//   ....[42]....
        /*0358*/ 	.word	0x0500001f


	//   ....[43]....
        /*035c*/ 	.word	0x05000034


	//   ....[44]....
        /*0360*/ 	.word	0x0500001e


	//   ....[45]....
        /*0364*/ 	.word	0x05000031


	//   ....[46]....
        /*0368*/ 	.word	0x05000020


	//   ....[47]....
        /*036c*/ 	.word	0x05000021


	//   ....[48]....
        /*0370*/ 	.word	0x05000030


	//   ....[49]....
        /*0374*/ 	.word	0x05000033


	//   ....[50]....
        /*0378*/ 	.word	0x0500001c


	//   ....[51]....
        /*037c*/ 	.word	0x0500002d


	//   ....[52]....
        /*0380*/ 	.word	0x0500001d


	//   ....[53]....
        /*0384*/ 	.word	0x05000031


	//   ....[54]....
        /*0388*/ 	.word	0x05000030


	//   ....[55]....
        /*038c*/ 	.word	0x05000034


	//   ....[56]....
        /*0390*/ 	.word	0x0500002b


	//   ....[57]....
        /*0394*/ 	.word	0x0500002e


	//   ....[58]....
        /*0398*/ 	.word	0x05000020


	//   ....[59]....
        /*039c*/ 	.word	0x05000021


	//   ....[60]....
        /*03a0*/ 	.word	0x05000022


	//   ....[61]....
        /*03a4*/ 	.word	0x05000023


	//   ....[62]....
        /*03a8*/ 	.word	0x05000029


	//   ....[63]....
        /*03ac*/ 	.word	0x0500002b


	//   ....[64]....
        /*03b0*/ 	.word	0x05000030


	//   ....[65]....
        /*03b4*/ 	.word	0x0500002f


	//   ....[66]....
        /*03b8*/ 	.word	0x05000022


	//   ....[67]....
        /*03bc*/ 	.word	0x05000019


	//   ....[68]....
        /*03c0*/ 	.word	0x05000033


	//   ....[69]....
        /*03c4*/ 	.word	0x05000033


	//   ....[70]....
        /*03c8*/ 	.word	0x05000033


	//   ....[71]....
        /*03cc*/ 	.word	0x05000033


	//   ....[72]....
        /*03d0*/ 	.word	0x05000033


	//   ....[73]....
        /*03d4*/ 	.word	0x05000033


	//   ....[74]....
        /*03d8*/ 	.word	0x05000033


	//   ....[75]....
        /*03dc*/ 	.word	0x05000033


	//   ....[76]....
        /*03e0*/ 	.word	0x05000033


	//   ....[77]....
        /*03e4*/ 	.word	0x05000033


	//   ....[78]....
        /*03e8*/ 	.word	0x05000033


	//   ....[79]....
        /*03ec*/ 	.word	0x05000033


	//   ....[80]....
        /*03f0*/ 	.word	0x05000033


	//   ....[81]....
        /*03f4*/ 	.word	0x05000033


	//   ....[82]....
        /*03f8*/ 	.word	0x05000033


	//   ....[83]....
        /*03fc*/ 	.word	0x05000033


	//   ....[84]....
        /*0400*/ 	.word	0x05000033


	//   ....[85]....
        /*0404*/ 	.word	0x05000033


	//   ....[86]....
        /*0408*/ 	.word	0x05000033


	//   ....[87]....
        /*040c*/ 	.word	0x05000033


	//   ....[88]....
        /*0410*/ 	.word	0x05000033


	//   ....[89]....
        /*0414*/ 	.word	0x05000033


	//   ....[90]....
        /*0418*/ 	.word	0x05000033


	//   ....[91]....
        /*041c*/ 	.word	0x05000033


	//   ....[92]....
        /*0420*/ 	.word	0x05000033


	//   ....[93]....
        /*0424*/ 	.word	0x05000033


	//   ....[94]....
        /*0428*/ 	.word	0x05000033


	//   ....[95]....
        /*042c*/ 	.word	0x05000033


	//   ....[96]....
        /*0430*/ 	.word	0x05000033


	//   ....[97]....
        /*0434*/ 	.word	0x05000033


	//   ....[98]....
        /*0438*/ 	.word	0x05000033


	//   ....[99]....
        /*043c*/ 	.word	0x05000033


	//   ....[100]....
        /*0440*/ 	.word	0x05000033


	//   ....[101]....
        /*0444*/ 	.word	0x05000033


	//   ....[102]....
        /*0448*/ 	.word	0x05000033


	//   ....[103]....
        /*044c*/ 	.word	0x05000033


	//   ....[104]....
        /*0450*/ 	.word	0x05000033


	//   ....[105]....
        /*0454*/ 	.word	0x05000033


	//   ....[106]....
        /*0458*/ 	.word	0x05000033


	//   ....[107]....
        /*045c*/ 	.word	0x05000033


	//   ....[108]....
        /*0460*/ 	.word	0x05000033


	//   ....[109]....
        /*0464*/ 	.word	0x05000033


	//   ....[110]....
        /*0468*/ 	.word	0x05000033


	//   ....[111]....
        /*046c*/ 	.word	0x05000033


	//   ....[112]....
        /*0470*/ 	.word	0x05000033


	//   ....[113]....
        /*0474*/ 	.word	0x05000033


	//   ....[114]....
        /*0478*/ 	.word	0x05000033


	//   ....[115]....
        /*047c*/ 	.word	0x05000033


	//   ....[116]....
        /*0480*/ 	.word	0x05000033


	//   ....[117]....
        /*0484*/ 	.word	0x05000033


	//   ....[118]....
        /*0488*/ 	.word	0x05000033


	//   ....[119]....
        /*048c*/ 	.word	0x05000033


	//   ....[120]....
        /*0490*/ 	.word	0x05000033


	//   ....[121]....
        /*0494*/ 	.word	0x05000033


	//   ....[122]....
        /*0498*/ 	.word	0x05000033


	//   ....[123]....
        /*049c*/ 	.word	0x05000033


	//----- nvinfo : EIATTR_COOP_GROUP_INSTR_OFFSETS
	.align		4
.L_1035:
        /*04a0*/ 	.byte	0x04, 0x28
        /*04a2*/ 	.short	(.L_1037 - .L_1036)


	//   ....[0]....
.L_1036:
        /*04a4*/ 	.word	0x00004100


	//   ....[1]....
        /*04a8*/ 	.word	0x00004130


	//   ....[2]....
        /*04ac*/ 	.word	0x00004180


	//   ....[3]....
        /*04b0*/ 	.word	0x000041b0


	//   ....[4]....
        /*04b4*/ 	.word	0x00004790


	//   ....[5]....
        /*04b8*/ 	.word	0x000047d0


	//   ....[6]....
        /*04bc*/ 	.word	0x00004800


	//   ....[7]....
        /*04c0*/ 	.word	0x00004820


	//   ....[8]....
        /*04c4*/ 	.word	0x00004840


	//   ....[9]....
        /*04c8*/ 	.word	0x00004860


	//   ....[10]....
        /*04cc*/ 	.word	0x00004880


	//   ....[11]....
        /*04d0*/ 	.word	0x00004890


	//   ....[12]....
        /*04d4*/ 	.word	0x00007240


	//   ....[13]....
        /*04d8*/ 	.word	0x00007270


	//   ....[14]....
        /*04dc*/ 	.word	0x000072c0


	//   ....[15]....
        /*04e0*/ 	.word	0x000072e0


	//   ....[16]....
        /*04e4*/ 	.word	0x00007310


	//   ....[17]....
        /*04e8*/ 	.word	0x00007320


	//   ....[18]....
        /*04ec*/ 	.word	0x00007350


	//   ....[19]....
        /*04f0*/ 	.word	0x00007360


	//   ....[20]....
        /*04f4*/ 	.word	0x000074f0


	//   ....[21]....
        /*04f8*/ 	.word	0x00007520


	//   ....[22]....
        /*04fc*/ 	.word	0x00007570


	//   ....[23]....
        /*0500*/ 	.word	0x00007590


	//   ....[24]....
        /*0504*/ 	.word	0x000075c0


	//   ....[25]....
        /*0508*/ 	.word	0x000075d0


	//   ....[26]....
        /*050c*/ 	.word	0x00007600


	//   ....[27]....
        /*0510*/ 	.word	0x00007610


	//   ....[28]....
        /*0514*/ 	.word	0x00007750


	//   ....[29]....
        /*0518*/ 	.word	0x00007780


	//   ....[30]....
        /*051c*/ 	.word	0x000077d0


	//   ....[31]....
        /*0520*/ 	.word	0x000077f0


	//   ....[32]....
        /*0524*/ 	.word	0x00007820


	//   ....[33]....
        /*0528*/ 	.word	0x00007830


	//   ....[34]....
        /*052c*/ 	.word	0x00007860


	//   ....[35]....
        /*0530*/ 	.word	0x00007870


	//   ....[36]....
        /*0534*/ 	.word	0x00007b90


	//   ....[37]....
        /*0538*/ 	.word	0x00007bc0


	//   ....[38]....
        /*053c*/ 	.word	0x00007bf0


	//   ....[39]....
        /*0540*/ 	.word	0x00007c40


	//   ....[40]....
        /*0544*/ 	.word	0x00007c60


	//   ....[41]....
        /*0548*/ 	.word	0x00007c90


	//   ....[42]....
        /*054c*/ 	.word	0x00007cb0


	//   ....[43]....
        /*0550*/ 	.word	0x00007cd0


	//   ....[44]....
        /*0554*/ 	.word	0x00007cf0


	//   ....[45]....
        /*0558*/ 	.word	0x00007d10


	//   ....[46]....
        /*055c*/ 	.word	0x00007d30


	//   ....[47]....
        /*0560*/ 	.word	0x00007d50


	//   ....[48]....
        /*0564*/ 	.word	0x00007d70


	//   ....[49]....
        /*0568*/ 	.word	0x00007da0


	//   ....[50]....
        /*056c*/ 	.word	0x00007de0


	//   ....[51]....
        /*0570*/ 	.word	0x00007e00


	//   ....[52]....
        /*0574*/ 	.word	0x00007e20


	//   ....[53]....
        /*0578*/ 	.word	0x00007e40


	//   ....[54]....
        /*057c*/ 	.word	0x00007e70


	//   ....[55]....
        /*0580*/ 	.word	0x00007ea0


	//   ....[56]....
        /*0584*/ 	.word	0x00007ec0


	//   ....[57]....
        /*0588*/ 	.word	0x00007ee0


	//   ....[58]....
        /*058c*/ 	.word	0x00007f00


	//   ....[59]....
        /*0590*/ 	.word	0x00007f30


	//   ....[60]....
        /*0594*/ 	.word	0x00007f80


	//   ....[61]....
        /*0598*/ 	.word	0x00007fb0


	//   ....[62]....
        /*059c*/ 	.word	0x00007fe0


	//   ....[63]....
        /*05a0*/ 	.word	0x00008010


	//   ....[64]....
        /*05a4*/ 	.word	0x00008040


	//   ....[65]....
        /*05a8*/ 	.word	0x00008070


	//   ....[66]....
        /*05ac*/ 	.word	0x000081a0


	//   ....[67]....
        /*05b0*/ 	.word	0x000081f0


	//   ....[68]....
        /*05b4*/ 	.word	0x00008320


	//   ....[69]....
        /*05b8*/ 	.word	0x00008370


	//   ....[70]....
        /*05bc*/ 	.word	0x000083e0


	//   ....[71]....
        /*05c0*/ 	.word	0x00008440


	//   ....[72]....
        /*05c4*/ 	.word	0x000084b0


	//   ....[73]....
        /*05c8*/ 	.word	0x00008510


	//   ....[74]....
        /*05cc*/ 	.word	0x00008580


	//   ....[75]....
        /*05d0*/ 	.word	0x000085e0


	//   ....[76]....
        /*05d4*/ 	.word	0x00008690


	//   ....[77]....
        /*05d8*/ 	.word	0x00008720


	//   ....[78]....
        /*05dc*/ 	.word	0x00008790


	//   ....[79]....
        /*05e0*/ 	.word	0x000087f0


	//   ....[80]....
        /*05e4*/ 	.word	0x00008860


	//   ....[81]....
        /*05e8*/ 	.word	0x000088c0


	//   ....[82]....
        /*05ec*/ 	.word	0x00008930


	//   ....[83]....
        /*05f0*/ 	.word	0x00008990


	//   ....[84]....
        /*05f4*/ 	.word	0x00008a40


	//   ....[85]....
        /*05f8*/ 	.word	0x00008ad0


	//   ....[86]....
        /*05fc*/ 	.word	0x00008b40


	//   ....[87]....
        /*0600*/ 	.word	0x00008ba0


	//   ....[88]....
        /*0604*/ 	.word	0x00008c10


	//   ....[89]....
        /*0608*/ 	.word	0x00008c70


	//   ....[90]....
        /*060c*/ 	.word	0x00008ce0


	//   ....[91]....
        /*0610*/ 	.word	0x00008d40


	//   ....[92]....
        /*0614*/ 	.word	0x00008df0


	//   ....[93]....
        /*0618*/ 	.word	0x00008eb0


	//   ....[94]....
        /*061c*/ 	.word	0x00008fe0


	//   ....[95]....
        /*0620*/ 	.word	0x00009060


	//   ....[96]....
        /*0624*/ 	.word	0x00009110


	//   ....[97]....
        /*0628*/ 	.word	0x00009170


	//   ....[98]....
        /*062c*/ 	.word	0x000091f0


	//   ....[99]....
        /*0630*/ 	.word	0x000092c0


	//   ....[100]....
        /*0634*/ 	.word	0x00009340


	//   ....[101]....
        /*0638*/ 	.word	0x000093e0


	//   ....[102]....
        /*063c*/ 	.word	0x000094a0


	//   ....[103]....
        /*0640*/ 	.word	0x00009500


	//   ....[104]....
        /*0644*/ 	.word	0x00009570


	//   ....[105]....
        /*0648*/ 	.word	0x000095d0


	//   ....[106]....
        /*064c*/ 	.word	0x00009640


	//   ....[107]....
        /*0650*/ 	.word	0x000096a0


	//   ....[108]....
        /*0654*/ 	.word	0x00009720


	//   ....[109]....
        /*0658*/ 	.word	0x000097a0


	//   ....[110]....
        /*065c*/ 	.word	0x00009810


	//   ....[111]....
        /*0660*/ 	.word	0x00009870


	//   ....[112]....
        /*0664*/ 	.word	0x000098e0


	//   ....[113]....
        /*0668*/ 	.word	0x00009940


	//   ....[114]....
        /*066c*/ 	.word	0x000099b0


	//   ....[115]....
        /*0670*/ 	.word	0x00009a10


	//   ....[116]....
        /*0674*/ 	.word	0x00009a70


	//   ....[117]....
        /*0678*/ 	.word	0x00009ae0


	//   ....[118]....
        /*067c*/ 	.word	0x00009b50


	//   ....[119]....
        /*0680*/ 	.word	0x00009bb0


	//   ....[120]....
        /*0684*/ 	.word	0x00009c20


	//   ....[121]....
        /*0688*/ 	.word	0x00009c80


	//   ....[122]....
        /*068c*/ 	.word	0x00009d40


	//   ....[123]....
        /*0690*/ 	.word	0x00009dd0


	//----- nvinfo : EIATTR_EXIT_INSTR_OFFSETS
	.align		4
.L_1037:
        /*0694*/ 	.byte	0x04, 0x1c
        /*0696*/ 	.short	(.L_1039 - .L_1038)


	//   ....[0]....
.L_1038:
        /*0698*/ 	.word	0x00006210


	//   ....[1]....
        /*069c*/ 	.word	0x000082c0


	//----- nvinfo : EIATTR_MAX_THREADS
	.align		4
.L_1039:
        /*06a0*/ 	.byte	0x04, 0x05
        /*06a2*/ 	.short	(.L_1041 - .L_1040)
.L_1040:
        /*06a4*/ 	.word	0x00000140
        /*06a8*/ 	.word	0x00000001
        /*06ac*/ 	.word	0x00000001


	//----- nvinfo : EIATTR_CRS_STACK_SIZE
	.align		4
.L_1041:
        /*06b0*/ 	.byte	0x04, 0x1e
        /*06b2*/ 	.short	(.L_1043 - .L_1042)
.L_1042:
        /*06b4*/ 	.word	0x00000000


	//----- nvinfo : EIATTR_CBANK_PARAM_SIZE
	.align		4
.L_1043:
        /*06b8*/ 	.byte	0x03, 0x19
        /*06ba*/ 	.short	0x0060


	//----- nvinfo : EIATTR_PARAM_CBANK
	.align		4
        /*06bc*/ 	.byte	0x04, 0x0a
        /*06be*/ 	.short	(.L_1045 - .L_1044)
	.align		4
.L_1044:
        /*06c0*/ 	.word	index@(.nv.constant0._ZN13group_norm_v218gn_bwd_cuda_kernelI6__halfLi320ELi1ELi32ELi20ELi4096ELb0ELb1ELi64ELi320ELi320ELi4ELb1ELi2ELb0ELb0ELNS_15WgradSyncMethodE3ENS_16CompileConditionILi900EEEEEvPT_S6_S6_PKS5_S8_S8_S8_PKfflPfPj)
        /*06c4*/ 	.short	0x0210
        /*06c6*/ 	.short	0x0060


	//----- nvinfo : EIATTR_SW_WAR
	.align		4
.L_1045:
        /*06c8*/ 	.byte	0x04, 0x36
        /*06ca*/ 	.short	(.L_1047 - .L_1046)
.L_1046:
        /*06cc*/ 	.word	0x00000008
.L_1047:


//--------------------- .nv.info._ZN13group_norm_v218gn_bwd_cuda_kernelI6__halfLi320ELi2ELi32ELi20ELi4096ELb0ELb1ELi32ELi320ELi320ELi4ELb1ELi2ELb0ELb0ELNS_15WgradSyncMethodE3ENS_16CompileConditionILi900EEEEEvPT_S6_S6_PKS5_S8_S8_S8_PKfflPfPj --------------------------
	.section	.nv.info._ZN13group_norm_v218gn_bwd_cuda_kernelI6__halfLi320ELi2ELi32ELi20ELi4096ELb0ELb1ELi32ELi320ELi320ELi4ELb1ELi2ELb0ELb0ELNS_15WgradSyncMethodE3ENS_16CompileConditionILi900EEEEEvPT_S6_S6_PKS5_S8_S8_S8_PKfflPfPj,"",@"SHT_CUDA_INFO"
	.sectionflags	@""
	.align	4


	//----- nvinfo : EIATTR_CUDA_API_VERSION
	.align		4
        /*0000*/ 	.byte	0x04, 0x37
        /*0002*/ 	.short	(.L_1049 - .L_1048)
.L_1048:
        /*0004*/ 	.word	0x00000082


	//----- nvinfo : EIATTR_KPARAM_INFO
	.align		4
.L_1049:
        /*0008*/ 	.byte	0x04, 0x17
        /*000a*/ 	.short	(.L_1051 - .L_1050)
.L_1050:
        /*000c*/ 	.word	0x00000000
        /*0010*/ 	.short	0x000b
        /*0012*/ 	.short	0x0058
        /*0014*/ 	.byte	0x00, 0xf0, 0x21, 0x00


	//----- nvinfo : EIATTR_KPARAM_INFO
	.align		4
.L_1051:
        /*0018*/ 	.byte	0x04, 0x17
        /*001a*/ 	.short	(.L_1053 - .L_1052)
.L_1052:
        /*001c*/ 	.word	0x00000000
        /*0020*/ 	.short	0x000a
        /*0022*/ 	.short	0x0050
        /*0024*/ 	.byte	0x00, 0xf0, 0x21, 0x00


	//----- nvinfo : EIATTR_KPARAM_INFO
	.align		4
.L_1053:
        /*0028*/ 	.byte	0x04, 0x17
        /*002a*/ 	.short	(.L_1055 - .L_1054)
.L_1054:
        /*002c*/ 	.word	0x00000000
        /*0030*/ 	.short	0x0009
        /*0032*/ 	.short	0x0048
        /*0034*/ 	.byte	0x00, 0xf0, 0x21, 0x00


	//----- nvinfo : EIATTR_KPARAM_INFO
	.align		4
.L_1055:
        /*0038*/ 	.byte	0x04, 0x17
        /*003a*/ 	.short	(.L_1057 - .L_1056)
.L_1056:
        /*003c*/ 	.word	0x00000000
        /*0040*/ 	.short	0x0008
        /*0042*/ 	.short	0x0040
        /*0044*/ 	.byte	0x00, 0xf0, 0x11, 0x00


	//----- nvinfo : EIATTR_KPARAM_INFO
	.align		4
.L_1057:
        /*0048*/ 	.byte	0x04, 0x17
        /*004a*/ 	.short	(.L_1059 - .L_1058)
.L_1058:
        /*004c*/ 	.word	0x00000000
        /*0050*/ 	.short	0x0007
        /*0052*/ 	.short	0x0038
        /*0054*/ 	.byte	0x00, 0xf0, 0x21, 0x00


	//----- nvinfo : EIATTR_KPARAM_INFO
	.align		4
.L_1059:
        /*0058*/ 	.byte	0x04, 0x17
        /*005a*/ 	.short	(.L_1061 - .L_1060)
.L_1060:
        /*005c*/ 	.word	0x00000000
        /*0060*/ 	.short	0x0006
        /*0062*/ 	.short	0x0030
        /*0064*/ 	.byte	0x00, 0xf0, 0x21, 0x00


	//----- nvinfo : EIATTR_KPARAM_INFO
	.align		4
.L_1061:
        /*0068*/ 	.byte	0x04, 0x17
        /*006a*/ 	.short	(.L_1063 - .L_1062)
.L_1062:
        /*006c*/ 	.word	0x00000000
        /*0070*/ 	.short	0x0005
        /*0072*/ 	.short	0x0028
        /*0074*/ 	.byte	0x00, 0xf0, 0x21, 0x00


	//----- nvinfo : EIATTR_KPARAM_INFO
	.align		4
.L_1063:
        /*0078*/ 	.byte	0x04, 0x17
        /*007a*/ 	.short	(.L_1065 - .L_1064)
.L_1064:
        /*007c*/ 	.word	0x00000000
        /*0080*/ 	.short	0x0004
        /*0082*/ 	.short	0x0020
        /*0084*/ 	.byte	0x00, 0xf0, 0x21, 0x00


	//----- nvinfo : EIATTR_KPARAM_INFO
	.align		4
.L_1065:
        /*0088*/ 	.byte	0x04, 0x17
        /*008a*/ 	.short	(.L_1067 - .L_1066)
.L_1066:
        /*008c*/ 	.word	0x00000000
        /*0090*/ 	.short	0x0003
        /*0092*/ 	.short	0x0018
        /*0094*/ 	.byte	0x00, 0xf0, 0x21, 0x00


	//----- nvinfo : EIATTR_KPARAM_INFO
	.align		4
.L_1067:
        /*0098*/ 	.byte	0x04, 0x17
        /*009a*/ 	.short	(.L_1069 - .L_1068)
.L_1068:
        /*009c*/ 	.word	0x00000000
        /*00a0*/ 	.short	0x0002
        /*00a2*/ 	.short	0x0010
        /*00a4*/ 	.byte	0x00, 0xf0, 0x21, 0x00


	//----- nvinfo : EIATTR_KPARAM_INFO
	.align		4
.L_1069:
        /*00a8*/ 	.byte	0x04, 0x17
        /*00aa*/ 	.short	(.L_1071 - .L_1070)
.L_1070:
        /*00ac*/ 	.word	0x00000000
        /*00b0*/ 	.short	0x0001
        /*00b2*/ 	.short	0x0008
        /*00b4*/ 	.byte	0x00, 0xf0, 0x21, 0x00


	//----- nvinfo : EIATTR_KPARAM_INFO
	.align		4
.L_1071:
        /*00b8*/ 	.byte	0x04, 0x17
        /*00ba*/ 	.short	(.L_1073 - .L_1072)
.L_1072:
        /*00bc*/ 	.word	0x00000000
        /*00c0*/ 	.short	0x0000
        /*00c2*/ 	.short	0x0000
        /*00c4*/ 	.byte	0x00, 0xf0, 0x21, 0x00


	//----- nvinfo : EIATTR_SPARSE_MMA_MASK
	.align		4
.L_1073:
        /*00c8*/ 	.byte	0x03, 0x50
        /*00ca*/ 	.short	0x0000


	//----- nvinfo : EIATTR_MAXREG_COUNT
	.align		4
        /*00cc*/ 	.byte	0x03, 0x1b
        /*00ce*/ 	.short	0x0060


	//----- nvinfo : EIATTR_NUM_BARRIERS
	.align		4
        /*00d0*/ 	.byte	0x02, 0x4c
        /*00d2*/ 	.byte	0x01
	.zero		1


	//----- nvinfo : EIATTR_ANNOTATIONS
	.align		4
        /*00d4*/ 	.byte	0x04, 0x55
        /*00d6*/ 	.short	(.L_1075 - .L_1074)


	//   ....[0]....
.L_1074:
        /* <DEDUP_REMOVED lines=18> */


	//----- nvinfo : EIATTR_MERCURY_ISA_VERSION
	.align		4
.L_1075:
        /*01e8*/ 	.byte	0x03, 0x5f
        /*01ea*/ 	.short	0x0101


	//----- nvinfo : EIATTR_COOP_GROUP_MASK_REGIDS
	.align		4
        /*01ec*/ 	.byte	0x04, 0x29
        /*01ee*/ 	.short	(.L_1077 - .L_1076)


	//   ....[0]....
.L_1076:
        /*01f0*/ 	.word	0xffffffff


	//   ....[1]....
        /*01f4*/ 	.word	0xffffffff


	//   ....[2]....
        /*01f8*/ 	.word	0xffffffff


	//   ....[3]....
        /*01fc*/ 	.word	0xffffffff


	//   ....[4]....
        /*0200*/ 	.word	0xffffffff


	//   ....[5]....
        /*0204*/ 	.word	0xffffffff


	//   ....[6]....
        /*0208*/ 	.word	0xffffffff


	//   ....[7]....
        /*020c*/ 	.word	0xffffffff


	//   ....[8]....
        /*0210*/ 	.word	0xffffffff


	//   ....[9]....
        /*0214*/ 	.word	0xffffffff


	//   ....[10]....
        /*0218*/ 	.word	0xffffffff


	//   ....[11]....
        /*021c*/ 	.word	0xffffffff


	//   ....[12]....
        /*0220*/ 	.word	0x0500000f


	//   ....[13]....
        /*0224*/ 	.word	0x05000016


	//   ....[14]....
        /*0228*/ 	.word	0x05000018


	//   ....[15]....
        /*022c*/ 	.word	0x05000011


	//   ....[16]....
        /*0230*/ 	.word	0x0500001d


	//   ....[17]....
        /*0234*/ 	.word	0x05000012


	//   ....[18]....
        /*0238*/ 	.word	0x05000016


	//   ....[19]....
        /*023c*/ 	.word	0x05000017


	//   ....[20]....
        /*0240*/ 	.word	0x05000016


	//   ....[21]....
        /*0244*/ 	.word	0x0500000f


	//   ....[22]....
        /*0248*/ 	.word	0x05000011


	//   ....[23]....
        /*024c*/ 	.word	0x05000018


	//   ....[24]....
        /*0250*/ 	.word	0x05000022


	//   ....[25]....
        /*0254*/ 	.word	0x05000021


	//   ....[26]....
        /*0258*/ 	.word	0x0500000f


	//   ....[27]....
        /*025c*/ 	.word	0x05000016


	//   ....[28]....
        /*0260*/ 	.word	0x05000016


	//   ....[29]....
        /*0264*/ 	.word	0x0500000f


	//   ....[30]....
        /*0268*/ 	.word	0x05000011


	//   ....[31]....
        /*026c*/ 	.word	0x05000018


	//   ....[32]....
        /*0270*/ 	.word	0x05000022


	//   ....[33]....
        /*0274*/ 	.word	0x05000021


	//   ....[34]....
        /*0278*/ 	.word	0x0500000f


	//   ....[35]....
        /*027c*/ 	.word	0x05000016


	//   ....[36]....
        /*0280*/ 	.word	0x0500000f


	//   ....[37]....
        /*0284*/ 	.word	0x05000016


	//   ....[38]....
        /*0288*/ 	.word	0x05000022


	//   ....[39]....
        /*028c*/ 	.word	0x05000018


	//   ....[40]....
        /*0290*/ 	.word	0x0500001c


	//   ....[41]....
        /*0294*/ 	.word	0x0500002e


	//   ....[42]....
        /*0298*/ 	.word	0x05000024


	//   ....[43]....
        /*029c*/ 	.word	0x05000017


	//   ....[44]....
        /*02a0*/ 	.word	0x05000016


	//   ....[45]....
        /*02a4*/ 	.word	0x0500001b


	//   ....[46]....
        /*02a8*/ 	.word	0x0500000f


	//   ....[47]....
        /*02ac*/ 	.word	0x05000011


	//   ....[48]....
        /*02b0*/ 	.word	0x05000029


	//   ....[49]....
        /*02b4*/ 	.word	0x05000023


	//   ....[50]....
        /*02b8*/ 	.word	0x0500002c


	//   ....[51]....
        /*02bc*/ 	.word	0x05000012


	//   ....[52]....
        /*02c0*/ 	.word	0x05000022


	//   ....[53]....
        /*02c4*/ 	.word	0x05000025


	//   ....[54]....
        /*02c8*/ 	.word	0x05000014


	//   ....[55]....
        /*02cc*/ 	.word	0x05000020


	//   ....[56]....
        /*02d0*/ 	.word	0x0500001e


	//   ....[57]....
        /*02d4*/ 	.word	0x0500001c


	//   ....[58]....
        /*02d8*/ 	.word	0x05000027


	//   ....[59]....
        /*02dc*/ 	.word	0x0500001b


	//   ....[60]....
        /*02e0*/ 	.word	0x05000023


	//   ....[61]....
        /*02e4*/ 	.word	0x05000024


	//   ....[62]....
        /*02e8*/ 	.word	0x0500002a


	//   ....[63]....
        /*02ec*/ 	.word	0x0500002b


	//   ....[64]....
        /*02f0*/ 	.word	0x05000031


	//   ....[65]....
        /*02f4*/ 	.word	0x05000033


	//   ....[66]....
        /*02f8*/ 	.word	0x05000021


	//   ....[67]....
        /*02fc*/ 	.word	0x05000011


	//   ....[68]....
        /*0300*/ 	.word	0x0500000f


	//   ....[69]....
        /*0304*/ 	.word	0x0500000f


	//   ....[70]....
        /*0308*/ 	.word	0x0500000f


	//   ....[71]....
        /*030c*/ 	.word	0x0500000f


	//   ....[72]....
        /*0310*/ 	.word	0x0500000f


	//   ....[73]....
        /*0314*/ 	.word	0x0500000f


	//   ....[74]....
        /*0318*/ 	.word	0x0500000f


	//   ....[75]....
        /*031c*/ 	.word	0x0500000f


	//   ....[76]....
        /*0320*/ 	.word	0x0500000f


	//   ....[77]....
        /*0324*/ 	.word	0x0500000f


	//   ....[78]....
        /*0328*/ 	.word	0x0500000f


	//   ....[79]....
        /*032c*/ 	.word	0x0500000f


	//   ....[80]....
        /*0330*/ 	.word	0x0500000f


	//   ....[81]....
        /*0334*/ 	.word	0x0500000f


	//   ....[82]....
        /*0338*/ 	.word	0x0500000f


	//   ....[83]....
        /*033c*/ 	.word	0x0500000f


	//   ....[84]....
        /*0340*/ 	.word	0x0500000f


	//   ....[85]....
        /*0344*/ 	.word	0x0500000f


	//   ....[86]....
        /*0348*/ 	.word	0x0500000f


	//   ....[87]....
        /*034c*/ 	.word	0x0500000f


	//   ....[88]....
        /*0350*/ 	.word	0x0500000f


	//   ....[89]....
        /*0354*/ 	.word	0x0500000f


	//   ....[90]....
        /*0358*/ 	.word	0x0500000f


	//   ....[91]....
        /*035c*/ 	.word	0x0500000f


	//   ....[92]....
        /*0360*/ 	.word	0x0500000f


	//   ....[93]....
        /*0364*/ 	.word	0x0500000f


	//   ....[94]....
        /*0368*/ 	.word	0x0500000f


	//   ....[95]....
        /*036c*/ 	.word	0x0500000f


	//   ....[96]....
        /*0370*/ 	.word	0x0500000f


	//   ....[97]....
        /*0374*/ 	.word	0x0500000f


	//   ....[98]....
        /*0378*/ 	.word	0x0500000f


	//   ....[99]....
        /*037c*/ 	.word	0x0500000f


	//   ....[100]....
        /*0380*/ 	.word	0x0500000f


	//   ....[101]....
        /*0384*/ 	.word	0x0500000f


	//   ....[102]....
        /*0388*/ 	.word	0x0500000f


	//   ....[103]....
        /*038c*/ 	.word	0x0500000f


	//   ....[104]....
        /*0390*/ 	.word	0x0500000f


	//   ....[105]....
        /*0394*/ 	.word	0x0500000f


	//   ....[106]....
        /*0398*/ 	.word	0x0500000f


	//   ....[107]....
        /*039c*/ 	.word	0x0500000f


	//   ....[108]....
        /*03a0*/ 	.word	0x0500000f


	//   ....[109]....
        /*03a4*/ 	.word	0x0500000f


	//   ....[110]....
        /*03a8*/ 	.word	0x0500000f


	//   ....[111]....
        /*03ac*/ 	.word	0x0500000f


	//   ....[112]....
        /*03b0*/ 	.word	0x0500000f


	//   ....[113]....
        /*03b4*/ 	.word	0x0500000f


	//   ....[114]....
        /*03b8*/ 	.word	0x0500000f


	//   ....[115]....
        /*03bc*/ 	.word	0x0500000f


	//   ....[116]....
        /*03c0*/ 	.word	0x0500000f


	//   ....[117]....
        /*03c4*/ 	.word	0x0500000f


	//   ....[118]....
        /*03c8*/ 	.word	0x0500000f


	//   ....[119]....
        /*03cc*/ 	.word	0x0500000f


	//   ....[120]....
        /*03d0*/ 	.word	0x0500000f


	//   ....[121]....
        /*03d4*/ 	.word	0x0500000f


	//   ....[122]....
        /*03d8*/ 	.word	0x0500000f


	//   ....[123]....
        /*03dc*/ 	.word	0x0500000f


	//----- nvinfo : EIATTR_COOP_GROUP_INSTR_OFFSETS
	.align		4
.L_1077:
        /*03e0*/ 	.byte	0x04, 0x28
        /*03e2*/ 	.short	(.L_1079 - .L_1078)


	//   ....[0]....
.L_1078:
        /*03e4*/ 	.word	0x00002740


	//   ....[1]....
        /*03e8*/ 	.word	0x00002770


	//   ....[2]....
        /*03ec*/ 	.word	0x000027a0


	//   ....[3]....
        /*03f0*/ 	.word	0x000027b0


	//   ....[4]....
        /*03f4*/ 	.word	0x00002fc0


	//   ....[5]....
        /*03f8*/ 	.word	0x00003000


	//   ....[6]....
        /*03fc*/ 	.word	0x00003030


	//   ....[7]....
        /*0400*/ 	.word	0x00003050


	//   ....[8]....
        /*0404*/ 	.word	0x00003070


	//   ....[9]....
        /*0408*/ 	.word	0x00003090


	//   ....[10]....
        /*040c*/ 	.word	0x000030b0


	//   ....[11]....
        /*0410*/ 	.word	0x000030c0


	//   ....[12]....
        /*0414*/ 	.word	0x00004ec0


	//   ....[13]....
        /*0418*/ 	.word	0x00004ef0


	//   ....[14]....
        /*041c*/ 	.word	0x00004f30


	//   ....[15]....
        /*0420*/ 	.word	0x00004f40


	//   ....[16]....
        /*0424*/ 	.word	0x00004f70


	//   ....[17]....
        /*0428*/ 	.word	0x00004f80


	//   ....[18]....
        /*042c*/ 	.word	0x00004fb0


	//   ....[19]....
        /*0430*/ 	.word	0x00004fc0


	//   ....[20]....
        /*0434*/ 	.word	0x00005190


	//   ....[21]....
        /*0438*/ 	.word	0x000051c0


	//   ....[22]....
        /*043c*/ 	.word	0x00005200


	//   ....[23]....
        /*0440*/ 	.word	0x00005210


	//   ....[24]....
        /*0444*/ 	.word	0x00005240


	//   ....[25]....
        /*0448*/ 	.word	0x00005250


	//   ....[26]....
        /*044c*/ 	.word	0x00005280


	//   ....[27]....
        /*0450*/ 	.word	0x00005290


	//   ....[28]....
        /*0454*/ 	.word	0x00005410


	//   ....[29]....
        /*0458*/ 	.word	0x00005440


	//   ....[30]....
        /*045c*/ 	.word	0x00005470


	//   ....[31]....
        /*0460*/ 	.word	0x00005480


	//   ....[32]....
        /*0464*/ 	.word	0x000054b0


	//   ....[33]....
        /*0468*/ 	.word	0x000054c0


	//   ....[34]....
        /*046c*/ 	.word	0x000054f0


	//   ....[35]....
        /*0470*/ 	.word	0x00005500


	//   ....[36]....
        /*0474*/ 	.word	0x000057e0


	//   ....[37]....
        /*0478*/ 	.word	0x00005810


	//   ....[38]....
        /*047c*/ 	.word	0x00005900


	//   ....[39]....
        /*0480*/ 	.word	0x00005940


	//   ....[40]....
        /*0484*/ 	.word	0x00005970


	//   ....[41]....
        /*0488*/ 	.word	0x000059a0


	//   ....[42]....
        /*048c*/ 	.word	0x000059b0


	//   ....[43]....
        /*0490*/ 	.word	0x000059d0


	//   ....[44]....
        /*0494*/ 	.word	0x00005a10


	//   ....[45]....
        /*0498*/ 	.word	0x00005a40


	//   ....[46]....
        /*049c*/ 	.word	0x00005a70


	//   ....[47]....
        /*04a0*/ 	.word	0x00005a90


	//   ....[48]....
        /*04a4*/ 	.word	0x00005ab0


	//   ....[49]....
        /*04a8*/ 	.word	0x00005ad0


	//   ....[50]....
        /*04ac*/ 	.word	0x00005af0


	//   ....[51]....
        /*04b0*/ 	.word	0x00005b20


	//   ....[52]....
        /*04b4*/ 	.word	0x00005b70


	//   ....[53]....
        /*04b8*/ 	.word	0x00005ba0


	//   ....[54]....
        /*04bc*/ 	.word	0x00005bc0


	//   ....[55]....
        /*04c0*/ 	.word	0x00005be0


	//   ....[56]....
        /*04c4*/ 	.word	0x00005c10


	//   ....[57]....
        /*04c8*/ 	.word	0x00005c30


	//   ....[58]....
        /*04cc*/ 	.word	0x00005c40


	//   ....[59]....
        /*04d0*/ 	.word	0x00005c60


	//   ....[60]....
        /*04d4*/ 	.word	0x00005ca0


	//   ....[61]....
        /*04d8*/ 	.word	0x00005cd0


	//   ....[62]....
        /*04dc*/ 	.word	0x00005cf0


	//   ....[63]....
        /*04e0*/ 	.word	0x00005d20


	//   ....[64]....
        /*04e4*/ 	.word	0x00005d40


	//   ....[65]....
        /*04e8*/ 	.word	0x00005d80


	//   ....[66]....
        /*04ec*/ 	.word	0x00005f20


	//   ....[67]....
        /*04f0*/ 	.word	0x00005f70


	//   ....[68]....
        /*04f4*/ 	.word	0x00006100


	//   ....[69]....
        /*04f8*/ 	.word	0x00006150


	//   ....[70]....
        /*04fc*/ 	.word	0x000061c0


	//   ....[71]....
        /*0500*/ 	.word	0x00006220


	//   ....[72]....
        /*0504*/ 	.word	0x00006290


	//   ....[73]....
        /*0508*/ 	.word	0x000062f0


	//   ....[74]....
        /*050c*/ 	.word	0x00006360


	//   ....[75]....
        /*0510*/ 	.word	0x000063c0


	//   ....[76]....
        /*0514*/ 	.word	0x00006460


	//   ....[77]....
        /*0518*/ 	.word	0x000064f0


	//   ....[78]....
        /*051c*/ 	.word	0x00006560


	//   ....[79]....
        /*0520*/ 	.word	0x000065c0


	//   ....[80]....
        /*0524*/ 	.word	0x00006630


	//   ....[81]....
        /*0528*/ 	.word	0x00006690


	//   ....[82]....
        /*052c*/ 	.word	0x00006700


	//   ....[83]....
        /*0530*/ 	.word	0x00006760


	//   ....[84]....
        /*0534*/ 	.word	0x00006800


	//   ....[85]....
        /*0538*/ 	.word	0x00006890


	//   ....[86]....
        /*053c*/ 	.word	0x00006900


	//   ....[87]....
        /*0540*/ 	.word	0x00006960


	//   ....[88]....
        /*0544*/ 	.word	0x000069d0


	//   ....[89]....
        /*0548*/ 	.word	0x00006a30


	//   ....[90]....
        /*054c*/ 	.word	0x00006aa0


	//   ....[91]....
        /*0550*/ 	.word	0x00006b00


	//   ....[92]....
        /*0554*/ 	.word	0x00006ba0


	//   ....[93]....
        /*0558*/ 	.word	0x00006c70


	//   ....[94]....
        /*055c*/ 	.word	0x00006d70


	//   ....[95]....
        /*0560*/ 	.word	0x00006dc0


	//   ....[96]....
        /*0564*/ 	.word	0x00006e50


	//   ....[97]....
        /*0568*/ 	.word	0x00006ea0


	//   ....[98]....
        /*056c*/ 	.word	0x00006f30


	//   ....[99]....
        /*0570*/ 	.word	0x00006fd0


	//   ....[100]....
        /*0574*/ 	.word	0x00007040


	//   ....[101]....
        /*0578*/ 	.word	0x000070b0


	//   ....[102]....
        /*057c*/ 	.word	0x00007120


	//   ....[103]....
        /*0580*/ 	.word	0x00007180


	//   ....[104]....
        /*0584*/ 	.word	0x000071f0


	//   ....[105]....
        /*0588*/ 	.word	0x00007250


	//   ....[106]....
        /*058c*/ 	.word	0x000072d0


	//   ....[107]....
        /*0590*/ 	.word	0x00007330


	//   ....[108]....
        /*0594*/ 	.word	0x000073a0


	//   ....[109]....
        /*0598*/ 	.word	0x000073f0


	//   ....[110]....
        /*059c*/ 	.word	0x00007460


	//   ....[111]....
        /*05a0*/ 	.word	0x000074c0


	//   ....[112]....
        /*05a4*/ 	.word	0x00007560


	//   ....[113]....
        /*05a8*/ 	.word	0x000075f0


	//   ....[114]....
        /*05ac*/ 	.word	0x00007680


	//   ....[115]....
        /*05b0*/ 	.word	0x00007710


	//   ....[116]....
        /*05b4*/ 	.word	0x000077a0


	//   ....[117]....
        /*05b8*/ 	.word	0x00007800


	//   ....[118]....
        /*05bc*/ 	.word	0x00007870


	//   ....[119]....
        /*05c0*/ 	.word	0x000078e0


	//   ....[120]....
        /*05c4*/ 	.word	0x000079b0


	//   ....[121]....
        /*05c8*/ 	.word	0x00007a70


	//   ....[122]....
        /*05cc*/ 	.word	0x00007ba0


	//   ....[123]....
        /*05d0*/ 	.word	0x00007c20


	//----- nvinfo : EIATTR_EXIT_INSTR_OFFSETS
	.align		4
.L_1079:
        /*05d4*/ 	.byte	0x04, 0x1c
        /*05d6*/ 	.short	(.L_1081 - .L_1080)


	//   ....[0]....
.L_1080:
        /*05d8*/ 	.word	0x00003ee0


	//   ....[1]....
        /*05dc*/ 	.word	0x000060a0


	//----- nvinfo : EIATTR_MAX_THREADS
	.align		4
.L_1081:
        /*05e0*/ 	.byte	0x04, 0x05
        /*05e2*/ 	.short	(.L_1083 - .L_1082)
.L_1082:
        /*05e4*/ 	.word	0x00000140
        /*05e8*/ 	.word	0x00000001
        /*05ec*/ 	.word	0x00000001


	//----- nvinfo : EIATTR_CRS_STACK_SIZE
	.align		4
.L_1083:
        /*05f0*/ 	.byte	0x04, 0x1e
        /*05f2*/ 	.short	(.L_1085 - .L_1084)
.L_1084:
        /*05f4*/ 	.word	0x00000000


	//----- nvinfo : EIATTR_CBANK_PARAM_SIZE
	.align		4
.L_1085:
        /*05f8*/ 	.byte	0x03, 0x19
        /*05fa*/ 	.short	0x0060


	//----- nvinfo : EIATTR_PARAM_CBANK
	.align		4
        /*05fc*/ 	.byte	0x04, 0x0a
        /*05fe*/ 	.short	(.L_1087 - .L_1086)
	.align		4
.L_1086:
        /*0600*/ 	.word	index@(.nv.constant0._ZN13group_norm_v218gn_bwd_cuda_kernelI6__halfLi320ELi2ELi32ELi20ELi4096ELb0ELb1ELi32ELi320ELi320ELi4ELb1ELi2ELb0ELb0ELNS_15WgradSyncMethodE3ENS_16CompileConditionILi900EEEEEvPT_S6_S6_PKS5_S8_S8_S8_PKfflPfPj)
        /*0604*/ 	.short	0x0210
        /*0606*/ 	.short	0x0060


	//----- nvinfo : EIATTR_SW_WAR
	.align		4
.L_1087:
        /*0608*/ 	.byte	0x04, 0x36
        /*060a*/ 	.short	(.L_1089 - .L_1088)
.L_1088:
        /*060c*/ 	.word	0x00000008
.L_1089:


//--------------------- .nv.info._ZN13group_norm_v218gn_bwd_cuda_kernelI6__halfLi320ELi3ELi32ELi20ELi4096ELb0ELb1ELi32ELi320ELi320ELi4ELb1ELi2ELb0ELb0ELNS_15WgradSyncMethodE3ENS_16CompileConditionILi900EEEEEvPT_S6_S6_PKS5_S8_S8_S8_PKfflPfPj --------------------------
	.section	.nv.info._ZN13group_norm_v218gn_bwd_cuda_kernelI6__halfLi320ELi3ELi32ELi20ELi4096ELb0ELb1ELi32ELi320ELi320ELi4ELb1ELi2ELb0ELb0ELNS_15WgradSyncMethodE3ENS_16CompileConditionILi900EEEEEvPT_S6_S6_PKS5_S8_S8_S8_PKfflPfPj,"",@"SHT_CUDA_INFO"
	.sectionflags	@""
	.align	4


	//----- nvinfo : EIATTR_CUDA_API_VERSION
	.align		4
        /*0000*/ 	.byte	0x04, 0x37
        /*0002*/ 	.short	(.L_1091 - .L_1090)
.L_1090:
        /*0004*/ 	.word	0x00000082


	//----- nvinfo : EIATTR_KPARAM_INFO
	.align		4
.L_1091:
        /*0008*/ 	.byte	0x04, 0x17
        /*000a*/ 	.short	(.L_1093 - .L_1092)
.L_1092:
        /*000c*/ 	.word	0x00000000
        /*0010*/ 	.short	0x000b
        /*0012*/ 	.short	0x0058
        /*0014*/ 	.byte	0x00, 0xf0, 0x21, 0x00


	//----- nvinfo : EIATTR_KPARAM_INFO
	.align		4
.L_1093:
        /*0018*/ 	.byte	0x04, 0x17
        /*001a*/ 	.short	(.L_1095 - .L_1094)
.L_1094:
        /*001c*/ 	.word	0x00000000
        /*0020*/ 	.short	0x000a
        /*0022*/ 	.short	0x0050
        /*0024*/ 	.byte	0x00, 0xf0, 0x21, 0x00


	//----- nvinfo : EIATTR_KPARAM_INFO
	.align		4
.L_1095:
        /*0028*/ 	.byte	0x04, 0x17
        /*002a*/ 	.short	(.L_1097 - .L_1096)
.L_1096:
        /*002c*/ 	.word	0x00000000
        /*0030*/ 	.short	0x0009
        /*0032*/ 	.short	0x0048
        /*0034*/ 	.byte	0x00, 0xf0, 0x21, 0x00


	//----- nvinfo : EIATTR_KPARAM_INFO
	.align		4
.L_1097:
        /*0038*/ 	.byte	0x04, 0x17
        /*003a*/ 	.short	(.L_1099 - .L_1098)
.L_1098:
        /*003c*/ 	.word	0x00000000
        /*0040*/ 	.short	0x0008
        /*0042*/ 	.short	0x0040
        /*0044*/ 	.byte	0x00, 0xf0, 0x11, 0x00


	//----- nvinfo : EIATTR_KPARAM_INFO
	.align		4
.L_1099:
        /*0048*/ 	.byte	0x04, 0x17
        /*004a*/ 	.short	(.L_1101 - .L_1100)
.L_1100:
        /*004c*/ 	.word	0x00000000
        /*0050*/ 	.short	0x0007
        /*0052*/ 	.short	0x0038
        /*0054*/ 	.byte	0x00, 0xf0, 0x21, 0x00


	//----- nvinfo : EIATTR_KPARAM_INFO
	.align		4
.L_1101:
        /*0058*/ 	.byte	0x04, 0x17
        /*005a*/ 	.short	(.L_1103 - .L_1102)
.L_1102:
        /*005c*/ 	.word	0x00000000
        /*0060*/ 	.short	0x0006
        /*0062*/ 	.short	0x0030
        /*0064*/ 	.byte	0x00, 0xf0, 0x21, 0x00


	//----- nvinfo : EIATTR_KPARAM_INFO
	.align		4
.L_1103:
        /*0068*/ 	.byte	0x04, 0x17
        /*006a*/ 	.short	(.L_1105 - .L_1104)
.L_1104:
        /*006c*/ 	.word	0x00000000
        /*0070*/ 	.short	0x0005
        /*0072*/ 	.short	0x0028
        /*0074*/ 	.byte	0x00, 0xf0, 0x21, 0x00


	//----- nvinfo : EIATTR_KPARAM_INFO
	.align		4
.L_1105:
        /*0078*/ 	.byte	0x04, 0x17
        /*007a*/ 	.short	(.L_1107 - .L_1106)
.L_1106:
        /*007c*/ 	.word	0x00000000
        /*0080*/ 	.short	0x0004
        /*0082*/ 	.short	0x0020
        /*0084*/ 	.byte	0x00, 0xf0, 0x21, 0x00


	//----- nvinfo : EIATTR_KPARAM_INFO
	.align		4
.L_1107:
        /*0088*/ 	.byte	0x04, 0x17
        /*008a*/ 	.short	(.L_1109 - .L_1108)
.L_1108:
        /*008c*/ 	.word	0x00000000
        /*0090*/ 	.short	0x0003
        /*0092*/ 	.short	0x0018
        /*0094*/ 	.byte	0x00, 0xf0, 0x21, 0x00


	//----- nvinfo : EIATTR_KPARAM_INFO
	.align		4
.L_1109:
        /*0098*/ 	.byte	0x04, 0x17
        /*009a*/ 	.short	(.L_1111 - .L_1110)
.L_1110:
        /*009c*/ 	.word	0x00000000
        /*00a0*/ 	.short	0x0002
        /*00a2*/ 	.short	0x0010
        /*00a4*/ 	.byte	0x00, 0xf0, 0x21, 0x00


	//----- nvinfo : EIATTR_KPARAM_INFO
	.align		4
.L_1111:
        /*00a8*/ 	.byte	0x04, 0x17
        /*00aa*/ 	.short	(.L_1113 - .L_1112)
.L_1112:
        /*00ac*/ 	.word	0x00000000
        /*00b0*/ 	.short	0x0001
        /*00b2*/ 	.short	0x0008
        /*00b4*/ 	.byte	0x00, 0xf0, 0x21, 0x00


	//----- nvinfo : EIATTR_KPARAM_INFO
	.align		4
.L_1113:
        /*00b8*/ 	.byte	0x04, 0x17
        /*00ba*/ 	.short	(.L_1115 - .L_1114)
.L_1114:
        /*00bc*/ 	.word	0x00000000
        /*00c0*/ 	.short	0x0000
        /*00c2*/ 	.short	0x0000
        /*00c4*/ 	.byte	0x00, 0xf0, 0x21, 0x00


	//----- nvinfo : EIATTR_SPARSE_MMA_MASK
	.align		4
.L_1115:
        /*00c8*/ 	.byte	0x03, 0x50
        /*00ca*/ 	.short	0x0000


	//----- nvinfo : EIATTR_MAXREG_COUNT
	.align		4
        /*00cc*/ 	.byte	0x03, 0x1b
        /*00ce*/ 	.short	0x0040


	//----- nvinfo : EIATTR_NUM_BARRIERS
	.align		4
        /*00d0*/ 	.byte	0x02, 0x4c
        /*00d2*/ 	.byte	0x01
	.zero		1


	//----- nvinfo : EIATTR_ANNOTATIONS
	.align		4
        /*00d4*/ 	.byte	0x04, 0x55
        /*00d6*/ 	.short	(.L_1117 - .L_1116)


	//   ....[0]....
.L_1116:
        /* <DEDUP_REMOVED lines=74> */


	//----- nvinfo : EIATTR_MERCURY_ISA_VERSION
	.align		4
.L_1117:
        /*0560*/ 	.byte	0x03, 0x5f
        /*0562*/ 	.short	0x0101


	//----- nvinfo : EIATTR_COOP_GROUP_MASK_REGIDS
	.align		4
        /*0564*/ 	.byte	0x04, 0x29
        /*0566*/ 	.short	(.L_1119 - .L_1118)


	//   ....[0]....
.L_1118:
        /*0568*/ 	.word	0xffffffff


	//   ....[1]....
        /*056c*/ 	.word	0xffffffff


	//   ....[2]....
        /*0570*/ 	.word	0xffffffff


	//   ....[3]....
        /*0574*/ 	.word	0xffffffff


	//   ....[4]....
        /*0578*/ 	.word	0xffffffff


	//   ....[5]....
        /*057c*/ 	.word	0xffffffff


	//   ....[6]....
        /*0580*/ 	.word	0xffffffff


	//   ....[7]....
        /*0584*/ 	.word	0xffffffff


	//   ....[8]....
        /*0588*/ 	.word	0xffffffff


	//   ....[9]....
        /*058c*/ 	.word	0xffffffff


	//   ....[10]....
        /*0590*/ 	.word	0xffffffff


	//   ....[11]....
        /*0594*/ 	.word	0xffffffff


	//   ....[12]....
        /*0598*/ 	.word	0x05000015


	//   ....[13]....
        /*059c*/ 	.word	0x05000014


	//   ....[14]....
        /*05a0*/ 	.word	0x05000016


	//   ....[15]....
        /*05a4*/ 	.word	0x05000017


	//   ....[16]....
        /*05a8*/ 	.word	0x05000019


	//   ....[17]....
        /*05ac*/ 	.word	0x05000018


	//   ....[18]....
        /*05b0*/ 	.word	0x0500001a


	//   ....[19]....
        /*05b4*/ 	.word	0x0500000f


	//   ....[20]....
        /*05b8*/ 	.word	0x05000019


	//   ....[21]....
        /*05bc*/ 	.word	0x05000018


	//   ....[22]....
        /*05c0*/ 	.word	0x0500001a


	//   ....[23]....
        /*05c4*/ 	.word	0x0500001b


	//   ....[24]....
        /*05c8*/ 	.word	0x0500001d


	//   ....[25]....
        /*05cc*/ 	.word	0x0500001c


	//   ....[26]....
        /*05d0*/ 	.word	0x05000020


	//   ....[27]....
        /*05d4*/ 	.word	0x0500000f


	//   ....[28]....
        /*05d8*/ 	.word	0x05000019


	//   ....[29]....
        /*05dc*/ 	.word	0x05000018


	//   ....[30]....
        /*05e0*/ 	.word	0x0500001a


	//   ....[31]....
        /*05e4*/ 	.word	0x0500001b


	//   ....[32]....
        /*05e8*/ 	.word	0x0500001d


	//   ....[33]....
        /*05ec*/ 	.word	0x0500001c


	//   ....[34]....
        /*05f0*/ 	.word	0x05000020


	//   ....[35]....
        /*05f4*/ 	.word	0x0500000f


	//   ....[36]....
        /*05f8*/ 	.word	0x05000011


	//   ....[37]....
        /*05fc*/ 	.word	0x0500001b


	//   ....[38]....
        /*0600*/ 	.word	0x0500001d


	//   ....[39]....
        /*0604*/ 	.word	0x05000010


	//   ....[40]....
        /*0608*/ 	.word	0x05000023


	//   ....[41]....
        /*060c*/ 	.word	0x0500001e


	//   ....[42]....
        /*0610*/ 	.word	0x05000026


	//   ....[43]....
        /*0614*/ 	.word	0x05000025


	//   ....[44]....
        /*0618*/ 	.word	0x0500001c


	//   ....[45]....
        /*061c*/ 	.word	0x05000016


	//   ....[46]....
        /*0620*/ 	.word	0x05000014


	//   ....[47]....
        /*0624*/ 	.word	0x05000017


	//   ....[48]....
        /*0628*/ 	.word	0x05000018


	//   ....[49]....
        /*062c*/ 	.word	0x0500001a


	//   ....[50]....
        /*0630*/ 	.word	0x0500001b


	//   ....[51]....
        /*0634*/ 	.word	0x05000011


	//   ....[52]....
        /*0638*/ 	.word	0x05000029


	//   ....[53]....
        /*063c*/ 	.word	0x05000013


	//   ....[54]....
        /*0640*/ 	.word	0x05000014


	//   ....[55]....
        /*0644*/ 	.word	0x05000012


	//   ....[56]....
        /*0648*/ 	.word	0x05000015


	//   ....[57]....
        /*064c*/ 	.word	0x05000017


	//   ....[58]....
        /*0650*/ 	.word	0x05000018


	//   ....[59]....
        /*0654*/ 	.word	0x0500000e


	//   ....[60]....
        /*0658*/ 	.word	0x0500002b


	//   ....[61]....
        /*065c*/ 	.word	0x05000020


	//   ....[62]....
        /*0660*/ 	.word	0x05000022


	//   ....[63]....
        /*0664*/ 	.word	0x05000021


	//   ....[64]....
        /*0668*/ 	.word	0x05000027


	//   ....[65]....
        /*066c*/ 	.word	0x05000028


	//   ....[66]....
        /*0670*/ 	.word	0x05000023


	//   ....[67]....
        /*0674*/ 	.word	0x0500001e


	//   ....[68]....
        /*0678*/ 	.word	0x0500001a


	//   ....[69]....
        /*067c*/ 	.word	0x0500001a


	//   ....[70]....
        /*0680*/ 	.word	0x0500001a


	//   ....[71]....
        /*0684*/ 	.word	0x0500001a


	//   ....[72]....
        /*0688*/ 	.word	0x0500001a


	//   ....[73]....
        /*068c*/ 	.word	0x0500001a


	//   ....[74]....
        /*0690*/ 	.word	0x0500001a


	//   ....[75]....
        /*0694*/ 	.word	0x0500001a


	//   ....[76]....
        /*0698*/ 	.word	0x0500001a


	//   ....[77]....
        /*069c*/ 	.word	0x0500001a


	//   ....[78]....
        /*06a0*/ 	.word	0x0500001a


	//   ....[79]....
        /*06a4*/ 	.word	0x0500001a


	//   ....[80]....
        /*06a8*/ 	.word	0x0500001a


	//   ....[81]....
        /*06ac*/ 	.word	0x0500001a


	//   ....[82]....
        /*06b0*/ 	.word	0x0500001a


	//   ....[83]....
        /*06b4*/ 	.word	0x0500001a


	//   ....[84]....
        /*06b8*/ 	.word	0x0500001a


	//   ....[85]....
        /*06bc*/ 	.word	0x0500001a


	//   ....[86]....
        /*06c0*/ 	.word	0x0500001a


	//   ....[87]....
        /*06c4*/ 	.word	0x0500001a


	//   ....[88]....
        /*06c8*/ 	.word	0x0500001a


	//   ....[89]....
        /*06cc*/ 	.word	0x0500001a


	//   ....[90]....
        /*06d0*/ 	.word	0x0500001a


	//   ....[91]....
        /*06d4*/ 	.word	0x0500001a


	//   ....[92]....
        /*06d8*/ 	.word	0x0500001a


	//   ....[93]....
        /*06dc*/ 	.word	0x0500001a


	//   ....[94]....
        /*06e0*/ 	.word	0x0500001a


	//   ....[95]....
        /*06e4*/ 	.word	0x0500001a


	//   ....[96]....
        /*06e8*/ 	.word	0x0500001a


	//   ....[97]....
        /*06ec*/ 	.word	0x0500001a


	//   ....[98]....
        /*06f0*/ 	.word	0x0500001a


	//   ....[99]....
        /*06f4*/ 	.word	0x0500001a


	//   ....[100]....
        /*06f8*/ 	.word	0x0500001a


	//   ....[101]....
        /*06fc*/ 	.word	0x0500001a


	//   ....[102]....
        /*0700*/ 	.word	0x0500001a


	//   ....[103]....
        /*0704*/ 	.word	0x0500001a


	//   ....[104]....
        /*0708*/ 	.word	0x0500001a


	//   ....[105]....
        /*070c*/ 	.word	0x0500001a


	//   ....[106]....
        /*0710*/ 	.word	0x0500001a


	//   ....[107]....
        /*0714*/ 	.word	0x0500001a


	//   ....[108]....
        /*0718*/ 	.word	0x0500001a


	//   ....[109]....
        /*071c*/ 	.word	0x0500001a


	//   ....[110]....
        /*0720*/ 	.word	0x0500001a


	//   ....[111]....
        /*0724*/ 	.word	0x0500001a


	//   ....[112]....
        /*0728*/ 	.word	0x0500001a


	//   ....[113]....
        /*072c*/ 	.word	0x0500001a


	//   ....[114]....
        /*0730*/ 	.word	0x0500001a


	//   ....[115]....
        /*0734*/ 	.word	0x0500001a


	//   ....[116]....
        /*0738*/ 	.word	0x0500001a


	//   ....[117]....
        /*073c*/ 	.word	0x0500001a


	//   ....[118]....
        /*0740*/ 	.word	0x0500001a


	//   ....[119]....
        /*0744*/ 	.word	0x0500001a


	//   ....[120]....
        /*0748*/ 	.word	0x0500001a


	//   ....[121]....
        /*074c*/ 	.word	0x0500001a


	//   ....[122]....
        /*0750*/ 	.word	0x0500001a


	//   ....[123]....
        /*0754*/ 	.word	0x0500001a


	//----- nvinfo : EIATTR_COOP_GROUP_INSTR_OFFSETS
	.align		4
.L_1119:
        /*0758*/ 	.byte	0x04, 0x28
        /*075a*/ 	.short	(.L_1121 - .L_1120)


	//   ....[0]....
.L_1120:
        /*075c*/ 	.word	0x00002c10


	//   ....[1]....
        /*0760*/ 	.word	0x00002c40


	//   ....[2]....
        /*0764*/ 	.word	0x00002c70


	//   ....[3]....
        /*0768*/ 	.word	0x00002c80


	//   ....[4]....
        /*076c*/ 	.word	0x00003490


	//   ....[5]....
        /*0770*/ 	.word	0x000034d0


	//   ....[6]....
        /*0774*/ 	.word	0x00003500


	//   ....[7]....
        /*0778*/ 	.word	0x00003520


	//   ....[8]....
        /*077c*/ 	.word	0x00003540


	//   ....[9]....
        /*0780*/ 	.word	0x00003560


	//   ....[10]....
        /*0784*/ 	.word	0x00003580


	//   ....[11]....
        /*0788*/ 	.word	0x00003590


	//   ....[12]....
        /*078c*/ 	.word	0x000055c0


	//   ....[13]....
        /*0790*/ 	.word	0x000055f0


	//   ....[14]....
        /*0794*/ 	.word	0x00005640


	//   ....[15]....
        /*0798*/ 	.word	0x00005660


	//   ....[16]....
        /*079c*/ 	.word	0x00005690


	//   ....[17]....
        /*07a0*/ 	.word	0x000056a0


	//   ....[18]....
        /*07a4*/ 	.word	0x000056d0


	//   ....[19]....
        /*07a8*/ 	.word	0x000056e0


	//   ....[20]....
        /*07ac*/ 	.word	0x000058b0


	//   ....[21]....
        /*07b0*/ 	.word	0x000058e0


	//   ....[22]....
        /*07b4*/ 	.word	0x00005920


	//   ....[23]....
        /*07b8*/ 	.word	0x00005940


	//   ....[24]....
        /*07bc*/ 	.word	0x00005970


	//   ....[25]....
        /*07c0*/ 	.word	0x00005980


	//   ....[26]....
        /*07c4*/ 	.word	0x000059b0


	//   ....[27]....
        /*07c8*/ 	.word	0x000059c0


	//   ....[28]....
        /*07cc*/ 	.word	0x00005b30


	//   ....[29]....
        /*07d0*/ 	.word	0x00005b60


	//   ....[30]....
        /*07d4*/ 	.word	0x00005bb0


	//   ....[31]....
        /*07d8*/ 	.word	0x00005bd0


	//   ....[32]....
        /*07dc*/ 	.word	0x00005c00


	//   ....[33]....
        /*07e0*/ 	.word	0x00005c10


	//   ....[34]....
        /*07e4*/ 	.word	0x00005c40


	//   ....[35]....
        /*07e8*/ 	.word	0x00005c50


	//   ....[36]....
        /*07ec*/ 	.word	0x00005f10


	//   ....[37]....
        /*07f0*/ 	.word	0x00005f50


	//   ....[38]....
        /*07f4*/ 	.word	0x00006030


	//   ....[39]....
        /*07f8*/ 	.word	0x00006070


	//   ....[40]....
        /*07fc*/ 	.word	0x000060b0


	//   ....[41]....
        /*0800*/ 	.word	0x000060e0


	//   ....[42]....
        /*0804*/ 	.word	0x00006110


	//   ....[43]....
        /*0808*/ 	.word	0x00006120


	//   ....[44]....
        /*080c*/ 	.word	0x00006160


	//   ....[45]....
        /*0810*/ 	.word	0x00006190


	//   ....[46]....
        /*0814*/ 	.word	0x00006230


	//   ....[47]....
        /*0818*/ 	.word	0x00006250


	//   ....[48]....
        /*081c*/ 	.word	0x00006280


	//   ....[49]....
        /*0820*/ 	.word	0x000062a0


	//   ....[50]....
        /*0824*/ 	.word	0x000062c0


	//   ....[51]....
        /*0828*/ 	.word	0x000062d0


	//   ....[52]....
        /*082c*/ 	.word	0x00006300


	//   ....[53]....
        /*0830*/ 	.word	0x00006330


	//   ....[54]....
        /*0834*/ 	.word	0x00006370


	//   ....[55]....
        /*0838*/ 	.word	0x00006390


	//   ....[56]....
        /*083c*/ 	.word	0x000063c0


	//   ....[57]....
        /*0840*/ 	.word	0x000063f0


	//   ....[58]....
        /*0844*/ 	.word	0x00006400


	//   ....[59]....
        /*0848*/ 	.word	0x00006430


	//   ....[60]....
        /*084c*/ 	.word	0x00006460


	//   ....[61]....
        /*0850*/ 	.word	0x00006490


	//   ....[62]....
        /*0854*/ 	.word	0x000064c0


	//   ....[63]....
        /*0858*/ 	.word	0x000064e0


	//   ....[64]....
        /*085c*/ 	.word	0x00006510


	//   ....[65]....
        /*0860*/ 	.word	0x00006530


	//   ....[66]....
        /*0864*/ 	.word	0x000065f0


	//   ....[67]....
        /*0868*/ 	.word	0x000066f0


	//   ....[68]....
        /*086c*/ 	.word	0x000068a0


	//   ....[69]....
        /*0870*/ 	.word	0x000068f0


	//   ....[70]....
        /*0874*/ 	.word	0x00006960


	//   ....[71]....
        /*0878*/ 	.word	0x000069c0


	//   ....[72]....
        /*087c*/ 	.word	0x00006a30


	//   ....[73]....
        /*0880*/ 	.word	0x00006a90


	//   ....[74]....
        /*0884*/ 	.word	0x00006b00


	//   ....[75]....
        /*0888*/ 	.word	0x00006b60


	//   ....[76]....
        /*088c*/ 	.word	0x00006c00


	//   ....[77]....
        /*0890*/ 	.word	0x00006c90


	//   ....[78]....
        /*0894*/ 	.word	0x00006d00


	//   ....[79]....
        /*0898*/ 	.word	0x00006d60


	//   ....[80]....
        /*089c*/ 	.word	0x00006dd0


	//   ....[81]....
        /*08a0*/ 	.word	0x00006e30


	//   ....[82]....
        /*08a4*/ 	.word	0x00006ea0


	//   ....[83]....
        /*08a8*/ 	.word	0x00006f00


	//   ....[84]....
        /*08ac*/ 	.word	0x00006fa0


	//   ....[85]....
        /*08b0*/ 	.word	0x00007030


	//   ....[86]....
        /*08b4*/ 	.word	0x000070a0


	//   ....[87]....
        /*08b8*/ 	.word	0x00007100


	//   ....[88]....
        /*08bc*/ 	.word	0x00007170


	//   ....[89]....
        /*08c0*/ 	.word	0x000071d0


	//   ....[90]....
        /*08c4*/ 	.word	0x00007240


	//   ....[91]....
        /*08c8*/ 	.word	0x000072a0


	//   ....[92]....
        /*08cc*/ 	.word	0x00007340


	//   ....[93]....
        /*08d0*/ 	.word	0x000073f0


	//   ....[94]....
        /*08d4*/ 	.word	0x00007500


	//   ....[95]....
        /*08d8*/ 	.word	0x00007550


	//   ....[96]....
        /*08dc*/ 	.word	0x00007620


	//   ....[97]....
        /*08e0*/ 	.word	0x00007690


	//   ....[98]....
        /*08e4*/ 	.word	0x00007720


	//   ....[99]....
        /*08e8*/ 	.word	0x00007770


	//   ....[100]....
        /*08ec*/ 	.word	0x000077e0


	//   ....[101]....
        /*08f0*/ 	.word	0x00007840


	//   ....[102]....
        /*08f4*/ 	.word	0x000078b0


	//   ....[103]....
        /*08f8*/ 	.word	0x00007910


	//   ....[104]....
        /*08fc*/ 	.word	0x00007980


	//   ....[105]....
        /*0900*/ 	.word	0x000079e0


	//   ....[106]....
        /*0904*/ 	.word	0x00007a60


	//   ....[107]....
        /*0908*/ 	.word	0x00007ad0


	//   ....[108]....
        /*090c*/ 	.word	0x00007b40


	//   ....[109]....
        /*0910*/ 	.word	0x00007ba0


	//   ....[110]....
        /*0914*/ 	.word	0x00007c20


	//   ....[111]....
        /*0918*/ 	.word	0x00007ca0


	//   ....[112]....
        /*091c*/ 	.word	0x00007d40


	//   ....[113]....
        /*0920*/ 	.word	0x00007db0


	//   ....[114]....
        /*0924*/ 	.word	0x00007e40


	//   ....[115]....
        /*0928*/ 	.word	0x00007ed0


	//   ....[116]....
        /*092c*/ 	.word	0x00007f40


	//   ....[117]....
        /*0930*/ 	.word	0x00007fa0


	//   ....[118]....
        /*0934*/ 	.word	0x00008010


	//   ....[119]....
        /*0938*/ 	.word	0x00008090


	//   ....[120]....
        /*093c*/ 	.word	0x00008150


	//   ....[121]....
        /*0940*/ 	.word	0x00008220


	//   ....[122]....
        /*0944*/ 	.word	0x00008300


	//   ....[123]....
        /*0948*/ 	.word	0x000083b0


	//----- nvinfo : EIATTR_EXIT_INSTR_OFFSETS
	.align		4
.L_1121:
        /*094c*/ 	.byte	0x04, 0x1c
        /*094e*/ 	.short	(.L_1123 - .L_1122)


	//   ....[0]....
.L_1122:
        /*0950*/ 	.word	0x00004600


	//   ....[1]....
        /*0954*/ 	.word	0x00006840


	//----- nvinfo : EIATTR_MAX_THREADS
	.align		4
.L_1123:
        /*0958*/ 	.byte	0x04, 0x05
        /*095a*/ 	.short	(.L_1125 - .L_1124)
.L_1124:
        /*095c*/ 	.word	0x00000140
        /*0960*/ 	.word	0x00000001
        /*0964*/ 	.word	0x00000001


	//----- nvinfo : EIATTR_CRS_STACK_SIZE
	.align		4
.L_1125:
        /*0968*/ 	.byte	0x04, 0x1e
        /*096a*/ 	.short	(.L_1127 - .L_1126)
.L_1126:
        /*096c*/ 	.word	0x00000000


	//----- nvinfo : EIATTR_CBANK_PARAM_SIZE
	.align		4
.L_1127:
        /*0970*/ 	.byte	0x03, 0x19
        /*0972*/ 	.short	0x0060


	//----- nvinfo : EIATTR_PARAM_CBANK
	.align		4
        /*0974*/ 	.byte	0x04, 0x0a
        /*0976*/ 	.short	(.L_1129 - .L_1128)
	.align		4
.L_1128:
        /*0978*/ 	.word	index@(.nv.constant0._ZN13group_norm_v218gn_bwd_cuda_kernelI6__halfLi320ELi3ELi32ELi20ELi4096ELb0ELb1ELi32ELi320ELi320ELi4ELb1ELi2ELb0ELb0ELNS_15WgradSyncMethodE3ENS_16CompileConditionILi900EEEEEvPT_S6_S6_PKS5_S8_S8_S8_PKfflPfPj)
        /*097c*/ 	.short	0x0210
        /*097e*/ 	.short	0x0060


	//----- nvinfo : EIATTR_SW_WAR
	.align		4
.L_1129:
        /*0980*/ 	.byte	0x04, 0x36
        /*0982*/ 	.short	(.L_1131 - .L_1130)
.L_1130:
        /*0984*/ 	.word	0x00000008
.L_1131:


//--------------------- .nv.info._ZN13group_norm_v218gn_bwd_cuda_kernelI6__halfLi320ELi3ELi32ELi20ELi4096ELb0ELb1ELi32ELi320ELi320ELi4ELb1ELi3ELb0ELb0ELNS_15WgradSyncMethodE2ENS_16CompileConditionILi900EEEEEvPT_S6_S6_PKS5_S8_S8_S8_PKfflPfPj --------------------------
	.section	.nv.info._ZN13group_norm_v218gn_bwd_cuda_kernelI6__halfLi320ELi3ELi32ELi20ELi4096ELb0ELb1ELi32ELi320ELi320ELi4ELb1ELi3ELb0ELb0ELNS_15WgradSyncMethodE2ENS_16CompileConditionILi900EEEEEvPT_S6_S6_PKS5_S8_S8_S8_PKfflPfPj,"",@"SHT_CUDA_INFO"
	.sectionflags	@""
	.align	4


	//----- nvinfo : EIATTR_CUDA_API_VERSION
	.align		4
        /*0000*/ 	.byte	0x04, 0x37
        /*0002*/ 	.short	(.L_1133 - .L_1132)
.L_1132:
        /*0004*/ 	.word	0x00000082


	//----- nvinfo : EIATTR_KPARAM_INFO
	.align		4
.L_1133:
        /*0008*/ 	.byte	0x04, 0x17
        /*000a*/ 	.short	(.L_1135 - .L_1134)
.L_1134:
        /*000c*/ 	.word	0x00000000
        /*0010*/ 	.short	0x000b
        /*0012*/ 	.short	0x0058
        /*0014*/ 	.byte	0x00, 0xf0, 0x21, 0x00


	//----- nvinfo : EIATTR_KPARAM_INFO
	.align		4
.L_1135:
        /*0018*/ 	.byte	0x04, 0x17
        /*001a*/ 	.short	(.L_1137 - .L_1136)
.L_1136:
        /*001c*/ 	.word	0x00000000
        /*0020*/ 	.short	0x000a
        /*0022*/ 	.short	0x0050
        /*0024*/ 	.byte	0x00, 0xf0, 0x21, 0x00


	//----- nvinfo : EIATTR_KPARAM_INFO
	.align		4
.L_1137:
        /*0028*/ 	.byte	0x04, 0x17
        /*002a*/ 	.short	(.L_1139 - .L_1138)
.L_1138:
        /*002c*/ 	.word	0x00000000
        /*0030*/ 	.short	0x0009
        /*0032*/ 	.short	0x0048
        /*0034*/ 	.byte	0x00, 0xf0, 0x21, 0x00


	//----- nvinfo : EIATTR_KPARAM_INFO
	.align		4
.L_1139:
        /*0038*/ 	.byte	0x04, 0x17
        /*003a*/ 	.short	(.L_1141 - .L_1140)
.L_1140:
        /*003c*/ 	.word	0x00000000
        /*0040*/ 	.short	0x0008
        /*0042*/ 	.short	0x0040
        /*0044*/ 	.byte	0x00, 0xf0, 0x11, 0x00


	//----- nvinfo : EIATTR_KPARAM_INFO
	.align		4
.L_1141:
        /*0048*/ 	.byte	0x04, 0x17
        /*004a*/ 	.short	(.L_1143 - .L_1142)
.L_1142:
        /*004c*/ 	.word	0x00000000
        /*0050*/ 	.short	0x0007
        /*0052*/ 	.short	0x0038
        /*0054*/ 	.byte	0x00, 0xf0, 0x21, 0x00


	//----- nvinfo : EIATTR_KPARAM_INFO
	.align		4
.L_1143:
        /*0058*/ 	.byte	0x04, 0x17
        /*005a*/ 	.short	(.L_1145 - .L_1144)
.L_1144:
        /*005c*/ 	.word	0x00000000
        /*0060*/ 	.short	0x0006
        /*0062*/ 	.short	0x0030
        /*0064*/ 	.byte	0x00, 0xf0, 0x21, 0x00


	//----- nvinfo : EIATTR_KPARAM_INFO
	.align		4
.L_1145:
        /*0068*/ 	.byte	0x04, 0x17
        /*006a*/ 	.short	(.L_1147 - .L_1146)
.L_1146:
        /*006c*/ 	.word	0x00000000
        /*0070*/ 	.short	0x0005
        /*0072*/ 	.short	0x0028
        /*0074*/ 	.byte	0x00, 0xf0, 0x21, 0x00


	//----- nvinfo : EIATTR_KPARAM_INFO
	.align		4
.L_1147:
        /*0078*/ 	.byte	0x04, 0x17
        /*007a*/ 	.short	(.L_1149 - .L_1148)
.L_1148:
        /*007c*/ 	.word	0x00000000
        /*0080*/ 	.short	0x0004
        /*0082*/ 	.short	0x0020
        /*0084*/ 	.byte	0x00, 0xf0, 0x21, 0x00


	//----- nvinfo : EIATTR_KPARAM_INFO
	.align		4
.L_1149:
        /*0088*/ 	.byte	0x04, 0x17
        /*008a*/ 	.short	(.L_1151 - .L_1150)
.L_1150:
        /*008c*/ 	.word	0x00000000
        /*0090*/ 	.short	0x0003
        /*0092*/ 	.short	0x0018
        /*0094*/ 	.byte	0x00, 0xf0, 0x21, 0x00


	//----- nvinfo : EIATTR_KPARAM_INFO
	.align		4
.L_1151:
        /*0098*/ 	.byte	0x04, 0x17
        /*009a*/ 	.short	(.L_1153 - .L_1152)
.L_1152:
        /*009c*/ 	.word	0x00000000
        /*00a0*/ 	.short	0x0002
        /*00a2*/ 	.short	0x0010
        /*00a4*/ 	.byte	0x00, 0xf0, 0x21, 0x00


	//----- nvinfo : EIATTR_KPARAM_INFO
	.align		4
.L_1153:
        /*00a8*/ 	.byte	0x04, 0x17
        /*00aa*/ 	.short	(.L_1155 - .L_1154)
.L_1154:
        /*00ac*/ 	.word	0x00000000
        /*00b0*/ 	.short	0x0001
        /*00b2*/ 	.short	0x0008
        /*00b4*/ 	.byte	0x00, 0xf0, 0x21, 0x00


	//----- nvinfo : EIATTR_KPARAM_INFO
	.align		4
.L_1155:
        /*00b8*/ 	.byte	0x04, 0x17
        /*00ba*/ 	.short	(.L_1157 - .L_1156)
.L_1156:
        /*00bc*/ 	.word	0x00000000
        /*00c0*/ 	.short	0x0000
        /*00c2*/ 	.short	0x0000
        /*00c4*/ 	.byte	0x00, 0xf0, 0x21, 0x00


	//----- nvinfo : EIATTR_SPARSE_MMA_MASK
	.align		4
.L_1157:
        /*00c8*/ 	.byte	0x03, 0x50
        /*00ca*/ 	.short	0x0000


	//----- nvinfo : EIATTR_MAXREG_COUNT
	.align		4
        /*00cc*/ 	.byte	0x03, 0x1b
        /*00ce*/ 	.short	0x0040


	//----- nvinfo : EIATTR_NUM_BARRIERS
	.align		4
        /*00d0*/ 	.byte	0x02, 0x4c
        /*00d2*/ 	.byte	0x01
	.zero		1


	//----- nvinfo : EIATTR_ANNOTATIONS
	.align		4
        /*00d4*/ 	.byte	0x04, 0x55
        /*00d6*/ 	.short	(.L_1159 - .L_1158)


	//   ....[0]....
.L_1158:
        /* <DEDUP_REMOVED lines=58> */


	//----- nvinfo : EIATTR_MERCURY_ISA_VERSION
	.align		4
.L_1159:
        /*0468*/ 	.byte	0x03, 0x5f
        /*046a*/ 	.short	0x0101


	//----- nvinfo : EIATTR_COOP_GROUP_MASK_REGIDS
	.align		4
        /*046c*/ 	.byte	0x04, 0x29
        /*046e*/ 	.short	(.L_1161 - .L_1160)


	//   ....[0]....
.L_1160:
        /*0470*/ 	.word	0xffffffff


	//   ....[1]....
        /*0474*/ 	.word	0xffffffff


	//   ....[2]....
        /*0478*/ 	.word	0xffffffff


	//   ....[3]....
        /*047c*/ 	.word	0xffffffff


	//   ....[4]....
        /*0480*/ 	.word	0xffffffff


	//   ....[5]....
        /*0484*/ 	.word	0xffffffff


	//   ....[6]....
        /*0488*/ 	.word	0xffffffff


	//   ....[7]....
        /*048c*/ 	.word	0xffffffff


	//   ....[8]....
        /*0490*/ 	.word	0xffffffff


	//   ....[9]....
        /*0494*/ 	.word	0xffffffff


	//   ....[10]....
        /*0498*/ 	.word	0xffffffff


	//   ....[11]....
        /*049c*/ 	.word	0xffffffff


	//   ....[12]....
        /*04a0*/ 	.word	0x05000015


	//   ....[13]....
        /*04a4*/ 	.word	0x05000014


	//   ....[14]....
        /*04a8*/ 	.word	0x05000016


	//   ....[15]....
        /*04ac*/ 	.word	0x05000017


	//   ....[16]....
        /*04b0*/ 	.word	0x05000019


	//   ....[17]....
        /*04b4*/ 	.word	0x05000018


	//   ....[18]....
        /*04b8*/ 	.word	0x0500001a


	//   ....[19]....
        /*04bc*/ 	.word	0x0500000f


	//   ....[20]....
        /*04c0*/ 	.word	0x05000019


	//   ....[21]....
        /*04c4*/ 	.word	0x05000018


	//   ....[22]....
        /*04c8*/ 	.word	0x0500001a


	//   ....[23]....
        /*04cc*/ 	.word	0x0500001b


	//   ....[24]....
        /*04d0*/ 	.word	0x0500001d


	//   ....[25]....
        /*04d4*/ 	.word	0x0500001c


	//   ....[26]....
        /*04d8*/ 	.word	0x05000020


	//   ....[27]....
        /*04dc*/ 	.word	0x0500000f


	//   ....[28]....
        /*04e0*/ 	.word	0x05000019


	//   ....[29]....
        /*04e4*/ 	.word	0x05000018


	//   ....[30]....
        /*04e8*/ 	.word	0x0500001a


	//   ....[31]....
        /*04ec*/ 	.word	0x0500001b


	//   ....[32]....
        /*04f0*/ 	.word	0x0500001d


	//   ....[33]....
        /*04f4*/ 	.word	0x0500001c


	//   ....[34]....
        /*04f8*/ 	.word	0x05000020


	//   ....[35]....
        /*04fc*/ 	.word	0x0500000f


	//   ....[36]....
        /*0500*/ 	.word	0x05000011


	//   ....[37]....
        /*0504*/ 	.word	0x0500001b


	//   ....[38]....
        /*0508*/ 	.word	0x0500001d


	//   ....[39]....
        /*050c*/ 	.word	0x05000010


	//   ....[40]....
        /*0510*/ 	.word	0x05000023


	//   ....[41]....
        /*0514*/ 	.word	0x05000026


	//   ....[42]....
        /*0518*/ 	.word	0x05000025


	//   ....[43]....
        /*051c*/ 	.word	0x0500001e


	//   ....[44]....
        /*0520*/ 	.word	0x0500001c


	//   ....[45]....
        /*0524*/ 	.word	0x05000016


	//   ....[46]....
        /*0528*/ 	.word	0x0500001b


	//   ....[47]....
        /*052c*/ 	.word	0x05000014


	//   ....[48]....
        /*0530*/ 	.word	0x05000017


	//   ....[49]....
        /*0534*/ 	.word	0x05000018


	//   ....[50]....
        /*0538*/ 	.word	0x0500001a


	//   ....[51]....
        /*053c*/ 	.word	0x05000011


	//   ....[52]....
        /*0540*/ 	.word	0x05000029


	//   ....[53]....
        /*0544*/ 	.word	0x05000018


	//   ....[54]....
        /*0548*/ 	.word	0x05000013


	//   ....[55]....
        /*054c*/ 	.word	0x05000014


	//   ....[56]....
        /*0550*/ 	.word	0x05000012


	//   ....[57]....
        /*0554*/ 	.word	0x05000015


	//   ....[58]....
        /*0558*/ 	.word	0x05000017


	//   ....[59]....
        /*055c*/ 	.word	0x0500000e


	//   ....[60]....
        /*0560*/ 	.word	0x0500002b


	//   ....[61]....
        /*0564*/ 	.word	0x05000028


	//   ....[62]....
        /*0568*/ 	.word	0x05000020


	//   ....[63]....
        /*056c*/ 	.word	0x05000022


	//   ....[64]....
        /*0570*/ 	.word	0x05000021


	//   ....[65]....
        /*0574*/ 	.word	0x05000027


	//   ....[66]....
        /*0578*/ 	.word	0x05000023


	//   ....[67]....
        /*057c*/ 	.word	0x0500001e


	//   ....[68]....
        /*0580*/ 	.word	0x0500001a


	//   ....[69]....
        /*0584*/ 	.word	0x0500001a


	//   ....[70]....
        /*0588*/ 	.word	0x0500001a


	//   ....[71]....
        /*058c*/ 	.word	0x0500001a


	//   ....[72]....
        /*0590*/ 	.word	0x0500001a


	//   ....[73]....
        /*0594*/ 	.word	0x0500001a


	//   ....[74]....
        /*0598*/ 	.word	0x0500001a


	//   ....[75]....
        /*059c*/ 	.word	0x0500001a


	//   ....[76]....
        /*05a0*/ 	.word	0x0500001a


	//   ....[77]....
        /*05a4*/ 	.word	0x0500001a


	//   ....[78]....
        /*05a8*/ 	.word	0x0500001a


	//   ....[79]....
        /*05ac*/ 	.word	0x0500001a


	//   ....[80]....
        /*05b0*/ 	.word	0x0500001a


	//   ....[81]....
        /*05b4*/ 	.word	0x0500001a


	//   ....[82]....
        /*05b8*/ 	.word	0x0500001a


	//   ....[83]....
        /*05bc*/ 	.word	0x0500001a


	//   ....[84]....
        /*05c0*/ 	.word	0x0500001a


	//   ....[85]....
        /*05c4*/ 	.word	0x0500001a


	//   ....[86]....
        /*05c8*/ 	.word	0x0500001a


	//   ....[87]....
        /*05cc*/ 	.word	0x0500001a


	//   ....[88]....
        /*05d0*/ 	.word	0x0500001a


	//   ....[89]....
        /*05d4*/ 	.word	0x0500001a


	//   ....[90]....
        /*05d8*/ 	.word	0x0500001a


	//   ....[91]....
        /*05dc*/ 	.word	0x0500001a


	//   ....[92]....
        /*05e0*/ 	.word	0x0500001a


	//   ....[93]....
        /*05e4*/ 	.word	0x0500001a


	//   ....[94]....
        /*05e8*/ 	.word	0x0500001a


	//   ....[95]....
        /*05ec*/ 	.word	0x0500001a


	//   ....[96]....
        /*05f0*/ 	.word	0x0500001a


	//   ....[97]....
        /*05f4*/ 	.word	0x0500001a


	//   ....[98]....
        /*05f8*/ 	.word	0x0500001a


	//   ....[99]....
        /*05fc*/ 	.word	0x0500001a


	//   ....[100]....
        /*0600*/ 	.word	0x0500001a


	//   ....[101]....
        /*0604*/ 	.word	0x0500001a


	//   ....[102]....
        /*0608*/ 	.word	0x0500001a


	//   ....[103]....
        /*060c*/ 	.word	0x0500001a


	//   ....[104]....
        /*0610*/ 	.word	0x0500001a


	//   ....[105]....
        /*0614*/ 	.word	0x0500001a


	//   ....[106]....
        /*0618*/ 	.word	0x0500001a


	//   ....[107]....
        /*061c*/ 	.word	0x0500001a


	//   ....[108]....
        /*0620*/ 	.word	0x0500001a


	//   ....[109]....
        /*0624*/ 	.word	0x0500001a


	//   ....[110]....
        /*0628*/ 	.word	0x0500001a


	//   ....[111]....
        /*062c*/ 	.word	0x0500001a


	//   ....[112]....
        /*0630*/ 	.word	0x0500001a


	//   ....[113]....
        /*0634*/ 	.word	0x0500001a


	//   ....[114]....
        /*0638*/ 	.word	0x0500001a


	//   ....[115]....
        /*063c*/ 	.word	0x0500001a


	//   ....[116]....
        /*0640*/ 	.word	0x0500001a


	//   ....[117]....
        /*0644*/ 	.word	0x0500001a


	//   ....[118]....
        /*0648*/ 	.word	0x0500001a


	//   ....[119]....
        /*064c*/ 	.word	0x0500001a


	//   ....[120]....
        /*0650*/ 	.word	0x0500001a


	//   ....[121]....
        /*0654*/ 	.word	0x0500001a


	//   ....[122]....
        /*0658*/ 	.word	0x0500001a


	//   ....[123]....
        /*065c*/ 	.word	0x0500001a


	//----- nvinfo : EIATTR_COOP_GROUP_INSTR_OFFSETS
	.align		4
.L_1161:
        /*0660*/ 	.byte	0x04, 0x28
        /*0662*/ 	.short	(.L_1163 - .L_1162)


	//   ....[0]....
.L_1162:
        /*0664*/ 	.word	0x00002a40


	//   ....[1]....
        /*0668*/ 	.word	0x00002a60


	//   ....[2]....
        /*066c*/ 	.word	0x00002ab0


	//   ....[3]....
        /*0670*/ 	.word	0x00002ac0


	//   ....[4]....
        /*0674*/ 	.word	0x00003330


	//   ....[5]....
        /*0678*/ 	.word	0x000033b0


	//   ....[6]....
        /*067c*/ 	.word	0x000033d0


	//   ....[7]....
        /*0680*/ 	.word	0x000033f0


	//   ....[8]....
        /*0684*/ 	.word	0x00003410


	//   ....[9]....
        /*0688*/ 	.word	0x00003430


	//   ....[10]....
        /*068c*/ 	.word	0x00003450


	//   ....[11]....
        /*0690*/ 	.word	0x00003470


	//   ....[12]....
        /*0694*/ 	.word	0x000051d0


	//   ....[13]....
        /*0698*/ 	.word	0x00005200


	//   ....[14]....
        /*069c*/ 	.word	0x00005250


	//   ....[15]....
        /*06a0*/ 	.word	0x00005270


	//   ....[16]....
        /*06a4*/ 	.word	0x000052a0


	//   ....[17]....
        /*06a8*/ 	.word	0x000052b0


	//   ....[18]....
        /*06ac*/ 	.word	0x000052e0


	//   ....[19]....
        /*06b0*/ 	.word	0x000052f0


	//   ....[20]....
        /*06b4*/ 	.word	0x000054c0


	//   ....[21]....
        /*06b8*/ 	.word	0x000054f0


	//   ....[22]....
        /*06bc*/ 	.word	0x00005530


	//   ....[23]....
        /*06c0*/ 	.word	0x00005550


	//   ....[24]....
        /*06c4*/ 	.word	0x00005580


	//   ....[25]....
        /*06c8*/ 	.word	0x00005590


	//   ....[26]....
        /*06cc*/ 	.word	0x000055c0


	//   ....[27]....
        /*06d0*/ 	.word	0x000055d0


	//   ....[28]....
        /*06d4*/ 	.word	0x00005740


	//   ....[29]....
        /*06d8*/ 	.word	0x00005770


	//   ....[30]....
        /*06dc*/ 	.word	0x000057c0


	//   ....[31]....
        /*06e0*/ 	.word	0x000057e0


	//   ....[32]....
        /*06e4*/ 	.word	0x00005810


	//   ....[33]....
        /*06e8*/ 	.word	0x00005820


	//   ....[34]....
        /*06ec*/ 	.word	0x00005850


	//   ....[35]....
        /*06f0*/ 	.word	0x00005860


	//   ....[36]....
        /*06f4*/ 	.word	0x00005b20


	//   ....[37]....
        /*06f8*/ 	.word	0x00005b50


	//   ....[38]....
        /*06fc*/ 	.word	0x00005c50


	//   ....[39]....
        /*0700*/ 	.word	0x00005c90


	//   ....[40]....
        /*0704*/ 	.word	0x00005cd0


	//   ....[41]....
        /*0708*/ 	.word	0x00005d00


	//   ....[42]....
        /*070c*/ 	.word	0x00005d20


	//   ....[43]....
        /*0710*/ 	.word	0x00005d50


	//   ....[44]....
        /*0714*/ 	.word	0x00005d70


	//   ....[45]....
        /*0718*/ 	.word	0x00005da0


	//   ....[46]....
        /*071c*/ 	.word	0x00005e10


	//   ....[47]....
        /*0720*/ 	.word	0x00005e50


	//   ....[48]....
        /*0724*/ 	.word	0x00005e90


	//   ....[49]....
        /*0728*/ 	.word	0x00005ea0


	//   ....[50]....
        /*072c*/ 	.word	0x00005ec0


	//   ....[51]....
        /*0730*/ 	.word	0x00005ee0


	//   ....[52]....
        /*0734*/ 	.word	0x00005f00


	//   ....[53]....
        /*0738*/ 	.word	0x00005f40


	//   ....[54]....
        /*073c*/ 	.word	0x00005f70


	//   ....[55]....
        /*0740*/ 	.word	0x00005fb0


	//   ....[56]....
        /*0744*/ 	.word	0x00005fd0


	//   ....[57]....
        /*0748*/ 	.word	0x00006000


	//   ....[58]....
        /*074c*/ 	.word	0x00006020


	//   ....[59]....
        /*0750*/ 	.word	0x00006040


	//   ....[60]....
        /*0754*/ 	.word	0x00006080


	//   ....[61]....
        /*0758*/ 	.word	0x000060a0


	//   ....[62]....
        /*075c*/ 	.word	0x000060d0


	//   ....[63]....
        /*0760*/ 	.word	0x00006100


	//   ....[64]....
        /*0764*/ 	.word	0x00006120


	//   ....[65]....
        /*0768*/ 	.word	0x00006150


	//   ....[66]....
        /*076c*/ 	.word	0x00006250


	//   ....[67]....
        /*0770*/ 	.word	0x000062c0


	//   ....[68]....
        /*0774*/ 	.word	0x00006490


	//   ....[69]....
        /*0778*/ 	.word	0x000064e0


	//   ....[70]....
        /*077c*/ 	.word	0x00006550


	//   ....[71]....
        /*0780*/ 	.word	0x000065b0


	//   ....[72]....
        /*0784*/ 	.word	0x00006620


	//   ....[73]....
        /*0788*/ 	.word	0x00006680


	//   ....[74]....
        /*078c*/ 	.word	0x000066f0


	//   ....[75]....
        /*0790*/ 	.word	0x00006750


	//   ....[76]....
        /*0794*/ 	.word	0x000067f0


	//   ....[77]....
        /*0798*/ 	.word	0x00006880


	//   ....[78]....
        /*079c*/ 	.word	0x000068f0


	//   ....[79]....
        /*07a0*/ 	.word	0x00006950


	//   ....[80]....
        /*07a4*/ 	.word	0x000069c0


	//   ....[81]....
        /*07a8*/ 	.word	0x00006a20


	//   ....[82]....
        /*07ac*/ 	.word	0x00006a90


	//   ....[83]....
        /*07b0*/ 	.word	0x00006af0


	//   ....[84]....
        /*07b4*/ 	.word	0x00006b90


	//   ....[85]....
        /*07b8*/ 	.word	0x00006c30


	//   ....[86]....
        /*07bc*/ 	.word	0x00006c90


	//   ....[87]....
        /*07c0*/ 	.word	0x00006cf0


	//   ....[88]....
        /*07c4*/ 	.word	0x00006d60


	//   ....[89]....
        /*07c8*/ 	.word	0x00006dc0


	//   ....[90]....
        /*07cc*/ 	.word	0x00006e30


	//   ....[91]....
        /*07d0*/ 	.word	0x00006e90


	//   ....[92]....
        /*07d4*/ 	.word	0x00006f30


	//   ....[93]....
        /*07d8*/ 	.word	0x00006ff0


	//   ....[94]....
        /*07dc*/ 	.word	0x000070f0


	//   ....[95]....
        /*07e0*/ 	.word	0x00007140


	//   ....[96]....
        /*07e4*/ 	.word	0x00007210


	//   ....[97]....
        /*07e8*/ 	.word	0x00007280


	//   ....[98]....
        /*07ec*/ 	.word	0x00007310


	//   ....[99]....
        /*07f0*/ 	.word	0x00007360


	//   ....[100]....
        /*07f4*/ 	.word	0x000073d0


	//   ....[101]....
        /*07f8*/ 	.word	0x00007430


	//   ....[102]....
        /*07fc*/ 	.word	0x000074a0


	//   ....[103]....
        /*0800*/ 	.word	0x00007500


	//   ....[104]....
        /*0804*/ 	.word	0x00007570


	//   ....[105]....
        /*0808*/ 	.word	0x000075d0


	//   ....[106]....
        /*080c*/ 	.word	0x00007650


	//   ....[107]....
        /*0810*/ 	.word	0x000076c0


	//   ....[108]....
        /*0814*/ 	.word	0x00007730


	//   ....[109]....
        /*0818*/ 	.word	0x00007790


	//   ....[110]....
        /*081c*/ 	.word	0x00007810


	//   ....[111]....
        /*0820*/ 	.word	0x00007890


	//   ....[112]....
        /*0824*/ 	.word	0x00007930


	//   ....[113]....
        /*0828*/ 	.word	0x000079a0


	//   ....[114]....
        /*082c*/ 	.word	0x00007a30


	//   ....[115]....
        /*0830*/ 	.word	0x00007ac0


	//   ....[116]....
        /*0834*/ 	.word	0x00007b30


	//   ....[117]....
        /*0838*/ 	.word	0x00007b90


	//   ....[118]....
        /*083c*/ 	.word	0x00007c00


	//   ....[119]....
        /*0840*/ 	.word	0x00007c80


	//   ....[120]....
        /*0844*/ 	.word	0x00007d40


	//   ....[121]....
        /*0848*/ 	.word	0x00007e10


	//   ....[122]....
        /*084c*/ 	.word	0x00007ef0


	//   ....[123]....
        /*0850*/ 	.word	0x00007fa0


	//----- nvinfo : EIATTR_EXIT_INSTR_OFFSETS
	.align		4
.L_1163:
        /*0854*/ 	.byte	0x04, 0x1c
        /*0856*/ 	.short	(.L_1165 - .L_1164)


	//   ....[0]....
.L_1164:
        /*0858*/ 	.word	0x00004300


	//   ....[1]....
        /*085c*/ 	.word	0x00006430


	//----- nvinfo : EIATTR_MAX_THREADS
	.align		4
.L_1165:
        /*0860*/ 	.byte	0x04, 0x05
        /*0862*/ 	.short	(.L_1167 - .L_1166)
.L_1166:
        /*0864*/ 	.word	0x00000140
        /*0868*/ 	.word	0x00000001
        /*086c*/ 	.word	0x00000001


	//----- nvinfo : EIATTR_CRS_STACK_SIZE
	.align		4
.L_1167:
        /*0870*/ 	.byte	0x04, 0x1e
        /*0872*/ 	.short	(.L_1169 - .L_1168)
.L_1168:
        /*0874*/ 	.word	0x00000000


	//----- nvinfo : EIATTR_CBANK_PARAM_SIZE
	.align		4
.L_1169:
        /*0878*/ 	.byte	0x03, 0x19
        /*087a*/ 	.short	0x0060


	//----- nvinfo : EIATTR_PARAM_CBANK
	.align		4
        /*087c*/ 	.byte	0x04, 0x0a
        /*087e*/ 	.short	(.L_1171 - .L_1170)
	.align		4
.L_1170:
        /*0880*/ 	.word	index@(.nv.constant0._ZN13group_norm_v218gn_bwd_cuda_kernelI6__halfLi320ELi3ELi32ELi20ELi4096ELb0ELb1ELi32ELi320ELi320ELi4ELb1ELi3ELb0ELb0ELNS_15WgradSyncMethodE2ENS_16CompileConditionILi900EEEEEvPT_S6_S6_PKS5_S8_S8_S8_PKfflPfPj)
        /*0884*/ 	.short	0x0210
        /*0886*/ 	.short	0x0060


	//----- nvinfo : EIATTR_SW_WAR
	.align		4
.L_1171:
        /*0888*/ 	.byte	0x04, 0x36
        /*088a*/ 	.short	(.L_1173 - .L_1172)
.L_1172:
        /*088c*/ 	.word	0x00000008
.L_1173:


//--------------------- .nv.info._ZN13group_norm_v218gn_bwd_cuda_kernelI6__halfLi320ELi1ELi16ELi40ELi4096ELb1ELb1ELi64ELi320ELi320ELi4ELb1ELi2ELb0ELb0ELNS_15WgradSyncMethodE3ENS_16CompileConditionILi900EEEEEvPT_S6_S6_PKS5_S8_S8_S8_PKfflPfPj --------------------------
	.section	.nv.info._ZN13group_norm_v218gn_bwd_cuda_kernelI6__halfLi320ELi1ELi16ELi40ELi4096ELb1ELb1ELi64ELi320ELi320ELi4ELb1ELi2ELb0ELb0ELNS_15WgradSyncMethodE3ENS_16CompileConditionILi900EEEEEvPT_S6_S6_PKS5_S8_S8_S8_PKfflPfPj,"",@"SHT_CUDA_INFO"
	.sectionflags	@""
	.align	4


	//----- nvinfo : EIATTR_CUDA_API_VERSION
	.align		4
        /*0000*/ 	.byte	0x04, 0x37
        /*0002*/ 	.short	(.L_1175 - .L_1174)
.L_1174:
        /*0004*/ 	.word	0x00000082


	//----- nvinfo : EIATTR_KPARAM_INFO
	.align		4
.L_1175:
        /*0008*/ 	.byte	0x04, 0x17
        /*000a*/ 	.short	(.L_1177 - .L_1176)
.L_1176:
        /*000c*/ 	.word	0x00000000
        /*0010*/ 	.short	0x000b
        /*0012*/ 	.short	0x0058
        /*0014*/ 	.byte	0x00, 0xf0, 0x21, 0x00


	//----- nvinfo : EIATTR_KPARAM_INFO
	.align		4
.L_1177:
        /*0018*/ 	.byte	0x04, 0x17
        /*001a*/ 	.short	(.L_1179 - .L_1178)
.L_1178:
        /*001c*/ 	.word	0x00000000
        /*0020*/ 	.short	0x000a
        /*0022*/ 	.short	0x0050
        /*0024*/ 	.byte	0x00, 0xf0, 0x21, 0x00


	//----- nvinfo : EIATTR_KPARAM_INFO
	.align		4
.L_1179:
        /*0028*/ 	.byte	0x04, 0x17
        /*002a*/ 	.short	(.L_1181 - .L_1180)
.L_1180:
        /*002c*/ 	.word	0x00000000
        /*0030*/ 	.short	0x0009
        /*0032*/ 	.short	0x0048
        /*0034*/ 	.byte	0x00, 0xf0, 0x21, 0x00


	//----- nvinfo : EIATTR_KPARAM_INFO
	.align		4
.L_1181:
        /*0038*/ 	.byte	0x04, 0x17
        /*003a*/ 	.short	(.L_1183 - .L_1182)
.L_1182:
        /*003c*/ 	.word	0x00000000
        /*0040*/ 	.short	0x0008
        /*0042*/ 	.short	0x0040
        /*0044*/ 	.byte	0x00, 0xf0, 0x11, 0x00


	//----- nvinfo : EIATTR_KPARAM_INFO
	.align		4
.L_1183:
        /*0048*/ 	.byte	0x04, 0x17
        /*004a*/ 	.short	(.L_1185 - .L_1184)
.L_1184:
        /*004c*/ 	.word	0x00000000
        /*0050*/ 	.short	0x0007
        /*0052*/ 	.short	0x0038
        /*0054*/ 	.byte	0x00, 0xf0, 0x21, 0x00


	//----- nvinfo : EIATTR_KPARAM_INFO
	.align		4
.L_1185:
        /*0058*/ 	.byte	0x04, 0x17
        /*005a*/ 	.short	(.L_1187 - .L_1186)
.L_1186:
        /*005c*/ 	.word	0x00000000
        /*0060*/ 	.short	0x0006
        /*0062*/ 	.short	0x0030
        /*0064*/ 	.byte	0x00, 0xf0, 0x21, 0x00


	//----- nvinfo : EIATTR_KPARAM_INFO
	.align		4
.L_1187:
        /*0068*/ 	.byte	0x04, 0x17
        /*006a*/ 	.short	(.L_1189 - .L_1188)
.L_1188:
        /*006c*/ 	.word	0x00000000
        /*0070*/ 	.short	0x0005
        /*0072*/ 	.short	0x0028
        /*0074*/ 	.byte	0x00, 0xf0, 0x21, 0x00


	//----- nvinfo : EIATTR_KPARAM_INFO
	.align		4
.L_1189:
        /*0078*/ 	.byte	0x04, 0x17
        /*007a*/ 	.short	(.L_1191 - .L_1190)
.L_1190:
        /*007c*/ 	.word	0x00000000
        /*0080*/ 	.short	0x0004
        /*0082*/ 	.short	0x0020
        /*0084*/ 	.byte	0x00, 0xf0, 0x21, 0x00


	//----- nvinfo : EIATTR_KPARAM_INFO
	.align		4
.L_1191:
        /*0088*/ 	.byte	0x04, 0x17
        /*008a*/ 	.short	(.L_1193 - .L_1192)
.L_1192:
        /*008c*/ 	.word	0x00000000
        /*0090*/ 	.short	0x0003
        /*0092*/ 	.short	0x0018
        /*0094*/ 	.byte	0x00, 0xf0, 0x21, 0x00


	//----- nvinfo : EIATTR_KPARAM_INFO
	.align		4
.L_1193:
        /*0098*/ 	.byte	0x04, 0x17
        /*009a*/ 	.short	(.L_1195 - .L_1194)
.L_1194:
        /*009c*/ 	.word	0x00000000
        /*00a0*/ 	.short	0x0002
        /*00a2*/ 	.short	0x0010
        /*00a4*/ 	.byte	0x00, 0xf0, 0x21, 0x00


	//----- nvinfo : EIATTR_KPARAM_INFO
	.align		4
.L_1195:
        /*00a8*/ 	.byte	0x04, 0x17
        /*00aa*/ 	.short	(.L_1197 - .L_1196)
.L_1196:
        /*00ac*/ 	.word	0x00000000
        /*00b0*/ 	.short	0x0001
        /*00b2*/ 	.short	0x0008
        /*00b4*/ 	.byte	0x00, 0xf0, 0x21, 0x00


	//----- nvinfo : EIATTR_KPARAM_INFO
	.align		4
.L_1197:
        /*00b8*/ 	.byte	0x04, 0x17
        /*00ba*/ 	.short	(.L_1199 - .L_1198)
.L_1198:
        /*00bc*/ 	.word	0x00000000
        /*00c0*/ 	.short	0x0000
        /*00c2*/ 	.short	0x0000
        /*00c4*/ 	.byte	0x00, 0xf0, 0x21, 0x00


	//----- nvinfo : EIATTR_SPARSE_MMA_MASK
	.align		4
.L_1199:
        /*00c8*/ 	.byte	0x03, 0x50
        /*00ca*/ 	.short	0x0000


	//----- nvinfo : EIATTR_MAXREG_COUNT
	.align		4
        /*00cc*/ 	.byte	0x03, 0x1b
        /*00ce*/ 	.short	0x00a8


	//----- nvinfo : EIATTR_NUM_BARRIERS
	.align		4
        /*00d0*/ 	.byte	0x02, 0x4c
        /*00d2*/ 	.byte	0x01
	.zero		1


	//----- nvinfo : EIATTR_ANNOTATIONS
	.align		4
        /*00d4*/ 	.byte	0x04, 0x55
        /*00d6*/ 	.short	(.L_1201 - .L_1200)


	//   ....[0]....
.L_1200:
        /* <DEDUP_REMOVED lines=34> */


	//----- nvinfo : EIATTR_MERCURY_ISA_VERSION
	.align		4
.L_1201:
        /*02e8*/ 	.byte	0x03, 0x5f
        /*02ea*/ 	.short	0x0101


	//----- nvinfo : EIATTR_INT_WARP_WIDE_INSTR_OFFSETS
	.align		4
        /*02ec*/ 	.byte	0x04, 0x31
        /*02ee*/ 	.short	(.L_1203 - .L_1202)


	//   ....[0]....
.L_1202:
        /*02f0*/ 	.word	0x00006e20


	//----- nvinfo : EIATTR_COOP_GROUP_MASK_REGIDS
	.align		4
.L_1203:
        /*02f4*/ 	.byte	0x04, 0x29
        /*02f6*/ 	.short	(.L_1205 - .L_1204)


	//   ....[0]....
.L_1204:
        /*02f8*/ 	.word	0xffffffff


	//   ....[1]....
        /*02fc*/ 	.word	0xffffffff


	//   ....[2]....
        /*0300*/ 	.word	0xffffffff


	//   ....[3]....
        /*0304*/ 	.word	0xffffffff


	//   ....[4]....
        /*0308*/ 	.word	0xffffffff


	//   ....[5]....
        /*030c*/ 	.word	0xffffffff


	//   ....[6]....
        /*0310*/ 	.word	0xffffffff


	//   ....[7]....
        /*0314*/ 	.word	0xffffffff


	//   ....[8]....
        /*0318*/ 	.word	0xffffffff


	//   ....[9]....
        /*031c*/ 	.word	0xffffffff


	//   ....[10]....
        /*0320*/ 	.word	0xffffffff


	//   ....[11]....
        /*0324*/ 	.word	0xffffffff


	//   ....[12]....
        /*0328*/ 	.word	0xffffffff


	//   ....[13]....
        /*032c*/ 	.word	0xffffffff


	//   ....[14]....
        /*0330*/ 	.word	0x05000020


	//   ....[15]....
        /*0334*/ 	.word	0x0500001f


	//   ....[16]....
        /*0338*/ 	.word	0x05000021


	//   ....[17]....
        /*033c*/ 	.word	0x05000022


	//   ....[18]....
        /*0340*/ 	.word	0x05000024


	//   ....[19]....
        /*0344*/ 	.word	0x05000023


	//   ....[20]....
        /*0348*/ 	.word	0x05000025


	//   ....[21]....
        /*034c*/ 	.word	0x0500001a


	//   ....[22]....
        /*0350*/ 	.word	0x05000024


	//   ....[23]....
        /*0354*/ 	.word	0x05000023


	//   ....[24]....
        /*0358*/ 	.word	0x05000025


	//   ....[25]....
        /*035c*/ 	.word	0x0500002a


	//   ....[26]....
        /*0360*/ 	.word	0x0500002c


	//   ....[27]....
        /*0364*/ 	.word	0x05000029


	//   ....[28]....
        /*0368*/ 	.word	0x0500002b


	//   ....[29]....
        /*036c*/ 	.word	0x0500001e


	//   ....[30]....
        /*0370*/ 	.word	0x05000024


	//   ....[31]....
        /*0374*/ 	.word	0x05000023


	//   ....[32]....
        /*0378*/ 	.word	0x05000025


	//   ....[33]....
        /*037c*/ 	.word	0x0500002a


	//   ....[34]....
        /*0380*/ 	.word	0x0500002c


	//   ....[35]....
        /*0384*/ 	.word	0x05000029


	//   ....[36]....
        /*0388*/ 	.word	0x0500002b


	//   ....[37]....
        /*038c*/ 	.word	0x0500001e


	//   ....[38]....
        /*0390*/ 	.word	0x0500001e


	//   ....[39]....
        /*0394*/ 	.word	0x0500001f


	//   ....[40]....
        /*0398*/ 	.word	0x05000032


	//   ....[41]....
        /*039c*/ 	.word	0x05000021


	//   ....[42]....
        /*03a0*/ 	.word	0x05000020


	//   ....[43]....
        /*03a4*/ 	.word	0x05000031


	//   ....[44]....
        /*03a8*/ 	.word	0x0500001f


	//   ....[45]....
        /*03ac*/ 	.word	0x05000034


	//   ....[46]....
        /*03b0*/ 	.word	0x0500001e


	//   ....[47]....
        /*03b4*/ 	.word	0x05000031


	//   ....[48]....
        /*03b8*/ 	.word	0x05000020


	//   ....[49]....
        /*03bc*/ 	.word	0x05000021


	//   ....[50]....
        /*03c0*/ 	.word	0x05000030


	//   ....[51]....
        /*03c4*/ 	.word	0x05000033


	//   ....[52]....
        /*03c8*/ 	.word	0x0500001c


	//   ....[53]....
        /*03cc*/ 	.word	0x0500002d


	//   ....[54]....
        /*03d0*/ 	.word	0x0500001d


	//   ....[55]....
        /*03d4*/ 	.word	0x05000031


	//   ....[56]....
        /*03d8*/ 	.word	0x05000030


	//   ....[57]....
        /*03dc*/ 	.word	0x05000034


	//   ....[58]....
        /*03e0*/ 	.word	0x0500002b


	//   ....[59]....
        /*03e4*/ 	.word	0x0500002e


	//   ....[60]....
        /*03e8*/ 	.word	0x05000020


	//   ....[61]....
        /*03ec*/ 	.word	0x05000021


	//   ....[62]....
        /*03f0*/ 	.word	0x05000022


	//   ....[63]....
        /*03f4*/ 	.word	0x05000023


	//   ....[64]....
        /*03f8*/ 	.word	0x05000029


	//   ....[65]....
        /*03fc*/ 	.word	0x0500002b


	//   ....[66]....
        /*0400*/ 	.word	0x05000030


	//   ....[67]....
        /*0404*/ 	.word	0x0500002f


	//   ....[68]....
        /*0408*/ 	.word	0x05000022


	//   ....[69]....
        /*040c*/ 	.word	0x05000019


	//   ....[70]....
        /*0410*/ 	.word	0x05000033


	//   ....[71]....
        /*0414*/ 	.word	0x05000033


	//   ....[72]....
        /*0418*/ 	.word	0x05000033


	//   ....[73]....
        /*041c*/ 	.word	0x05000033


	//   ....[74]....
        /*0420*/ 	.word	0x05000033


	//   ....[75]....
        /*0424*/ 	.word	0x05000033


	//   ....[76]....
        /*0428*/ 	.word	0x05000033


	//   ....[77]....
        /*042c*/ 	.word	0x05000033


	//   ....[78]....
        /*0430*/ 	.word	0x05000033


	//   ....[79]....
        /*0434*/ 	.word	0x05000033


	//   ....[80]....
        /*0438*/ 	.word	0x05000033


	//   ....[81]....
        /*043c*/ 	.word	0x05000033


	//   ....[82]....
        /*0440*/ 	.word	0x05000033


	//   ....[83]....
        /*0444*/ 	.word	0x05000033


	//   ....[84]....
        /*0448*/ 	.word	0x05000033


	//   ....[85]....
        /*044c*/ 	.word	0x05000033


	//   ....[86]....
        /*0450*/ 	.word	0x05000033


	//   ....[87]....
        /*0454*/ 	.word	0x05000033


	//   ....[88]....
        /*0458*/ 	.word	0x05000033


	//   ....[89]....
        /*045c*/ 	.word	0x05000033


	//   ....[90]....
        /*0460*/ 	.word	0x05000033


	//   ....[91]....
        /*0464*/ 	.word	0x05000033


	//   ....[92]....
        /*0468*/ 	.word	0x05000033


	//   ....[93]....
        /*046c*/ 	.word	0x05000033


	//   ....[94]....
        /*0470*/ 	.word	0x05000033


	//   ....[95]....
        /*0474*/ 	.word	0x05000033


	//   ....[96]....
        /*0478*/ 	.word	0x05000033


	//   ....[97]....
        /*047c*/ 	.word	0x05000033


	//   ....[98]....
        /*0480*/ 	.word	0x05000033


	//   ....[99]....
        /*0484*/ 	.word	0x05000033


	//   ....[100]....
        /*0488*/ 	.word	0x05000033


	//   ....[101]....
        /*048c*/ 	.word	0x05000033


	//   ....[102]....
        /*0490*/ 	.word	0x05000033


	//   ....[103]....
        /*0494*/ 	.word	0x05000033


	//   ....[104]....
        /*0498*/ 	.word	0x05000033


	//   ....[105]....
        /*049c*/ 	.word	0x05000033


	//   ....[106]....
        /*04a0*/ 	.word	0x05000033


	//   ....[107]....
        /*04a4*/ 	.word	0x05000033


	//   ....[108]....
        /*04a8*/ 	.word	0x05000033


	//   ....[109]....
        /*04ac*/ 	.word	0x05000033


	//   ....[110]....
        /*04b0*/ 	.word	0x05000033


	//   ....[111]....
        /*04b4*/ 	.word	0x05000033


	//   ....[112]....
        /*04b8*/ 	.word	0x05000033


	//   ....[113]....
        /*04bc*/ 	.word	0x05000033


	//   ....[114]....
        /*04c0*/ 	.word	0x05000033


	//   ....[115]....
        /*04c4*/ 	.word	0x05000033


	//   ....[116]....
        /*04c8*/ 	.word	0x05000033


	//   ....[117]....
        /*04cc*/ 	.word	0x05000033


	//   ....[118]....
        /*04d0*/ 	.word	0x05000033


	//   ....[119]....
        /*04d4*/ 	.word	0x05000033


	//   ....[120]....
        /*04d8*/ 	.word	0x05000033


	//   ....[121]....
        /*04dc*/ 	.word	0x05000033


	//   ....[122]....
        /*04e0*/ 	.word	0x05000033


	//   ....[123]....
        /*04e4*/ 	.word	0x05000033


	//   ....[124]....
        /*04e8*/ 	.word	0x05000033


	//   ....[125]....
        /*04ec*/ 	.word	0x05000033


	//----- nvinfo : EIATTR_COOP_GROUP_INSTR_OFFSETS
	.align		4
.L_1205:
        /*04f0*/ 	.byte	0x04, 0x28
        /*04f2*/ 	.short	(.L_1207 - .L_1206)


	//   ....[0]....
.L_1206:
        /*04f4*/ 	.word	0x00006970


	//   ....[1]....
        /*04f8*/ 	.word	0x00006990


	//   ....[2]....
        /*04fc*/ 	.word	0x000069f0


	//   ....[3]....
        /*0500*/ 	.word	0x00006a20


	//   ....[4]....
        /*0504*/ 	.word	0x00006fc0


	//   ....[5]....
        /*0508*/ 	.word	0x00006fd0


	//   ....[6]....
        /*050c*/ 	.word	0x00007000


	//   ....[7]....
        /*0510*/ 	.word	0x00007010


	//   ....[8]....
        /*0514*/ 	.word	0x00007040


	//   ....[9]....
        /*0518*/ 	.word	0x00007050


	//   ....[10]....
        /*051c*/ 	.word	0x00007080


	//   ....[11]....
        /*0520*/ 	.word	0x00007090


	//   ....[12]....
        /*0524*/ 	.word	0x000070c0


	//   ....[13]....
        /*0528*/ 	.word	0x000070d0


	//   ....[14]....
        /*052c*/ 	.word	0x000099a0


	//   ....[15]....
        /*0530*/ 	.word	0x000099d0


	//   ....[16]....
        /*0534*/ 	.word	0x00009a20


	//   ....[17]....
        /*0538*/ 	.word	0x00009a40


	//   ....[18]....
        /*053c*/ 	.word	0x00009a70


	//   ....[19]....
        /*0540*/ 	.word	0x00009a80


	//   ....[20]....
        /*0544*/ 	.word	0x00009ab0


	//   ....[21]....
        /*0548*/ 	.word	0x00009ac0


	//   ....[22]....
        /*054c*/ 	.word	0x00009c50


	//   ....[23]....
        /*0550*/ 	.word	0x00009c80


	//   ....[24]....
        /*0554*/ 	.word	0x00009cd0


	//   ....[25]....
        /*0558*/ 	.word	0x00009cf0


	//   ....[26]....
        /*055c*/ 	.word	0x00009d20


	//   ....[27]....
        /*0560*/ 	.word	0x00009d30


	//   ....[28]....
        /*0564*/ 	.word	0x00009d60


	//   ....[29]....
        /*0568*/ 	.word	0x00009d70


	//   ....[30]....
        /*056c*/ 	.word	0x00009eb0


	//   ....[31]....
        /*0570*/ 	.word	0x00009ee0


	//   ....[32]....
        /*0574*/ 	.word	0x00009f30


	//   ....[33]....
        /*0578*/ 	.word	0x00009f50


	//   ....[34]....
        /*057c*/ 	.word	0x00009f80


	//   ....[35]....
        /*0580*/ 	.word	0x00009f90


	//   ....[36]....
        /*0584*/ 	.word	0x00009fc0


	//   ....[37]....
        /*0588*/ 	.word	0x00009fd0


	//   ....[38]....
        /*058c*/ 	.word	0x0000a2f0


	//   ....[39]....
        /*0590*/ 	.word	0x0000a320


	//   ....[40]....
        /*0594*/ 	.word	0x0000a350


	//   ....[41]....
        /*0598*/ 	.word	0x0000a3a0


	//   ....[42]....
        /*059c*/ 	.word	0x0000a3c0


	//   ....[43]....
        /*05a0*/ 	.word	0x0000a3f0


	//   ....[44]....
        /*05a4*/ 	.word	0x0000a410


	//   ....[45]....
        /*05a8*/ 	.word	0x0000a430


	//   ....[46]....
        /*05ac*/ 	.word	0x0000a450


	//   ....[47]....
        /*05b0*/ 	.word	0x0000a470


	//   ....[48]....
        /*05b4*/ 	.word	0x0000a490


	//   ....[49]....
        /*05b8*/ 	.word	0x0000a4b0


	//   ....[50]....
        /*05bc*/ 	.word	0x0000a4d0


	//   ....[51]....
        /*05c0*/ 	.word	0x0000a500


	//   ....[52]....
        /*05c4*/ 	.word	0x0000a540


	//   ....[53]....
        /*05c8*/ 	.word	0x0000a560


	//   ....[54]....
        /*05cc*/ 	.word	0x0000a580


	//   ....[55]....
        /*05d0*/ 	.word	0x0000a5a0


	//   ....[56]....
        /*05d4*/ 	.word	0x0000a5d0


	//   ....[57]....
        /*05d8*/ 	.word	0x0000a600


	//   ....[58]....
        /*05dc*/ 	.word	0x0000a620


	//   ....[59]....
        /*05e0*/ 	.word	0x0000a640


	//   ....[60]....
        /*05e4*/ 	.word	0x0000a660


	//   ....[61]....
        /*05e8*/ 	.word	0x0000a690


	//   ....[62]....
        /*05ec*/ 	.word	0x0000a6e0


	//   ....[63]....
        /*05f0*/ 	.word	0x0000a710


	//   ....[64]....
        /*05f4*/ 	.word	0x0000a740


	//   ....[65]....
        /*05f8*/ 	.word	0x0000a770


	//   ....[66]....
        /*05fc*/ 	.word	0x0000a7a0


	//   ....[67]....
        /*0600*/ 	.word	0x0000a7d0


	//   ....[68]....
        /*0604*/ 	.word	0x0000a900


	//   ....[69]....
        /*0608*/ 	.word	0x0000a950


	//   ....[70]....
        /*060c*/ 	.word	0x0000aa80


	//   ....[71]....
        /*0610*/ 	.word	0x0000aad0


	//   ....[72]....
        /*0614*/ 	.word	0x0000ab40


	//   ....[73]....
        /*0618*/ 	.word	0x0000aba0


	//   ....[74]....
        /*061c*/ 	.word	0x0000ac10


	//   ....[75]....
        /*0620*/ 	.word	0x0000ac70


	//   ....[76]....
        /*0624*/ 	.word	0x0000ace0


	//   ....[77]....
        /*0628*/ 	.word	0x0000ad40


	//   ....[78]....
        /*062c*/ 	.word	0x0000adf0


	//   ....[79]....
        /*0630*/ 	.word	0x0000ae80


	//   ....[80]....
        /*0634*/ 	.word	0x0000aef0


	//   ....[81]....
        /*0638*/ 	.word	0x0000af50


	//   ....[82]....
        /*063c*/ 	.word	0x0000afc0


	//   ....[83]....
        /*0640*/ 	.word	0x0000b020


	//   ....[84]....
        /*0644*/ 	.word	0x0000b090


	//   ....[85]....
        /*0648*/ 	.word	0x0000b0f0


	//   ....[86]....
        /*064c*/ 	.word	0x0000b1a0


	//   ....[87]....
        /*0650*/ 	.word	0x0000b230


	//   ....[88]....
        /*0654*/ 	.word	0x0000b2a0


	//   ....[89]....
        /*0658*/ 	.word	0x0000b300


	//   ....[90]....
        /*065c*/ 	.word	0x0000b370


	//   ....[91]....
        /*0660*/ 	.word	0x0000b3d0


	//   ....[92]....
        /*0664*/ 	.word	0x0000b440


	//   ....[93]....
        /*0668*/ 	.word	0x0000b4a0


	//   ....[94]....
        /*066c*/ 	.word	0x0000b550


	//   ....[95]....
        /*0670*/ 	.word	0x0000b610


	//   ....[96]....
        /*0674*/ 	.word	0x0000b740


	//   ....[97]....
        /*0678*/ 	.word	0x0000b7c0


	//   ....[98]....
        /*067c*/ 	.word	0x0000b870


	//   ....[99]....
        /*0680*/ 	.word	0x0000b8d0


	//   ....[100]....
        /*0684*/ 	.word	0x0000b950


	//   ....[101]....
        /*0688*/ 	.word	0x0000ba20


	//   ....[102]....
        /*068c*/ 	.word	0x0000baa0


	//   ....[103]....
        /*0690*/ 	.word	0x0000bb40


	//   ....[104]....
        /*0694*/ 	.word	0x0000bc00


	//   ....[105]....
        /*0698*/ 	.word	0x0000bc60


	//   ....[106]....
        /*069c*/ 	.word	0x0000bcd0


	//   ....[107]....
        /*06a0*/ 	.word	0x0000bd30


	//   ....[108]....
        /*06a4*/ 	.word	0x0000bda0


	//   ....[109]....
        /*06a8*/ 	.word	0x0000be00


	//   ....[110]....
        /*06ac*/ 	.word	0x0000be80


	//   ....[111]....
        /*06b0*/ 	.word	0x0000bf00


	//   ....[112]....
        /*06b4*/ 	.word	0x0000bf70


	//   ....[113]....
        /*06b8*/ 	.word	0x0000bfd0


	//   ....[114]....
        /*06bc*/ 	.word	0x0000c040


	//   ....[115]....
        /*06c0*/ 	.word	0x0000c0a0


	//   ....[116]....
        /*06c4*/ 	.word	0x0000c110


	//   ....[117]....
        /*06c8*/ 	.word	0x0000c170


	//   ....[118]....
        /*06cc*/ 	.word	0x0000c1d0


	//   ....[119]....
        /*06d0*/ 	.word	0x0000c240


	//   ....[120]....
        /*06d4*/ 	.word	0x0000c2b0


	//   ....[121]....
        /*06d8*/ 	.word	0x0000c310


	//   ....[122]....
        /*06dc*/ 	.word	0x0000c380


	//   ....[123]....
        /*06e0*/ 	.word	0x0000c3e0


	//   ....[124]....
        /*06e4*/ 	.word	0x0000c4a0


	//   ....[125]....
        /*06e8*/ 	.word	0x0000c530


	//----- nvinfo : EIATTR_EXIT_INSTR_OFFSETS
	.align		4
.L_1207:
        /*06ec*/ 	.byte	0x04, 0x1c
        /*06ee*/ 	.short	(.L_1209 - .L_1208)


	//   ....[0]....
.L_1208:
        /*06f0*/ 	.word	0x00008970


	//   ....[1]....
        /*06f4*/ 	.word	0x0000aa20


	//----- nvinfo : EIATTR_MAX_THREADS
	.align		4
.L_1209:
        /*06f8*/ 	.byte	0x04, 0x05
        /*06fa*/ 	.short	(.L_1211 - .L_1210)
.L_1210:
        /*06fc*/ 	.word	0x00000140
        /*0700*/ 	.word	0x00000001
        /*0704*/ 	.word	0x00000001


	//----- nvinfo : EIATTR_CRS_STACK_SIZE
	.align		4
.L_1211:
        /*0708*/ 	.byte	0x04, 0x1e
        /*070a*/ 	.short	(.L_1213 - .L_1212)
.L_1212:
        /*070c*/ 	.word	0x00000000


	//----- nvinfo : EIATTR_CBANK_PARAM_SIZE
	.align		4
.L_1213:
        /*0710*/ 	.byte	0x03, 0x19
        /*0712*/ 	.short	0x0060


	//----- nvinfo : EIATTR_PARAM_CBANK
	.align		4
        /*0714*/ 	.byte	0x04, 0x0a
        /*0716*/ 	.short	(.L_1215 - .L_1214)
	.align		4
.L_1214:
        /*0718*/ 	.word	index@(.nv.constant0._ZN13group_norm_v218gn_bwd_cuda_kernelI6__halfLi320ELi1ELi16ELi40ELi4096ELb1ELb1ELi64ELi320ELi320ELi4ELb1ELi2ELb0ELb0ELNS_15WgradSyncMethodE3ENS_16CompileConditionILi900EEEEEvPT_S6_S6_PKS5_S8_S8_S8_PKfflPfPj)
        /*071c*/ 	.short	0x0210
        /*071e*/ 	.short	0x0060


	//----- nvinfo : EIATTR_SW_WAR
	.align		4
.L_1215:
        /*0720*/ 	.byte	0x04, 0x36
        /*0722*/ 	.short	(.L_1217 - .L_1216)
.L_1216:
        /*0724*/ 	.word	0x00000008
.L_1217:


//--------------------- .nv.info._ZN13group_norm_v218gn_bwd_cuda_kernelI6__halfLi320ELi2ELi16ELi40ELi4096ELb1ELb1ELi32ELi320ELi320ELi4ELb1ELi2ELb0ELb0ELNS_15WgradSyncMethodE3ENS_16CompileConditionILi900EEEEEvPT_S6_S6_PKS5_S8_S8_S8_PKfflPfPj --------------------------
	.section	.nv.info._ZN13group_norm_v218gn_bwd_cuda_kernelI6__halfLi320ELi2ELi16ELi40ELi4096ELb1ELb1ELi32ELi320ELi320ELi4ELb1ELi2ELb0ELb0ELNS_15WgradSyncMethodE3ENS_16CompileConditionILi900EEEEEvPT_S6_S6_PKS5_S8_S8_S8_PKfflPfPj,"",@"SHT_CUDA_INFO"
	.sectionflags	@""
	.align	4


	//----- nvinfo : EIATTR_CUDA_API_VERSION
	.align		4
        /*0000*/ 	.byte	0x04, 0x37
        /*0002*/ 	.short	(.L_1219 - .L_1218)
.L_1218:
        /*0004*/ 	.word	0x00000082


	//----- nvinfo : EIATTR_KPARAM_INFO
	.align		4
.L_1219:
        /*0008*/ 	.byte	0x04, 0x17
        /*000a*/ 	.short	(.L_1221 - .L_1220)
.L_1220:
        /*000c*/ 	.word	0x00000000
        /*0010*/ 	.short	0x000b
        /*0012*/ 	.short	0x0058
        /*0014*/ 	.byte	0x00, 0xf0, 0x21, 0x00


	//----- nvinfo : EIATTR_KPARAM_INFO
	.align		4
.L_1221:
        /*0018*/ 	.byte	0x04, 0x17
        /*001a*/ 	.short	(.L_1223 - .L_1222)
.L_1222:
        /*001c*/ 	.word	0x00000000
        /*0020*/ 	.short	0x000a
        /*0022*/ 	.short	0x0050
        /*0024*/ 	.byte	0x00, 0xf0, 0x21, 0x00


	//----- nvinfo : EIATTR_KPARAM_INFO
	.align		4
.L_1223:
        /*0028*/ 	.byte	0x04, 0x17
        /*002a*/ 	.short	(.L_1225 - .L_1224)
.L_1224:
        /*002c*/ 	.word	0x00000000
        /*0030*/ 	.short	0x0009
        /*0032*/ 	.short	0x0048
        /*0034*/ 	.byte	0x00, 0xf0, 0x21, 0x00


	//----- nvinfo : EIATTR_KPARAM_INFO
	.align		4
.L_1225:
        /*0038*/ 	.byte	0x04, 0x17
        /*003a*/ 	.short	(.L_1227 - .L_1226)
.L_1226:
        /*003c*/ 	.word	0x00000000
        /*0040*/ 	.short	0x0008
        /*0042*/ 	.short	0x0040
        /*0044*/ 	.byte	0x00, 0xf0, 0x11, 0x00


	//----- nvinfo : EIATTR_KPARAM_INFO
	.align		4
.L_1227:
        /*0048*/ 	.byte	0x04, 0x17
        /*004a*/ 	.short	(.L_1229 - .L_1228)
.L_1228:
        /*004c*/ 	.word	0x00000000
        /*0050*/ 	.short	0x0007
        /*0052*/ 	.short	0x0038
        /*0054*/ 	.byte	0x00, 0xf0, 0x21, 0x00


	//----- nvinfo : EIATTR_KPARAM_INFO
	.align		4
.L_1229:
        /*0058*/ 	.byte	0x04, 0x17
        /*005a*/ 	.short	(.L_1231 - .L_1230)
.L_1230:
        /*005c*/ 	.word	0x00000000
        /*0060*/ 	.short	0x0006
        /*0062*/ 	.short	0x0030
        /*0064*/ 	.byte	0x00, 0xf0, 0x21, 0x00


	//----- nvinfo : EIATTR_KPARAM_INFO
	.align		4
.L_1231:
        /*0068*/ 	.byte	0x04, 0x17
        /*006a*/ 	.short	(.L_1233 - .L_1232)
.L_1232:
        /*006c*/ 	.word	0x00000000
        /*0070*/ 	.short	0x0005
        /*0072*/ 	.short	0x0028
        /*0074*/ 	.byte	0x00, 0xf0, 0x21, 0x00


	//----- nvinfo : EIATTR_KPARAM_INFO
	.align		4
.L_1233:
        /*0078*/ 	.byte	0x04, 0x17
        /*007a*/ 	.short	(.L_1235 - .L_1234)
.L_1234:
        /*007c*/ 	.word	0x00000000
        /*0080*/ 	.short	0x0004
        /*0082*/ 	.short	0x0020
        /*0084*/ 	.byte	0x00, 0xf0, 0x21, 0x00


	//----- nvinfo : EIATTR_KPARAM_INFO
	.align		4
.L_1235:
        /*0088*/ 	.byte	0x04, 0x17
        /*008a*/ 	.short	(.L_1237 - .L_1236)
.L_1236:
        /*008c*/ 	.word	0x00000000
        /*0090*/ 	.short	0x0003
        /*0092*/ 	.short	0x0018
        /*0094*/ 	.byte	0x00, 0xf0, 0x21, 0x00


	//----- nvinfo : EIATTR_KPARAM_INFO
	.align		4
.L_1237:
        /*0098*/ 	.byte	0x04, 0x17
        /*009a*/ 	.short	(.L_1239 - .L_1238)
.L_1238:
        /*009c*/ 	.word	0x00000000
        /*00a0*/ 	.short	0x0002
        /*00a2*/ 	.short	0x0010
        /*00a4*/ 	.byte	0x00, 0xf0, 0x21, 0x00


	//----- nvinfo : EIATTR_KPARAM_INFO
	.align		4
.L_1239:
        /*00a8*/ 	.byte	0x04, 0x17
        /*00aa*/ 	.short	(.L_1241 - .L_1240)
.L_1240:
        /*00ac*/ 	.word	0x00000000
        /*00b0*/ 	.short	0x0001
        /*00b2*/ 	.short	0x0008
        /*00b4*/ 	.byte	0x00, 0xf0, 0x21, 0x00


	//----- nvinfo : EIATTR_KPARAM_INFO
	.align		4
.L_1241:
        /*00b8*/ 	.byte	0x04, 0x17
        /*00ba*/ 	.short	(.L_1243 - .L_1242)
.L_1242:
        /*00bc*/ 	.word	0x00000000
        /*00c0*/ 	.short	0x0000
        /*00c2*/ 	.short	0x0000
        /*00c4*/ 	.byte	0x00, 0xf0, 0x21, 0x00


	//----- nvinfo : EIATTR_SPARSE_MMA_MASK
	.align		4
.L_1243:
        /*00c8*/ 	.byte	0x03, 0x50
        /*00ca*/ 	.short	0x0000


	//----- nvinfo : EIATTR_MAXREG_COUNT
	.align		4
        /*00cc*/ 	.byte	0x03, 0x1b
        /*00ce*/ 	.short	0x0060


	//----- nvinfo : EIATTR_NUM_BARRIERS
	.align		4
        /*00d0*/ 	.byte	0x02, 0x4c
        /*00d2*/ 	.byte	0x01
	.zero		1


	//----- nvinfo : EIATTR_ANNOTATIONS
	.align		4
        /*00d4*/ 	.byte	0x04, 0x55
        /*00d6*/ 	.short	(.L_1245 - .L_1244)


	//   ....[0]....
.L_1244:
        /* <DEDUP_REMOVED lines=21> */


	//----- nvinfo : EIATTR_MERCURY_ISA_VERSION
	.align		4
.L_1245:
        /*0218*/ 	.byte	0x03, 0x5f
        /*021a*/ 	.short	0x0101


	//----- nvinfo : EIATTR_COOP_GROUP_MASK_REGIDS
	.align		4
        /*021c*/ 	.byte	0x04, 0x29
        /*021e*/ 	.short	(.L_1247 - .L_1246)


	//   ....[0]....
.L_1246:
        /*0220*/ 	.word	0xffffffff


	//   ....[1]....
        /*0224*/ 	.word	0xffffffff


	//   ....[2]....
        /*0228*/ 	.word	0xffffffff


	//   ....[3]....
        /*022c*/ 	.word	0xffffffff


	//   ....[4]....
        /*0230*/ 	.word	0xffffffff


	//   ....[5]....
        /*0234*/ 	.word	0xffffffff


	//   ....[6]....
        /*0238*/ 	.word	0xffffffff


	//   ....[7]....
        /*023c*/ 	.word	0xffffffff


	//   ....[8]....
        /*0240*/ 	.word	0xffffffff


	//   ....[9]....
        /*0244*/ 	.word	0xffffffff


	//   ....[10]....
        /*0248*/ 	.word	0xffffffff


	//   ....[11]....
        /*024c*/ 	.word	0xffffffff


	//   ....[12]....
        /*0250*/ 	.word	0xffffffff


	//   ....[13]....
        /*0254*/ 	.word	0xffffffff


	//   ....[14]....
        /*0258*/ 	.word	0x0500000f


	//   ....[15]....
        /*025c*/ 	.word	0x05000016


	//   ....[16]....
        /*0260*/ 	.word	0x05000018


	//   ....[17]....
        /*0264*/ 	.word	0x05000011


	//   ....[18]....
        /*0268*/ 	.word	0x0500001d


	//   ....[19]....
        /*026c*/ 	.word	0x05000012


	//   ....[20]....
        /*0270*/ 	.word	0x05000016


	//   ....[21]....
        /*0274*/ 	.word	0x05000017


	//   ....[22]....
        /*0278*/ 	.word	0x05000016


	//   ....[23]....
        /*027c*/ 	.word	0x0500000f


	//   ....[24]....
        /*0280*/ 	.word	0x05000011


	//   ....[25]....
        /*0284*/ 	.word	0x05000018


	//   ....[26]....
        /*0288*/ 	.word	0x05000022


	//   ....[27]....
        /*028c*/ 	.word	0x05000021


	//   ....[28]....
        /*0290*/ 	.word	0x0500000f


	//   ....[29]....
        /*0294*/ 	.word	0x05000016


	//   ....[30]....
        /*0298*/ 	.word	0x05000016


	//   ....[31]....
        /*029c*/ 	.word	0x0500000f


	//   ....[32]....
        /*02a0*/ 	.word	0x05000011


	//   ....[33]....
        /*02a4*/ 	.word	0x05000018


	//   ....[34]....
        /*02a8*/ 	.word	0x05000022


	//   ....[35]....
        /*02ac*/ 	.word	0x05000021


	//   ....[36]....
        /*02b0*/ 	.word	0x0500000f


	//   ....[37]....
        /*02b4*/ 	.word	0x05000016


	//   ....[38]....
        /*02b8*/ 	.word	0x0500000f


	//   ....[39]....
        /*02bc*/ 	.word	0x05000016


	//   ....[40]....
        /*02c0*/ 	.word	0x05000022


	//   ....[41]....
        /*02c4*/ 	.word	0x05000018


	//   ....[42]....
        /*02c8*/ 	.word	0x0500001c


	//   ....[43]....
        /*02cc*/ 	.word	0x0500002e


	//   ....[44]....
        /*02d0*/ 	.word	0x05000024


	//   ....[45]....
        /*02d4*/ 	.word	0x05000017


	//   ....[46]....
        /*02d8*/ 	.word	0x05000016


	//   ....[47]....
        /*02dc*/ 	.word	0x0500001b


	//   ....[48]....
        /*02e0*/ 	.word	0x0500000f


	//   ....[49]....
        /*02e4*/ 	.word	0x05000011


	//   ....[50]....
        /*02e8*/ 	.word	0x05000029


	//   ....[51]....
        /*02ec*/ 	.word	0x05000023


	//   ....[52]....
        /*02f0*/ 	.word	0x0500002c


	//   ....[53]....
        /*02f4*/ 	.word	0x05000012


	//   ....[54]....
        /*02f8*/ 	.word	0x05000022


	//   ....[55]....
        /*02fc*/ 	.word	0x05000025


	//   ....[56]....
        /*0300*/ 	.word	0x05000014


	//   ....[57]....
        /*0304*/ 	.word	0x05000020


	//   ....[58]....
        /*0308*/ 	.word	0x0500001e


	//   ....[59]....
        /*030c*/ 	.word	0x0500001c


	//   ....[60]....
        /*0310*/ 	.word	0x05000027


	//   ....[61]....
        /*0314*/ 	.word	0x0500001b


	//   ....[62]....
        /*0318*/ 	.word	0x05000023


	//   ....[63]....
        /*031c*/ 	.word	0x05000024


	//   ....[64]....
        /*0320*/ 	.word	0x0500002a


	//   ....[65]....
        /*0324*/ 	.word	0x0500002b


	//   ....[66]....
        /*0328*/ 	.word	0x05000031


	//   ....[67]....
        /*032c*/ 	.word	0x05000033


	//   ....[68]....
        /*0330*/ 	.word	0x05000021


	//   ....[69]....
        /*0334*/ 	.word	0x05000011


	//   ....[70]....
        /*0338*/ 	.word	0x0500000f


	//   ....[71]....
        /*033c*/ 	.word	0x0500000f


	//   ....[72]....
        /*0340*/ 	.word	0x0500000f


	//   ....[73]....
        /*0344*/ 	.word	0x0500000f


	//   ....[74]....
        /*0348*/ 	.word	0x0500000f


	//   ....[75]....
        /*034c*/ 	.word	0x0500000f


	//   ....[76]....
        /*0350*/ 	.word	0x0500000f


	//   ....[77]....
        /*0354*/ 	.word	0x0500000f


	//   ....[78]....
        /*0358*/ 	.word	0x0500000f


	//   ....[79]....
        /*035c*/ 	.word	0x0500000f


	//   ....[80]....
        /*0360*/ 	.word	0x0500000f


	//   ....[81]....
        /*0364*/ 	.word	0x0500000f


	//   ....[82]....
        /*0368*/ 	.word	0x0500000f


	//   ....[83]....
        /*036c*/ 	.word	0x0500000f


	//   ....[84]....
        /*0370*/ 	.word	0x0500000f


	//   ....[85]....
        /*0374*/ 	.word	0x0500000f


	//   ....[86]....
        /*0378*/ 	.word	0x0500000f


	//   ....[87]....
        /*037c*/ 	.word	0x0500000f


	//   ....[88]....
        /*0380*/ 	.word	0x0500000f


	//   ....[89]....
        /*0384*/ 	.word	0x0500000f


	//   ....[90]....
        /*0388*/ 	.word	0x0500000f


	//   ....[91]....
        /*038c*/ 	.word	0x0500000f


	//   ....[92]....
        /*0390*/ 	.word	0x0500000f


	//   ....[93]....
        /*0394*/ 	.word	0x0500000f


	//   ....[94]....
        /*0398*/ 	.word	0x0500000f


	//   ....[95]....
        /*039c*/ 	.word	0x0500000f


	//   ....[96]....
        /*03a0*/ 	.word	0x0500000f


	//   ....[97]....
        /*03a4*/ 	.word	0x0500000f


	//   ....[98]....
        /*03a8*/ 	.word	0x0500000f


	//   ....[99]....
        /*03ac*/ 	.word	0x0500000f


	//   ....[100]....
        /*03b0*/ 	.word	0x0500000f


	//   ....[101]....
        /*03b4*/ 	.word	0x0500000f


	//   ....[102]....
        /*03b8*/ 	.word	0x0500000f


	//   ....[103]....
        /*03bc*/ 	.word	0x0500000f


	//   ....[104]....
        /*03c0*/ 	.word	0x0500000f


	//   ....[105]....
        /*03c4*/ 	.word	0x0500000f


	//   ....[106]....
        /*03c8*/ 	.word	0x0500000f


	//   ....[107]....
        /*03cc*/ 	.word	0x0500000f


	//   ....[108]....
        /*03d0*/ 	.word	0x0500000f


	//   ....[109]....
        /*03d4*/ 	.word	0x0500000f


	//   ....[110]....
        /*03d8*/ 	.word	0x0500000f


	//   ....[111]....
        /*03dc*/ 	.word	0x0500000f


	//   ....[112]....
        /*03e0*/ 	.word	0x0500000f


	//   ....[113]....
        /*03e4*/ 	.word	0x0500000f


	//   ....[114]....
        /*03e8*/ 	.word	0x0500000f


	//   ....[115]....
        /*03ec*/ 	.word	0x0500000f


	//   ....[116]....
        /*03f0*/ 	.word	0x0500000f


	//   ....[117]....
        /*03f4*/ 	.word	0x0500000f


	//   ....[118]....
        /*03f8*/ 	.word	0x0500000f


	//   ....[119]....
        /*03fc*/ 	.word	0x0500000f


	//   ....[120]....
        /*0400*/ 	.word	0x0500000f


	//   ....[121]....
        /*0404*/ 	.word	0x0500000f


	//   ....[122]....
        /*0408*/ 	.word	0x0500000f


	//   ....[123]....
        /*040c*/ 	.word	0x0500000f


	//   ....[124]....
        /*0410*/ 	.word	0x0500000f


	//   ....[125]....
        /*0414*/ 	.word	0x0500000f


	//----- nvinfo : EIATTR_COOP_GROUP_INSTR_OFFSETS
	.align		4
.L_1247:
        /*0418*/ 	.byte	0x04, 0x28
        /*041a*/ 	.short	(.L_1249 - .L_1248)


	//   ....[0]....
.L_1248:
        /*041c*/ 	.word	0x00003db0


	//   ....[1]....
        /*0420*/ 	.word	0x00003de0


	//   ....[2]....
        /*0424*/ 	.word	0x00003e10


	//   ....[3]....
        /*0428*/ 	.word	0x00003e20


	//   ....[4]....
        /*042c*/ 	.word	0x000044d0


	//   ....[5]....
        /*0430*/ 	.word	0x00004510


	//   ....[6]....
        /*0434*/ 	.word	0x00004530


	//   ....[7]....
        /*0438*/ 	.word	0x00004550


	//   ....[8]....
        /*043c*/ 	.word	0x00004570


	//   ....[9]....
        /*0440*/ 	.word	0x00004590


	//   ....[10]....
        /*0444*/ 	.word	0x000045b0


	//   ....[11]....
        /*0448*/ 	.word	0x000045d0


	//   ....[12]....
        /*044c*/ 	.word	0x000045f0


	//   ....[13]....
        /*0450*/ 	.word	0x00004610


	//   ....[14]....
        /*0454*/ 	.word	0x000063f0


	//   ....[15]....
        /*0458*/ 	.word	0x00006420


	//   ....[16]....
        /*045c*/ 	.word	0x00006470


	//   ....[17]....
        /*0460*/ 	.word	0x00006480


	//   ....[18]....
        /*0464*/ 	.word	0x000064b0


	//   ....[19]....
        /*0468*/ 	.word	0x000064c0


	//   ....[20]....
        /*046c*/ 	.word	0x000064f0


	//   ....[21]....
        /*0470*/ 	.word	0x00006500


	//   ....[22]....
        /*0474*/ 	.word	0x000066d0


	//   ....[23]....
        /*0478*/ 	.word	0x00006700


	//   ....[24]....
        /*047c*/ 	.word	0x00006740


	//   ....[25]....
        /*0480*/ 	.word	0x00006750


	//   ....[26]....
        /*0484*/ 	.word	0x00006780


	//   ....[27]....
        /*0488*/ 	.word	0x00006790


	//   ....[28]....
        /*048c*/ 	.word	0x000067c0


	//   ....[29]....
        /*0490*/ 	.word	0x000067d0


	//   ....[30]....
        /*0494*/ 	.word	0x00006940


	//   ....[31]....
        /*0498*/ 	.word	0x00006970


	//   ....[32]....
        /*049c*/ 	.word	0x000069b0


	//   ....[33]....
        /*04a0*/ 	.word	0x000069c0


	//   ....[34]....
        /*04a4*/ 	.word	0x000069f0


	//   ....[35]....
        /*04a8*/ 	.word	0x00006a00


	//   ....[36]....
        /*04ac*/ 	.word	0x00006a30


	//   ....[37]....
        /*04b0*/ 	.word	0x00006a40


	//   ....[38]....
        /*04b4*/ 	.word	0x00006d10


	//   ....[39]....
        /*04b8*/ 	.word	0x00006d40


	//   ....[40]....
        /*04bc*/ 	.word	0x00006e40


	//   ....[41]....
        /*04c0*/ 	.word	0x00006e80


	//   ....[42]....
        /*04c4*/ 	.word	0x00006eb0


	//   ....[43]....
        /*04c8*/ 	.word	0x00006ee0


	//   ....[44]....
        /*04cc*/ 	.word	0x00006ef0


	//   ....[45]....
        /*04d0*/ 	.word	0x00006f10


	//   ....[46]....
        /*04d4*/ 	.word	0x00006f50


	//   ....[47]....
        /*04d8*/ 	.word	0x00006f80


	//   ....[48]....
        /*04dc*/ 	.word	0x00006fb0


	//   ....[49]....
        /*04e0*/ 	.word	0x00006fd0


	//   ....[50]....
        /*04e4*/ 	.word	0x00006ff0


	//   ....[51]....
        /*04e8*/ 	.word	0x00007010


	//   ....[52]....
        /*04ec*/ 	.word	0x00007030


	//   ....[53]....
        /*04f0*/ 	.word	0x00007060


	//   ....[54]....
        /*04f4*/ 	.word	0x000070b0


	//   ....[55]....
        /*04f8*/ 	.word	0x000070e0


	//   ....[56]....
        /*04fc*/ 	.word	0x00007100


	//   ....[57]....
        /*0500*/ 	.word	0x00007120


	//   ....[58]....
        /*0504*/ 	.word	0x00007150


	//   ....[59]....
        /*0508*/ 	.word	0x00007170


	//   ....[60]....
        /*050c*/ 	.word	0x00007180


	//   ....[61]....
        /*0510*/ 	.word	0x000071a0


	//   ....[62]....
        /*0514*/ 	.word	0x000071e0


	//   ....[63]....
        /*0518*/ 	.word	0x00007210


	//   ....[64]....
        /*051c*/ 	.word	0x00007230


	//   ....[65]....
        /*0520*/ 	.word	0x00007260


	//   ....[66]....
        /*0524*/ 	.word	0x00007280


	//   ....[67]....
        /*0528*/ 	.word	0x000072c0


	//   ....[68]....
        /*052c*/ 	.word	0x00007460


	//   ....[69]....
        /*0530*/ 	.word	0x000074b0


	//   ....[70]....
        /*0534*/ 	.word	0x00007640


	//   ....[71]....
        /*0538*/ 	.word	0x00007690


	//   ....[72]....
        /*053c*/ 	.word	0x00007700


	//   ....[73]....
        /*0540*/ 	.word	0x00007760


	//   ....[74]....
        /*0544*/ 	.word	0x000077d0


	//   ....[75]....
        /*0548*/ 	.word	0x00007830


	//   ....[76]....
        /*054c*/ 	.word	0x000078a0


	//   ....[77]....
        /*0550*/ 	.word	0x00007900


	//   ....[78]....
        /*0554*/ 	.word	0x000079a0


	//   ....[79]....
        /*0558*/ 	.word	0x00007a30


	//   ....[80]....
        /*055c*/ 	.word	0x00007aa0


	//   ....[81]....
        /*0560*/ 	.word	0x00007b00


	//   ....[82]....
        /*0564*/ 	.word	0x00007b70


	//   ....[83]....
        /*0568*/ 	.word	0x00007bd0


	//   ....[84]....
        /*056c*/ 	.word	0x00007c40


	//   ....[85]....
        /*0570*/ 	.word	0x00007ca0


	//   ....[86]....
        /*0574*/ 	.word	0x00007d40


	//   ....[87]....
        /*0578*/ 	.word	0x00007dd0


	//   ....[88]....
        /*057c*/ 	.word	0x00007e40


	//   ....[89]....
        /*0580*/ 	.word	0x00007ea0


	//   ....[90]....
        /*0584*/ 	.word	0x00007f10


	//   ....[91]....
        /*0588*/ 	.word	0x00007f70


	//   ....[92]....
        /*058c*/ 	.word	0x00007fe0


	//   ....[93]....
        /*0590*/ 	.word	0x00008040


	//   ....[94]....
        /*0594*/ 	.word	0x000080e0


	//   ....[95]....
        /*0598*/ 	.word	0x00008190


	//   ....[96]....
        /*059c*/ 	.word	0x000082a0


	//   ....[97]....
        /*05a0*/ 	.word	0x00008300


	//   ....[98]....
        /*05a4*/ 	.word	0x00008390


	//   ....[99]....
        /*05a8*/ 	.word	0x000083e0


	//   ....[100]....
        /*05ac*/ 	.word	0x00008470


	//   ....[101]....
        /*05b0*/ 	.word	0x00008510


	//   ....[102]....
        /*05b4*/ 	.word	0x00008580


	//   ....[103]....
        /*05b8*/ 	.word	0x000085f0


	//   ....[104]....
        /*05bc*/ 	.word	0x00008660


	//   ....[105]....
        /*05c0*/ 	.word	0x000086c0


	//   ....[106]....
        /*05c4*/ 	.word	0x00008730


	//   ....[107]....
        /*05c8*/ 	.word	0x00008790


	//   ....[108]....
        /*05cc*/ 	.word	0x00008810


	//   ....[109]....
        /*05d0*/ 	.word	0x00008870


	//   ....[110]....
        /*05d4*/ 	.word	0x000088e0


	//   ....[111]....
        /*05d8*/ 	.word	0x00008930


	//   ....[112]....
        /*05dc*/ 	.word	0x000089a0


	//   ....[113]....
        /*05e0*/ 	.word	0x00008a00


	//   ....[114]....
        /*05e4*/ 	.word	0x00008aa0


	//   ....[115]....
        /*05e8*/ 	.word	0x00008b30


	//   ....[116]....
        /*05ec*/ 	.word	0x00008bb0


	//   ....[117]....
        /*05f0*/ 	.word	0x00008c50


	//   ....[118]....
        /*05f4*/ 	.word	0x00008ce0


	//   ....[119]....
        /*05f8*/ 	.word	0x00008d40


	//   ....[120]....
        /*05fc*/ 	.word	0x00008db0


	//   ....[121]....
        /*0600*/ 	.word	0x00008e20


	//   ....[122]....
        /*0604*/ 	.word	0x00008ef0


	//   ....[123]....
        /*0608*/ 	.word	0x00008fb0


	//   ....[124]....
        /*060c*/ 	.word	0x000090e0


	//   ....[125]....
        /*0610*/ 	.word	0x00009160


	//----- nvinfo : EIATTR_EXIT_INSTR_OFFSETS
	.align		4
.L_1249:
        /*0614*/ 	.byte	0x04, 0x1c
        /*0616*/ 	.short	(.L_1251 - .L_1250)


	//   ....[0]....
.L_1250:
        /*0618*/ 	.word	0x00005420


	//   ....[1]....
        /*061c*/ 	.word	0x000075e0


	//----- nvinfo : EIATTR_MAX_THREADS
	.align		4
.L_1251:
        /*0620*/ 	.byte	0x04, 0x05
        /*0622*/ 	.short	(.L_1253 - .L_1252)
.L_1252:
        /*0624*/ 	.word	0x00000140
        /*0628*/ 	.word	0x00000001
        /*062c*/ 	.word	0x00000001


	//----- nvinfo : EIATTR_CRS_STACK_SIZE
	.align		4
.L_1253:
        /*0630*/ 	.byte	0x04, 0x1e
        /*0632*/ 	.short	(.L_1255 - .L_1254)
.L_1254:
        /*0634*/ 	.word	0x00000000


	//----- nvinfo : EIATTR_CBANK_PARAM_SIZE
	.align		4
.L_1255:
        /*0638*/ 	.byte	0x03, 0x19
        /*063a*/ 	.short	0x0060


	//----- nvinfo : EIATTR_PARAM_CBANK
	.align		4
        /*063c*/ 	.byte	0x04, 0x0a
        /*063e*/ 	.short	(.L_1257 - .L_1256)
	.align		4
.L_1256:
        /*0640*/ 	.word	index@(.nv.constant0._ZN13group_norm_v218gn_bwd_cuda_kernelI6__halfLi320ELi2ELi16ELi40ELi4096ELb1ELb1ELi32ELi320ELi320ELi4ELb1ELi2ELb0ELb0ELNS_15WgradSyncMethodE3ENS_16CompileConditionILi900EEEEEvPT_S6_S6_PKS5_S8_S8_S8_PKfflPfPj)
        /*0644*/ 	.short	0x0210
        /*0646*/ 	.short	0x0060


	//----- nvinfo : EIATTR_SW_WAR
	.align		4
.L_1257:
        /*0648*/ 	.byte	0x04, 0x36
        /*064a*/ 	.short	(.L_1259 - .L_1258)
.L_1258:
        /*064c*/ 	.word	0x00000008
.L_1259:


//--------------------- .nv.info._ZN13group_norm_v218gn_bwd_cuda_kernelI6__halfLi320ELi3ELi16ELi40ELi4096ELb1ELb1ELi32ELi320ELi320ELi4ELb1ELi2ELb0ELb0ELNS_15WgradSyncMethodE3ENS_16CompileConditionILi900EEEEEvPT_S6_S6_PKS5_S8_S8_S8_PKfflPfPj --------------------------
	.section	.nv.info._ZN13group_norm_v218gn_bwd_cuda_kernelI6__halfLi320ELi3ELi16ELi40ELi4096ELb1ELb1ELi32ELi320ELi320ELi4ELb1ELi2ELb0ELb0ELNS_15WgradSyncMethodE3ENS_16CompileConditionILi900EEEEEvPT_S6_S6_PKS5_S8_S8_S8_PKfflPfPj,"",@"SHT_CUDA_INFO"
	.sectionflags	@""
	.align	4


	//----- nvinfo : EIATTR_CUDA_API_VERSION
	.align		4
        /*0000*/ 	.byte	0x04, 0x37
        /*0002*/ 	.short	(.L_1261 - .L_1260)
.L_1260:
        /*0004*/ 	.word	0x00000082


	//----- nvinfo : EIATTR_KPARAM_INFO
	.align		4
.L_1261:
        /*0008*/ 	.byte	0x04, 0x17
        /*000a*/ 	.short	(.L_1263 - .L_1262)
.L_1262:
        /*000c*/ 	.word	0x00000000
        /*0010*/ 	.short	0x000b
        /*0012*/ 	.short	0x0058
        /*0014*/ 	.byte	0x00, 0xf0, 0x21, 0x00


	//----- nvinfo : EIATTR_KPARAM_INFO
	.align		4
.L_1263:
        /*0018*/ 	.byte	0x04, 0x17
        /*001a*/ 	.short	(.L_1265 - .L_1264)
.L_1264:
        /*001c*/ 	.word	0x00000000
        /*0020*/ 	.short	0x000a
        /*0022*/ 	.short	0x0050
        /*0024*/ 	.byte	0x00, 0xf0, 0x21, 0x00


	//----- nvinfo : EIATTR_KPARAM_INFO
	.align		4
.L_1265:
        /*0028*/ 	.byte	0x04, 0x17
        /*002a*/ 	.short	(.L_1267 - .L_1266)
.L_1266:
        /*002c*/ 	.word	0x00000000
        /*0030*/ 	.short	0x0009
        /*0032*/ 	.short	0x0048
        /*0034*/ 	.byte	0x00, 0xf0, 0x21, 0x00


	//----- nvinfo : EIATTR_KPARAM_INFO
	.align		4
.L_1267:
        /*0038*/ 	.byte	0x04, 0x17
        /*003a*/ 	.short	(.L_1269 - .L_1268)
.L_1268:
        /*003c*/ 	.word	0x00000000
        /*0040*/ 	.short	0x0008
        /*0042*/ 	.short	0x0040
        /*0044*/ 	.byte	0x00, 0xf0, 0x11, 0x00


	//----- nvinfo : EIATTR_KPARAM_INFO
	.align		4
.L_1269:
        /*0048*/ 	.byte	0x04, 0x17
        /*004a*/ 	.short	(.L_1271 - .L_1270)
.L_1270:
        /*004c*/ 	.word	0x00000000
        /*0050*/ 	.short	0x0007
        /*0052*/ 	.short	0x0038
        /*0054*/ 	.byte	0x00, 0xf0, 0x21, 0x00


	//----- nvinfo : EIATTR_KPARAM_INFO
	.align		4
.L_1271:
        /*0058*/ 	.byte	0x04, 0x17
        /*005a*/ 	.short	(.L_1273 - .L_1272)
.L_1272:
        /*005c*/ 	.word	0x00000000
        /*0060*/ 	.short	0x0006
        /*0062*/ 	.short	0x0030
        /*0064*/ 	.byte	0x00, 0xf0, 0x21, 0x00


	//----- nvinfo : EIATTR_KPARAM_INFO
	.align		4
.L_1273:
        /*0068*/ 	.byte	0x04, 0x17
        /*006a*/ 	.short	(.L_1275 - .L_1274)
.L_1274:
        /*006c*/ 	.word	0x00000000
        /*0070*/ 	.short	0x0005
        /*0072*/ 	.short	0x0028
        /*0074*/ 	.byte	0x00, 0xf0, 0x21, 0x00


	//----- nvinfo : EIATTR_KPARAM_INFO
	.align		4
.L_1275:
        /*0078*/ 	.byte	0x04, 0x17
        /*007a*/ 	.short	(.L_1277 - .L_1276)
.L_1276:
        /*007c*/ 	.word	0x00000000
        /*0080*/ 	.short	0x0004
        /*0082*/ 	.short	0x0020
        /*0084*/ 	.byte	0x00, 0xf0, 0x21, 0x00


	//----- nvinfo : EIATTR_KPARAM_INFO
	.align		4
.L_1277:
        /*0088*/ 	.byte	0x04, 0x17
        /*008a*/ 	.short	(.L_1279 - .L_1278)
.L_1278:
        /*008c*/ 	.word	0x00000000
        /*0090*/ 	.short	0x0003
        /*0092*/ 	.short	0x0018
        /*0094*/ 	.byte	0x00, 0xf0, 0x21, 0x00


	//----- nvinfo : EIATTR_KPARAM_INFO
	.align		4
.L_1279:
        /*0098*/ 	.byte	0x04, 0x17
        /*009a*/ 	.short	(.L_1281 - .L_1280)
.L_1280:
        /*009c*/ 	.word	0x00000000
        /*00a0*/ 	.short	0x0002
        /*00a2*/ 	.short	0x0010
        /*00a4*/ 	.byte	0x00, 0xf0, 0x21, 0x00


	//----- nvinfo : EIATTR_KPARAM_INFO
	.align		4
.L_1281:
        /*00a8*/ 	.byte	0x04, 0x17
        /*00aa*/ 	.short	(.L_1283 - .L_1282)
.L_1282:
        /*00ac*/ 	.word	0x00000000
        /*00b0*/ 	.short	0x0001
        /*00b2*/ 	.short	0x0008
        /*00b4*/ 	.byte	0x00, 0xf0, 0x21, 0x00


	//----- nvinfo : EIATTR_KPARAM_INFO
	.align		4
.L_1283:
        /*00b8*/ 	.byte	0x04, 0x17
        /*00ba*/ 	.short	(.L_1285 - .L_1284)
.L_1284:
        /*00bc*/ 	.word	0x00000000
        /*00c0*/ 	.short	0x0000
        /*00c2*/ 	.short	0x0000
        /*00c4*/ 	.byte	0x00, 0xf0, 0x21, 0x00


	//----- nvinfo : EIATTR_SPARSE_MMA_MASK
	.align		4
.L_1285:
        /*00c8*/ 	.byte	0x03, 0x50
        /*00ca*/ 	.short	0x0000


	//----- nvinfo : EIATTR_MAXREG_COUNT
	.align		4
        /*00cc*/ 	.byte	0x03, 0x1b
        /*00ce*/ 	.short	0x0040


	//----- nvinfo : EIATTR_NUM_BARRIERS
	.align		4
        /*00d0*/ 	.byte	0x02, 0x4c
        /*00d2*/ 	.byte	0x01
	.zero		1


	//----- nvinfo : EIATTR_ANNOTATIONS
	.align		4
        /*00d4*/ 	.byte	0x04, 0x55
        /*00d6*/ 	.short	(.L_1287 - .L_1286)


	//   ....[0]....
.L_1286:
        /* <DEDUP_REMOVED lines=99> */


	//----- nvinfo : EIATTR_MERCURY_ISA_VERSION
	.align		4
.L_1287:
        /*06f8*/ 	.byte	0x03, 0x5f
        /*06fa*/ 	.short	0x0101


	//----- nvinfo : EIATTR_COOP_GROUP_MASK_REGIDS
	.align		4
        /*06fc*/ 	.byte	0x04, 0x29
        /*06fe*/ 	.short	(.L_1289 - .L_1288)


	//   ....[0]....
.L_1288:
        /*0700*/ 	.word	0xffffffff


	//   ....[1]....
        /*0704*/ 	.word	0xffffffff


	//   ....[2]....
        /*0708*/ 	.word	0xffffffff


	//   ....[3]....
        /*070c*/ 	.word	0xffffffff


	//   ....[4]....
        /*0710*/ 	.word	0xffffffff


	//   ....[5]....
        /*0714*/ 	.word	0xffffffff


	//   ....[6]....
        /*0718*/ 	.word	0xffffffff


	//   ....[7]....
        /*071c*/ 	.word	0xffffffff


	//   ....[8]....
        /*0720*/ 	.word	0xffffffff


	//   ....[9]....
        /*0724*/ 	.word	0xffffffff


	//   ....[10]....
        /*0728*/ 	.word	0xffffffff


	//   ....[11]....
        /*072c*/ 	.word	0xffffffff


	//   ....[12]....
        /*0730*/ 	.word	0xffffffff


	//   ....[13]....
        /*0734*/ 	.word	0xffffffff


	//   ....[14]....
        /*0738*/ 	.word	0x05000015


	//   ....[15]....
        /*073c*/ 	.word	0x05000014


	//   ....[16]....
        /*0740*/ 	.word	0x05000016


	//   ....[17]....
        /*0744*/ 	.word	0x05000017


	//   ....[18]....
        /*0748*/ 	.word	0x05000019


	//   ....[19]....
        /*074c*/ 	.word	0x05000018


	//   ....[20]....
        /*0750*/ 	.word	0x0500001a


	//   ....[21]....
        /*0754*/ 	.word	0x0500000f


	//   ....[22]....
        /*0758*/ 	.word	0x05000019


	//   ....[23]....
        /*075c*/ 	.word	0x05000018


	//   ....[24]....
        /*0760*/ 	.word	0x0500001a


	//   ....[25]....
        /*0764*/ 	.word	0x0500001b


	//   ....[26]....
        /*0768*/ 	.word	0x0500001d


	//   ....[27]....
        /*076c*/ 	.word	0x0500001c


	//   ....[28]....
        /*0770*/ 	.word	0x05000020


	//   ....[29]....
        /*0774*/ 	.word	0x0500000f


	//   ....[30]....
        /*0778*/ 	.word	0x05000019


	//   ....[31]....
        /*077c*/ 	.word	0x05000018


	//   ....[32]....
        /*0780*/ 	.word	0x0500001a


	//   ....[33]....
        /*0784*/ 	.word	0x0500001b


	//   ....[34]....
        /*0788*/ 	.word	0x0500001d


	//   ....[35]....
        /*078c*/ 	.word	0x0500001c


	//   ....[36]....
        /*0790*/ 	.word	0x05000020


	//   ....[37]....
        /*0794*/ 	.word	0x0500000f


	//   ....[38]....
        /*0798*/ 	.word	0x05000011


	//   ....[39]....
        /*079c*/ 	.word	0x0500001b


	//   ....[40]....
        /*07a0*/ 	.word	0x0500001d


	//   ....[41]....
        /*07a4*/ 	.word	0x05000010


	//   ....[42]....
        /*07a8*/ 	.word	0x05000023


	//   ....[43]....
        /*07ac*/ 	.word	0x0500001e


	//   ....[44]....
        /*07b0*/ 	.word	0x05000026


	//   ....[45]....
        /*07b4*/ 	.word	0x05000025


	//   ....[46]....
        /*07b8*/ 	.word	0x0500001c


	//   ....[47]....
        /*07bc*/ 	.word	0x05000016


	//   ....[48]....
        /*07c0*/ 	.word	0x05000014


	//   ....[49]....
        /*07c4*/ 	.word	0x05000017


	//   ....[50]....
        /*07c8*/ 	.word	0x05000018


	//   ....[51]....
        /*07cc*/ 	.word	0x0500001a


	//   ....[52]....
        /*07d0*/ 	.word	0x0500001b


	//   ....[53]....
        /*07d4*/ 	.word	0x05000011


	//   ....[54]....
        /*07d8*/ 	.word	0x05000029


	//   ....[55]....
        /*07dc*/ 	.word	0x05000013


	//   ....[56]....
        /*07e0*/ 	.word	0x05000014


	//   ....[57]....
        /*07e4*/ 	.word	0x05000012


	//   ....[58]....
        /*07e8*/ 	.word	0x05000015


	//   ....[59]....
        /*07ec*/ 	.word	0x05000017


	//   ....[60]....
        /*07f0*/ 	.word	0x05000018


	//   ....[61]....
        /*07f4*/ 	.word	0x0500000e


	//   ....[62]....
        /*07f8*/ 	.word	0x0500002b


	//   ....[63]....
        /*07fc*/ 	.word	0x05000020


	//   ....[64]....
        /*0800*/ 	.word	0x05000022


	//   ....[65]....
        /*0804*/ 	.word	0x05000021


	//   ....[66]....
        /*0808*/ 	.word	0x05000027


	//   ....[67]....
        /*080c*/ 	.word	0x05000028


	//   ....[68]....
        /*0810*/ 	.word	0x05000023


	//   ....[69]....
        /*0814*/ 	.word	0x0500001e


	//   ....[70]....
        /*0818*/ 	.word	0x0500001a


	//   ....[71]....
        /*081c*/ 	.word	0x0500001a


	//   ....[72]....
        /*0820*/ 	.word	0x0500001a


	//   ....[73]....
        /*0824*/ 	.word	0x0500001a


	//   ....[74]....
        /*0828*/ 	.word	0x0500001a


	//   ....[75]....
        /*082c*/ 	.word	0x0500001a


	//   ....[76]....
        /*0830*/ 	.word	0x0500001a


	//   ....[77]....
        /*0834*/ 	.word	0x0500001a


	//   ....[78]....
        /*0838*/ 	.word	0x0500001a


	//   ....[79]....
        /*083c*/ 	.word	0x0500001a


	//   ....[80]....
        /*0840*/ 	.word	0x0500001a


	//   ....[81]....
        /*0844*/ 	.word	0x0500001a


	//   ....[82]....
        /*0848*/ 	.word	0x0500001a


	//   ....[83]....
        /*084c*/ 	.word	0x0500001a


	//   ....[84]....
        /*0850*/ 	.word	0x0500001a


	//   ....[85]....
        /*0854*/ 	.word	0x0500001a


	//   ....[86]....
        /*0858*/ 	.word	0x0500001a


	//   ....[87]....
        /*085c*/ 	.word	0x0500001a


	//   ....[88]....
        /*0860*/ 	.word	0x0500001a


	//   ....[89]....
        /*0864*/ 	.word	0x0500001a


	//   ....[90]....
        /*0868*/ 	.word	0x0500001a


	//   ....[91]....
        /*086c*/ 	.word	0x0500001a


	//   ....[92]....
        /*0870*/ 	.word	0x0500001a


	//   ....[93]....
        /*0874*/ 	.word	0x0500001a


	//   ....[94]....
        /*0878*/ 	.word	0x0500001a


	//   ....[95]....
        /*087c*/ 	.word	0x0500001a


	//   ....[96]....
        /*0880*/ 	.word	0x0500001a


	//   ....[97]....
        /*0884*/ 	.word	0x0500001a


	//   ....[98]....
        /*0888*/ 	.word	0x0500001a


	//   ....[99]....
        /*088c*/ 	.word	0x0500001a


	//   ....[100]....
        /*0890*/ 	.word	0x0500001a


	//   ....[101]....
        /*0894*/ 	.word	0x0500001a


	//   ....[102]....
        /*0898*/ 	.word	0x0500001a


	//   ....[103]....
        /*089c*/ 	.word	0x0500001a


	//   ....[104]....
        /*08a0*/ 	.word	0x0500001a


	//   ....[105]....
        /*08a4*/ 	.word	0x0500001a


	//   ....[106]....
        /*08a8*/ 	.word	0x0500001a


	//   ....[107]....
        /*08ac*/ 	.word	0x0500001a


	//   ....[108]....
        /*08b0*/ 	.word	0x0500001a


	//   ....[109]....
        /*08b4*/ 	.word	0x0500001a


	//   ....[110]....
        /*08b8*/ 	.word	0x0500001a


	//   ....[111]....
        /*08bc*/ 	.word	0x0500001a


	//   ....[112]....
        /*08c0*/ 	.word	0x0500001a


	//   ....[113]....
        /*08c4*/ 	.word	0x0500001a


	//   ....[114]....
        /*08c8*/ 	.word	0x0500001a


	//   ....[115]....
        /*08cc*/ 	.word	0x0500001a


	//   ....[116]....
        /*08d0*/ 	.word	0x0500001a


	//   ....[117]....
        /*08d4*/ 	.word	0x0500001a


	//   ....[118]....
        /*08d8*/ 	.word	0x0500001a


	//   ....[119]....
        /*08dc*/ 	.word	0x0500001a


	//   ....[120]....
        /*08e0*/ 	.word	0x0500001a


	//   ....[121]....
        /*08e4*/ 	.word	0x0500001a


	//   ....[122]....
        /*08e8*/ 	.word	0x0500001a


	//   ....[123]....
        /*08ec*/ 	.word	0x0500001a


	//   ....[124]....
        /*08f0*/ 	.word	0x0500001a


	//   ....[125]....
        /*08f4*/ 	.word	0x0500001a


	//----- nvinfo : EIATTR_COOP_GROUP_INSTR_OFFSETS
	.align		4
.L_1289:
        /*08f8*/ 	.byte	0x04, 0x28
        /*08fa*/ 	.short	(.L_1291 - .L_1290)


	//   ....[0]....
.L_1290:
        /*08fc*/ 	.word	0x00004540


	//   ....[1]....
        /*0900*/ 	.word	0x00004570


	//   ....[2]....
        /*0904*/ 	.word	0x000045a0


	//   ....[3]....
        /*0908*/ 	.word	0x000045b0


	//   ....[4]....
        /*090c*/ 	.word	0x00004c60


	//   ....[5]....
        /*0910*/ 	.word	0x00004ca0


	//   ....[6]....
        /*0914*/ 	.word	0x00004cd0


	//   ....[7]....
        /*0918*/ 	.word	0x00004cf0


	//   ....[8]....
        /*091c*/ 	.word	0x00004d10


	//   ....[9]....
        /*0920*/ 	.word	0x00004d30


	//   ....[10]....
        /*0924*/ 	.word	0x00004d50


	//   ....[11]....
        /*0928*/ 	.word	0x00004d70


	//   ....[12]....
        /*092c*/ 	.word	0x00004d90


	//   ....[13]....
        /*0930*/ 	.word	0x00004db0


	//   ....[14]....
        /*0934*/ 	.word	0x00006d60


	//   ....[15]....
        /*0938*/ 	.word	0x00006d90


	//   ....[16]....
        /*093c*/ 	.word	0x00006de0


	//   ....[17]....
        /*0940*/ 	.word	0x00006e00


	//   ....[18]....
        /*0944*/ 	.word	0x00006e30


	//   ....[19]....
        /*0948*/ 	.word	0x00006e40


	//   ....[20]....
        /*094c*/ 	.word	0x00006e70


	//   ....[21]....
        /*0950*/ 	.word	0x00006e80


	//   ....[22]....
        /*0954*/ 	.word	0x00007040


	//   ....[23]....
        /*0958*/ 	.word	0x00007070


	//   ....[24]....
        /*095c*/ 	.word	0x000070c0


	//   ....[25]....
        /*0960*/ 	.word	0x000070e0


	//   ....[26]....
        /*0964*/ 	.word	0x00007110


	//   ....[27]....
        /*0968*/ 	.word	0x00007120


	//   ....[28]....
        /*096c*/ 	.word	0x00007150


	//   ....[29]....
        /*0970*/ 	.word	0x00007160


	//   ....[30]....
        /*0974*/ 	.word	0x000072d0


	//   ....[31]....
        /*0978*/ 	.word	0x00007300


	//   ....[32]....
        /*097c*/ 	.word	0x00007350


	//   ....[33]....
        /*0980*/ 	.word	0x00007370


	//   ....[34]....
        /*0984*/ 	.word	0x000073a0


	//   ....[35]....
        /*0988*/ 	.word	0x000073b0


	//   ....[36]....
        /*098c*/ 	.word	0x000073e0


	//   ....[37]....
        /*0990*/ 	.word	0x000073f0


	//   ....[38]....
        /*0994*/ 	.word	0x000076b0


	//   ....[39]....
        /*0998*/ 	.word	0x000076e0


	//   ....[40]....
        /*099c*/ 	.word	0x000077c0


	//   ....[41]....
        /*09a0*/ 	.word	0x00007800


	//   ....[42]....
        /*09a4*/ 	.word	0x00007830


	//   ....[43]....
        /*09a8*/ 	.word	0x00007860


	//   ....[44]....
        /*09ac*/ 	.word	0x00007890


	//   ....[45]....
        /*09b0*/ 	.word	0x000078c0


	//   ....[46]....
        /*09b4*/ 	.word	0x00007900


	//   ....[47]....
        /*09b8*/ 	.word	0x00007930


	//   ....[48]....
        /*09bc*/ 	.word	0x000079d0


	//   ....[49]....
        /*09c0*/ 	.word	0x000079f0


	//   ....[50]....
        /*09c4*/ 	.word	0x00007a20


	//   ....[51]....
        /*09c8*/ 	.word	0x00007a40


	//   ....[52]....
        /*09cc*/ 	.word	0x00007a60


	//   ....[53]....
        /*09d0*/ 	.word	0x00007a70


	//   ....[54]....
        /*09d4*/ 	.word	0x00007aa0


	//   ....[55]....
        /*09d8*/ 	.word	0x00007ad0


	//   ....[56]....
        /*09dc*/ 	.word	0x00007b10


	//   ....[57]....
        /*09e0*/ 	.word	0x00007b30


	//   ....[58]....
        /*09e4*/ 	.word	0x00007b60


	//   ....[59]....
        /*09e8*/ 	.word	0x00007b90


	//   ....[60]....
        /*09ec*/ 	.word	0x00007ba0


	//   ....[61]....
        /*09f0*/ 	.word	0x00007bd0


	//   ....[62]....
        /*09f4*/ 	.word	0x00007c00


	//   ....[63]....
        /*09f8*/ 	.word	0x00007c30


	//   ....[64]....
        /*09fc*/ 	.word	0x00007c60


	//   ....[65]....
        /*0a00*/ 	.word	0x00007c80


	//   ....[66]....
        /*0a04*/ 	.word	0x00007cb0


	//   ....[67]....
        /*0a08*/ 	.word	0x00007cd0


	//   ....[68]....
        /*0a0c*/ 	.word	0x00007d90


	//   ....[69]....
        /*0a10*/ 	.word	0x00007e90


	//   ....[70]....
        /*0a14*/ 	.word	0x00008040


	//   ....[71]....
        /*0a18*/ 	.word	0x00008090


	//   ....[72]....
        /*0a1c*/ 	.word	0x00008100


	//   ....[73]....
        /*0a20*/ 	.word	0x00008160


	//   ....[74]....
        /*0a24*/ 	.word	0x000081d0


	//   ....[75]....
        /*0a28*/ 	.word	0x00008230


	//   ....[76]....
        /*0a2c*/ 	.word	0x000082a0


	//   ....[77]....
        /*0a30*/ 	.word	0x00008300


	//   ....[78]....
        /*0a34*/ 	.word	0x000083a0


	//   ....[79]....
        /*0a38*/ 	.word	0x00008430


	//   ....[80]....
        /*0a3c*/ 	.word	0x000084a0


	//   ....[81]....
        /*0a40*/ 	.word	0x00008500


	//   ....[82]....
        /*0a44*/ 	.word	0x00008570


	//   ....[83]....
        /*0a48*/ 	.word	0x000085d0


	//   ....[84]....
        /*0a4c*/ 	.word	0x00008640


	//   ....[85]....
        /*0a50*/ 	.word	0x000086a0


	//   ....[86]....
        /*0a54*/ 	.word	0x00008740


	//   ....[87]....
        /*0a58*/ 	.word	0x000087d0


	//   ....[88]....
        /*0a5c*/ 	.word	0x00008840


	//   ....[89]....
        /*0a60*/ 	.word	0x000088a0


	//   ....[90]....
        /*0a64*/ 	.word	0x00008910


	//   ....[91]....
        /*0a68*/ 	.word	0x00008970


	//   ....[92]....
        /*0a6c*/ 	.word	0x000089e0


	//   ....[93]....
        /*0a70*/ 	.word	0x00008a40


	//   ....[94]....
        /*0a74*/ 	.word	0x00008ae0


	//   ....[95]....
        /*0a78*/ 	.word	0x00008b90


	//   ....[96]....
        /*0a7c*/ 	.word	0x00008ca0


	//   ....[97]....
        /*0a80*/ 	.word	0x00008cf0


	//   ....[98]....
        /*0a84*/ 	.word	0x00008dc0


	//   ....[99]....
        /*0a88*/ 	.word	0x00008e30


	//   ....[100]....
        /*0a8c*/ 	.word	0x00008ec0


	//   ....[101]....
        /*0a90*/ 	.word	0x00008f10


	//   ....[102]....
        /*0a94*/ 	.word	0x00008f80


	//   ....[103]....
        /*0a98*/ 	.word	0x00008fe0


	//   ....[104]....
        /*0a9c*/ 	.word	0x00009050


	//   ....[105]....
        /*0aa0*/ 	.word	0x000090b0


	//   ....[106]....
        /*0aa4*/ 	.word	0x00009120


	//   ....[107]....
        /*0aa8*/ 	.word	0x00009180


	//   ....[108]....
        /*0aac*/ 	.word	0x00009200


	//   ....[109]....
        /*0ab0*/ 	.word	0x00009270


	//   ....[110]....
        /*0ab4*/ 	.word	0x000092e0


	//   ....[111]....
        /*0ab8*/ 	.word	0x00009340


	//   ....[112]....
        /*0abc*/ 	.word	0x000093c0


	//   ....[113]....
        /*0ac0*/ 	.word	0x00009440


	//   ....[114]....
        /*0ac4*/ 	.word	0x000094e0


	//   ....[115]....
        /*0ac8*/ 	.word	0x00009550


	//   ....[116]....
        /*0acc*/ 	.word	0x000095e0


	//   ....[117]....
        /*0ad0*/ 	.word	0x00009670


	//   ....[118]....
        /*0ad4*/ 	.word	0x000096e0


	//   ....[119]....
        /*0ad8*/ 	.word	0x00009740


	//   ....[120]....
        /*0adc*/ 	.word	0x000097b0


	//   ....[121]....
        /*0ae0*/ 	.word	0x00009830


	//   ....[122]....
        /*0ae4*/ 	.word	0x000098f0


	//   ....[123]....
        /*0ae8*/ 	.word	0x000099c0


	//   ....[124]....
        /*0aec*/ 	.word	0x00009aa0


	//   ....[125]....
        /*0af0*/ 	.word	0x00009b50


	//----- nvinfo : EIATTR_EXIT_INSTR_OFFSETS
	.align		4
.L_1291:
        /*0af4*/ 	.byte	0x04, 0x1c
        /*0af6*/ 	.short	(.L_1293 - .L_1292)


	//   ....[0]....
.L_1292:
        /*0af8*/ 	.word	0x00005da0


	//   ....[1]....
        /*0afc*/ 	.word	0x00007fe0


	//----- nvinfo : EIATTR_MAX_THREADS
	.align		4
.L_1293:
        /*0b00*/ 	.byte	0x04, 0x05
        /*0b02*/ 	.short	(.L_1295 - .L_1294)
.L_1294:
        /*0b04*/ 	.word	0x00000140
        /*0b08*/ 	.word	0x00000001
        /*0b0c*/ 	.word	0x00000001


	//----- nvinfo : EIATTR_CRS_STACK_SIZE
	.align		4
.L_1295:
        /*0b10*/ 	.byte	0x04, 0x1e
        /*0b12*/ 	.short	(.L_1297 - .L_1296)
.L_1296:
        /*0b14*/ 	.word	0x00000000


	//----- nvinfo : EIATTR_CBANK_PARAM_SIZE
	.align		4
.L_1297:
        /*0b18*/ 	.byte	0x03, 0x19
        /*0b1a*/ 	.short	0x0060


	//----- nvinfo : EIATTR_PARAM_CBANK
	.align		4
        /*0b1c*/ 	.byte	0x04, 0x0a
        /*0b1e*/ 	.short	(.L_1299 - .L_1298)
	.align		4
.L_1298:
        /*0b20*/ 	.word	index@(.nv.constant0._ZN13group_norm_v218gn_bwd_cuda_kernelI6__halfLi320ELi3ELi16ELi40ELi4096ELb1ELb1ELi32ELi320ELi320ELi4ELb1ELi2ELb0ELb0ELNS_15WgradSyncMethodE3ENS_16CompileConditionILi900EEEEEvPT_S6_S6_PKS5_S8_S8_S8_PKfflPfPj)
        /*0b24*/ 	.short	0x0210
        /*0b26*/ 	.short	0x0060


	//----- nvinfo : EIATTR_SW_WAR
	.align		4
.L_1299:
        /*0b28*/ 	.byte	0x04, 0x36
        /*0b2a*/ 	.short	(.L_1301 - .L_1300)
.L_1300:
        /*0b2c*/ 	.word	0x00000008
.L_1301:


//--------------------- .nv.info._ZN13group_norm_v218gn_bwd_cuda_kernelI6__halfLi320ELi3ELi16ELi40ELi4096ELb1ELb1ELi32ELi320ELi320ELi4ELb1ELi3ELb0ELb0ELNS_15WgradSyncMethodE2ENS_16CompileConditionILi900EEEEEvPT_S6_S6_PKS5_S8_S8_S8_PKfflPfPj --------------------------
	.section	.nv.info._ZN13group_norm_v218gn_bwd_cuda_kernelI6__halfLi320ELi3ELi16ELi40ELi4096ELb1ELb1ELi32ELi320ELi320ELi4ELb1ELi3ELb0ELb0ELNS_15WgradSyncMethodE2ENS_16CompileConditionILi900EEEEEvPT_S6_S6_PKS5_S8_S8_S8_PKfflPfPj,"",@"SHT_CUDA_INFO"
	.sectionflags	@""
	.align	4


	//----- nvinfo : EIATTR_CUDA_API_VERSION
	.align		4
        /*0000*/ 	.byte	0x04, 0x37
        /*0002*/ 	.short	(.L_1303 - .L_1302)
.L_1302:
        /*0004*/ 	.word	0x00000082


	//----- nvinfo : EIATTR_KPARAM_INFO
	.align		4
.L_1303:
        /*0008*/ 	.byte	0x04, 0x17
        /*000a*/ 	.short	(.L_1305 - .L_1304)
.L_1304:
        /*000c*/ 	.word	0x00000000
        /*0010*/ 	.short	0x000b
        /*0012*/ 	.short	0x0058
        /*0014*/ 	.byte	0x00, 0xf0, 0x21, 0x00


	//----- nvinfo : EIATTR_KPARAM_INFO
	.align		4
.L_1305:
        /*0018*/ 	.byte	0x04, 0x17
        /*001a*/ 	.short	(.L_1307 - .L_1306)
.L_1306:
        /*001c*/ 	.word	0x00000000
        /*0020*/ 	.short	0x000a
        /*0022*/ 	.short	0x0050
        /*0024*/ 	.byte	0x00, 0xf0, 0x21, 0x00


	//----- nvinfo : EIATTR_KPARAM_INFO
	.align		4
.L_1307:
        /*0028*/ 	.byte	0x04, 0x17
        /*002a*/ 	.short	(.L_1309 - .L_1308)
.L_1308:
        /*002c*/ 	.word	0x00000000
        /*0030*/ 	.short	0x0009
        /*0032*/ 	.short	0x0048
        /*0034*/ 	.byte	0x00, 0xf0, 0x21, 0x00


	//----- nvinfo : EIATTR_KPARAM_INFO
	.align		4
.L_1309:
        /*0038*/ 	.byte	0x04, 0x17
        /*003a*/ 	.short	(.L_1311 - .L_1310)
.L_1310:
        /*003c*/ 	.word	0x00000000
        /*0040*/ 	.short	0x0008
        /*0042*/ 	.short	0x0040
        /*0044*/ 	.byte	0x00, 0xf0, 0x11, 0x00


	//----- nvinfo : EIATTR_KPARAM_INFO
	.align		4
.L_1311:
        /*0048*/ 	.byte	0x04, 0x17
        /*004a*/ 	.short	(.L_1313 - .L_1312)
.L_1312:
        /*004c*/ 	.word	0x00000000
        /*0050*/ 	.short	0x0007
        /*0052*/ 	.short	0x0038
        /*0054*/ 	.byte	0x00, 0xf0, 0x21, 0x00


	//----- nvinfo : EIATTR_KPARAM_INFO
	.align		4
.L_1313:
        /*0058*/ 	.byte	0x04, 0x17
        /*005a*/ 	.short	(.L_1315 - .L_1314)
.L_1314:
        /*005c*/ 	.word	0x00000000
        /*0060*/ 	.short	0x0006
        /*0062*/ 	.short	0x0030
        /*0064*/ 	.byte	0x00, 0xf0, 0x21, 0x00


	//----- nvinfo : EIATTR_KPARAM_INFO
	.align		4
.L_1315:
        /*0068*/ 	.byte	0x04, 0x17
        /*006a*/ 	.short	(.L_1317 - .L_1316)
.L_1316:
        /*006c*/ 	.word	0x00000000
        /*0070*/ 	.short	0x0005
        /*0072*/ 	.short	0x0028
        /*0074*/ 	.byte	0x00, 0xf0, 0x21, 0x00


	//----- nvinfo : EIATTR_KPARAM_INFO
	.align		4
.L_1317:
        /*0078*/ 	.byte	0x04, 0x17
        /*007a*/ 	.short	(.L_1319 - .L_1318)
.L_1318:
        /*007c*/ 	.word	0x00000000
        /*0080*/ 	.short	0x0004
        /*0082*/ 	.short	0x0020
        /*0084*/ 	.byte	0x00, 0xf0, 0x21, 0x00


	//----- nvinfo : EIATTR_KPARAM_INFO
	.align		4
.L_1319:
        /*0088*/ 	.byte	0x04, 0x17
        /*008a*/ 	.short	(.L_1321 - .L_1320)
.L_1320:
        /*008c*/ 	.word	0x00000000
        /*0090*/ 	.short	0x0003
        /*0092*/ 	.short	0x0018
        /*0094*/ 	.byte	0x00, 0xf0, 0x21, 0x00


	//----- nvinfo : EIATTR_KPARAM_INFO
	.align		4
.L_1321:
        /*0098*/ 	.byte	0x04, 0x17
        /*009a*/ 	.short	(.L_1323 - .L_1322)
.L_1322:
        /*009c*/ 	.word	0x00000000
        /*00a0*/ 	.short	0x0002
        /*00a2*/ 	.short	0x0010
        /*00a4*/ 	.byte	0x00, 0xf0, 0x21, 0x00


	//----- nvinfo : EIATTR_KPARAM_INFO
	.align		4
.L_1323:
        /*00a8*/ 	.byte	0x04, 0x17
        /*00aa*/ 	.short	(.L_1325 - .L_1324)
.L_1324:
        /*00ac*/ 	.word	0x00000000
        /*00b0*/ 	.short	0x0001
        /*00b2*/ 	.short	0x0008
        /*00b4*/ 	.byte	0x00, 0xf0, 0x21, 0x00


	//----- nvinfo : EIATTR_KPARAM_INFO
	.align		4
.L_1325:
        /*00b8*/ 	.byte	0x04, 0x17
        /*00ba*/ 	.short	(.L_1327 - .L_1326)
.L_1326:
        /*00bc*/ 	.word	0x00000000
        /*00c0*/ 	.short	0x0000
        /*00c2*/ 	.short	0x0000
        /*00c4*/ 	.byte	0x00, 0xf0, 0x21, 0x00


	//----- nvinfo : EIATTR_SPARSE_MMA_MASK
	.align		4
.L_1327:
        /*00c8*/ 	.byte	0x03, 0x50
        /*00ca*/ 	.short	0x0000


	//----- nvinfo : EIATTR_MAXREG_COUNT
	.align		4
        /*00cc*/ 	.byte	0x03, 0x1b
        /*00ce*/ 	.short	0x0040


	//----- nvinfo : EIATTR_NUM_BARRIERS
	.align		4
        /*00d0*/ 	.byte	0x02, 0x4c
        /*00d2*/ 	.byte	0x01
	.zero		1


	//----- nvinfo : EIATTR_ANNOTATIONS
	.align		4
        /*00d4*/ 	.byte	0x04, 0x55
        /*00d6*/ 	.short	(.L_1329 - .L_1328)


	//   ....[0]....
.L_1328:
        /* <DEDUP_REMOVED lines=86> */


	//----- nvinfo : EIATTR_MERCURY_ISA_VERSION
	.align		4
.L_1329:
        /*0628*/ 	.byte	0x03, 0x5f
        /*062a*/ 	.short	0x0101


	//----- nvinfo : EIATTR_COOP_GROUP_MASK_REGIDS
	.align		4
        /*062c*/ 	.byte	0x04, 0x29
        /*062e*/ 	.short	(.L_1331 - .L_1330)


	//   ....[0]....
.L_1330:
        /*0630*/ 	.word	0xffffffff


	//   ....[1]....
        /*0634*/ 	.word	0xffffffff


	//   ....[2]....
        /*0638*/ 	.word	0xffffffff


	//   ....[3]....
        /*063c*/ 	.word	0xffffffff


	//   ....[4]....
        /*0640*/ 	.word	0xffffffff


	//   ....[5]....
        /*0644*/ 	.word	0xffffffff


	//   ....[6]....
        /*0648*/ 	.word	0xffffffff


	//   ....[7]....
        /*064c*/ 	.word	0xffffffff


	//   ....[8]....
        /*0650*/ 	.word	0xffffffff


	//   ....[9]....
        /*0654*/ 	.word	0xffffffff


	//   ....[10]....
        /*0658*/ 	.word	0xffffffff


	//   ....[11]....
        /*065c*/ 	.word	0xffffffff


	//   ....[12]....
        /*0660*/ 	.word	0xffffffff


	//   ....[13]....
        /*0664*/ 	.word	0xffffffff


	//   ....[14]....
        /*0668*/ 	.word	0x05000015


	//   ....[15]....
        /*066c*/ 	.word	0x05000014


	//   ....[16]....
        /*0670*/ 	.word	0x05000016


	//   ....[17]....
        /*0674*/ 	.word	0x05000017


	//   ....[18]....
        /*0678*/ 	.word	0x05000019


	//   ....[19]....
        /*067c*/ 	.word	0x05000018


	//   ....[20]....
        /*0680*/ 	.word	0x0500001a


	//   ....[21]....
        /*0684*/ 	.word	0x0500000f


	//   ....[22]....
        /*0688*/ 	.word	0x05000019


	//   ....[23]....
        /*068c*/ 	.word	0x05000018


	//   ....[24]....
        /*0690*/ 	.word	0x0500001a


	//   ....[25]....
        /*0694*/ 	.word	0x0500001b


	//   ....[26]....
        /*0698*/ 	.word	0x0500001d


	//   ....[27]....
        /*069c*/ 	.word	0x0500001c


	//   ....[28]....
        /*06a0*/ 	.word	0x05000020


	//   ....[29]....
        /*06a4*/ 	.word	0x0500000f


	//   ....[30]....
        /*06a8*/ 	.word	0x05000019


	//   ....[31]....
        /*06ac*/ 	.word	0x05000018


	//   ....[32]....
        /*06b0*/ 	.word	0x0500001a


	//   ....[33]....
        /*06b4*/ 	.word	0x0500001b


	//   ....[34]....
        /*06b8*/ 	.word	0x0500001d


	//   ....[35]....
        /*06bc*/ 	.word	0x0500001c


	//   ....[36]....
        /*06c0*/ 	.word	0x05000020


	//   ....[37]....
        /*06c4*/ 	.word	0x0500000f


	//   ....[38]....
        /*06c8*/ 	.word	0x05000011


	//   ....[39]....
        /*06cc*/ 	.word	0x0500001b


	//   ....[40]....
        /*06d0*/ 	.word	0x0500001d


	//   ....[41]....
        /*06d4*/ 	.word	0x05000010


	//   ....[42]....
        /*06d8*/ 	.word	0x05000023


	//   ....[43]....
        /*06dc*/ 	.word	0x0500001e


	//   ....[44]....
        /*06e0*/ 	.word	0x05000026


	//   ....[45]....
        /*06e4*/ 	.word	0x05000025


	//   ....[46]....
        /*06e8*/ 	.word	0x0500001c


	//   ....[47]....
        /*06ec*/ 	.word	0x05000016


	//   ....[48]....
        /*06f0*/ 	.word	0x05000014


	//   ....[49]....
        /*06f4*/ 	.word	0x05000017


	//   ....[50]....
        /*06f8*/ 	.word	0x05000018


	//   ....[51]....
        /*06fc*/ 	.word	0x0500001a


	//   ....[52]....
        /*0700*/ 	.word	0x0500001b


	//   ....[53]....
        /*0704*/ 	.word	0x05000011


	//   ....[54]....
        /*0708*/ 	.word	0x05000029


	//   ....[55]....
        /*070c*/ 	.word	0x05000013


	//   ....[56]....
        /*0710*/ 	.word	0x05000014


	//   ....[57]....
        /*0714*/ 	.word	0x05000012


	//   ....[58]....
        /*0718*/ 	.word	0x05000015


	//   ....[59]....
        /*071c*/ 	.word	0x05000017


	//   ....[60]....
        /*0720*/ 	.word	0x05000018


	//   ....[61]....
        /*0724*/ 	.word	0x0500000e


	//   ....[62]....
        /*0728*/ 	.word	0x0500002b


	//   ....[63]....
        /*072c*/ 	.word	0x05000020


	//   ....[64]....
        /*0730*/ 	.word	0x05000022


	//   ....[65]....
        /*0734*/ 	.word	0x05000021


	//   ....[66]....
        /*0738*/ 	.word	0x05000027


	//   ....[67]....
        /*073c*/ 	.word	0x05000028


	//   ....[68]....
        /*0740*/ 	.word	0x05000023


	//   ....[69]....
        /*0744*/ 	.word	0x0500001e


	//   ....[70]....
        /*0748*/ 	.word	0x0500001a


	//   ....[71]....
        /*074c*/ 	.word	0x0500001a


	//   ....[72]....
        /*0750*/ 	.word	0x0500001a


	//   ....[73]....
        /*0754*/ 	.word	0x0500001a


	//   ....[74]....
        /*0758*/ 	.word	0x0500001a


	//   ....[75]....
        /*075c*/ 	.word	0x0500001a


	//   ....[76]....
        /*0760*/ 	.word	0x0500001a


	//   ....[77]....
        /*0764*/ 	.word	0x0500001a


	//   ....[78]....
        /*0768*/ 	.word	0x0500001a


	//   ....[79]....
        /*076c*/ 	.word	0x0500001a


	//   ....[80]....
        /*0770*/ 	.word	0x0500001a


	//   ....[81]....
        /*0774*/ 	.word	0x0500001a


	//   ....[82]....
        /*0778*/ 	.word	0x0500001a


	//   ....[83]....
        /*077c*/ 	.word	0x0500001a


	//   ....[84]....
        /*0780*/ 	.word	0x0500001a


	//   ....[85]....
        /*0784*/ 	.word	0x0500001a


	//   ....[86]....
        /*0788*/ 	.word	0x0500001a


	//   ....[87]....
        /*078c*/ 	.word	0x0500001a


	//   ....[88]....
        /*0790*/ 	.word	0x0500001a


	//   ....[89]....
        /*0794*/ 	.word	0x0500001a


	//   ....[90]....
        /*0798*/ 	.word	0x0500001a


	//   ....[91]....
        /*079c*/ 	.word	0x0500001a


	//   ....[92]....
        /*07a0*/ 	.word	0x0500001a


	//   ....[93]....
        /*07a4*/ 	.word	0x0500001a


	//   ....[94]....
        /*07a8*/ 	.word	0x0500001a


	//   ....[95]....
        /*07ac*/ 	.word	0x0500001a


	//   ....[96]....
        /*07b0*/ 	.word	0x0500001a


	//   ....[97]....
        /*07b4*/ 	.word	0x0500001a


	//   ....[98]....
        /*07b8*/ 	.word	0x0500001a


	//   ....[99]....
        /*07bc*/ 	.word	0x0500001a


	//   ....[100]....
        /*07c0*/ 	.word	0x0500001a


	//   ....[101]....
        /*07c4*/ 	.word	0x0500001a


	//   ....[102]....
        /*07c8*/ 	.word	0x0500001a


	//   ....[103]....
        /*07cc*/ 	.word	0x0500001a


	//   ....[104]....
        /*07d0*/ 	.word	0x0500001a


	//   ....[105]....
        /*07d4*/ 	.word	0x0500001a


	//   ....[106]....
        /*07d8*/ 	.word	0x0500001a


	//   ....[107]....
        /*07dc*/ 	.word	0x0500001a


	//   ....[108]....
        /*07e0*/ 	.word	0x0500001a


	//   ....[109]....
        /*07e4*/ 	.word	0x0500001a


	//   ....[110]....
        /*07e8*/ 	.word	0x0500001a


	//   ....[111]....
        /*07ec*/ 	.word	0x0500001a


	//   ....[112]....
        /*07f0*/ 	.word	0x0500001a


	//   ....[113]....
        /*07f4*/ 	.word	0x0500001a


	//   ....[114]....
        /*07f8*/ 	.word	0x0500001a


	//   ....[115]....
        /*07fc*/ 	.word	0x0500001a


	//   ....[116]....
        /*0800*/ 	.word	0x0500001a


	//   ....[117]....
        /*0804*/ 	.word	0x0500001a


	//   ....[118]....
        /*0808*/ 	.word	0x0500001a


	//   ....[119]....
        /*080c*/ 	.word	0x0500001a


	//   ....[120]....
        /*0810*/ 	.word	0x0500001a


	//   ....[121]....
        /*0814*/ 	.word	0x0500001a


	//   ....[122]....
        /*0818*/ 	.word	0x0500001a


	//   ....[123]....
        /*081c*/ 	.word	0x0500001a


	//   ....[124]....
        /*0820*/ 	.word	0x0500001a


	//   ....[125]....
        /*0824*/ 	.word	0x0500001a


	//----- nvinfo : EIATTR_COOP_GROUP_INSTR_OFFSETS
	.align		4
.L_1331:
        /*0828*/ 	.byte	0x04, 0x28
        /*082a*/ 	.short	(.L_1333 - .L_1332)


	//   ....[0]....
.L_1332:
        /*082c*/ 	.word	0x00004360


	//   ....[1]....
        /*0830*/ 	.word	0x00004370


	//   ....[2]....
        /*0834*/ 	.word	0x000043b0


	//   ....[3]....
        /*0838*/ 	.word	0x000043c0


	//   ....[4]....
        /*083c*/ 	.word	0x00004ac0


	//   ....[5]....
        /*0840*/ 	.word	0x00004b60


	//   ....[6]....
        /*0844*/ 	.word	0x00004b80


	//   ....[7]....
        /*0848*/ 	.word	0x00004ba0


	//   ....[8]....
        /*084c*/ 	.word	0x00004bc0


	//   ....[9]....
        /*0850*/ 	.word	0x00004be0


	//   ....[10]....
        /*0854*/ 	.word	0x00004c00


	//   ....[11]....
        /*0858*/ 	.word	0x00004c20


	//   ....[12]....
        /*085c*/ 	.word	0x00004c40


	//   ....[13]....
        /*0860*/ 	.word	0x00004c60


	//   ....[14]....
        /*0864*/ 	.word	0x000069b0


	//   ....[15]....
        /*0868*/ 	.word	0x000069e0


	//   ....[16]....
        /*086c*/ 	.word	0x00006a30


	//   ....[17]....
        /*0870*/ 	.word	0x00006a50


	//   ....[18]....
        /*0874*/ 	.word	0x00006a80


	//   ....[19]....
        /*0878*/ 	.word	0x00006a90


	//   ....[20]....
        /*087c*/ 	.word	0x00006ac0


	//   ....[21]....
        /*0880*/ 	.word	0x00006ad0


	//   ....[22]....
        /*0884*/ 	.word	0x00006c90


	//   ....[23]....
        /*0888*/ 	.word	0x00006cc0


	//   ....[24]....
        /*088c*/ 	.word	0x00006d10


	//   ....[25]....
        /*0890*/ 	.word	0x00006d30


	//   ....[26]....
        /*0894*/ 	.word	0x00006d60


	//   ....[27]....
        /*0898*/ 	.word	0x00006d70


	//   ....[28]....
        /*089c*/ 	.word	0x00006da0


	//   ....[29]....
        /*08a0*/ 	.word	0x00006db0


	//   ....[30]....
        /*08a4*/ 	.word	0x00006f20


	//   ....[31]....
        /*08a8*/ 	.word	0x00006f50


	//   ....[32]....
        /*08ac*/ 	.word	0x00006fa0


	//   ....[33]....
        /*08b0*/ 	.word	0x00006fc0


	//   ....[34]....
        /*08b4*/ 	.word	0x00006ff0


	//   ....[35]....
        /*08b8*/ 	.word	0x00007000


	//   ....[36]....
        /*08bc*/ 	.word	0x00007030


	//   ....[37]....
        /*08c0*/ 	.word	0x00007040


	//   ....[38]....
        /*08c4*/ 	.word	0x00007300


	//   ....[39]....
        /*08c8*/ 	.word	0x00007330


	//   ....[40]....
        /*08cc*/ 	.word	0x00007410


	//   ....[41]....
        /*08d0*/ 	.word	0x00007450


	//   ....[42]....
        /*08d4*/ 	.word	0x00007480


	//   ....[43]....
        /*08d8*/ 	.word	0x000074b0


	//   ....[44]....
        /*08dc*/ 	.word	0x000074e0


	//   ....[45]....
        /*08e0*/ 	.word	0x00007510


	//   ....[46]....
        /*08e4*/ 	.word	0x00007550


	//   ....[47]....
        /*08e8*/ 	.word	0x00007580


	//   ....[48]....
        /*08ec*/ 	.word	0x00007620


	//   ....[49]....
        /*08f0*/ 	.word	0x00007640


	//   ....[50]....
        /*08f4*/ 	.word	0x00007670


	//   ....[51]....
        /*08f8*/ 	.word	0x00007690


	//   ....[52]....
        /*08fc*/ 	.word	0x000076b0


	//   ....[53]....
        /*0900*/ 	.word	0x000076c0


	//   ....[54]....
        /*0904*/ 	.word	0x000076f0


	//   ....[55]....
        /*0908*/ 	.word	0x00007720


	//   ....[56]....
        /*090c*/ 	.word	0x00007760


	//   ....[57]....
        /*0910*/ 	.word	0x00007780


	//   ....[58]....
        /*0914*/ 	.word	0x000077b0


	//   ....[59]....
        /*0918*/ 	.word	0x000077e0


	//   ....[60]....
        /*091c*/ 	.word	0x000077f0


	//   ....[61]....
        /*0920*/ 	.word	0x00007820


	//   ....[62]....
        /*0924*/ 	.word	0x00007850


	//   ....[63]....
        /*0928*/ 	.word	0x00007880


	//   ....[64]....
        /*092c*/ 	.word	0x000078b0


	//   ....[65]....
        /*0930*/ 	.word	0x000078d0


	//   ....[66]....
        /*0934*/ 	.word	0x00007900


	//   ....[67]....
        /*0938*/ 	.word	0x00007920


	//   ....[68]....
        /*093c*/ 	.word	0x000079e0


	//   ....[69]....
        /*0940*/ 	.word	0x00007ae0


	//   ....[70]....
        /*0944*/ 	.word	0x00007c70


	//   ....[71]....
        /*0948*/ 	.word	0x00007cc0


	//   ....[72]....
        /*094c*/ 	.word	0x00007d30


	//   ....[73]....
        /*0950*/ 	.word	0x00007d90


	//   ....[74]....
        /*0954*/ 	.word	0x00007e00


	//   ....[75]....
        /*0958*/ 	.word	0x00007e60


	//   ....[76]....
        /*095c*/ 	.word	0x00007ed0


	//   ....[77]....
        /*0960*/ 	.word	0x00007f30


	//   ....[78]....
        /*0964*/ 	.word	0x00007fd0


	//   ....[79]....
        /*0968*/ 	.word	0x00008060


	//   ....[80]....
        /*096c*/ 	.word	0x000080d0


	//   ....[81]....
        /*0970*/ 	.word	0x00008130


	//   ....[82]....
        /*0974*/ 	.word	0x000081a0


	//   ....[83]....
        /*0978*/ 	.word	0x00008200


	//   ....[84]....
        /*097c*/ 	.word	0x00008270


	//   ....[85]....
        /*0980*/ 	.word	0x000082d0


	//   ....[86]....
        /*0984*/ 	.word	0x00008370


	//   ....[87]....
        /*0988*/ 	.word	0x00008400


	//   ....[88]....
        /*098c*/ 	.word	0x00008470


	//   ....[89]....
        /*0990*/ 	.word	0x000084d0


	//   ....[90]....
        /*0994*/ 	.word	0x00008540


	//   ....[91]....
        /*0998*/ 	.word	0x000085a0


	//   ....[92]....
        /*099c*/ 	.word	0x00008610


	//   ....[93]....
        /*09a0*/ 	.word	0x00008670


	//   ....[94]....
        /*09a4*/ 	.word	0x00008710


	//   ....[95]....
        /*09a8*/ 	.word	0x000087c0


	//   ....[96]....
        /*09ac*/ 	.word	0x000088d0


	//   ....[97]....
        /*09b0*/ 	.word	0x00008920


	//   ....[98]....
        /*09b4*/ 	.word	0x000089f0


	//   ....[99]....
        /*09b8*/ 	.word	0x00008a60


	//   ....[100]....
        /*09bc*/ 	.word	0x00008af0


	//   ....[101]....
        /*09c0*/ 	.word	0x00008b40


	//   ....[102]....
        /*09c4*/ 	.word	0x00008bb0


	//   ....[103]....
        /*09c8*/ 	.word	0x00008c10


	//   ....[104]....
        /*09cc*/ 	.word	0x00008c80


	//   ....[105]....
        /*09d0*/ 	.word	0x00008ce0


	//   ....[106]....
        /*09d4*/ 	.word	0x00008d50


	//   ....[107]....
        /*09d8*/ 	.word	0x00008db0


	//   ....[108]....
        /*09dc*/ 	.word	0x00008e30


	//   ....[109]....
        /*09e0*/ 	.word	0x00008ea0


	//   ....[110]....
        /*09e4*/ 	.word	0x00008f10


	//   ....[111]....
        /*09e8*/ 	.word	0x00008f70


	//   ....[112]....
        /*09ec*/ 	.word	0x00008ff0


	//   ....[113]....
        /*09f0*/ 	.word	0x00009070


	//   ....[114]....
        /*09f4*/ 	.word	0x00009110


	//   ....[115]....
        /*09f8*/ 	.word	0x00009180


	//   ....[116]....
        /*09fc*/ 	.word	0x00009210


	//   ....[117]....
        /*0a00*/ 	.word	0x000092a0


	//   ....[118]....
        /*0a04*/ 	.word	0x00009310


	//   ....[119]....
        /*0a08*/ 	.word	0x00009370


	//   ....[120]....
        /*0a0c*/ 	.word	0x000093e0


	//   ....[121]....
        /*0a10*/ 	.word	0x00009460


	//   ....[122]....
        /*0a14*/ 	.word	0x00009520


	//   ....[123]....
        /*0a18*/ 	.word	0x000095f0


	//   ....[124]....
        /*0a1c*/ 	.word	0x000096d0


	//   ....[125]....
        /*0a20*/ 	.word	0x00009780


	//----- nvinfo : EIATTR_EXIT_INSTR_OFFSETS
	.align		4
.L_1333:
        /*0a24*/ 	.byte	0x04, 0x1c
        /*0a26*/ 	.short	(.L_1335 - .L_1334)


	//   ....[0]....
.L_1334:
        /*0a28*/ 	.word	0x00005ae0


	//   ....[1]....
        /*0a2c*/ 	.word	0x00007c10


	//----- nvinfo : EIATTR_MAX_THREADS
	.align		4
.L_1335:
        /*0a30*/ 	.byte	0x04, 0x05
        /*0a32*/ 	.short	(.L_1337 - .L_1336)
.L_1336:
        /*0a34*/ 	.word	0x00000140
        /*0a38*/ 	.word	0x00000001
        /*0a3c*/ 	.word	0x00000001


	//----- nvinfo : EIATTR_CRS_STACK_SIZE
	.align		4
.L_1337:
        /*0a40*/ 	.byte	0x04, 0x1e
        /*0a42*/ 	.short	(.L_1339 - .L_1338)
.L_1338:
        /*0a44*/ 	.word	0x00000000


	//----- nvinfo : EIATTR_CBANK_PARAM_SIZE
	.align		4
.L_1339:
        /*0a48*/ 	.byte	0x03, 0x19
        /*0a4a*/ 	.short	0x0060


	//----- nvinfo : EIATTR_PARAM_CBANK
	.align		4
        /*0a4c*/ 	.byte	0x04, 0x0a
        /*0a4e*/ 	.short	(.L_1341 - .L_1340)
	.align		4
.L_1340:
        /*0a50*/ 	.word	index@(.nv.constant0._ZN13group_norm_v218gn_bwd_cuda_kernelI6__halfLi320ELi3ELi16ELi40ELi4096ELb1ELb1ELi32ELi320ELi320ELi4ELb1ELi3ELb0ELb0ELNS_15WgradSyncMethodE2ENS_16CompileConditionILi900EEEEEvPT_S6_S6_PKS5_S8_S8_S8_PKfflPfPj)
        /*0a54*/ 	.short	0x0210
        /*0a56*/ 	.short	0x0060


	//----- nvinfo : EIATTR_SW_WAR
	.align		4
.L_1341:
        /*0a58*/ 	.byte	0x04, 0x36
        /*0a5a*/ 	.short	(.L_1343 - .L_1342)
.L_1342:
        /*0a5c*/ 	.word	0x00000008
.L_1343:


//--------------------- .nv.info._ZN13group_norm_v214gn_cuda_kernelI6__halfLi320ELi3ELi32ELi20ELi4096ELb0ELi32ELi320ELi320ELi4ELb1ELi2ELb0ELb0ENS_16CompileConditionILi900EEEEEvPT_PKS4_S7_S7_flPfS8_Pj --------------------------
	.section	.nv.info._ZN13group_norm_v214gn_cuda_kernelI6__halfLi320ELi3ELi32ELi20ELi4096ELb0ELi32ELi320ELi320ELi4ELb1ELi2ELb0ELb0ENS_16CompileConditionILi900EEEEEvPT_PKS4_S7_S7_flPfS8_Pj,"",@"SHT_CUDA_INFO"
	.sectionflags	@""
	.align	4


	//----- nvinfo : EIATTR_CUDA_API_VERSION
	.align		4
        /*0000*/ 	.byte	0x04, 0x37
        /*0002*/ 	.short	(.L_1345 - .L_1344)
.L_1344:
        /*0004*/ 	.word	0x00000082


	//----- nvinfo : EIATTR_KPARAM_INFO
	.align		4
.L_1345:
        /*0008*/ 	.byte	0x04, 0x17
        /*000a*/ 	.short	(.L_1347 - .L_1346)
.L_1346:
        /*000c*/ 	.word	0x00000000
        /*0010*/ 	.short	0x0008
        /*0012*/ 	.short	0x0040
        /*0014*/ 	.byte	0x00, 0xf0, 0x21, 0x00


	//----- nvinfo : EIATTR_KPARAM_INFO
	.align		4
.L_1347:
        /*0018*/ 	.byte	0x04, 0x17
        /*001a*/ 	.short	(.L_1349 - .L_1348)
.L_1348:
        /*001c*/ 	.word	0x00000000
        /*0020*/ 	.short	0x0007
        /*0022*/ 	.short	0x0038
        /*0024*/ 	.byte	0x00, 0xf0, 0x21, 0x00


	//----- nvinfo : EIATTR_KPARAM_INFO
	.align		4
.L_1349:
        /*0028*/ 	.byte	0x04, 0x17
        /*002a*/ 	.short	(.L_1351 - .L_1350)
.L_1350:
        /*002c*/ 	.word	0x00000000
        /*0030*/ 	.short	0x0006
        /*0032*/ 	.short	0x0030
        /*0034*/ 	.byte	0x00, 0xf0, 0x21, 0x00


	//----- nvinfo : EIATTR_KPARAM_INFO
	.align		4
.L_1351:
        /*0038*/ 	.byte	0x04, 0x17
        /*003a*/ 	.short	(.L_1353 - .L_1352)
.L_1352:
        /*003c*/ 	.word	0x00000000
        /*0040*/ 	.short	0x0005
        /*0042*/ 	.short	0x0028
        /*0044*/ 	.byte	0x00, 0xf0, 0x21, 0x00


	//----- nvinfo : EIATTR_KPARAM_INFO
	.align		4
.L_1353:
        /*0048*/ 	.byte	0x04, 0x17
        /*004a*/ 	.short	(.L_1355 - .L_1354)
.L_1354:
        /*004c*/ 	.word	0x00000000
        /*0050*/ 	.short	0x0004
        /*0052*/ 	.short	0x0020
        /*0054*/ 	.byte	0x00, 0xf0, 0x11, 0x00


	//----- nvinfo : EIATTR_KPARAM_INFO
	.align		4
.L_1355:
        /*0058*/ 	.byte	0x04, 0x17
        /*005a*/ 	.short	(.L_1357 - .L_1356)
.L_1356:
        /*005c*/ 	.word	0x00000000
        /*0060*/ 	.short	0x0003
        /*0062*/ 	.short	0x0018
        /*0064*/ 	.byte	0x00, 0xf0, 0x21, 0x00


	//----- nvinfo : EIATTR_KPARAM_INFO
	.align		4
.L_1357:
        /*0068*/ 	.byte	0x04, 0x17
        /*006a*/ 	.short	(.L_1359 - .L_1358)
.L_1358:
        /*006c*/ 	.word	0x00000000
        /*0070*/ 	.short	0x0002
        /*0072*/ 	.short	0x0010
        /*0074*/ 	.byte	0x00, 0xf0, 0x21, 0x00


	//----- nvinfo : EIATTR_KPARAM_INFO
	.align		4
.L_1359:
        /*0078*/ 	.byte	0x04, 0x17
        /*007a*/ 	.short	(.L_1361 - .L_1360)
.L_1360:
        /*007c*/ 	.word	0x00000000
        /*0080*/ 	.short	0x0001
        /*0082*/ 	.short	0x0008
        /*0084*/ 	.byte	0x00, 0xf0, 0x21, 0x00


	//----- nvinfo : EIATTR_KPARAM_INFO
	.align		4
.L_1361:
        /*0088*/ 	.byte	0x04, 0x17
        /*008a*/ 	.short	(.L_1363 - .L_1362)
.L_1362:
        /*008c*/ 	.word	0x00000000
        /*0090*/ 	.short	0x0000
        /*0092*/ 	.short	0x0000
        /*0094*/ 	.byte	0x00, 0xf0, 0x21, 0x00


	//----- nvinfo : EIATTR_SPARSE_MMA_MASK
	.align		4
.L_1363:
        /*0098*/ 	.byte	0x03, 0x50
        /*009a*/ 	.short	0x0000


	//----- nvinfo : EIATTR_MAXREG_COUNT
	.align		4
        /*009c*/ 	.byte	0x03, 0x1b
        /*009e*/ 	.short	0x0040


	//----- nvinfo : EIATTR_NUM_BARRIERS
	.align		4
        /*00a0*/ 	.byte	0x02, 0x4c
        /*00a2*/ 	.byte	0x01
	.zero		1


	//----- nvinfo : EIATTR_ANNOTATIONS
	.align		4
        /*00a4*/ 	.byte	0x04, 0x55
        /*00a6*/ 	.short	(.L_1365 - .L_1364)


	//   ....[0]....
.L_1364:
        /* <DEDUP_REMOVED lines=13> */


	//----- nvinfo : EIATTR_MERCURY_ISA_VERSION
	.align		4
.L_1365:
        /*0168*/ 	.byte	0x03, 0x5f
        /*016a*/ 	.short	0x0101


	//----- nvinfo : EIATTR_COOP_GROUP_MASK_REGIDS
	.align		4
        /*016c*/ 	.byte	0x04, 0x29
        /*016e*/ 	.short	(.L_1367 - .L_1366)


	//   ....[0]....
.L_1366:
        /*0170*/ 	.word	0xffffffff


	//   ....[1]....
        /*0174*/ 	.word	0xffffffff


	//   ....[2]....
        /*0178*/ 	.word	0xffffffff


	//   ....[3]....
        /*017c*/ 	.word	0xffffffff


	//   ....[4]....
        /*0180*/ 	.word	0xffffffff


	//   ....[5]....
        /*0184*/ 	.word	0xffffffff


	//   ....[6]....
        /*0188*/ 	.word	0xffffffff


	//   ....[7]....
        /*018c*/ 	.word	0xffffffff


	//   ....[8]....
        /*0190*/ 	.word	0xffffffff


	//   ....[9]....
        /*0194*/ 	.word	0xffffffff


	//   ....[10]....
        /*0198*/ 	.word	0xffffffff


	//   ....[11]....
        /*019c*/ 	.word	0xffffffff


	//----- nvinfo : EIATTR_COOP_GROUP_INSTR_OFFSETS
	.align		4
.L_1367:
        /*01a0*/ 	.byte	0x04, 0x28
        /*01a2*/ 	.short	(.L_1369 - .L_1368)


	//   ....[0]....
.L_1368:
        /*01a4*/ 	.word	0x00001090


	//   ....[1]....
        /*01a8*/ 	.word	0x000010a0


	//   ....[2]....
        /*01ac*/ 	.word	0x000010e0


	//   ....[3]....
        /*01b0*/ 	.word	0x000010f0


	//   ....[4]....
        /*01b4*/ 	.word	0x000016c0


	//   ....[5]....
        /*01b8*/ 	.word	0x00001700


	//   ....[6]....
        /*01bc*/ 	.word	0x00001750


	//   ....[7]....
        /*01c0*/ 	.word	0x00001760


	//   ....[8]....
        /*01c4*/ 	.word	0x000017a0


	//   ....[9]....
        /*01c8*/ 	.word	0x000017b0


	//   ....[10]....
        /*01cc*/ 	.word	0x000017e0


	//   ....[11]....
        /*01d0*/ 	.word	0x000017f0


	//----- nvinfo : EIATTR_EXIT_INSTR_OFFSETS
	.align		4
.L_1369:
        /*01d4*/ 	.byte	0x04, 0x1c
        /*01d6*/ 	.short	(.L_1371 - .L_1370)


	//   ....[0]....
.L_1370:
        /*01d8*/ 	.word	0x00000070


	//   ....[1]....
        /*01dc*/ 	.word	0x00002640


	//----- nvinfo : EIATTR_MAX_THREADS
	.align		4
.L_1371:
        /*01e0*/ 	.byte	0x04, 0x05
        /*01e2*/ 	.short	(.L_1373 - .L_1372)
.L_1372:
        /*01e4*/ 	.word	0x00000140
        /*01e8*/ 	.word	0x00000001
        /*01ec*/ 	.word	0x00000001


	//----- nvinfo : EIATTR_CRS_STACK_SIZE
	.align		4
.L_1373:
        /*01f0*/ 	.byte	0x04, 0x1e
        /*01f2*/ 	.short	(.L_1375 - .L_1374)
.L_1374:
        /*01f4*/ 	.word	0x00000000


	//----- nvinfo : EIATTR_CBANK_PARAM_SIZE
	.align		4
.L_1375:
        /*01f8*/ 	.byte	0x03, 0x19
        /*01fa*/ 	.short	0x0048


	//----- nvinfo : EIATTR_PARAM_CBANK
	.align		4
        /*01fc*/ 	.byte	0x04, 0x0a
        /*01fe*/ 	.short	(.L_1377 - .L_1376)
	.align		4
.L_1376:
        /*0200*/ 	.word	index@(.nv.constant0._ZN13group_norm_v214gn_cuda_kernelI6__halfLi320ELi3ELi32ELi20ELi4096ELb0ELi32ELi320ELi320ELi4ELb1ELi2ELb0ELb0ENS_16CompileConditionILi900EEEEEvPT_PKS4_S7_S7_flPfS8_Pj)
        /*0204*/ 	.short	0x0210
        /*0206*/ 	.short	0x0048


	//----- nvinfo : EIATTR_SW_WAR
	.align		4
.L_1377:
        /*0208*/ 	.byte	0x04, 0x36
        /*020a*/ 	.short	(.L_1379 - .L_1378)
.L_1378:
        /*020c*/ 	.word	0x00000008
.L_1379:


//--------------------- .nv.info._ZN13group_norm_v214gn_cuda_kernelI6__halfLi320ELi1ELi32ELi20ELi4096ELb0ELi64ELi320ELi320ELi4ELb1ELi2ELb0ELb0ENS_16CompileConditionILi900EEEEEvPT_PKS4_S7_S7_flPfS8_Pj --------------------------
	.section	.nv.info._ZN13group_norm_v214gn_cuda_kernelI6__halfLi320ELi1ELi32ELi20ELi4096ELb0ELi64ELi320ELi320ELi4ELb1ELi2ELb0ELb0ENS_16CompileConditionILi900EEEEEvPT_PKS4_S7_S7_flPfS8_Pj,"",@"SHT_CUDA_INFO"
	.sectionflags	@""
	.align	4


	//----- nvinfo : EIATTR_CUDA_API_VERSION
	.align		4
        /*0000*/ 	.byte	0x04, 0x37
        /*0002*/ 	.short	(.L_1381 - .L_1380)
.L_1380:
        /*0004*/ 	.word	0x00000082


	//----- nvinfo : EIATTR_KPARAM_INFO
	.align		4
.L_1381:
        /*0008*/ 	.byte	0x04, 0x17
        /*000a*/ 	.short	(.L_1383 - .L_1382)
.L_1382:
        /*000c*/ 	.word	0x00000000
        /*0010*/ 	.short	0x0008
        /*0012*/ 	.short	0x0040
        /*0014*/ 	.byte	0x00, 0xf0, 0x21, 0x00


	//----- nvinfo : EIATTR_KPARAM_INFO
	.align		4
.L_1383:
        /*0018*/ 	.byte	0x04, 0x17
        /*001a*/ 	.short	(.L_1385 - .L_1384)
.L_1384:
        /*001c*/ 	.word	0x00000000
        /*0020*/ 	.short	0x0007
        /*0022*/ 	.short	0x0038
        /*0024*/ 	.byte	0x00, 0xf0, 0x21, 0x00


	//----- nvinfo : EIATTR_KPARAM_INFO
	.align		4
.L_1385:
        /*0028*/ 	.byte	0x04, 0x17
        /*002a*/ 	.short	(.L_1387 - .L_1386)
.L_1386:
        /*002c*/ 	.word	0x00000000
        /*0030*/ 	.short	0x0006
        /*0032*/ 	.short	0x0030
        /*0034*/ 	.byte	0x00, 0xf0, 0x21, 0x00


	//----- nvinfo : EIATTR_KPARAM_INFO
	.align		4
.L_1387:
        /*0038*/ 	.byte	0x04, 0x17
        /*003a*/ 	.short	(.L_1389 - .L_1388)
.L_1388:
        /*003c*/ 	.word	0x00000000
        /*0040*/ 	.short	0x0005
        /*0042*/ 	.short	0x0028
        /*0044*/ 	.byte	0x00, 0xf0, 0x21, 0x00


	//----- nvinfo : EIATTR_KPARAM_INFO
	.align		4
.L_1389:
        /*0048*/ 	.byte	0x04, 0x17
        /*004a*/ 	.short	(.L_1391 - .L_1390)
.L_1390:
        /*004c*/ 	.word	0x00000000
        /*0050*/ 	.short	0x0004
        /*0052*/ 	.short	0x0020
        /*0054*/ 	.byte	0x00, 0xf0, 0x11, 0x00


	//----- nvinfo : EIATTR_KPARAM_INFO
	.align		4
.L_1391:
        /*0058*/ 	.byte	0x04, 0x17
        /*005a*/ 	.short	(.L_1393 - .L_1392)
.L_1392:
        /*005c*/ 	.word	0x00000000
        /*0060*/ 	.short	0x0003
        /*0062*/ 	.short	0x0018
        /*0064*/ 	.byte	0x00, 0xf0, 0x21, 0x00


	//----- nvinfo : EIATTR_KPARAM_INFO
	.align		4
.L_1393:
        /*0068*/ 	.byte	0x04, 0x17
        /*006a*/ 	.short	(.L_1395 - .L_1394)
.L_1394:
        /*006c*/ 	.word	0x00000000
        /*0070*/ 	.short	0x0002
        /*0072*/ 	.short	0x0010
        /*0074*/ 	.byte	0x00, 0xf0, 0x21, 0x00


	//----- nvinfo : EIATTR_KPARAM_INFO
	.align		4
.L_1395:
        /*0078*/ 	.byte	0x04, 0x17
        /*007a*/ 	.short	(.L_1397 - .L_1396)
.L_1396:
        /*007c*/ 	.word	0x00000000
        /*0080*/ 	.short	0x0001
        /*0082*/ 	.short	0x0008
        /*0084*/ 	.byte	0x00, 0xf0, 0x21, 0x00


	//----- nvinfo : EIATTR_KPARAM_INFO
	.align		4
.L_1397:
        /*0088*/ 	.byte	0x04, 0x17
        /*008a*/ 	.short	(.L_1399 - .L_1398)
.L_1398:
        /*008c*/ 	.word	0x00000000
        /*0090*/ 	.short	0x0000
        /*0092*/ 	.short	0x0000
        /*0094*/ 	.byte	0x00, 0xf0, 0x21, 0x00


	//----- nvinfo : EIATTR_SPARSE_MMA_MASK
	.align		4
.L_1399:
        /*0098*/ 	.byte	0x03, 0x50
        /*009a*/ 	.short	0x0000


	//----- nvinfo : EIATTR_MAXREG_COUNT
	.align		4
        /*009c*/ 	.byte	0x03, 0x1b
        /*009e*/ 	.short	0x00a8


	//----- nvinfo : EIATTR_NUM_BARRIERS
	.align		4
        /*00a0*/ 	.byte	0x02, 0x4c
        /*00a2*/ 	.byte	0x01
	.zero		1


	//----- nvinfo : EIATTR_MERCURY_ISA_VERSION
	.align		4
        /*00a4*/ 	.byte	0x03, 0x5f
        /*00a6*/ 	.short	0x0101


	//----- nvinfo : EIATTR_COOP_GROUP_MASK_REGIDS
	.align		4
        /*00a8*/ 	.byte	0x04, 0x29
        /*00aa*/ 	.short	(.L_1401 - .L_1400)


	//   ....[0]....
.L_1400:
        /*00ac*/ 	.word	0xffffffff


	//   ....[1]....
        /*00b0*/ 	.word	0xffffffff


	//   ....[2]....
        /*00b4*/ 	.word	0xffffffff


	//   ....[3]....
        /*00b8*/ 	.word	0xffffffff


	//   ....[4]....
        /*00bc*/ 	.word	0xffffffff


	//   ....[5]....
        /*00c0*/ 	.word	0xffffffff


	//   ....[6]....
        /*00c4*/ 	.word	0xffffffff


	//   ....[7]....
        /*00c8*/ 	.word	0xffffffff


	//   ....[8]....
        /*00cc*/ 	.word	0xffffffff


	//   ....[9]....
        /*00d0*/ 	.word	0xffffffff


	//   ....[10]....
        /*00d4*/ 	.word	0xffffffff


	//   ....[11]....
        /*00d8*/ 	.word	0xffffffff


	//----- nvinfo : EIATTR_COOP_GROUP_INSTR_OFFSETS
	.align		4
.L_1401:
        /*00dc*/ 	.byte	0x04, 0x28
        /*00de*/ 	.short	(.L_1403 - .L_1402)


	//   ....[0]....
.L_1402:
        /*00e0*/ 	.word	0x00001950


	//   ....[1]....
        /*00e4*/ 	.word	0x00001960


	//   ....[2]....
        /*00e8*/ 	.word	0x000019d0


	//   ....[3]....
        /*00ec*/ 	.word	0x000019e0


	//   ....[4]....
        /*00f0*/ 	.word	0x00001d80


	//   ....[5]....
        /*00f4*/ 	.word	0x00001db0


	//   ....[6]....
        /*00f8*/ 	.word	0x00001de0


	//   ....[7]....
        /*00fc*/ 	.word	0x00001df0


	//   ....[8]....
        /*0100*/ 	.word	0x00001e20


	//   ....[9]....
        /*0104*/ 	.word	0x00001e30


	//   ....[10]....
        /*0108*/ 	.word	0x00001e60


	//   ....[11]....
        /*010c*/ 	.word	0x00001e70


	//----- nvinfo : EIATTR_EXIT_INSTR_OFFSETS
	.align		4
.L_1403:
        /*0110*/ 	.byte	0x04, 0x1c
        /*0112*/ 	.short	(.L_1405 - .L_1404)


	//   ....[0]....
.L_1404:
        /*0114*/ 	.word	0x00000060


	//   ....[1]....
        /*0118*/ 	.word	0x00003720


	//----- nvinfo : EIATTR_MAX_THREADS
	.align		4
.L_1405:
        /*011c*/ 	.byte	0x04, 0x05
        /*011e*/ 	.short	(.L_1407 - .L_1406)
.L_1406:
        /*0120*/ 	.word	0x00000140
        /*0124*/ 	.word	0x00000001
        /*0128*/ 	.word	0x00000001


	//----- nvinfo : EIATTR_CRS_STACK_SIZE
	.align		4
.L_1407:
        /*012c*/ 	.byte	0x04, 0x1e
        /*012e*/ 	.short	(.L_1409 - .L_1408)
.L_1408:
        /*0130*/ 	.word	0x00000000


	//----- nvinfo : EIATTR_CBANK_PARAM_SIZE
	.align		4
.L_1409:
        /*0134*/ 	.byte	0x03, 0x19
        /*0136*/ 	.short	0x0048


	//----- nvinfo : EIATTR_PARAM_CBANK
	.align		4
        /*0138*/ 	.byte	0x04, 0x0a
        /*013a*/ 	.short	(.L_1411 - .L_1410)
	.align		4
.L_1410:
        /*013c*/ 	.word	index@(.nv.constant0._ZN13group_norm_v214gn_cuda_kernelI6__halfLi320ELi1ELi32ELi20ELi4096ELb0ELi64ELi320ELi320ELi4ELb1ELi2ELb0ELb0ENS_16CompileConditionILi900EEEEEvPT_PKS4_S7_S7_flPfS8_Pj)
        /*0140*/ 	.short	0x0210
        /*0142*/ 	.short	0x0048


	//----- nvinfo : EIATTR_SW_WAR
	.align		4
.L_1411:
        /*0144*/ 	.byte	0x04, 0x36
        /*0146*/ 	.short	(.L_1413 - .L_1412)
.L_1412:
        /*0148*/ 	.word	0x00000008
.L_1413:


//--------------------- .nv.info._ZN13group_norm_v214gn_cuda_kernelI6__halfLi320ELi1ELi32ELi20ELi4096ELb0ELi128ELi320ELi320ELi4ELb1ELi4ELb0ELb0ENS_16CompileConditionILi900EEEEEvPT_PKS4_S7_S7_flPfS8_Pj --------------------------
	.section	.nv.info._ZN13group_norm_v214gn_cuda_kernelI6__halfLi320ELi1ELi32ELi20ELi4096ELb0ELi128ELi320ELi320ELi4ELb1ELi4ELb0ELb0ENS_16CompileConditionILi900EEEEEvPT_PKS4_S7_S7_flPfS8_Pj,"",@"SHT_CUDA_INFO"
	.sectionflags	@""
	.align	4


	//----- nvinfo : EIATTR_CUDA_API_VERSION
	.align		4
        /*0000*/ 	.byte	0x04, 0x37
        /*0002*/ 	.short	(.L_1415 - .L_1414)
.L_1414:
        /*0004*/ 	.word	0x00000082


	//----- nvinfo : EIATTR_KPARAM_INFO
	.align		4
.L_1415:
        /*0008*/ 	.byte	0x04, 0x17
        /*000a*/ 	.short	(.L_1417 - .L_1416)
.L_1416:
        /*000c*/ 	.word	0x00000000
        /*0010*/ 	.short	0x0008
        /*0012*/ 	.short	0x0040
        /*0014*/ 	.byte	0x00, 0xf0, 0x21, 0x00


	//----- nvinfo : EIATTR_KPARAM_INFO
	.align		4
.L_1417:
        /*0018*/ 	.byte	0x04, 0x17
        /*001a*/ 	.short	(.L_1419 - .L_1418)
.L_1418:
        /*001c*/ 	.word	0x00000000
        /*0020*/ 	.short	0x0007
        /*0022*/ 	.short	0x0038
        /*0024*/ 	.byte	0x00, 0xf0, 0x21, 0x00


	//----- nvinfo : EIATTR_KPARAM_INFO
	.align		4
.L_1419:
        /*0028*/ 	.byte	0x04, 0x17
        /*002a*/ 	.short	(.L_1421 - .L_1420)
.L_1420:
        /*002c*/ 	.word	0x00000000
        /*0030*/ 	.short	0x0006
        /*0032*/ 	.short	0x0030
        /*0034*/ 	.byte	0x00, 0xf0, 0x21, 0x00


	//----- nvinfo : EIATTR_KPARAM_INFO
	.align		4
.L_1421:
        /*0038*/ 	.byte	0x04, 0x17
        /*003a*/ 	.short	(.L_1423 - .L_1422)
.L_1422:
        /*003c*/ 	.word	0x00000000
        /*0040*/ 	.short	0x0005
        /*0042*/ 	.short	0x0028
        /*0044*/ 	.byte	0x00, 0xf0, 0x21, 0x00


	//----- nvinfo : EIATTR_KPARAM_INFO
	.align		4
.L_1423:
        /*0048*/ 	.byte	0x04, 0x17
        /*004a*/ 	.short	(.L_1425 - .L_1424)
.L_1424:
        /*004c*/ 	.word	0x00000000
        /*0050*/ 	.short	0x0004
        /*0052*/ 	.short	0x0020
        /*0054*/ 	.byte	0x00, 0xf0, 0x11, 0x00


	//----- nvinfo : EIATTR_KPARAM_INFO
	.align		4
.L_1425:
        /*0058*/ 	.byte	0x04, 0x17
        /*005a*/ 	.short	(.L_1427 - .L_1426)
.L_1426:
        /*005c*/ 	.word	0x00000000
        /*0060*/ 	.short	0x0003
        /*0062*/ 	.short	0x0018
        /*0064*/ 	.byte	0x00, 0xf0, 0x21, 0x00


	//----- nvinfo : EIATTR_KPARAM_INFO
	.align		4
.L_1427:
        /*0068*/ 	.byte	0x04, 0x17
        /*006a*/ 	.short	(.L_1429 - .L_1428)
.L_1428:
        /*006c*/ 	.word	0x00000000
        /*0070*/ 	.short	0x0002
        /*0072*/ 	.short	0x0010
        /*0074*/ 	.byte	0x00, 0xf0, 0x21, 0x00


	//----- nvinfo : EIATTR_KPARAM_INFO
	.align		4
.L_1429:
        /*0078*/ 	.byte	0x04, 0x17
        /*007a*/ 	.short	(.L_1431 - .L_1430)
.L_1430:
        /*007c*/ 	.word	0x00000000
        /*0080*/ 	.short	0x0001
        /*0082*/ 	.short	0x0008
        /*0084*/ 	.byte	0x00, 0xf0, 0x21, 0x00


	//----- nvinfo : EIATTR_KPARAM_INFO
	.align		4
.L_1431:
        /*0088*/ 	.byte	0x04, 0x17
        /*008a*/ 	.short	(.L_1433 - .L_1432)
.L_1432:
        /*008c*/ 	.word	0x00000000
        /*0090*/ 	.short	0x0000
        /*0092*/ 	.short	0x0000
        /*0094*/ 	.byte	0x00, 0xf0, 0x21, 0x00


	//----- nvinfo : EIATTR_SPARSE_MMA_MASK
	.align		4
.L_1433:
        /*0098*/ 	.byte	0x03, 0x50
        /*009a*/ 	.short	0x0000


	//----- nvinfo : EIATTR_MAXREG_COUNT
	.align		4
        /*009c*/ 	.byte	0x03, 0x1b
        /*009e*/ 	.short	0x00a8


	//----- nvinfo : EIATTR_NUM_BARRIERS
	.align		4
        /*00a0*/ 	.byte	0x02, 0x4c
        /*00a2*/ 	.byte	0x01
	.zero		1


	//----- nvinfo : EIATTR_ANNOTATIONS
	.align		4
        /*00a4*/ 	.byte	0x04, 0x55
        /*00a6*/ 	.short	(.L_1435 - .L_1434)


	//   ....[0]....
.L_1434:
        /* <DEDUP_REMOVED lines=83> */


	//----- nvinfo : EIATTR_MERCURY_ISA_VERSION
	.align		4
.L_1435:
        /*05c8*/ 	.byte	0x03, 0x5f
        /*05ca*/ 	.short	0x0101


	//----- nvinfo : EIATTR_COOP_GROUP_MASK_REGIDS
	.align		4
        /*05cc*/ 	.byte	0x04, 0x29
        /*05ce*/ 	.short	(.L_1437 - .L_1436)


	//   ....[0]....
.L_1436:
        /*05d0*/ 	.word	0xffffffff


	//   ....[1]....
        /*05d4*/ 	.word	0xffffffff


	//   ....[2]....
        /*05d8*/ 	.word	0xffffffff


	//   ....[3]....
        /*05dc*/ 	.word	0xffffffff


	//   ....[4]....
        /*05e0*/ 	.word	0xffffffff


	//   ....[5]....
        /*05e4*/ 	.word	0xffffffff


	//   ....[6]....
        /*05e8*/ 	.word	0xffffffff


	//   ....[7]....
        /*05ec*/ 	.word	0xffffffff


	//   ....[8]....
        /*05f0*/ 	.word	0xffffffff


	//   ....[9]....
        /*05f4*/ 	.word	0xffffffff


	//   ....[10]....
        /*05f8*/ 	.word	0xffffffff


	//   ....[11]....
        /*05fc*/ 	.word	0xffffffff


	//----- nvinfo : EIATTR_COOP_GROUP_INSTR_OFFSETS
	.align		4
.L_1437:
        /*0600*/ 	.byte	0x04, 0x28
        /*0602*/ 	.short	(.L_1439 - .L_1438)


	//   ....[0]....
.L_1438:
        /*0604*/ 	.word	0x00002eb0


	//   ....[1]....
        /*0608*/ 	.word	0x00002ed0


	//   ....[2]....
        /*060c*/ 	.word	0x00002f50


	//   ....[3]....
        /*0610*/ 	.word	0x00002f60


	//   ....[4]....
        /*0614*/ 	.word	0x00003340


	//   ....[5]....
        /*0618*/ 	.word	0x00003350


	//   ....[6]....
        /*061c*/ 	.word	0x00003380


	//   ....[7]....
        /*0620*/ 	.word	0x00003390


	//   ....[8]....
        /*0624*/ 	.word	0x000033c0


	//   ....[9]....
        /*0628*/ 	.word	0x000033d0


	//   ....[10]....
        /*062c*/ 	.word	0x00003400


	//   ....[11]....
        /*0630*/ 	.word	0x00003410


	//----- nvinfo : EIATTR_EXIT_INSTR_OFFSETS
	.align		4
.L_1439:
        /*0634*/ 	.byte	0x04, 0x1c
        /*0636*/ 	.short	(.L_1441 - .L_1440)


	//   ....[0]....
.L_1440:
        /*0638*/ 	.word	0x00000080


	//   ....[1]....
        /*063c*/ 	.word	0x00006a90


	//----- nvinfo : EIATTR_MAX_THREADS
	.align		4
.L_1441:
        /*0640*/ 	.byte	0x04, 0x05
        /*0642*/ 	.short	(.L_1443 - .L_1442)
.L_1442:
        /*0644*/ 	.word	0x00000140
        /*0648*/ 	.word	0x00000001
        /*064c*/ 	.word	0x00000001


	//----- nvinfo : EIATTR_CRS_STACK_SIZE
	.align		4
.L_1443:
        /*0650*/ 	.byte	0x04, 0x1e
        /*0652*/ 	.short	(.L_1445 - .L_1444)
.L_1444:
        /*0654*/ 	.word	0x00000000


	//----- nvinfo : EIATTR_CBANK_PARAM_SIZE
	.align		4
.L_1445:
        /*0658*/ 	.byte	0x03, 0x19
        /*065a*/ 	.short	0x0048


	//----- nvinfo : EIATTR_PARAM_CBANK
	.align		4
        /*065c*/ 	.byte	0x04, 0x0a
        /*065e*/ 	.short	(.L_1447 - .L_1446)
	.align		4
.L_1446:
        /*0660*/ 	.word	index@(.nv.constant0._ZN13group_norm_v214gn_cuda_kernelI6__halfLi320ELi1ELi32ELi20ELi4096ELb0ELi128ELi320ELi320ELi4ELb1ELi4ELb0ELb0ENS_16CompileConditionILi900EEEEEvPT_PKS4_S7_S7_flPfS8_Pj)
        /*0664*/ 	.short	0x0210
        /*0666*/ 	.short	0x0048


	//----- nvinfo : EIATTR_SW_WAR
	.align		4
.L_1447:
        /*0668*/ 	.byte	0x04, 0x36
        /*066a*/ 	.short	(.L_1449 - .L_1448)
.L_1448:
        /*066c*/ 	.word	0x00000008
.L_1449:


//--------------------- .nv.info._ZN13group_norm_v214gn_cuda_kernelI6__halfLi320ELi2ELi32ELi20ELi4096ELb0ELi64ELi320ELi320ELi4ELb1ELi4ELb0ELb0ENS_16CompileConditionILi900EEEEEvPT_PKS4_S7_S7_flPfS8_Pj --------------------------
	.section	.nv.info._ZN13group_norm_v214gn_cuda_kernelI6__halfLi320ELi2ELi32ELi20ELi4096ELb0ELi64ELi320ELi320ELi4ELb1ELi4ELb0ELb0ENS_16CompileConditionILi900EEEEEvPT_PKS4_S7_S7_flPfS8_Pj,"",@"SHT_CUDA_INFO"
	.sectionflags	@""
	.align	4


	//----- nvinfo : EIATTR_CUDA_API_VERSION
	.align		4
        /*0000*/ 	.byte	0x04, 0x37
        /*0002*/ 	.short	(.L_1451 - .L_1450)
.L_1450:
        /*0004*/ 	.word	0x00000082


	//----- nvinfo : EIATTR_KPARAM_INFO
	.align		4
.L_1451:
        /*0008*/ 	.byte	0x04, 0x17
        /*000a*/ 	.short	(.L_1453 - .L_1452)
.L_1452:
        /*000c*/ 	.word	0x00000000
        /*0010*/ 	.short	0x0008
        /*0012*/ 	.short	0x0040
        /*0014*/ 	.byte	0x00, 0xf0, 0x21, 0x00


	//----- nvinfo : EIATTR_KPARAM_INFO
	.align		4
.L_1453:
        /*0018*/ 	.byte	0x04, 0x17
        /*001a*/ 	.short	(.L_1455 - .L_1454)
.L_1454:
        /*001c*/ 	.word	0x00000000
        /*0020*/ 	.short	0x0007
        /*0022*/ 	.short	0x0038
        /*0024*/ 	.byte	0x00, 0xf0, 0x21, 0x00


	//----- nvinfo : EIATTR_KPARAM_INFO
	.align		4
.L_1455:
        /*0028*/ 	.byte	0x04, 0x17
        /*002a*/ 	.short	(.L_1457 - .L_1456)
.L_1456:
        /*002c*/ 	.word	0x00000000
        /*0030*/ 	.short	0x0006
        /*0032*/ 	.short	0x0030
        /*0034*/ 	.byte	0x00, 0xf0, 0x21, 0x00


	//----- nvinfo : EIATTR_KPARAM_INFO
	.align		4
.L_1457:
        /*0038*/ 	.byte	0x04, 0x17
        /*003a*/ 	.short	(.L_1459 - .L_1458)
.L_1458:
        /*003c*/ 	.word	0x00000000
        /*0040*/ 	.short	0x0005
        /*0042*/ 	.short	0x0028
        /*0044*/ 	.byte	0x00, 0xf0, 0x21, 0x00


	//----- nvinfo : EIATTR_KPARAM_INFO
	.align		4
.L_1459:
        /*0048*/ 	.byte	0x04, 0x17
        /*004a*/ 	.short	(.L_1461 - .L_1460)
.L_1460:
        /*004c*/ 	.word	0x00000000
        /*0050*/ 	.short	0x0004
        /*0052*/ 	.short	0x0020
        /*0054*/ 	.byte	0x00, 0xf0, 0x11, 0x00


	//----- nvinfo : EIATTR_KPARAM_INFO
	.align		4
.L_1461:
        /*0058*/ 	.byte	0x04, 0x17
        /*005a*/ 	.short	(.L_1463 - .L_1462)
.L_1462:
        /*005c*/ 	.word	0x00000000
        /*0060*/ 	.short	0x0003
        /*0062*/ 	.short	0x0018
        /*0064*/ 	.byte	0x00, 0xf0, 0x21, 0x00


	//----- nvinfo : EIATTR_KPARAM_INFO
	.align		4
.L_1463:
        /*0068*/ 	.byte	0x04, 0x17
        /*006a*/ 	.short	(.L_1465 - .L_1464)
.L_1464:
        /*006c*/ 	.word	0x00000000
        /*0070*/ 	.short	0x0002
        /*0072*/ 	.short	0x0010
        /*0074*/ 	.byte	0x00, 0xf0, 0x21, 0x00


	//----- nvinfo : EIATTR_KPARAM_INFO
	.align		4
.L_1465:
        /*0078*/ 	.byte	0x04, 0x17
        /*007a*/ 	.short	(.L_1467 - .L_1466)
.L_1466:
        /*007c*/ 	.word	0x00000000
        /*0080*/ 	.short	0x0001
        /*0082*/ 	.short	0x0008
        /*0084*/ 	.byte	0x00, 0xf0, 0x21, 0x00


	//----- nvinfo : EIATTR_KPARAM_INFO
	.align		4
.L_1467:
        /*0088*/ 	.byte	0x04, 0x17
        /*008a*/ 	.short	(.L_1469 - .L_1468)
.L_1468:
        /*008c*/ 	.word	0x00000000
        /*0090*/ 	.short	0x0000
        /*0092*/ 	.short	0x0000
        /*0094*/ 	.byte	0x00, 0xf0, 0x21, 0x00


	//----- nvinfo : EIATTR_SPARSE_MMA_MASK
	.align		4
.L_1469:
        /*0098*/ 	.byte	0x03, 0x50
        /*009a*/ 	.short	0x0000


	//----- nvinfo : EIATTR_MAXREG_COUNT
	.align		4
        /*009c*/ 	.byte	0x03, 0x1b
        /*009e*/ 	.short	0x0060


	//----- nvinfo : EIATTR_NUM_BARRIERS
	.align		4
        /*00a0*/ 	.byte	0x02, 0x4c
        /*00a2*/ 	.byte	0x01
	.zero		1


	//----- nvinfo : EIATTR_ANNOTATIONS
	.align		4
        /*00a4*/ 	.byte	0x04, 0x55
        /*00a6*/ 	.short	(.L_1471 - .L_1470)


	//   ....[0]....
.L_1470:
        /* <DEDUP_REMOVED lines=40> */


	//----- nvinfo : EIATTR_MERCURY_ISA_VERSION
	.align		4
.L_1471:
        /*0318*/ 	.byte	0x03, 0x5f
        /*031a*/ 	.short	0x0101


	//----- nvinfo : EIATTR_COOP_GROUP_MASK_REGIDS
	.align		4
        /*031c*/ 	.byte	0x04, 0x29
        /*031e*/ 	.short	(.L_1473 - .L_1472)


	//   ....[0]....
.L_1472:
        /*0320*/ 	.word	0xffffffff


	//   ....[1]....
        /*0324*/ 	.word	0xffffffff


	//   ....[2]....
        /*0328*/ 	.word	0xffffffff


	//   ....[3]....
        /*032c*/ 	.word	0xffffffff


	//   ....[4]....
        /*0330*/ 	.word	0xffffffff


	//   ....[5]....
        /*0334*/ 	.word	0xffffffff


	//   ....[6]....
        /*0338*/ 	.word	0xffffffff


	//   ....[7]....
        /*033c*/ 	.word	0xffffffff


	//   ....[8]....
        /*0340*/ 	.word	0xffffffff


	//   ....[9]....
        /*0344*/ 	.word	0xffffffff


	//   ....[10]....
        /*0348*/ 	.word	0xffffffff


	//   ....[11]....
        /*034c*/ 	.word	0xffffffff


	//----- nvinfo : EIATTR_COOP_GROUP_INSTR_OFFSETS
	.align		4
.L_1473:
        /*0350*/ 	.byte	0x04, 0x28
        /*0352*/ 	.short	(.L_1475 - .L_1474)


	//   ....[0]....
.L_1474:
        /*0354*/ 	.word	0x00001a90


	//   ....[1]....
        /*0358*/ 	.word	0x00001aa0


	//   ....[2]....
        /*035c*/ 	.word	0x00001af0


	//   ....[3]....
        /*0360*/ 	.word	0x00001b00


	//   ....[4]....
        /*0364*/ 	.word	0x00001fa0


	//   ....[5]....
        /*0368*/ 	.word	0x00001fe0


	//   ....[6]....
        /*036c*/ 	.word	0x00002030


	//   ....[7]....
        /*0370*/ 	.word	0x00002040


	//   ....[8]....
        /*0374*/ 	.word	0x00002080


	//   ....[9]....
        /*0378*/ 	.word	0x00002090


	//   ....[10]....
        /*037c*/ 	.word	0x000020c0


	//   ....[11]....
        /*0380*/ 	.word	0x000020d0


	//----- nvinfo : EIATTR_EXIT_INSTR_OFFSETS
	.align		4
.L_1475:
        /*0384*/ 	.byte	0x04, 0x1c
        /*0386*/ 	.short	(.L_1477 - .L_1476)


	//   ....[0]....
.L_1476:
        /*0388*/ 	.word	0x00000070


	//   ....[1]....
        /*038c*/ 	.word	0x00003cd0


	//----- nvinfo : EIATTR_MAX_THREADS
	.align		4
.L_1477:
        /*0390*/ 	.byte	0x04, 0x05
        /*0392*/ 	.short	(.L_1479 - .L_1478)
.L_1478:
        /*0394*/ 	.word	0x00000140
        /*0398*/ 	.word	0x00000001
        /*039c*/ 	.word	0x00000001


	//----- nvinfo : EIATTR_CRS_STACK_SIZE
	.align		4
.L_1479:
        /*03a0*/ 	.byte	0x04, 0x1e
        /*03a2*/ 	.short	(.L_1481 - .L_1480)
.L_1480:
        /*03a4*/ 	.word	0x00000000


	//----- nvinfo : EIATTR_CBANK_PARAM_SIZE
	.align		4
.L_1481:
        /*03a8*/ 	.byte	0x03, 0x19
        /*03aa*/ 	.short	0x0048


	//----- nvinfo : EIATTR_PARAM_CBANK
	.align		4
        /*03ac*/ 	.byte	0x04, 0x0a
        /*03ae*/ 	.short	(.L_1483 - .L_1482)
	.align		4
.L_1482:
        /*03b0*/ 	.word	index@(.nv.constant0._ZN13group_norm_v214gn_cuda_kernelI6__halfLi320ELi2ELi32ELi20ELi4096ELb0ELi64ELi320ELi320ELi4ELb1ELi4ELb0ELb0ENS_16CompileConditionILi900EEEEEvPT_PKS4_S7_S7_flPfS8_Pj)
        /*03b4*/ 	.short	0x0210
        /*03b6*/ 	.short	0x0048


	//----- nvinfo : EIATTR_SW_WAR
	.align		4
.L_1483:
        /*03b8*/ 	.byte	0x04, 0x36
        /*03ba*/ 	.short	(.L_1485 - .L_1484)
.L_1484:
        /*03bc*/ 	.word	0x00000008
.L_1485:


//--------------------- .nv.info._ZN13group_norm_v214gn_cuda_kernelI6__halfLi320ELi3ELi32ELi20ELi4096ELb0ELi64ELi320ELi320ELi4ELb1ELi5ELb0ELb0ENS_16CompileConditionILi900EEEEEvPT_PKS4_S7_S7_flPfS8_Pj --------------------------
	.section	.nv.info._ZN13group_norm_v214gn_cuda_kernelI6__halfLi320ELi3ELi32ELi20ELi4096ELb0ELi64ELi320ELi320ELi4ELb1ELi5ELb0ELb0ENS_16CompileConditionILi900EEEEEvPT_PKS4_S7_S7_flPfS8_Pj,"",@"SHT_CUDA_INFO"
	.sectionflags	@""
	.align	4


	//----- nvinfo : EIATTR_CUDA_API_VERSION
	.align		4
        /*0000*/ 	.byte	0x04, 0x37
        /*0002*/ 	.short	(.L_1487 - .L_1486)
.L_1486:
        /*0004*/ 	.word	0x00000082


	//----- nvinfo : EIATTR_KPARAM_INFO
	.align		4
.L_1487:
        /*0008*/ 	.byte	0x04, 0x17
        /*000a*/ 	.short	(.L_1489 - .L_1488)
.L_1488:
        /*000c*/ 	.word	0x00000000
        /*0010*/ 	.short	0x0008
        /*0012*/ 	.short	0x0040
        /*0014*/ 	.byte	0x00, 0xf0, 0x21, 0x00


	//----- nvinfo : EIATTR_KPARAM_INFO
	.align		4
.L_1489:
        /*0018*/ 	.byte	0x04, 0x17
        /*001a*/ 	.short	(.L_1491 - .L_1490)
.L_1490:
        /*001c*/ 	.word	0x00000000
        /*0020*/ 	.short	0x0007
        /*0022*/ 	.short	0x0038
        /*0024*/ 	.byte	0x00, 0xf0, 0x21, 0x00


	//----- nvinfo : EIATTR_KPARAM_INFO
	.align		4
.L_1491:
        /*0028*/ 	.byte	0x04, 0x17
        /*002a*/ 	.short	(.L_1493 - .L_1492)
.L_1492:
        /*002c*/ 	.word	0x00000000
        /*0030*/ 	.short	0x0006
        /*0032*/ 	.short	0x0030
        /*0034*/ 	.byte	0x00, 0xf0, 0x21, 0x00


	//----- nvinfo : EIATTR_KPARAM_INFO
	.align		4
.L_1493:
        /*0038*/ 	.byte	0x04, 0x17
        /*003a*/ 	.short	(.L_1495 - .L_1494)
.L_1494:
        /*003c*/ 	.word	0x00000000
        /*0040*/ 	.short	0x0005
        /*0042*/ 	.short	0x0028
        /*0044*/ 	.byte	0x00, 0xf0, 0x21, 0x00


	//----- nvinfo : EIATTR_KPARAM_INFO
	.align		4
.L_1495:
        /*0048*/ 	.byte	0x04, 0x17
        /*004a*/ 	.short	(.L_1497 - .L_1496)
.L_1496:
        /*004c*/ 	.word	0x00000000
        /*0050*/ 	.short	0x0004
        /*0052*/ 	.short	0x0020
        /*0054*/ 	.byte	0x00, 0xf0, 0x11, 0x00


	//----- nvinfo : EIATTR_KPARAM_INFO
	.align		4
.L_1497:
        /*0058*/ 	.byte	0x04, 0x17
        /*005a*/ 	.short	(.L_1499 - .L_1498)
.L_1498:
        /*005c*/ 	.word	0x00000000
        /*0060*/ 	.short	0x0003
        /*0062*/ 	.short	0x0018
        /*0064*/ 	.byte	0x00, 0xf0, 0x21, 0x00


	//----- nvinfo : EIATTR_KPARAM_INFO
	.align		4
.L_1499:
        /*0068*/ 	.byte	0x04, 0x17
        /*006a*/ 	.short	(.L_1501 - .L_1500)
.L_1500:
        /*006c*/ 	.word	0x00000000
        /*0070*/ 	.short	0x0002
        /*0072*/ 	.short	0x0010
        /*0074*/ 	.byte	0x00, 0xf0, 0x21, 0x00


	//----- nvinfo : EIATTR_KPARAM_INFO
	.align		4
.L_1501:
        /*0078*/ 	.byte	0x04, 0x17
        /*007a*/ 	.short	(.L_1503 - .L_1502)
.L_1502:
        /*007c*/ 	.word	0x00000000
        /*0080*/ 	.short	0x0001
        /*0082*/ 	.short	0x0008
        /*0084*/ 	.byte	0x00, 0xf0, 0x21, 0x00


	//----- nvinfo : EIATTR_KPARAM_INFO
	.align		4
.L_1503:
        /*0088*/ 	.byte	0x04, 0x17
        /*008a*/ 	.short	(.L_1505 - .L_1504)
.L_1504:
        /*008c*/ 	.word	0x00000000
        /*0090*/ 	.short	0x0000
        /*0092*/ 	.short	0x0000
        /*0094*/ 	.byte	0x00, 0xf0, 0x21, 0x00


	//----- nvinfo : EIATTR_SPARSE_MMA_MASK
	.align		4
.L_1505:
        /*0098*/ 	.byte	0x03, 0x50
        /*009a*/ 	.short	0x0000


	//----- nvinfo : EIATTR_MAXREG_COUNT
	.align		4
        /*009c*/ 	.byte	0x03, 0x1b
        /*009e*/ 	.short	0x0040


	//----- nvinfo : EIATTR_NUM_BARRIERS
	.align		4
        /*00a0*/ 	.byte	0x02, 0x4c
        /*00a2*/ 	.byte	0x01
	.zero		1


	//----- nvinfo : EIATTR_ANNOTATIONS
	.align		4
        /*00a4*/ 	.byte	0x04, 0x55
        /*00a6*/ 	.short	(.L_1507 - .L_1506)


	//   ....[0]....
.L_1506:
        /* <DEDUP_REMOVED lines=93> */


	//----- nvinfo : EIATTR_MERCURY_ISA_VERSION
	.align		4
.L_1507:
        /*0668*/ 	.byte	0x03, 0x5f
        /*066a*/ 	.short	0x0101


	//----- nvinfo : EIATTR_COOP_GROUP_MASK_REGIDS
	.align		4
        /*066c*/ 	.byte	0x04, 0x29
        /*066e*/ 	.short	(.L_1509 - .L_1508)


	//   ....[0]....
.L_1508:
        /*0670*/ 	.word	0xffffffff


	//   ....[1]....
        /*0674*/ 	.word	0xffffffff


	//   ....[2]....
        /*0678*/ 	.word	0xffffffff


	//   ....[3]....
        /*067c*/ 	.word	0xffffffff


	//   ....[4]....
        /*0680*/ 	.word	0xffffffff


	//   ....[5]....
        /*0684*/ 	.word	0xffffffff


	//   ....[6]....
        /*0688*/ 	.word	0xffffffff


	//   ....[7]....
        /*068c*/ 	.word	0xffffffff


	//   ....[8]....
        /*0690*/ 	.word	0xffffffff


	//   ....[9]....
        /*0694*/ 	.word	0xffffffff


	//   ....[10]....
        /*0698*/ 	.word	0xffffffff


	//   ....[11]....
        /*069c*/ 	.word	0xffffffff


	//----- nvinfo : EIATTR_COOP_GROUP_INSTR_OFFSETS
	.align		4
.L_1509:
        /*06a0*/ 	.byte	0x04, 0x28
        /*06a2*/ 	.short	(.L_1511 - .L_1510)


	//   ....[0]....
.L_1510:
        /*06a4*/ 	.word	0x00001b90


	//   ....[1]....
        /*06a8*/ 	.word	0x00001bd0


	//   ....[2]....
        /*06ac*/ 	.word	0x00001c30


	//   ....[3]....
        /*06b0*/ 	.word	0x00001c40


	//   ....[4]....
        /*06b4*/ 	.word	0x000020b0


	//   ....[5]....
        /*06b8*/ 	.word	0x000020e0


	//   ....[6]....
        /*06bc*/ 	.word	0x00002110


	//   ....[7]....
        /*06c0*/ 	.word	0x00002120


	//   ....[8]....
        /*06c4*/ 	.word	0x00002150


	//   ....[9]....
        /*06c8*/ 	.word	0x00002160


	//   ....[10]....
        /*06cc*/ 	.word	0x00002190


	//   ....[11]....
        /*06d0*/ 	.word	0x000021a0


	//----- nvinfo : EIATTR_EXIT_INSTR_OFFSETS
	.align		4
.L_1511:
        /*06d4*/ 	.byte	0x04, 0x1c
        /*06d6*/ 	.short	(.L_1513 - .L_1512)


	//   ....[0]....
.L_1512:
        /*06d8*/ 	.word	0x00000090


	//   ....[1]....
        /*06dc*/ 	.word	0x000047e0


	//----- nvinfo : EIATTR_MAX_THREADS
	.align		4
.L_1513:
        /*06e0*/ 	.byte	0x04, 0x05
        /*06e2*/ 	.short	(.L_1515 - .L_1514)
.L_1514:
        /*06e4*/ 	.word	0x00000140
        /*06e8*/ 	.word	0x00000001
        /*06ec*/ 	.word	0x00000001


	//----- nvinfo : EIATTR_CRS_STACK_SIZE
	.align		4
.L_1515:
        /*06f0*/ 	.byte	0x04, 0x1e
        /*06f2*/ 	.short	(.L_1517 - .L_1516)
.L_1516:
        /*06f4*/ 	.word	0x00000000


	//----- nvinfo : EIATTR_CBANK_PARAM_SIZE
	.align		4
.L_1517:
        /*06f8*/ 	.byte	0x03, 0x19
        /*06fa*/ 	.short	0x0048


	//----- nvinfo : EIATTR_PARAM_CBANK
	.align		4
        /*06fc*/ 	.byte	0x04, 0x0a
        /*06fe*/ 	.short	(.L_1519 - .L_1518)
	.align		4
.L_1518:
        /*0700*/ 	.word	index@(.nv.constant0._ZN13group_norm_v214gn_cuda_kernelI6__halfLi320ELi3ELi32ELi20ELi4096ELb0ELi64ELi320ELi320ELi4ELb1ELi5ELb0ELb0ENS_16CompileConditionILi900EEEEEvPT_PKS4_S7_S7_flPfS8_Pj)
        /*0704*/ 	.short	0x0210
        /*0706*/ 	.short	0x0048


	//----- nvinfo : EIATTR_SW_WAR
	.align		4
.L_1519:
        /*0708*/ 	.byte	0x04, 0x36
        /*070a*/ 	.short	(.L_1521 - .L_1520)
.L_1520:
        /*070c*/ 	.word	0x00000008
.L_1521:


//--------------------- .nv.info._ZN13group_norm_v214gn_cuda_kernelI6__halfLi320ELi3ELi32ELi20ELi4096ELb0ELi64ELi320ELi320ELi4ELb1ELi6ELb0ELb0ENS_16CompileConditionILi900EEEEEvPT_PKS4_S7_S7_flPfS8_Pj --------------------------
	.section	.nv.info._ZN13group_norm_v214gn_cuda_kernelI6__halfLi320ELi3ELi32ELi20ELi4096ELb0ELi64ELi320ELi320ELi4ELb1ELi6ELb0ELb0ENS_16CompileConditionILi900EEEEEvPT_PKS4_S7_S7_flPfS8_Pj,"",@"SHT_CUDA_INFO"
	.sectionflags	@""
	.align	4


	//----- nvinfo : EIATTR_CUDA_API_VERSION
	.align		4
        /*0000*/ 	.byte	0x04, 0x37
        /*0002*/ 	.short	(.L_1523 - .L_1522)
.L_1522:
        /*0004*/ 	.word	0x00000082


	//----- nvinfo : EIATTR_KPARAM_INFO
	.align		4
.L_1523:
        /*0008*/ 	.byte	0x04, 0x17
        /*000a*/ 	.short	(.L_1525 - .L_1524)
.L_1524:
        /*000c*/ 	.word	0x00000000
        /*0010*/ 	.short	0x0008
        /*0012*/ 	.short	0x0040
        /*0014*/ 	.byte	0x00, 0xf0, 0x21, 0x00


	//----- nvinfo : EIATTR_KPARAM_INFO
	.align		4
.L_1525:
        /*0018*/ 	.byte	0x04, 0x17
        /*001a*/ 	.short	(.L_1527 - .L_1526)
.L_1526:
        /*001c*/ 	.word	0x00000000
        /*0020*/ 	.short	0x0007
        /*0022*/ 	.short	0x0038
        /*0024*/ 	.byte	0x00, 0xf0, 0x21, 0x00


	//----- nvinfo : EIATTR_KPARAM_INFO
	.align		4
.L_1527:
        /*0028*/ 	.byte	0x04, 0x17
        /*002a*/ 	.short	(.L_1529 - .L_1528)
.L_1528:
        /*002c*/ 	.word	0x00000000
        /*0030*/ 	.short	0x0006
        /*0032*/ 	.short	0x0030
        /*0034*/ 	.byte	0x00, 0xf0, 0x21, 0x00


	//----- nvinfo : EIATTR_KPARAM_INFO
	.align		4
.L_1529:
        /*0038*/ 	.byte	0x04, 0x17
        /*003a*/ 	.short	(.L_1531 - .L_1530)
.L_1530:
        /*003c*/ 	.word	0x00000000
        /*0040*/ 	.short	0x0005
        /*0042*/ 	.short	0x0028
        /*0044*/ 	.byte	0x00, 0xf0, 0x21, 0x00


	//----- nvinfo : EIATTR_KPARAM_INFO
	.align		4
.L_1531:
        /*0048*/ 	.byte	0x04, 0x17
        /*004a*/ 	.short	(.L_1533 - .L_1532)
.L_1532:
        /*004c*/ 	.word	0x00000000
        /*0050*/ 	.short	0x0004
        /*0052*/ 	.short	0x0020
        /*0054*/ 	.byte	0x00, 0xf0, 0x11, 0x00


	//----- nvinfo : EIATTR_KPARAM_INFO
	.align		4
.L_1533:
        /*0058*/ 	.byte	0x04, 0x17
        /*005a*/ 	.short	(.L_1535 - .L_1534)
.L_1534:
        /*005c*/ 	.word	0x00000000
        /*0060*/ 	.short	0x0003
        /*0062*/ 	.short	0x0018
        /*0064*/ 	.byte	0x00, 0xf0, 0x21, 0x00


	//----- nvinfo : EIATTR_KPARAM_INFO
	.align		4
.L_1535:
        /*0068*/ 	.byte	0x04, 0x17
        /*006a*/ 	.short	(.L_1537 - .L_1536)
.L_1536:
        /*006c*/ 	.word	0x00000000
        /*0070*/ 	.short	0x0002
        /*0072*/ 	.short	0x0010
        /*0074*/ 	.byte	0x00, 0xf0, 0x21, 0x00


	//----- nvinfo : EIATTR_KPARAM_INFO
	.align		4
.L_1537:
        /*0078*/ 	.byte	0x04, 0x17
        /*007a*/ 	.short	(.L_1539 - .L_1538)
.L_1538:
        /*007c*/ 	.word	0x00000000
        /*0080*/ 	.short	0x0001
        /*0082*/ 	.short	0x0008
        /*0084*/ 	.byte	0x00, 0xf0, 0x21, 0x00


	//----- nvinfo : EIATTR_KPARAM_INFO
	.align		4
.L_1539:
        /*0088*/ 	.byte	0x04, 0x17
        /*008a*/ 	.short	(.L_1541 - .L_1540)
.L_1540:
        /*008c*/ 	.word	0x00000000
        /*0090*/ 	.short	0x0000
        /*0092*/ 	.short	0x0000
        /*0094*/ 	.byte	0x00, 0xf0, 0x21, 0x00


	//----- nvinfo : EIATTR_SPARSE_MMA_MASK
	.align		4
.L_1541:
        /*0098*/ 	.byte	0x03, 0x50
        /*009a*/ 	.short	0x0000


	//----- nvinfo : EIATTR_MAXREG_COUNT
	.align		4
        /*009c*/ 	.byte	0x03, 0x1b
        /*009e*/ 	.short	0x0040


	//----- nvinfo : EIATTR_NUM_BARRIERS
	.align		4
        /*00a0*/ 	.byte	0x02, 0x4c
        /*00a2*/ 	.byte	0x01
	.zero		1


	//----- nvinfo : EIATTR_ANNOTATIONS
	.align		4
        /*00a4*/ 	.byte	0x04, 0x55
        /*00a6*/ 	.short	(.L_1543 - .L_1542)


	//   ....[0]....
.L_1542:
        /* <DEDUP_REMOVED lines=102> */


	//----- nvinfo : EIATTR_MERCURY_ISA_VERSION
	.align		4
.L_1543:
        /*06f0*/ 	.byte	0x03, 0x5f
        /*06f2*/ 	.short	0x0101


	//----- nvinfo : EIATTR_COOP_GROUP_MASK_REGIDS
	.align		4
        /*06f4*/ 	.byte	0x04, 0x29
        /*06f6*/ 	.short	(.L_1545 - .L_1544)


	//   ....[0]....
.L_1544:
        /*06f8*/ 	.word	0xffffffff


	//   ....[1]....
        /*06fc*/ 	.word	0xffffffff


	//   ....[2]....
        /*0700*/ 	.word	0xffffffff


	//   ....[3]....
        /*0704*/ 	.word	0xffffffff


	//   ....[4]....
        /*0708*/ 	.word	0xffffffff


	//   ....[5]....
        /*070c*/ 	.word	0xffffffff


	//   ....[6]....
        /*0710*/ 	.word	0xffffffff


	//   ....[7]....
        /*0714*/ 	.word	0xffffffff


	//   ....[8]....
        /*0718*/ 	.word	0xffffffff


	//   ....[9]....
        /*071c*/ 	.word	0xffffffff


	//   ....[10]....
        /*0720*/ 	.word	0xffffffff


	//   ....[11]....
        /*0724*/ 	.word	0xffffffff


	//----- nvinfo : EIATTR_COOP_GROUP_INSTR_OFFSETS
	.align		4
.L_1545:
        /*0728*/ 	.byte	0x04, 0x28
        /*072a*/ 	.short	(.L_1547 - .L_1546)


	//   ....[0]....
.L_1546:
        /*072c*/ 	.word	0x00001c90


	//   ....[1]....
        /*0730*/ 	.word	0x00001ca0


	//   ....[2]....
        /*0734*/ 	.word	0x00001cf0


	//   ....[3]....
        /*0738*/ 	.word	0x00001d00


	//   ....[4]....
        /*073c*/ 	.word	0x000021b0


	//   ....[5]....
        /*0740*/ 	.word	0x000021f0


	//   ....[6]....
        /*0744*/ 	.word	0x00002240


	//   ....[7]....
        /*0748*/ 	.word	0x00002250


	//   ....[8]....
        /*074c*/ 	.word	0x00002290


	//   ....[9]....
        /*0750*/ 	.word	0x000022a0


	//   ....[10]....
        /*0754*/ 	.word	0x000022d0


	//   ....[11]....
        /*0758*/ 	.word	0x000022e0


	//----- nvinfo : EIATTR_EXIT_INSTR_OFFSETS
	.align		4
.L_1547:
        /*075c*/ 	.byte	0x04, 0x1c
        /*075e*/ 	.short	(.L_1549 - .L_1548)


	//   ....[0]....
.L_1548:
        /*0760*/ 	.word	0x00000070


	//   ....[1]....
        /*0764*/ 	.word	0x000044d0


	//----- nvinfo : EIATTR_MAX_THREADS
	.align		4
.L_1549:
        /*0768*/ 	.byte	0x04, 0x05
        /*076a*/ 	.short	(.L_1551 - .L_1550)
.L_1550:
        /*076c*/ 	.word	0x00000140
        /*0770*/ 	.word	0x00000001
        /*0774*/ 	.word	0x00000001


	//----- nvinfo : EIATTR_CRS_STACK_SIZE
	.align		4
.L_1551:
        /*0778*/ 	.byte	0x04, 0x1e
        /*077a*/ 	.short	(.L_1553 - .L_1552)
.L_1552:
        /*077c*/ 	.word	0x00000000


	//----- nvinfo : EIATTR_CBANK_PARAM_SIZE
	.align		4
.L_1553:
        /*0780*/ 	.byte	0x03, 0x19
        /*0782*/ 	.short	0x0048


	//----- nvinfo : EIATTR_PARAM_CBANK
	.align		4
        /*0784*/ 	.byte	0x04, 0x0a
        /*0786*/ 	.short	(.L_1555 - .L_1554)
	.align		4
.L_1554:
        /*0788*/ 	.word	index@(.nv.constant0._ZN13group_norm_v214gn_cuda_kernelI6__halfLi320ELi3ELi32ELi20ELi4096ELb0ELi64ELi320ELi320ELi4ELb1ELi6ELb0ELb0ENS_16CompileConditionILi900EEEEEvPT_PKS4_S7_S7_flPfS8_Pj)
        /*078c*/ 	.short	0x0210
        /*078e*/ 	.short	0x0048


	//----- nvinfo : EIATTR_SW_WAR
	.align		4
.L_1555:
        /*0790*/ 	.byte	0x04, 0x36
        /*0792*/ 	.short	(.L_1557 - .L_1556)
.L_1556:
        /*0794*/ 	.word	0x00000008
.L_1557:


//--------------------- .nv.info._ZN13group_norm_v214gn_cuda_kernelI6__halfLi320ELi3ELi16ELi40ELi4096ELb1ELi32ELi320ELi320ELi4ELb1ELi2ELb0ELb0ENS_16CompileConditionILi900EEEEEvPT_PKS4_S7_S7_flPfS8_Pj --------------------------
	.section	.nv.info._ZN13group_norm_v214gn_cuda_kernelI6__halfLi320ELi3ELi16ELi40ELi4096ELb1ELi32ELi320ELi320ELi4ELb1ELi2ELb0ELb0ENS_16CompileConditionILi900EEEEEvPT_PKS4_S7_S7_flPfS8_Pj,"",@"SHT_CUDA_INFO"
	.sectionflags	@""
	.align	4


	//----- nvinfo : EIATTR_CUDA_API_VERSION
	.align		4
        /*0000*/ 	.byte	0x04, 0x37
        /*0002*/ 	.short	(.L_1559 - .L_1558)
.L_1558:
        /*0004*/ 	.word	0x00000082


	//----- nvinfo : EIATTR_KPARAM_INFO
	.align		4
.L_1559:
        /*0008*/ 	.byte	0x04, 0x17
        /*000a*/ 	.short	(.L_1561 - .L_1560)
.L_1560:
        /*000c*/ 	.word	0x00000000
        /*0010*/ 	.short	0x0008
        /*0012*/ 	.short	0x0040
        /*0014*/ 	.byte	0x00, 0xf0, 0x21, 0x00


	//----- nvinfo : EIATTR_KPARAM_INFO
	.align		4
.L_1561:
        /*0018*/ 	.byte	0x04, 0x17
        /*001a*/ 	.short	(.L_1563 - .L_1562)
.L_1562:
        /*001c*/ 	.word	0x00000000
        /*0020*/ 	.short	0x0007
        /*0022*/ 	.short	0x0038
        /*0024*/ 	.byte	0x00, 0xf0, 0x21, 0x00


	//----- nvinfo : EIATTR_KPARAM_INFO
	.align		4
.L_1563:
        /*0028*/ 	.byte	0x04, 0x17
        /*002a*/ 	.short	(.L_1565 - .L_1564)
.L_1564:
        /*002c*/ 	.word	0x00000000
        /*0030*/ 	.short	0x0006
        /*0032*/ 	.short	0x0030
        /*0034*/ 	.byte	0x00, 0xf0, 0x21, 0x00


	//----- nvinfo : EIATTR_KPARAM_INFO
	.align		4
.L_1565:
        /*0038*/ 	.byte	0x04, 0x17
        /*003a*/ 	.short	(.L_1567 - .L_1566)
.L_1566:
        /*003c*/ 	.word	0x00000000
        /*0040*/ 	.short	0x0005
        /*0042*/ 	.short	0x0028
        /*0044*/ 	.byte	0x00, 0xf0, 0x21, 0x00


	//----- nvinfo : EIATTR_KPARAM_INFO
	.align		4
.L_1567:
        /*0048*/ 	.byte	0x04, 0x17
        /*004a*/ 	.short	(.L_1569 - .L_1568)
.L_1568:
        /*004c*/ 	.word	0x00000000
        /*0050*/ 	.short	0x0004
        /*0052*/ 	.short	0x0020
        /*0054*/ 	.byte	0x00, 0xf0, 0x11, 0x00


	//----- nvinfo : EIATTR_KPARAM_INFO
	.align		4
.L_1569:
        /*0058*/ 	.byte	0x04, 0x17
        /*005a*/ 	.short	(.L_1571 - .L_1570)
.L_1570:
        /*005c*/ 	.word	0x00000000
        /*0060*/ 	.short	0x0003
        /*0062*/ 	.short	0x0018
        /*0064*/ 	.byte	0x00, 0xf0, 0x21, 0x00


	//----- nvinfo : EIATTR_KPARAM_INFO
	.align		4
.L_1571:
        /*0068*/ 	.byte	0x04, 0x17
        /*006a*/ 	.short	(.L_1573 - .L_1572)
.L_1572:
        /*006c*/ 	.word	0x00000000
        /*0070*/ 	.short	0x0002
        /*0072*/ 	.short	0x0010
        /*0074*/ 	.byte	0x00, 0xf0, 0x21, 0x00


	//----- nvinfo : EIATTR_KPARAM_INFO
	.align		4
.L_1573:
        /*0078*/ 	.byte	0x04, 0x17
        /*007a*/ 	.short	(.L_1575 - .L_1574)
.L_1574:
        /*007c*/ 	.word	0x00000000
        /*0080*/ 	.short	0x0001
        /*0082*/ 	.short	0x0008
        /*0084*/ 	.byte	0x00, 0xf0, 0x21, 0x00


	//----- nvinfo : EIATTR_KPARAM_INFO
	.align		4
.L_1575:
        /*0088*/ 	.byte	0x04, 0x17
        /*008a*/ 	.short	(.L_1577 - .L_1576)
.L_1576:
        /*008c*/ 	.word	0x00000000
        /*0090*/ 	.short	0x0000
        /*0092*/ 	.short	0x0000
        /*0094*/ 	.byte	0x00, 0xf0, 0x21, 0x00


	//----- nvinfo : EIATTR_SPARSE_MMA_MASK
	.align		4
.L_1577:
        /*0098*/ 	.byte	0x03, 0x50
        /*009a*/ 	.short	0x0000


	//----- nvinfo : EIATTR_MAXREG_COUNT
	.align		4
        /*009c*/ 	.byte	0x03, 0x1b
        /*009e*/ 	.short	0x0040


	//----- nvinfo : EIATTR_NUM_BARRIERS
	.align		4
        /*00a0*/ 	.byte	0x02, 0x4c
        /*00a2*/ 	.byte	0x01
	.zero		1


	//----- nvinfo : EIATTR_ANNOTATIONS
	.align		4
        /*00a4*/ 	.byte	0x04, 0x55
        /*00a6*/ 	.short	(.L_1579 - .L_1578)


	//   ....[0]....
.L_1578:
        /* <DEDUP_REMOVED lines=15> */


	//----- nvinfo : EIATTR_MERCURY_ISA_VERSION
	.align		4
.L_1579:
        /*0188*/ 	.byte	0x03, 0x5f
        /*018a*/ 	.short	0x0101


	//----- nvinfo : EIATTR_COOP_GROUP_MASK_REGIDS
	.align		4
        /*018c*/ 	.byte	0x04, 0x29
        /*018e*/ 	.short	(.L_1581 - .L_1580)


	//   ....[0]....
.L_1580:
        /*0190*/ 	.word	0xffffffff


	//   ....[1]....
        /*0194*/ 	.word	0xffffffff


	//   ....[2]....
        /*0198*/ 	.word	0xffffffff


	//   ....[3]....
        /*019c*/ 	.word	0xffffffff


	//   ....[4]....
        /*01a0*/ 	.word	0xffffffff


	//   ....[5]....
        /*01a4*/ 	.word	0xffffffff


	//   ....[6]....
        /*01a8*/ 	.word	0xffffffff


	//   ....[7]....
        /*01ac*/ 	.word	0xffffffff


	//   ....[8]....
        /*01b0*/ 	.word	0xffffffff


	//   ....[9]....
        /*01b4*/ 	.word	0xffffffff


	//   ....[10]....
        /*01b8*/ 	.word	0xffffffff


	//   ....[11]....
        /*01bc*/ 	.word	0xffffffff


	//   ....[12]....
        /*01c0*/ 	.word	0xffffffff


	//   ....[13]....
        /*01c4*/ 	.word	0xffffffff


	//----- nvinfo : EIATTR_COOP_GROUP_INSTR_OFFSETS
	.align		4
.L_1581:
        /*01c8*/ 	.byte	0x04, 0x28
        /*01ca*/ 	.short	(.L_1583 - .L_1582)


	//   ....[0]....
.L_1582:
        /*01cc*/ 	.word	0x00001350


	//   ....[1]....
        /*01d0*/ 	.word	0x00001380


	//   ....[2]....
        /*01d4*/ 	.word	0x000013b0


	//   ....[3]....
        /*01d8*/ 	.word	0x000013f0


	//   ....[4]....
        /*01dc*/ 	.word	0x00001820


	//   ....[5]....
        /*01e0*/ 	.word	0x00001860


	//   ....[6]....
        /*01e4*/ 	.word	0x000018b0


	//   ....[7]....
        /*01e8*/ 	.word	0x000018c0


	//   ....[8]....
        /*01ec*/ 	.word	0x00001920


	//   ....[9]....
        /*01f0*/ 	.word	0x00001930


	//   ....[10]....
        /*01f4*/ 	.word	0x00001960


	//   ....[11]....
        /*01f8*/ 	.word	0x00001970


	//   ....[12]....
        /*01fc*/ 	.word	0x000019a0


	//   ....[13]....
        /*0200*/ 	.word	0x000019b0


	//----- nvinfo : EIATTR_EXIT_INSTR_OFFSETS
	.align		4
.L_1583:
        /*0204*/ 	.byte	0x04, 0x1c
        /*0206*/ 	.short	(.L_1585 - .L_1584)


	//   ....[0]....
.L_1584:
        /*0208*/ 	.word	0x00000070


	//   ....[1]....
        /*020c*/ 	.word	0x000031c0


	//----- nvinfo : EIATTR_MAX_THREADS
	.align		4
.L_1585:
        /*0210*/ 	.byte	0x04, 0x05
        /*0212*/ 	.short	(.L_1587 - .L_1586)
.L_1586:
        /*0214*/ 	.word	0x00000140
        /*0218*/ 	.word	0x00000001
        /*021c*/ 	.word	0x00000001


	//----- nvinfo : EIATTR_CRS_STACK_SIZE
	.align		4
.L_1587:
        /*0220*/ 	.byte	0x04, 0x1e
        /*0222*/ 	.short	(.L_1589 - .L_1588)
.L_1588:
        /*0224*/ 	.word	0x00000000


	//----- nvinfo : EIATTR_CBANK_PARAM_SIZE
	.align		4
.L_1589:
        /*0228*/ 	.byte	0x03, 0x19
        /*022a*/ 	.short	0x0048


	//----- nvinfo : EIATTR_PARAM_CBANK
	.align		4
        /*022c*/ 	.byte	0x04, 0x0a
        /*022e*/ 	.short	(.L_1591 - .L_1590)
	.align		4
.L_1590:
        /*0230*/ 	.word	index@(.nv.constant0._ZN13group_norm_v214gn_cuda_kernelI6__halfLi320ELi3ELi16ELi40ELi4096ELb1ELi32ELi320ELi320ELi4ELb1ELi2ELb0ELb0ENS_16CompileConditionILi900EEEEEvPT_PKS4_S7_S7_flPfS8_Pj)
        /*0234*/ 	.short	0x0210
        /*0236*/ 	.short	0x0048


	//----- nvinfo : EIATTR_SW_WAR
	.align		4
.L_1591:
        /*0238*/ 	.byte	0x04, 0x36
        /*023a*/ 	.short	(.L_1593 - .L_1592)
.L_1592:
        /*023c*/ 	.word	0x00000008
.L_1593:


//--------------------- .nv.info._ZN13group_norm_v214gn_cuda_kernelI6__halfLi320ELi1ELi16ELi40ELi4096ELb1ELi64ELi320ELi320ELi4ELb1ELi2ELb0ELb0ENS_16CompileConditionILi900EEEEEvPT_PKS4_S7_S7_flPfS8_Pj --------------------------
	.section	.nv.info._ZN13group_norm_v214gn_cuda_kernelI6__halfLi320ELi1ELi16ELi40ELi4096ELb1ELi64ELi320ELi320ELi4ELb1ELi2ELb0ELb0ENS_16CompileConditionILi900EEEEEvPT_PKS4_S7_S7_flPfS8_Pj,"",@"SHT_CUDA_INFO"
	.sectionflags	@""
	.align	4


	//----- nvinfo : EIATTR_CUDA_API_VERSION
	.align		4
        /*0000*/ 	.byte	0x04, 0x37
        /*0002*/ 	.short	(.L_1595 - .L_1594)
.L_1594:
        /*0004*/ 	.word	0x00000082


	//----- nvinfo : EIATTR_KPARAM_INFO
	.align		4
.L_1595:
        /*0008*/ 	.byte	0x04, 0x17
        /*000a*/ 	.short	(.L_1597 - .L_1596)
.L_1596:
        /*000c*/ 	.word	0x00000000
        /*0010*/ 	.short	0x0008
        /*0012*/ 	.short	0x0040
        /*0014*/ 	.byte	0x00, 0xf0, 0x21, 0x00


	//----- nvinfo : EIATTR_KPARAM_INFO
	.align		4
.L_1597:
        /*0018*/ 	.byte	0x04, 0x17
        /*001a*/ 	.short	(.L_1599 - .L_1598)
.L_1598:
        /*001c*/ 	.word	0x00000000
        /*0020*/ 	.short	0x0007
        /*0022*/ 	.short	0x0038
        /*0024*/ 	.byte	0x00, 0xf0, 0x21, 0x00


	//----- nvinfo : EIATTR_KPARAM_INFO
	.align		4
.L_1599:
        /*0028*/ 	.byte	0x04, 0x17
        /*002a*/ 	.short	(.L_1601 - .L_1600)
.L_1600:
        /*002c*/ 	.word	0x00000000
        /*0030*/ 	.short	0x0006
        /*0032*/ 	.short	0x0030
        /*0034*/ 	.byte	0x00, 0xf0, 0x21, 0x00


	//----- nvinfo : EIATTR_KPARAM_INFO
	.align		4
.L_1601:
        /*0038*/ 	.byte	0x04, 0x17
        /*003a*/ 	.short	(.L_1603 - .L_1602)
.L_1602:
        /*003c*/ 	.word	0x00000000
        /*0040*/ 	.short	0x0005
        /*0042*/ 	.short	0x0028
        /*0044*/ 	.byte	0x00, 0xf0, 0x21, 0x00


	//----- nvinfo : EIATTR_KPARAM_INFO
	.align		4
.L_1603:
        /*0048*/ 	.byte	0x04, 0x17
        /*004a*/ 	.short	(.L_1605 - .L_1604)
.L_1604:
        /*004c*/ 	.word	0x00000000
        /*0050*/ 	.short	0x0004
        /*0052*/ 	.short	0x0020
        /*0054*/ 	.byte	0x00, 0xf0, 0x11, 0x00


	//----- nvinfo : EIATTR_KPARAM_INFO
	.align		4
.L_1605:
        /*0058*/ 	.byte	0x04, 0x17
        /*005a*/ 	.short	(.L_1607 - .L_1606)
.L_1606:
        /*005c*/ 	.word	0x00000000
        /*0060*/ 	.short	0x0003
        /*0062*/ 	.short	0x0018
        /*0064*/ 	.byte	0x00, 0xf0, 0x21, 0x00


	//----- nvinfo : EIATTR_KPARAM_INFO
	.align		4
.L_1607:
        /*0068*/ 	.byte	0x04, 0x17
        /*006a*/ 	.short	(.L_1609 - .L_1608)
.L_1608:
        /*006c*/ 	.word	0x00000000
        /*0070*/ 	.short	0x0002
        /*0072*/ 	.short	0x0010
        /*0074*/ 	.byte	0x00, 0xf0, 0x21, 0x00


	//----- nvinfo : EIATTR_KPARAM_INFO
	.align		4
.L_1609:
        /*0078*/ 	.byte	0x04, 0x17
        /*007a*/ 	.short	(.L_1611 - .L_1610)
.L_1610:
        /*007c*/ 	.word	0x00000000
        /*0080*/ 	.short	0x0001
        /*0082*/ 	.short	0x0008
        /*0084*/ 	.byte	0x00, 0xf0, 0x21, 0x00


	//----- nvinfo : EIATTR_KPARAM_INFO
	.align		4
.L_1611:
        /*0088*/ 	.byte	0x04, 0x17
        /*008a*/ 	.short	(.L_1613 - .L_1612)
.L_1612:
        /*008c*/ 	.word	0x00000000
        /*0090*/ 	.short	0x0000
        /*0092*/ 	.short	0x0000
        /*0094*/ 	.byte	0x00, 0xf0, 0x21, 0x00


	//----- nvinfo : EIATTR_SPARSE_MMA_MASK
	.align		4
.L_1613:
        /*0098*/ 	.byte	0x03, 0x50
        /*009a*/ 	.short	0x0000


	//----- nvinfo : EIATTR_MAXREG_COUNT
	.align		4
        /*009c*/ 	.byte	0x03, 0x1b
        /*009e*/ 	.short	0x00a8


	//----- nvinfo : EIATTR_NUM_BARRIERS
	.align		4
        /*00a0*/ 	.byte	0x02, 0x4c
        /*00a2*/ 	.byte	0x01
	.zero		1


	//----- nvinfo : EIATTR_MERCURY_ISA_VERSION
	.align		4
        /*00a4*/ 	.byte	0x03, 0x5f
        /*00a6*/ 	.short	0x0101


	//----- nvinfo : EIATTR_COOP_GROUP_MASK_REGIDS
	.align		4
        /*00a8*/ 	.byte	0x04, 0x29
        /*00aa*/ 	.short	(.L_1615 - .L_1614)


	//   ....[0]....
.L_1614:
        /*00ac*/ 	.word	0xffffffff


	//   ....[1]....
        /*00b0*/ 	.word	0xffffffff


	//   ....[2]....
        /*00b4*/ 	.word	0xffffffff


	//   ....[3]....
        /*00b8*/ 	.word	0xffffffff


	//   ....[4]....
        /*00bc*/ 	.word	0xffffffff


	//   ....[5]....
        /*00c0*/ 	.word	0xffffffff


	//   ....[6]....
        /*00c4*/ 	.word	0xffffffff


	//   ....[7]....
        /*00c8*/ 	.word	0xffffffff


	//   ....[8]....
        /*00cc*/ 	.word	0xffffffff


	//   ....[9]....
        /*00d0*/ 	.word	0xffffffff


	//   ....[10]....
        /*00d4*/ 	.word	0xffffffff


	//   ....[11]....
        /*00d8*/ 	.word	0xffffffff


	//   ....[12]....
        /*00dc*/ 	.word	0xffffffff


	//   ....[13]....
        /*00e0*/ 	.word	0xffffffff


	//----- nvinfo : EIATTR_COOP_GROUP_INSTR_OFFSETS
	.align		4
.L_1615:
        /*00e4*/ 	.byte	0x04, 0x28
        /*00e6*/ 	.short	(.L_1617 - .L_1616)


	//   ....[0]....
.L_1616:
        /*00e8*/ 	.word	0x00001ba0


	//   ....[1]....
        /*00ec*/ 	.word	0x00001bd0


	//   ....[2]....
        /*00f0*/ 	.word	0x00001c50


	//   ....[3]....
        /*00f4*/ 	.word	0x00001c60


	//   ....[4]....
        /*00f8*/ 	.word	0x00001ee0


	//   ....[5]....
        /*00fc*/ 	.word	0x00001ef0


	//   ....[6]....
        /*0100*/ 	.word	0x00001f10


	//   ....[7]....
        /*0104*/ 	.word	0x00001f30


	//   ....[8]....
        /*0108*/ 	.word	0x00001f50


	//   ....[9]....
        /*010c*/ 	.word	0x00001f70


	//   ....[10]....
        /*0110*/ 	.word	0x00001f90


	//   ....[11]....
        /*0114*/ 	.word	0x00001fb0


	//   ....[12]....
        /*0118*/ 	.word	0x00001fd0


	//   ....[13]....
        /*011c*/ 	.word	0x00001ff0


	//----- nvinfo : EIATTR_EXIT_INSTR_OFFSETS
	.align		4
.L_1617:
        /*0120*/ 	.byte	0x04, 0x1c
        /*0122*/ 	.short	(.L_1619 - .L_1618)


	//   ....[0]....
.L_1618:
        /*0124*/ 	.word	0x00000060


	//   ....[1]....
        /*0128*/ 	.word	0x00004c90


	//----- nvinfo : EIATTR_MAX_THREADS
	.align		4
.L_1619:
        /*012c*/ 	.byte	0x04, 0x05
        /*012e*/ 	.short	(.L_1621 - .L_1620)
.L_1620:
        /*0130*/ 	.word	0x00000140
        /*0134*/ 	.word	0x00000001
        /*0138*/ 	.word	0x00000001


	//----- nvinfo : EIATTR_CRS_STACK_SIZE
	.align		4
.L_1621:
        /*013c*/ 	.byte	0x04, 0x1e
        /*013e*/ 	.short	(.L_1623 - .L_1622)
.L_1622:
        /*0140*/ 	.word	0x00000000


	//----- nvinfo : EIATTR_CBANK_PARAM_SIZE
	.align		4
.L_1623:
        /*0144*/ 	.byte	0x03, 0x19
        /*0146*/ 	.short	0x0048


	//----- nvinfo : EIATTR_PARAM_CBANK
	.align		4
        /*0148*/ 	.byte	0x04, 0x0a
        /*014a*/ 	.short	(.L_1625 - .L_1624)
	.align		4
.L_1624:
        /*014c*/ 	.word	index@(.nv.constant0._ZN13group_norm_v214gn_cuda_kernelI6__halfLi320ELi1ELi16ELi40ELi4096ELb1ELi64ELi320ELi320ELi4ELb1ELi2ELb0ELb0ENS_16CompileConditionILi900EEEEEvPT_PKS4_S7_S7_flPfS8_Pj)
        /*0150*/ 	.short	0x0210
        /*0152*/ 	.short	0x0048


	//----- nvinfo : EIATTR_SW_WAR
	.align		4
.L_1625:
        /*0154*/ 	.byte	0x04, 0x36
        /*0156*/ 	.short	(.L_1627 - .L_1626)
.L_1626:
        /*0158*/ 	.word	0x00000008
.L_1627:


//--------------------- .nv.info._ZN13group_norm_v214gn_cuda_kernelI6__halfLi320ELi1ELi16ELi40ELi4096ELb1ELi128ELi320ELi320ELi4ELb1ELi4ELb0ELb0ENS_16CompileConditionILi900EEEEEvPT_PKS4_S7_S7_flPfS8_Pj --------------------------
	.section	.nv.info._ZN13group_norm_v214gn_cuda_kernelI6__halfLi320ELi1ELi16ELi40ELi4096ELb1ELi128ELi320ELi320ELi4ELb1ELi4ELb0ELb0ENS_16CompileConditionILi900EEEEEvPT_PKS4_S7_S7_flPfS8_Pj,"",@"SHT_CUDA_INFO"
	.sectionflags	@""
	.align	4


	//----- nvinfo : EIATTR_CUDA_API_VERSION
	.align		4
        /*0000*/ 	.byte	0x04, 0x37
        /*0002*/ 	.short	(.L_1629 - .L_1628)
.L_1628:
        /*0004*/ 	.word	0x00000082


	//----- nvinfo : EIATTR_KPARAM_INFO
	.align		4
.L_1629:
        /*0008*/ 	.byte	0x04, 0x17
        /*000a*/ 	.short	(.L_1631 - .L_1630)
.L_1630:
        /*000c*/ 	.word	0x00000000
        /*0010*/ 	.short	0x0008
        /*0012*/ 	.short	0x0040
        /*0014*/ 	.byte	0x00, 0xf0, 0x21, 0x00


	//----- nvinfo : EIATTR_KPARAM_INFO
	.align		4
.L_1631:
        /*0018*/ 	.byte	0x04, 0x17
        /*001a*/ 	.short	(.L_1633 - .L_1632)
.L_1632:
        /*001c*/ 	.word	0x00000000
        /*0020*/ 	.short	0x0007
        /*0022*/ 	.short	0x0038
        /*0024*/ 	.byte	0x00, 0xf0, 0x21, 0x00


	//----- nvinfo : EIATTR_KPARAM_INFO
	.align		4
.L_1633:
        /*0028*/ 	.byte	0x04, 0x17
        /*002a*/ 	.short	(.L_1635 - .L_1634)
.L_1634:
        /*002c*/ 	.word	0x00000000
        /*0030*/ 	.short	0x0006
        /*0032*/ 	.short	0x0030
        /*0034*/ 	.byte	0x00, 0xf0, 0x21, 0x00


	//----- nvinfo : EIATTR_KPARAM_INFO
	.align		4
.L_1635:
        /*0038*/ 	.byte	0x04, 0x17
        /*003a*/ 	.short	(.L_1637 - .L_1636)
.L_1636:
        /*003c*/ 	.word	0x00000000
        /*0040*/ 	.short	0x0005
        /*0042*/ 	.short	0x0028
        /*0044*/ 	.byte	0x00, 0xf0, 0x21, 0x00


	//----- nvinfo : EIATTR_KPARAM_INFO
	.align		4
.L_1637:
        /*0048*/ 	.byte	0x04, 0x17
        /*004a*/ 	.short	(.L_1639 - .L_1638)
.L_1638:
        /*004c*/ 	.word	0x00000000
        /*0050*/ 	.short	0x0004
        /*0052*/ 	.short	0x0020
        /*0054*/ 	.byte	0x00, 0xf0, 0x11, 0x00


	//----- nvinfo : EIATTR_KPARAM_INFO
	.align		4
.L_1639:
        /*0058*/ 	.byte	0x04, 0x17
        /*005a*/ 	.short	(.L_1641 - .L_1640)
.L_1640:
        /*005c*/ 	.word	0x00000000
        /*0060*/ 	.short	0x0003
        /*0062*/ 	.short	0x0018
        /*0064*/ 	.byte	0x00, 0xf0, 0x21, 0x00


	//----- nvinfo : EIATTR_KPARAM_INFO
	.align		4
.L_1641:
        /*0068*/ 	.byte	0x04, 0x17
        /*006a*/ 	.short	(.L_1643 - .L_1642)
.L_1642:
        /*006c*/ 	.word	0x00000000
        /*0070*/ 	.short	0x0002
        /*0072*/ 	.short	0x0010
        /*0074*/ 	.byte	0x00, 0xf0, 0x21, 0x00


	//----- nvinfo : EIATTR_KPARAM_INFO
	.align		4
.L_1643:
        /*0078*/ 	.byte	0x04, 0x17
        /*007a*/ 	.short	(.L_1645 - .L_1644)
.L_1644:
        /*007c*/ 	.word	0x00000000
        /*0080*/ 	.short	0x0001
        /*0082*/ 	.short	0x0008
        /*0084*/ 	.byte	0x00, 0xf0, 0x21, 0x00


	//----- nvinfo : EIATTR_KPARAM_INFO
	.align		4
.L_1645:
        /*0088*/ 	.byte	0x04, 0x17
        /*008a*/ 	.short	(.L_1647 - .L_1646)
.L_1646:
        /*008c*/ 	.word	0x00000000
        /*0090*/ 	.short	0x0000
        /*0092*/ 	.short	0x0000
        /*0094*/ 	.byte	0x00, 0xf0, 0x21, 0x00


	//----- nvinfo : EIATTR_SPARSE_MMA_MASK
	.align		4
.L_1647:
        /*0098*/ 	.byte	0x03, 0x50
        /*009a*/ 	.short	0x0000


	//----- nvinfo : EIATTR_MAXREG_COUNT
	.align		4
        /*009c*/ 	.byte	0x03, 0x1b
        /*009e*/ 	.short	0x00a8


	//----- nvinfo : EIATTR_NUM_BARRIERS
	.align		4
        /*00a0*/ 	.byte	0x02, 0x4c
        /*00a2*/ 	.byte	0x01
	.zero		1


	//----- nvinfo : EIATTR_ANNOTATIONS
	.align		4
        /*00a4*/ 	.byte	0x04, 0x55
        /*00a6*/ 	.short	(.L_1649 - .L_1648)


	//   ....[0]....
.L_1648:
        /* <DEDUP_REMOVED lines=85> */


	//----- nvinfo : EIATTR_MERCURY_ISA_VERSION
	.align		4
.L_1649:
        /*05e8*/ 	.byte	0x03, 0x5f
        /*05ea*/ 	.short	0x0101


	//----- nvinfo : EIATTR_COOP_GROUP_MASK_REGIDS
	.align		4
        /*05ec*/ 	.byte	0x04, 0x29
        /*05ee*/ 	.short	(.L_1651 - .L_1650)


	//   ....[0]....
.L_1650:
        /*05f0*/ 	.word	0xffffffff


	//   ....[1]....
        /*05f4*/ 	.word	0xffffffff


	//   ....[2]....
        /*05f8*/ 	.word	0xffffffff


	//   ....[3]....
        /*05fc*/ 	.word	0xffffffff


	//   ....[4]....
        /*0600*/ 	.word	0xffffffff


	//   ....[5]....
        /*0604*/ 	.word	0xffffffff


	//   ....[6]....
        /*0608*/ 	.word	0xffffffff


	//   ....[7]....
        /*060c*/ 	.word	0xffffffff


	//   ....[8]....
        /*0610*/ 	.word	0xffffffff


	//   ....[9]....
        /*0614*/ 	.word	0xffffffff


	//   ....[10]....
        /*0618*/ 	.word	0xffffffff


	//   ....[11]....
        /*061c*/ 	.word	0xffffffff


	//   ....[12]....
        /*0620*/ 	.word	0xffffffff


	//   ....[13]....
        /*0624*/ 	.word	0xffffffff


	//----- nvinfo : EIATTR_COOP_GROUP_INSTR_OFFSETS
	.align		4
.L_1651:
        /*0628*/ 	.byte	0x04, 0x28
        /*062a*/ 	.short	(.L_1653 - .L_1652)


	//   ....[0]....
.L_1652:
        /*062c*/ 	.word	0x000031e0


	//   ....[1]....
        /*0630*/ 	.word	0x000031f0


	//   ....[2]....
        /*0634*/ 	.word	0x00003240


	//   ....[3]....
        /*0638*/ 	.word	0x000032a0


	//   ....[4]....
        /*063c*/ 	.word	0x000035e0


	//   ....[5]....
        /*0640*/ 	.word	0x000035f0


	//   ....[6]....
        /*0644*/ 	.word	0x00003620


	//   ....[7]....
        /*0648*/ 	.word	0x00003630


	//   ....[8]....
        /*064c*/ 	.word	0x00003660


	//   ....[9]....
        /*0650*/ 	.word	0x00003670


	//   ....[10]....
        /*0654*/ 	.word	0x000036a0


	//   ....[11]....
        /*0658*/ 	.word	0x000036b0


	//   ....[12]....
        /*065c*/ 	.word	0x000036e0


	//   ....[13]....
        /*0660*/ 	.word	0x000036f0


	//----- nvinfo : EIATTR_EXIT_INSTR_OFFSETS
	.align		4
.L_1653:
        /*0664*/ 	.byte	0x04, 0x1c
        /*0666*/ 	.short	(.L_1655 - .L_1654)


	//   ....[0]....
.L_1654:
        /*0668*/ 	.word	0x00000080


	//   ....[1]....
        /*066c*/ 	.word	0x000094c0


	//----- nvinfo : EIATTR_MAX_THREADS
	.align		4
.L_1655:
        /*0670*/ 	.byte	0x04, 0x05
        /*0672*/ 	.short	(.L_1657 - .L_1656)
.L_1656:
        /*0674*/ 	.word	0x00000140
        /*0678*/ 	.word	0x00000001
        /*067c*/ 	.word	0x00000001


	//----- nvinfo : EIATTR_CRS_STACK_SIZE
	.align		4
.L_1657:
        /*0680*/ 	.byte	0x04, 0x1e
        /*0682*/ 	.short	(.L_1659 - .L_1658)
.L_1658:
        /*0684*/ 	.word	0x00000000


	//----- nvinfo : EIATTR_CBANK_PARAM_SIZE
	.align		4
.L_1659:
        /*0688*/ 	.byte	0x03, 0x19
        /*068a*/ 	.short	0x0048


	//----- nvinfo : EIATTR_PARAM_CBANK
	.align		4
        /*068c*/ 	.byte	0x04, 0x0a
        /*068e*/ 	.short	(.L_1661 - .L_1660)
	.align		4
.L_1660:
        /*0690*/ 	.word	index@(.nv.constant0._ZN13group_norm_v214gn_cuda_kernelI6__halfLi320ELi1ELi16ELi40ELi4096ELb1ELi128ELi320ELi320ELi4ELb1ELi4ELb0ELb0ENS_16CompileConditionILi900EEEEEvPT_PKS4_S7_S7_flPfS8_Pj)
        /*0694*/ 	.short	0x0210
        /*0696*/ 	.short	0x0048


	//----- nvinfo : EIATTR_SW_WAR
	.align		4
.L_1661:
        /*0698*/ 	.byte	0x04, 0x36
        /*069a*/ 	.short	(.L_1663 - .L_1662)
.L_1662:
        /*069c*/ 	.word	0x00000008
.L_1663:


//--------------------- .nv.info._ZN13group_norm_v214gn_cuda_kernelI6__halfLi320ELi2ELi16ELi40ELi4096ELb1ELi64ELi320ELi320ELi4ELb1ELi4ELb0ELb0ENS_16CompileConditionILi900EEEEEvPT_PKS4_S7_S7_flPfS8_Pj --------------------------
	.section	.nv.info._ZN13group_norm_v214gn_cuda_kernelI6__halfLi320ELi2ELi16ELi40ELi4096ELb1ELi64ELi320ELi320ELi4ELb1ELi4ELb0ELb0ENS_16CompileConditionILi900EEEEEvPT_PKS4_S7_S7_flPfS8_Pj,"",@"SHT_CUDA_INFO"
	.sectionflags	@""
	.align	4


	//----- nvinfo : EIATTR_CUDA_API_VERSION
	.align		4
        /*0000*/ 	.byte	0x04, 0x37
        /*0002*/ 	.short	(.L_1665 - .L_1664)
.L_1664:
        /*0004*/ 	.word	0x00000082


	//----- nvinfo : EIATTR_KPARAM_INFO
	.align		4
.L_1665:
        /*0008*/ 	.byte	0x04, 0x17
        /*000a*/ 	.short	(.L_1667 - .L_1666)
.L_1666:
        /*000c*/ 	.word	0x00000000
        /*0010*/ 	.short	0x0008
        /*0012*/ 	.short	0x0040
        /*0014*/ 	.byte	0x00, 0xf0, 0x21, 0x00


	//----- nvinfo : EIATTR_KPARAM_INFO
	.align		4
.L_1667:
        /*0018*/ 	.byte	0x04, 0x17
        /*001a*/ 	.short	(.L_1669 - .L_1668)
.L_1668:
        /*001c*/ 	.word	0x00000000
        /*0020*/ 	.short	0x0007
        /*0022*/ 	.short	0x0038
        /*0024*/ 	.byte	0x00, 0xf0, 0x21, 0x00


	//----- nvinfo : EIATTR_KPARAM_INFO
	.align		4
.L_1669:
        /*0028*/ 	.byte	0x04, 0x17
        /*002a*/ 	.short	(.L_1671 - .L_1670)
.L_1670:
        /*002c*/ 	.word	0x00000000
        /*0030*/ 	.short	0x0006
        /*0032*/ 	.short	0x0030
        /*0034*/ 	.byte	0x00, 0xf0, 0x21, 0x00


	//----- nvinfo : EIATTR_KPARAM_INFO
	.align		4
.L_1671:
        /*0038*/ 	.byte	0x04, 0x17
        /*003a*/ 	.short	(.L_1673 - .L_1672)
.L_1672:
        /*003c*/ 	.word	0x00000000
        /*0040*/ 	.short	0x0005
        /*0042*/ 	.short	0x0028
        /*0044*/ 	.byte	0x00, 0xf0, 0x21, 0x00


	//----- nvinfo : EIATTR_KPARAM_INFO
	.align		4
.L_1673:
        /*0048*/ 	.byte	0x04, 0x17
        /*004a*/ 	.short	(.L_1675 - .L_1674)
.L_1674:
        /*004c*/ 	.word	0x00000000
        /*0050*/ 	.short	0x0004
        /*0052*/ 	.short	0x0020
        /*0054*/ 	.byte	0x00, 0xf0, 0x11, 0x00


	//----- nvinfo : EIATTR_KPARAM_INFO
	.align		4
.L_1675:
        /*0058*/ 	.byte	0x04, 0x17
        /*005a*/ 	.short	(.L_1677 - .L_1676)
.L_1676:
        /*005c*/ 	.word	0x00000000
        /*0060*/ 	.short	0x0003
        /*0062*/ 	.short	0x0018
        /*0064*/ 	.byte	0x00, 0xf0, 0x21, 0x00


	//----- nvinfo : EIATTR_KPARAM_INFO
	.align		4
.L_1677:
        /*0068*/ 	.byte	0x04, 0x17
        /*006a*/ 	.short	(.L_1679 - .L_1678)
.L_1678:
        /*006c*/ 	.word	0x00000000
        /*0070*/ 	.short	0x0002
        /*0072*/ 	.short	0x0010
        /*0074*/ 	.byte	0x00, 0xf0, 0x21, 0x00


	//----- nvinfo : EIATTR_KPARAM_INFO
	.align		4
.L_1679:
        /*0078*/ 	.byte	0x04, 0x17
        /*007a*/ 	.short	(.L_1681 - .L_1680)
.L_1680:
        /*007c*/ 	.word	0x00000000
        /*0080*/ 	.short	0x0001
        /*0082*/ 	.short	0x0008
        /*0084*/ 	.byte	0x00, 0xf0, 0x21, 0x00


	//----- nvinfo : EIATTR_KPARAM_INFO
	.align		4
.L_1681:
        /*0088*/ 	.byte	0x04, 0x17
        /*008a*/ 	.short	(.L_1683 - .L_1682)
.L_1682:
        /*008c*/ 	.word	0x00000000
        /*0090*/ 	.short	0x0000
        /*0092*/ 	.short	0x0000
        /*0094*/ 	.byte	0x00, 0xf0, 0x21, 0x00


	//----- nvinfo : EIATTR_SPARSE_MMA_MASK
	.align		4
.L_1683:
        /*0098*/ 	.byte	0x03, 0x50
        /*009a*/ 	.short	0x0000


	//----- nvinfo : EIATTR_MAXREG_COUNT
	.align		4
        /*009c*/ 	.byte	0x03, 0x1b
        /*009e*/ 	.short	0x0060


	//----- nvinfo : EIATTR_NUM_BARRIERS
	.align		4
        /*00a0*/ 	.byte	0x02, 0x4c
        /*00a2*/ 	.byte	0x01
	.zero		1


	//----- nvinfo : EIATTR_ANNOTATIONS
	.align		4
        /*00a4*/ 	.byte	0x04, 0x55
        /*00a6*/ 	.short	(.L_1685 - .L_1684)


	//   ....[0]....
.L_1684:
        /* <DEDUP_REMOVED lines=34> */


	//----- nvinfo : EIATTR_MERCURY_ISA_VERSION
	.align		4
.L_1685:
        /*02b8*/ 	.byte	0x03, 0x5f
        /*02ba*/ 	.short	0x0101


	//----- nvinfo : EIATTR_COOP_GROUP_MASK_REGIDS
	.align		4
        /*02bc*/ 	.byte	0x04, 0x29
        /*02be*/ 	.short	(.L_1687 - .L_1686)


	//   ....[0]....
.L_1686:
        /*02c0*/ 	.word	0xffffffff


	//   ....[1]....
        /*02c4*/ 	.word	0xffffffff


	//   ....[2]....
        /*02c8*/ 	.word	0xffffffff


	//   ....[3]....
        /*02cc*/ 	.word	0xffffffff


	//   ....[4]....
        /*02d0*/ 	.word	0xffffffff


	//   ....[5]....
        /*02d4*/ 	.word	0xffffffff


	//   ....[6]....
        /*02d8*/ 	.word	0xffffffff


	//   ....[7]....
        /*02dc*/ 	.word	0xffffffff


	//   ....[8]....
        /*02e0*/ 	.word	0xffffffff


	//   ....[9]....
        /*02e4*/ 	.word	0xffffffff


	//   ....[10]....
        /*02e8*/ 	.word	0xffffffff


	//   ....[11]....
        /*02ec*/ 	.word	0xffffffff


	//   ....[12]....
        /*02f0*/ 	.word	0xffffffff


	//   ....[13]....
        /*02f4*/ 	.word	0xffffffff


	//----- nvinfo : EIATTR_COOP_GROUP_INSTR_OFFSETS
	.align		4
.L_1687:
        /*02f8*/ 	.byte	0x04, 0x28
        /*02fa*/ 	.short	(.L_1689 - .L_1688)


	//   ....[0]....
.L_1688:
        /*02fc*/ 	.word	0x00001d80


	//   ....[1]....
        /*0300*/ 	.word	0x00001d90


	//   ....[2]....
        /*0304*/ 	.word	0x00001dd0


	//   ....[3]....
        /*0308*/ 	.word	0x00001e70


	//   ....[4]....
        /*030c*/ 	.word	0x00002210


	//   ....[5]....
        /*0310*/ 	.word	0x00002220


	//   ....[6]....
        /*0314*/ 	.word	0x00002250


	//   ....[7]....
        /*0318*/ 	.word	0x00002260


	//   ....[8]....
        /*031c*/ 	.word	0x00002290


	//   ....[9]....
        /*0320*/ 	.word	0x000022a0


	//   ....[10]....
        /*0324*/ 	.word	0x000022d0


	//   ....[11]....
        /*0328*/ 	.word	0x000022e0


	//   ....[12]....
        /*032c*/ 	.word	0x00002320


	//   ....[13]....
        /*0330*/ 	.word	0x00002330


	//----- nvinfo : EIATTR_EXIT_INSTR_OFFSETS
	.align		4
.L_1689:
        /*0334*/ 	.byte	0x04, 0x1c
        /*0336*/ 	.short	(.L_1691 - .L_1690)


	//   ....[0]....
.L_1690:
        /*0338*/ 	.word	0x00000080


	//   ....[1]....
        /*033c*/ 	.word	0x00005200


	//----- nvinfo : EIATTR_MAX_THREADS
	.align		4
.L_1691:
        /*0340*/ 	.byte	0x04, 0x05
        /*0342*/ 	.short	(.L_1693 - .L_1692)
.L_1692:
        /*0344*/ 	.word	0x00000140
        /*0348*/ 	.word	0x00000001
        /*034c*/ 	.word	0x00000001


	//----- nvinfo : EIATTR_CRS_STACK_SIZE
	.align		4
.L_1693:
        /*0350*/ 	.byte	0x04, 0x1e
        /*0352*/ 	.short	(.L_1695 - .L_1694)
.L_1694:
        /*0354*/ 	.word	0x00000000


	//----- nvinfo : EIATTR_CBANK_PARAM_SIZE
	.align		4
.L_1695:
        /*0358*/ 	.byte	0x03, 0x19
        /*035a*/ 	.short	0x0048


	//----- nvinfo : EIATTR_PARAM_CBANK
	.align		4
        /*035c*/ 	.byte	0x04, 0x0a
        /*035e*/ 	.short	(.L_1697 - .L_1696)
	.align		4
.L_1696:
        /*0360*/ 	.word	index@(.nv.constant0._ZN13group_norm_v214gn_cuda_kernelI6__halfLi320ELi2ELi16ELi40ELi4096ELb1ELi64ELi320ELi320ELi4ELb1ELi4ELb0ELb0ENS_16CompileConditionILi900EEEEEvPT_PKS4_S7_S7_flPfS8_Pj)
        /*0364*/ 	.short	0x0210
        /*0366*/ 	.short	0x0048


	//----- nvinfo : EIATTR_SW_WAR
	.align		4
.L_1697:
        /*0368*/ 	.byte	0x04, 0x36
        /*036a*/ 	.short	(.L_1699 - .L_1698)
.L_1698:
        /*036c*/ 	.word	0x00000008
.L_1699:


//--------------------- .nv.info._ZN13group_norm_v214gn_cuda_kernelI6__halfLi320ELi3ELi16ELi40ELi4096ELb1ELi64ELi320ELi320ELi4ELb1ELi5ELb0ELb0ENS_16CompileConditionILi900EEEEEvPT_PKS4_S7_S7_flPfS8_Pj --------------------------
	.section	.nv.info._ZN13group_norm_v214gn_cuda_kernelI6__halfLi320ELi3ELi16ELi40ELi4096ELb1ELi64ELi320ELi320ELi4ELb1ELi5ELb0ELb0ENS_16CompileConditionILi900EEEEEvPT_PKS4_S7_S7_flPfS8_Pj,"",@"SHT_CUDA_INFO"
	.sectionflags	@""
	.align	4


	//----- nvinfo : EIATTR_CUDA_API_VERSION
	.align		4
        /*0000*/ 	.byte	0x04, 0x37
        /*0002*/ 	.short	(.L_1701 - .L_1700)
.L_1700:
        /*0004*/ 	.word	0x00000082


	//----- nvinfo : EIATTR_KPARAM_INFO
	.align		4
.L_1701:
        /*0008*/ 	.byte	0x04, 0x17
        /*000a*/ 	.short	(.L_1703 - .L_1702)
.L_1702:
        /*000c*/ 	.word	0x00000000
        /*0010*/ 	.short	0x0008
        /*0012*/ 	.short	0x0040
        /*0014*/ 	.byte	0x00, 0xf0, 0x21, 0x00


	//----- nvinfo : EIATTR_KPARAM_INFO
	.align		4
.L_1703:
        /*0018*/ 	.byte	0x04, 0x17
        /*001a*/ 	.short	(.L_1705 - .L_1704)
.L_1704:
        /*001c*/ 	.word	0x00000000
        /*0020*/ 	.short	0x0007
        /*0022*/ 	.short	0x0038
        /*0024*/ 	.byte	0x00, 0xf0, 0x21, 0x00


	//----- nvinfo : EIATTR_KPARAM_INFO
	.align		4
.L_1705:
        /*0028*/ 	.byte	0x04, 0x17
        /*002a*/ 	.short	(.L_1707 - .L_1706)
.L_1706:
        /*002c*/ 	.word	0x00000000
        /*0030*/ 	.short	0x0006
        /*0032*/ 	.short	0x0030
        /*0034*/ 	.byte	0x00, 0xf0, 0x21, 0x00


	//----- nvinfo : EIATTR_KPARAM_INFO
	.align		4
.L_1707:
        /*0038*/ 	.byte	0x04, 0x17
        /*003a*/ 	.short	(.L_1709 - .L_1708)
.L_1708:
        /*003c*/ 	.word	0x00000000
        /*0040*/ 	.short	0x0005
        /*0042*/ 	.short	0x0028
        /*0044*/ 	.byte	0x00, 0xf0, 0x21, 0x00


	//----- nvinfo : EIATTR_KPARAM_INFO
	.align		4
.L_1709:
        /*0048*/ 	.byte	0x04, 0x17
        /*004a*/ 	.short	(.L_1711 - .L_1710)
.L_1710:
        /*004c*/ 	.word	0x00000000
        /*0050*/ 	.short	0x0004
        /*0052*/ 	.short	0x0020
        /*0054*/ 	.byte	0x00, 0xf0, 0x11, 0x00


	//----- nvinfo : EIATTR_KPARAM_INFO
	.align		4
.L_1711:
        /*0058*/ 	.byte	0x04, 0x17
        /*005a*/ 	.short	(.L_1713 - .L_1712)
.L_1712:
        /*005c*/ 	.word	0x00000000
        /*0060*/ 	.short	0x0003
        /*0062*/ 	.short	0x0018
        /*0064*/ 	.byte	0x00, 0xf0, 0x21, 0x00


	//----- nvinfo : EIATTR_KPARAM_INFO
	.align		4
.L_1713:
        /*0068*/ 	.byte	0x04, 0x17
        /*006a*/ 	.short	(.L_1715 - .L_1714)
.L_1714:
        /*006c*/ 	.word	0x00000000
        /*0070*/ 	.short	0x0002
        /*0072*/ 	.short	0x0010
        /*0074*/ 	.byte	0x00, 0xf0, 0x21, 0x00


	//----- nvinfo : EIATTR_KPARAM_INFO
	.align		4
.L_1715:
        /*0078*/ 	.byte	0x04, 0x17
        /*007a*/ 	.short	(.L_1717 - .L_1716)
.L_1716:
        /*007c*/ 	.word	0x00000000
        /*0080*/ 	.short	0x0001
        /*0082*/ 	.short	0x0008
        /*0084*/ 	.byte	0x00, 0xf0, 0x21, 0x00


	//----- nvinfo : EIATTR_KPARAM_INFO
	.align		4
.L_1717:
        /*0088*/ 	.byte	0x04, 0x17
        /*008a*/ 	.short	(.L_1719 - .L_1718)
.L_1718:
        /*008c*/ 	.word	0x00000000
        /*0090*/ 	.short	0x0000
        /*0092*/ 	.short	0x0000
        /*0094*/ 	.byte	0x00, 0xf0, 0x21, 0x00


	//----- nvinfo : EIATTR_SPARSE_MMA_MASK
	.align		4
.L_1719:
        /*0098*/ 	.byte	0x03, 0x50
        /*009a*/ 	.short	0x0000


	//----- nvinfo : EIATTR_MAXREG_COUNT
	.align		4
        /*009c*/ 	.byte	0x03, 0x1b
        /*009e*/ 	.short	0x0040


	//----- nvinfo : EIATTR_NUM_BARRIERS
	.align		4
        /*00a0*/ 	.byte	0x02, 0x4c
        /*00a2*/ 	.byte	0x01
	.zero		1


	//----- nvinfo : EIATTR_ANNOTATIONS
	.align		4
        /*00a4*/ 	.byte	0x04, 0x55
        /*00a6*/ 	.short	(.L_1721 - .L_1720)


	//   ....[0]....
.L_1720:
        /* <DEDUP_REMOVED lines=116> */


	//----- nvinfo : EIATTR_MERCURY_ISA_VERSION
	.align		4
.L_1721:
        /*07d0*/ 	.byte	0x03, 0x5f
        /*07d2*/ 	.short	0x0101


	//----- nvinfo : EIATTR_COOP_GROUP_MASK_REGIDS
	.align		4
        /*07d4*/ 	.byte	0x04, 0x29
        /*07d6*/ 	.short	(.L_1723 - .L_1722)


	//   ....[0]....
.L_1722:
        /*07d8*/ 	.word	0xffffffff


	//   ....[1]....
        /*07dc*/ 	.word	0xffffffff


	//   ....[2]....
        /*07e0*/ 	.word	0xffffffff


	//   ....[3]....
        /*07e4*/ 	.word	0xffffffff


	//   ....[4]....
        /*07e8*/ 	.word	0xffffffff


	//   ....[5]....
        /*07ec*/ 	.word	0xffffffff


	//   ....[6]....
        /*07f0*/ 	.word	0xffffffff


	//   ....[7]....
        /*07f4*/ 	.word	0xffffffff


	//   ....[8]....
        /*07f8*/ 	.word	0xffffffff


	//   ....[9]....
        /*07fc*/ 	.word	0xffffffff


	//   ....[10]....
        /*0800*/ 	.word	0xffffffff


	//   ....[11]....
        /*0804*/ 	.word	0xffffffff


	//   ....[12]....
        /*0808*/ 	.word	0xffffffff


	//   ....[13]....
        /*080c*/ 	.word	0xffffffff


	//----- nvinfo : EIATTR_COOP_GROUP_INSTR_OFFSETS
	.align		4
.L_1723:
        /*0810*/ 	.byte	0x04, 0x28
        /*0812*/ 	.short	(.L_1725 - .L_1724)


	//   ....[0]....
.L_1724:
        /*0814*/ 	.word	0x00001e70


	//   ....[1]....
        /*0818*/ 	.word	0x00001e90


	//   ....[2]....
        /*081c*/ 	.word	0x00001ef0


	//   ....[3]....
        /*0820*/ 	.word	0x00001f00


	//   ....[4]....
        /*0824*/ 	.word	0x00002300


	//   ....[5]....
        /*0828*/ 	.word	0x00002310


	//   ....[6]....
        /*082c*/ 	.word	0x00002340


	//   ....[7]....
        /*0830*/ 	.word	0x00002350


	//   ....[8]....
        /*0834*/ 	.word	0x00002380


	//   ....[9]....
        /*0838*/ 	.word	0x00002390


	//   ....[10]....
        /*083c*/ 	.word	0x000023c0


	//   ....[11]....
        /*0840*/ 	.word	0x000023d0


	//   ....[12]....
        /*0844*/ 	.word	0x00002400


	//   ....[13]....
        /*0848*/ 	.word	0x00002410


	//----- nvinfo : EIATTR_EXIT_INSTR_OFFSETS
	.align		4
.L_1725:
        /*084c*/ 	.byte	0x04, 0x1c
        /*084e*/ 	.short	(.L_1727 - .L_1726)


	//   ....[0]....
.L_1726:
        /*0850*/ 	.word	0x00000090


	//   ....[1]....
        /*0854*/ 	.word	0x00006030


	//----- nvinfo : EIATTR_MAX_THREADS
	.align		4
.L_1727:
        /*0858*/ 	.byte	0x04, 0x05
        /*085a*/ 	.short	(.L_1729 - .L_1728)
.L_1728:
        /*085c*/ 	.word	0x00000140
        /*0860*/ 	.word	0x00000001
        /*0864*/ 	.word	0x00000001


	//----- nvinfo : EIATTR_CRS_STACK_SIZE
	.align		4
.L_1729:
        /*0868*/ 	.byte	0x04, 0x1e
        /*086a*/ 	.short	(.L_1731 - .L_1730)
.L_1730:
        /*086c*/ 	.word	0x00000000


	//----- nvinfo : EIATTR_CBANK_PARAM_SIZE
	.align		4
.L_1731:
        /*0870*/ 	.byte	0x03, 0x19
        /*0872*/ 	.short	0x0048


	//----- nvinfo : EIATTR_PARAM_CBANK
	.align		4
        /*0874*/ 	.byte	0x04, 0x0a
        /*0876*/ 	.short	(.L_1733 - .L_1732)
	.align		4
.L_1732:
        /*0878*/ 	.word	index@(.nv.constant0._ZN13group_norm_v214gn_cuda_kernelI6__halfLi320ELi3ELi16ELi40ELi4096ELb1ELi64ELi320ELi320ELi4ELb1ELi5ELb0ELb0ENS_16CompileConditionILi900EEEEEvPT_PKS4_S7_S7_flPfS8_Pj)
        /*087c*/ 	.short	0x0210
        /*087e*/ 	.short	0x0048


	//----- nvinfo : EIATTR_SW_WAR
	.align		4
.L_1733:
        /*0880*/ 	.byte	0x04, 0x36
        /*0882*/ 	.short	(.L_1735 - .L_1734)
.L_1734:
        /*0884*/ 	.word	0x00000008
.L_1735:


//--------------------- .nv.info._ZN13group_norm_v214gn_cuda_kernelI6__halfLi320ELi3ELi16ELi40ELi4096ELb1ELi64ELi320ELi320ELi4ELb1ELi6ELb0ELb0ENS_16CompileConditionILi900EEEEEvPT_PKS4_S7_S7_flPfS8_Pj --------------------------
	.section	.nv.info._ZN13group_norm_v214gn_cuda_kernelI6__halfLi320ELi3ELi16ELi40ELi4096ELb1ELi64ELi320ELi320ELi4ELb1ELi6ELb0ELb0ENS_16CompileConditionILi900EEEEEvPT_PKS4_S7_S7_flPfS8_Pj,"",@"SHT_CUDA_INFO"
	.sectionflags	@""
	.align	4


	//----- nvinfo : EIATTR_CUDA_API_VERSION
	.align		4
        /*0000*/ 	.byte	0x04, 0x37
        /*0002*/ 	.short	(.L_1737 - .L_1736)
.L_1736:
        /*0004*/ 	.word	0x00000082


	//----- nvinfo : EIATTR_KPARAM_INFO
	.align		4
.L_1737:
        /*0008*/ 	.byte	0x04, 0x17
        /*000a*/ 	.short	(.L_1739 - .L_1738)
.L_1738:
        /*000c*/ 	.word	0x00000000
        /*0010*/ 	.short	0x0008
        /*0012*/ 	.short	0x0040
        /*0014*/ 	.byte	0x00, 0xf0, 0x21, 0x00


	//----- nvinfo : EIATTR_KPARAM_INFO
	.align		4
.L_1739:
        /*0018*/ 	.byte	0x04, 0x17
        /*001a*/ 	.short	(.L_1741 - .L_1740)
.L_1740:
        /*001c*/ 	.word	0x00000000
        /*0020*/ 	.short	0x0007
        /*0022*/ 	.short	0x0038
        /*0024*/ 	.byte	0x00, 0xf0, 0x21, 0x00


	//----- nvinfo : EIATTR_KPARAM_INFO
	.align		4
.L_1741:
        /*0028*/ 	.byte	0x04, 0x17
        /*002a*/ 	.short	(.L_1743 - .L_1742)
.L_1742:
        /*002c*/ 	.word	0x00000000
        /*0030*/ 	.short	0x0006
        /*0032*/ 	.short	0x0030
        /*0034*/ 	.byte	0x00, 0xf0, 0x21, 0x00


	//----- nvinfo : EIATTR_KPARAM_INFO
	.align		4
.L_1743:
        /*0038*/ 	.byte	0x04, 0x17
        /*003a*/ 	.short	(.L_1745 - .L_1744)
.L_1744:
        /*003c*/ 	.word	0x00000000
        /*0040*/ 	.short	0x0005
        /*0042*/ 	.short	0x0028
        /*0044*/ 	.byte	0x00, 0xf0, 0x21, 0x00


	//----- nvinfo : EIATTR_KPARAM_INFO
	.align		4
.L_1745:
        /*0048*/ 	.byte	0x04, 0x17
        /*004a*/ 	.short	(.L_1747 - .L_1746)
.L_1746:
        /*004c*/ 	.word	0x00000000
        /*0050*/ 	.short	0x0004
        /*0052*/ 	.short	0x0020
        /*0054*/ 	.byte	0x00, 0xf0, 0x11, 0x00


	//----- nvinfo : EIATTR_KPARAM_INFO
	.align		4
.L_1747:
        /*0058*/ 	.byte	0x04, 0x17
        /*005a*/ 	.short	(.L_1749 - .L_1748)
.L_1748:
        /*005c*/ 	.word	0x00000000
        /*0060*/ 	.short	0x0003
        /*0062*/ 	.short	0x0018
        /*0064*/ 	.byte	0x00, 0xf0, 0x21, 0x00


	//----- nvinfo : EIATTR_KPARAM_INFO
	.align		4
.L_1749:
        /*0068*/ 	.byte	0x04, 0x17
        /*006a*/ 	.short	(.L_1751 - .L_1750)
.L_1750:
        /*006c*/ 	.word	0x00000000
        /*0070*/ 	.short	0x0002
        /*0072*/ 	.short	0x0010
        /*0074*/ 	.byte	0x00, 0xf0, 0x21, 0x00


	//----- nvinfo : EIATTR_KPARAM_INFO
	.align		4
.L_1751:
        /*0078*/ 	.byte	0x04, 0x17
        /*007a*/ 	.short	(.L_1753 - .L_1752)
.L_1752:
        /*007c*/ 	.word	0x00000000
        /*0080*/ 	.short	0x0001
        /*0082*/ 	.short	0x0008
        /*0084*/ 	.byte	0x00, 0xf0, 0x21, 0x00


	//----- nvinfo : EIATTR_KPARAM_INFO
	.align		4
.L_1753:
        /*0088*/ 	.byte	0x04, 0x17
        /*008a*/ 	.short	(.L_1755 - .L_1754)
.L_1754:
        /*008c*/ 	.word	0x00000000
        /*0090*/ 	.short	0x0000
        /*0092*/ 	.short	0x0000
        /*0094*/ 	.byte	0x00, 0xf0, 0x21, 0x00


	//----- nvinfo : EIATTR_SPARSE_MMA_MASK
	.align		4
.L_1755:
        /*0098*/ 	.byte	0x03, 0x50
        /*009a*/ 	.short	0x0000


	//----- nvinfo : EIATTR_MAXREG_COUNT
	.align		4
        /*009c*/ 	.byte	0x03, 0x1b
        /*009e*/ 	.short	0x0040


	//----- nvinfo : EIATTR_NUM_BARRIERS
	.align		4
        /*00a0*/ 	.byte	0x02, 0x4c
        /*00a2*/ 	.byte	0x01
	.zero		1


	//----- nvinfo : EIATTR_ANNOTATIONS
	.align		4
        /*00a4*/ 	.byte	0x04, 0x55
        /*00a6*/ 	.short	(.L_1757 - .L_1756)


	//   ....[0]....
.L_1756:
        /* <DEDUP_REMOVED lines=108> */


	//----- nvinfo : EIATTR_MERCURY_ISA_VERSION
	.align		4
.L_1757:
        /*0750*/ 	.byte	0x03, 0x5f
        /*0752*/ 	.short	0x0101


	//----- nvinfo : EIATTR_COOP_GROUP_MASK_REGIDS
	.align		4
        /*0754*/ 	.byte	0x04, 0x29
        /*0756*/ 	.short	(.L_1759 - .L_1758)


	//   ....[0]....
.L_1758:
        /*0758*/ 	.word	0xffffffff


	//   ....[1]....
        /*075c*/ 	.word	0xffffffff


	//   ....[2]....
        /*0760*/ 	.word	0xffffffff


	//   ....[3]....
        /*0764*/ 	.word	0xffffffff


	//   ....[4]....
        /*0768*/ 	.word	0xffffffff


	//   ....[5]....
        /*076c*/ 	.word	0xffffffff


	//   ....[6]....
        /*0770*/ 	.word	0xffffffff


	//   ....[7]....
        /*0774*/ 	.word	0xffffffff


	//   ....[8]....
        /*0778*/ 	.word	0xffffffff


	//   ....[9]....
        /*077c*/ 	.word	0xffffffff


	//   ....[10]....
        /*0780*/ 	.word	0xffffffff


	//   ....[11]....
        /*0784*/ 	.word	0xffffffff


	//   ....[12]....
        /*0788*/ 	.word	0xffffffff


	//   ....[13]....
        /*078c*/ 	.word	0xffffffff


	//----- nvinfo : EIATTR_COOP_GROUP_INSTR_OFFSETS
	.align		4
.L_1759:
        /*0790*/ 	.byte	0x04, 0x28
        /*0792*/ 	.short	(.L_1761 - .L_1760)


	//   ....[0]....
.L_1760:
        /*0794*/ 	.word	0x00001f50


	//   ....[1]....
        /*0798*/ 	.word	0x00001f60


	//   ....[2]....
        /*079c*/ 	.word	0x00001fe0


	//   ....[3]....
        /*07a0*/ 	.word	0x00002060


	//   ....[4]....
        /*07a4*/ 	.word	0x00002400


	//   ....[5]....
        /*07a8*/ 	.word	0x00002410


	//   ....[6]....
        /*07ac*/ 	.word	0x00002440


	//   ....[7]....
        /*07b0*/ 	.word	0x00002460


	//   ....[8]....
        /*07b4*/ 	.word	0x00002490


	//   ....[9]....
        /*07b8*/ 	.word	0x000024a0


	//   ....[10]....
        /*07bc*/ 	.word	0x000024d0


	//   ....[11]....
        /*07c0*/ 	.word	0x000024e0


	//   ....[12]....
        /*07c4*/ 	.word	0x00002510


	//   ....[13]....
        /*07c8*/ 	.word	0x00002520


	//----- nvinfo : EIATTR_EXIT_INSTR_OFFSETS
	.align		4
.L_1761:
        /*07cc*/ 	.byte	0x04, 0x1c
        /*07ce*/ 	.short	(.L_1763 - .L_1762)


	//   ....[0]....
.L_1762:
        /*07d0*/ 	.word	0x00000070


	//   ....[1]....
        /*07d4*/ 	.word	0x00005b00


	//----- nvinfo : EIATTR_MAX_THREADS
	.align		4
.L_1763:
        /*07d8*/ 	.byte	0x04, 0x05
        /*07da*/ 	.short	(.L_1765 - .L_1764)
.L_1764:
        /*07dc*/ 	.word	0x00000140
        /*07e0*/ 	.word	0x00000001
        /*07e4*/ 	.word	0x00000001


	//----- nvinfo : EIATTR_CRS_STACK_SIZE
	.align		4
.L_1765:
        /*07e8*/ 	.byte	0x04, 0x1e
        /*07ea*/ 	.short	(.L_1767 - .L_1766)
.L_1766:
        /*07ec*/ 	.word	0x00000000


	//----- nvinfo : EIATTR_CBANK_PARAM_SIZE
	.align		4
.L_1767:
        /*07f0*/ 	.byte	0x03, 0x19
        /*07f2*/ 	.short	0x0048


	//----- nvinfo : EIATTR_PARAM_CBANK
	.align		4
        /*07f4*/ 	.byte	0x04, 0x0a
        /*07f6*/ 	.short	(.L_1769 - .L_1768)
	.align		4
.L_1768:
        /*07f8*/ 	.word	index@(.nv.constant0._ZN13group_norm_v214gn_cuda_kernelI6__halfLi320ELi3ELi16ELi40ELi4096ELb1ELi64ELi320ELi320ELi4ELb1ELi6ELb0ELb0ENS_16CompileConditionILi900EEEEEvPT_PKS4_S7_S7_flPfS8_Pj)
        /*07fc*/ 	.short	0x0210
        /*07fe*/ 	.short	0x0048


	//----- nvinfo : EIATTR_SW_WAR
	.align		4
.L_1769:
        /*0800*/ 	.byte	0x04, 0x36
        /*0802*/ 	.short	(.L_1771 - .L_1770)
.L_1770:
        /*0804*/ 	.word	0x00000008
.L_1771:


//--------------------- .nv.callgraph             --------------------------
	.section	.nv.callgraph,"",@"SHT_CUDA_CALLGRAPH"
	.align	4
	.sectionentsize	8
	.align		4
        /*0000*/ 	.word	0x00000000
	.align		4
        /*0004*/ 	.word	0xffffffff
	.align		4
        /*0008*/ 	.word	0x00000000
	.align		4
        /*000c*/ 	.word	0xfffffffe
	.align		4
        /*0010*/ 	.word	0x00000000
	.align		4
        /*0014*/ 	.word	0xfffffffd
	.align		4
        /*0018*/ 	.word	0x00000000
	.align		4
        /*001c*/ 	.word	0xfffffffc


//--------------------- .text._ZN13group_norm_v218gn_bwd_cuda_kernelI13__nv_bfloat16Li320ELi1ELi32ELi20ELi4096ELb0ELb1ELi64ELi320ELi320ELi4ELb1ELi2ELb0ELb0ELNS_15WgradSyncMethodE3ENS_16CompileConditionILi900EEEEEvPT_S6_S6_PKS5_S8_S8_S8_PKfflPfPj --------------------------
	.section	.text._ZN13group_norm_v218gn_bwd_cuda_kernelI13__nv_bfloat16Li320ELi1ELi32ELi20ELi4096ELb0ELb1ELi64ELi320ELi320ELi4ELb1ELi2ELb0ELb0ELNS_15WgradSyncMethodE3ENS_16CompileConditionILi900EEEEEvPT_S6_S6_PKS5_S8_S8_S8_PKfflPfPj,"ax",@progbits
	.align	128
        .global         _ZN13group_norm_v218gn_bwd_cuda_kernelI13__nv_bfloat16Li320ELi1ELi32ELi20ELi4096ELb0ELb1ELi64ELi320ELi320ELi4ELb1ELi2ELb0ELb0ELNS_15WgradSyncMethodE3ENS_16CompileConditionILi900EEEEEvPT_S6_S6_PKS5_S8_S8_S8_PKfflPfPj
        .type           _ZN13group_norm_v218gn_bwd_cuda_kernelI13__nv_bfloat16Li320ELi1ELi32ELi20ELi4096ELb0ELb1ELi64ELi320ELi320ELi4ELb1ELi2ELb0ELb0ELNS_15WgradSyncMethodE3ENS_16CompileConditionILi900EEEEEvPT_S6_S6_PKS5_S8_S8_S8_PKfflPfPj,@function
        .size           _ZN13group_norm_v218gn_bwd_cuda_kernelI13__nv_bfloat16Li320ELi1ELi32ELi20ELi4096ELb0ELb1ELi64ELi320ELi320ELi4ELb1ELi2ELb0ELb0ELNS_15WgradSyncMethodE3ENS_16CompileConditionILi900EEEEEvPT_S6_S6_PKS5_S8_S8_S8_PKfflPfPj,(.L_x_1812 - _ZN13group_norm_v218gn_bwd_cuda_kernelI13__nv_bfloat16Li320ELi1ELi32ELi20ELi4096ELb0ELb1ELi64ELi320ELi320ELi4ELb1ELi2ELb0ELb0ELNS_15WgradSyncMethodE3ENS_16CompileConditionILi900EEEEEvPT_S6_S6_PKS5_S8_S8_S8_PKfflPfPj)
        .other          _ZN13group_norm_v218gn_bwd_cuda_kernelI13__nv_bfloat16Li320ELi1ELi32ELi20ELi4096ELb0ELb1ELi64ELi320ELi320ELi4ELb1ELi2ELb0ELb0ELNS_15WgradSyncMethodE3ENS_16CompileConditionILi900EEEEEvPT_S6_S6_PKS5_S8_S8_S8_PKfflPfPj,@"STO_CUDA_ENTRY STV_DEFAULT"
_ZN13group_norm_v218gn_bwd_cuda_kernelI13__nv_bfloat16Li320ELi1ELi32ELi20ELi4096ELb0ELb1ELi64ELi320ELi320ELi4ELb1ELi2ELb0ELb0ELNS_15WgradSyncMethodE3ENS_16CompileConditionILi900EEEEEvPT_S6_S6_PKS5_S8_S8_S8_PKfflPfPj:
.text._ZN13group_norm_v218gn_bwd_cuda_kernelI13__nv_bfloat16Li320ELi1ELi32ELi20ELi4096ELb0ELb1ELi64ELi320ELi320ELi4ELb1ELi2ELb0ELb0ELNS_15WgradSyncMethodE3ENS_16CompileConditionILi900EEEEEvPT_S6_S6_PKS5_S8_S8_S8_PKfflPfPj:
[----:B------:R-:W0:Y:S08]  /*0000*/  LDC R1, c[0x0][0x28] ;  /* 0x00000a00ff017b82 */ /* 0x000e300000000800 */
[----:B------:R-:W1:Y:S01]  /*0010*/  S2UR UR11, SR_CTAID.Y ;  /* 0x00000000000b79c3 */ /* 0x000e620000002600 */
[----:B------:R-:W-:Y:S01]  /*0020*/  ULDC.64 UR4, c[0x0][0x258] ;  /* 0x0000960000047ab9 */ /* 0x000fe20000000a00 */
[----:B------:R-:W-:Y:S01]  /*0030*/  ULDC.64 UR18, c[0x0][0x208] ;  /* 0x0000820000127ab9 */ /* 0x000fe20000000a00 */
[----:B------:R-:W-:Y:S01]  /*0040*/  USHF.L.U32 UR21, UR4, 0x1, URZ ;  /* 0x0000000104157899 */ /* 0x000fe2000800063f */
[----:B0-----:R-:W-:Y:S01]  /*0050*/  IADD3 R1, R1, -0x80, RZ ;  /* 0xffffff8001017810 */ /* 0x001fe20007ffe0ff */
[----:B------:R-:W-:-:S03]  /*0060*/  USHF.L.U64.HI UR10, UR4, 0x1, UR5 ;  /* 0x00000001040a7899 */ /* 0x000fc60008010205 */
[----:B------:R-:W0:Y:S01]  /*0070*/  S2UR UR22, SR_CTAID.X ;  /* 0x00000000001679c3 */ /* 0x000e220000002500 */
[----:B------:R-:W-:Y:S01]  /*0080*/  UMOV UR5, URZ ;  /* 0x0000003f00057c82 */ /* 0x000fe20008000000 */
[----:B-1----:R-:W-:Y:S02]  /*0090*/  UISETP.GT.U32.AND UP0, UPT, UR21, UR11, UPT ;  /* 0x0000000b1500728c */ /* 0x002fe4000bf04070 */
[----:B------:R-:W-:Y:S02]  /*00a0*/  ULOP3.LUT UR23, UR11, 0x1, URZ, 0xc0, !UPT ;  /* 0x000000010b177892 */ /* 0x000fe4000f8ec03f */
[----:B------:R-:W-:-:S06]  /*00b0*/  UISETP.GT.AND.EX UP0, UPT, UR10, URZ, UPT, UP0 ;  /* 0x0000003f0a00728c */ /* 0x000fcc000bf04300 */
[----:B------:R-:W-:-:S13]  /*00c0*/  PLOP3.LUT P0, PT, PT, PT, UP0, 0x80, 0x0 ;  /* 0x000000000000781c */ /* 0x000fda0003f0f008 */
[----:B0-----:R-:W-:Y:S05]  /*00d0*/  @P0 BRA `(.L_x_0) ;  /* 0x0000000000680947 */ /* 0x001fea0003800000 */
[----:B------:R-:W0:Y:S01]  /*00e0*/  S2R R0, SR_TID.X ;  /* 0x0000000000007919 */ /* 0x000e220000002100 */
[----:B------:R-:W-:Y:S01]  /*00f0*/  BAR.SYNC.DEFER_BLOCKING 0x0 ;  /* 0x0000000000007b1d */ /* 0x000fe20000010000 */
[----:B0-----:R-:W-:-:S13]  /*0100*/  ISETP.NE.AND P0, PT, R0, RZ, PT ;  /* 0x000000ff0000720c */ /* 0x001fda0003f05270 */
[----:B------:R-:W-:Y:S05]  /*0110*/  @P0 BRA `(.L_x_1) ;  /* 0x00000000004c0947 */ /* 0x000fea0003800000 */
[----:B------:R-:W0:Y:S01]  /*0120*/  LDC.64 R2, c[0x0][0x268] ;  /* 0x00009a00ff027b82 */ /* 0x000e220000000a00 */
[----:B------:R-:W-:Y:S01]  /*0130*/  USHF.R.U32.HI UR6, URZ, 0x1, UR11 ;  /* 0x000000013f067899 */ /* 0x000fe2000801160b */
[----:B------:R-:W-:Y:S01]  /*0140*/  MOV R5, 0x7fffffc1 ;  /* 0x7fffffc100057802 */ /* 0x000fe20000000f00 */
[----:B------:R-:W-:-:S04]  /*0150*/  ULOP3.LUT UR4, UR23, 0x2, URZ, 0xfc, !UPT ;  /* 0x0000000217047892 */ /* 0x000fc8000f8efc3f */
[----:B------:R-:W-:Y:S02]  /*0160*/  IADD3 R0, RZ, -UR6, RZ ;  /* 0x80000006ff007c10 */ /* 0x000fe4000fffe0ff */
[----:B------:R-:W-:Y:S02]  /*0170*/  MOV R7, UR4 ;  /* 0x0000000400077c02 */ /* 0x000fe40008000f00 */
[----:B------:R-:W-:-:S04]  /*0180*/  ISETP.NE.AND P0, PT, R0, UR22, PT ;  /* 0x0000001600007c0c */ /* 0x000fc8000bf05270 */
[----:B------:R-:W-:Y:S01]  /*0190*/  SEL R5, R5, 0x1, !P0 ;  /* 0x0000000105057807 */ /* 0x000fe20004000000 */
[----:B0-----:R-:W-:Y:S01]  /*01a0*/  IMAD.WIDE.U32 R2, R7, 0x4, R2 ;  /* 0x0000000407027825 */ /* 0x001fe200078e0002 */
[----:B------:R-:W-:Y:S06]  /*01b0*/  MEMBAR.ALL.GPU ;  /* 0x0000000000007992 */ /* 0x000fec000000a000 */
[----:B------:R-:W-:-:S00]  /*01c0*/  ERRBAR ;  /* 0x00000000000079ab */ /* 0x000fc00000000000 */
[----:B------:R-:W-:Y:S06]  /*01d0*/  CGAERRBAR ;  /* 0x00000000000075ab */ /* 0x000fec0000000000 */
[----:B------:R0:W5:Y:S02]  /*01e0*/  ATOM.E.ADD.STRONG.GPU PT, R5, desc[UR18][R2.64], R5 ;  /* 0x000000050205798a */ /* 0x00016400081ee1d2 */
.L_x_2:
[----:B------:R-:W2:Y:S04]  /*01f0*/  LD.E.STRONG.GPU R0, desc[UR18][R2.64] ;  /* 0x0000001202007980 */ /* 0x000ea8000c10f900 */
[----:B--2---:R-:W-:Y:S01]  /*0200*/  CCTL.IVALL ;  /* 0x00000000ff00798f */ /* 0x004fe20002000000 */
[----:B------:R-:W-:Y:S05]  /*0210*/  YIELD ;  /* 0x0000000000007946 */ /* 0x000fea0003800000 */
[----:B-----5:R-:W-:-:S04]  /*0220*/  LOP3.LUT R0, R0, R5, RZ, 0x3c, !PT ;  /* 0x0000000500007212 */ /* 0x020fc800078e3cff */
[----:B------:R-:W-:-:S13]  /*0230*/  ISETP.GT.AND P0, PT, R0, -0x1, PT ;  /* 0xffffffff0000780c */ /* 0x000fda0003f04270 */
[----:B------:R-:W-:Y:S05]  /*0240*/  @P0 BRA `(.L_x_2) ;  /* 0xfffffffc00e80947 */ /* 0x000fea000383ffff */
.L_x_1:
[----:B------:R-:W-:Y:S05]  /*0250*/  WARPSYNC.ALL ;  /* 0x0000000000007948 */ /* 0x000fea0003800000 */
[----:B------:R-:W-:Y:S06]  /*0260*/  BAR.SYNC.DEFER_BLOCKING 0x0 ;  /* 0x0000000000007b1d */ /* 0x000fec0000010000 */
[----:B------:R-:W-:Y:S05]  /*0270*/  BRA `(.L_x_3) ;  /* 0x0000007000207947 */ /* 0x000fea0003800000 */
.L_x_0:
[----:B------:R-:W0:Y:S01]  /*0280*/  S2R R10, SR_TID.X ;  /* 0x00000000000a7919 */ /* 0x000e220000002100 */
[----:B------:R-:W-:Y:S01]  /*0290*/  ULOP3.LUT UR4, UR22, 0x3f, URZ, 0xc0, !UPT ;  /* 0x0000003f16047892 */ /* 0x000fe2000f8ec03f */
[----:B------:R-:W1:Y:S01]  /*02a0*/  S2UR UR14, SR_CgaCtaId ;  /* 0x00000000000e79c3 */ /* 0x000e620000008800 */
[----:B------:R-:W-:Y:S01]  /*02b0*/  USHF.R.U32.HI UR15, URZ, 0x1, UR11 ;  /* 0x000000013f0f7899 */ /* 0x000fe2000801160b */
[----:B------:R-:W-:Y:S01]  /*02c0*/  CS2R R44, SRZ ;  /* 0x00000000002c7805 */ /* 0x000fe2000001ff00 */
[----:B------:R-:W-:Y:S01]  /*02d0*/  ULOP3.LUT UR13, UR23, 0x2, URZ, 0xfc, !UPT ;  /* 0x00000002170d7892 */ /* 0x000fe2000f8efc3f */
[----:B------:R-:W-:Y:S02]  /*02e0*/  CS2R R46, SRZ ;  /* 0x00000000002e7805 */ /* 0x000fe4000001ff00 */
[----:B------:R-:W-:Y:S01]  /*02f0*/  MOV R3, UR4 ;  /* 0x0000000400037c02 */ /* 0x000fe20008000f00 */
[----:B------:R-:W-:Y:S01]  /*0300*/  ULDC.64 UR8, c[0x0][0x268] ;  /* 0x00009a0000087ab9 */ /* 0x000fe20000000a00 */
[----:B------:R-:W-:Y:S01]  /*0310*/  USHF.L.U32 UR17, UR15, 0x6, URZ ;  /* 0x000000060f117899 */ /* 0x000fe2000800063f */
[----:B------:R-:W-:Y:S01]  /*0320*/  CS2R R48, SRZ ;  /* 0x0000000000307805 */ /* 0x000fe2000001ff00 */
[----:B------:R-:W-:Y:S01]  /*0330*/  UMOV UR12, 0x400 ;  /* 0x00000400000c7882 */ /* 0x000fe20000000000 */
[----:B------:R-:W-:Y:S01]  /*0340*/  UIMAD.WIDE.U32 UR8, UR13, 0x4, UR8 ;  /* 0x000000040d0878a5 */ /* 0x000fe2000f8e0008 */
[----:B------:R-:W-:Y:S01]  /*0350*/  CS2R R50, SRZ ;  /* 0x0000000000327805 */ /* 0x000fe2000001ff00 */
[----:B------:R-:W-:-:S02]  /*0360*/  UIADD3 UR13, UR12, 0x2800, URZ ;  /* 0x000028000c0d7890 */ /* 0x000fc4000fffe03f */
[----:B------:R-:W-:Y:S01]  /*0370*/  ULOP3.LUT UR4, UR17, 0xffffffc0, UR4, 0xe2, !UPT ;  /* 0xffffffc011047892 */ /* 0x000fe2000f8ee204 */
[----:B------:R-:W-:Y:S01]  /*0380*/  ULDC.64 UR6, c[0x0][0x268] ;  /* 0x00009a0000067ab9 */ /* 0x000fe20000000a00 */
[----:B------:R-:W-:Y:S02]  /*0390*/  UIADD3 UR15, -UR15, URZ, URZ ;  /* 0x0000003f0f0f7290 */ /* 0x000fe4000fffe13f */
[----:B------:R-:W-:Y:S01]  /*03a0*/  ULEA UR6, UP0, UR11, UR6, 0x2 ;  /* 0x000000060b067291 */ /* 0x000fe2000f80103f */
[----:B------:R-:W-:-:S03]  /*03b0*/  UMOV UR16, 0x7fffffc1 ;  /* 0x7fffffc100107882 */ /* 0x000fc60000000000 */
[----:B------:R-:W-:Y:S02]  /*03c0*/  ULEA.HI.X UR7, UR11, UR7, UR5, 0x2, UP0 ;  /* 0x000000070b077291 */ /* 0x000fe400080f1405 */
[----:B-1----:R-:W-:Y:S02]  /*03d0*/  ULEA UR12, UR14, UR12, 0x18 ;  /* 0x0000000c0e0c7291 */ /* 0x002fe4000f8ec03f */
[----:B------:R-:W-:Y:S02]  /*03e0*/  UISETP.NE.AND UP0, UPT, UR22, UR15, UPT ;  /* 0x0000000f1600728c */ /* 0x000fe4000bf05270 */
[----:B------:R-:W-:Y:S01]  /*03f0*/  ULEA UR13, UR14, UR13, 0x18 ;  /* 0x0000000d0e0d7291 */ /* 0x000fe2000f8ec03f */
[--C-:B0-----:R-:W-:Y:S01]  /*0400*/  SHF.R.S32.HI R0, RZ, 0x1f, R10.reuse ;  /* 0x0000001fff007819 */ /* 0x101fe2000001140a */
[----:B------:R-:W-:Y:S01]  /*0410*/  USEL UR20, UR16, 0x1, !UP0 ;  /* 0x0000000110147887 */ /* 0x000fe2000c000000 */
[----:B------:R-:W-:Y:S01]  /*0420*/  SHF.R.U32.HI R4, RZ, 0x2, R10 ;  /* 0x00000002ff047819 */ /* 0x000fe2000001160a */
[----:B------:R-:W-:Y:S01]  /*0430*/  UMOV UR14, UR11 ;  /* 0x0000000b000e7c82 */ /* 0x000fe20008000000 */
[----:B------:R-:W-:-:S02]  /*0440*/  LEA.HI R2, R0, R10, RZ, 0x2 ;  /* 0x0000000a00027211 */ /* 0x000fc400078f10ff */
[----:B------:R-:W-:Y:S01]  /*0450*/  LEA.HI R0, R0, R10, RZ, 0x4 ;  /* 0x0000000a00007211 */ /* 0x000fe200078f20ff */
[----:B------:R-:W-:Y:S01]  /*0460*/  IMAD.SHL.U32 R4, R4, 0x40, RZ ;  /* 0x0000004004047824 */ /* 0x000fe200078e00ff */
[----:B------:R-:W-:Y:S02]  /*0470*/  SHF.R.S32.HI R6, RZ, 0x2, R2 ;  /* 0x00000002ff067819 */ /* 0x000fe40000011402 */
[----:B------:R-:W-:Y:S02]  /*0480*/  LOP3.LUT R2, R2, 0xfffffffc, RZ, 0xc0, !PT ;  /* 0xfffffffc02027812 */ /* 0x000fe400078ec0ff */
[----:B------:R-:W-:Y:S02]  /*0490*/  LOP3.LUT R4, R4, 0xffffffc0, R3, 0xe2, !PT ;  /* 0xffffffc004047812 */ /* 0x000fe400078ee203 */
[C---:B------:R-:W-:Y:S02]  /*04a0*/  IADD3 R3, R6.reuse, 0x50, RZ ;  /* 0x0000005006037810 */ /* 0x040fe40007ffe0ff */
[C---:B------:R-:W-:Y:S01]  /*04b0*/  IADD3 R5, R6.reuse, 0xa0, RZ ;  /* 0x000000a006057810 */ /* 0x040fe20007ffe0ff */
[----:B------:R0:W-:Y:S01]  /*04c0*/  STL [R1+0x68], R4 ;  /* 0x0000680401007387 */ /* 0x0001e20000100800 */
[----:B------:R-:W-:-:S02]  /*04d0*/  IADD3 R7, R6, 0xf0, RZ ;  /* 0x000000f006077810 */ /* 0x000fc40007ffe0ff */
[----:B------:R-:W-:Y:S02]  /*04e0*/  SHF.R.S32.HI R6, RZ, 0x1f, R5 ;  /* 0x0000001fff067819 */ /* 0x000fe40000011405 */
[----:B------:R-:W-:Y:S02]  /*04f0*/  SHF.R.S32.HI R8, RZ, 0x1f, R7 ;  /* 0x0000001fff087819 */ /* 0x000fe40000011407 */
[----:B------:R-:W-:Y:S02]  /*0500*/  IADD3 R2, -R2, R10, RZ ;  /* 0x0000000a02027210 */ /* 0x000fe40007ffe1ff */
[----:B------:R-:W-:Y:S02]  /*0510*/  LEA.HI R6, R6, R5, RZ, 0x2 ;  /* 0x0000000506067211 */ /* 0x000fe400078f10ff */
[----:B0-----:R-:W-:Y:S02]  /*0520*/  SHF.R.S32.HI R4, RZ, 0x1f, R3 ;  /* 0x0000001fff047819 */ /* 0x001fe40000011403 */
[----:B------:R-:W-:-:S02]  /*0530*/  LEA.HI R8, R8, R7, RZ, 0x2 ;  /* 0x0000000708087211 */ /* 0x000fc400078f10ff */
[----:B------:R-:W-:Y:S02]  /*0540*/  LEA.HI R4, R4, R3, RZ, 0x2 ;  /* 0x0000000304047211 */ /* 0x000fe400078f10ff */
[----:B------:R-:W-:Y:S02]  /*0550*/  SHF.R.U32.HI R3, RZ, 0x4, R0 ;  /* 0x00000004ff037819 */ /* 0x000fe40000011600 */
[----:B------:R-:W-:Y:S02]  /*0560*/  SHF.R.U32.HI R5, RZ, 0x2, R4 ;  /* 0x00000002ff057819 */ /* 0x000fe40000011604 */
[C---:B------:R-:W-:Y:S02]  /*0570*/  LOP3.LUT R0, R2.reuse, 0x3, R3, 0x78, !PT ;  /* 0x0000000302007812 */ /* 0x040fe400078e7803 */
[----:B------:R-:W-:Y:S02]  /*0580*/  SHF.R.U32.HI R7, RZ, 0x2, R6 ;  /* 0x00000002ff077819 */ /* 0x000fe40000011606 */
[----:B------:R-:W-:Y:S01]  /*0590*/  SHF.R.U32.HI R9, RZ, 0x2, R8 ;  /* 0x00000002ff097819 */ /* 0x000fe20000011608 */
[----:B------:R0:W-:Y:S01]  /*05a0*/  STL [R1+0x5c], R0 ;  /* 0x00005c0001007387 */ /* 0x0001e20000100800 */
[----:B------:R-:W-:-:S02]  /*05b0*/  LOP3.LUT R4, R2, 0x3, R5, 0x78, !PT ;  /* 0x0000000302047812 */ /* 0x000fc400078e7805 */
[----:B------:R-:W-:Y:S02]  /*05c0*/  LOP3.LUT R3, R2, 0x3, R7, 0x78, !PT ;  /* 0x0000000302037812 */ /* 0x000fe400078e7807 */
[----:B------:R-:W-:Y:S01]  /*05d0*/  LEA R5, R10, UR12, 0x5 ;  /* 0x0000000c0a057c11 */ /* 0x000fe2000f8e28ff */
[----:B------:R1:W-:Y:S01]  /*05e0*/  STL [R1+0x58], R4 ;  /* 0x0000580401007387 */ /* 0x0003e20000100800 */
[----:B0-----:R-:W-:-:S03]  /*05f0*/  LOP3.LUT R0, R2, 0x3, R9, 0x78, !PT ;  /* 0x0000000302007812 */ /* 0x001fc600078e7809 */
[----:B------:R-:W-:Y:S04]  /*0600*/  STL [R1+0x54], R3 ;  /* 0x0000540301007387 */ /* 0x000fe80000100800 */
[----:B------:R0:W-:Y:S01]  /*0610*/  STL [R1+0x50], R0 ;  /* 0x0000500001007387 */ /* 0x0001e20000100800 */
[----:B-1----:R-:W-:Y:S01]  /*0620*/  IMAD.U32 R4, RZ, RZ, UR4 ;  /* 0x00000004ff047e24 */ /* 0x002fe2000f8e00ff */
[----:B------:R-:W-:-:S03]  /*0630*/  UMOV UR4, URZ ;  /* 0x0000003f00047c82 */ /* 0x000fc60008000000 */
[----:B------:R-:W-:Y:S01]  /*0640*/  IMAD R4, R4, 0x280, R10 ;  /* 0x0000028004047824 */ /* 0x000fe200078e020a */
[----:B0-----:R-:W-:-:S04]  /*0650*/  SHF.L.U32 R0, R10, 0x1, RZ ;  /* 0x000000010a007819 */ /* 0x001fc800000006ff */
[----:B------:R0:W-:Y:S01]  /*0660*/  STL [R1+0x4c], R4 ;  /* 0x00004c0401007387 */ /* 0x0001e20000100800 */
[C---:B------:R-:W-:Y:S02]  /*0670*/  LOP3.LUT R6, R0.reuse, 0x18, RZ, 0xc0, !PT ;  /* 0x0000001800067812 */ /* 0x040fe400078ec0ff */
[----:B------:R-:W-:Y:S02]  /*0680*/  LOP3.LUT R3, R0, 0x18, RZ, 0xc, !PT ;  /* 0x0000001800037812 */ /* 0x000fe400078e0cff */
[C---:B------:R-:W-:Y:S02]  /*0690*/  LOP3.LUT R0, R6.reuse, 0x8, RZ, 0x3c, !PT ;  /* 0x0000000806007812 */ /* 0x040fe400078e3cff */
[----:B------:R-:W-:Y:S02]  /*06a0*/  LOP3.LUT R2, R6, 0x10, RZ, 0x3c, !PT ;  /* 0x0000001006027812 */ /* 0x000fe400078e3cff */
[C---:B------:R-:W-:Y:S02]  /*06b0*/  IADD3 R6, R5.reuse, R3, RZ ;  /* 0x0000000305067210 */ /* 0x040fe40007ffe0ff */
[----:B------:R-:W-:-:S02]  /*06c0*/  IADD3 R3, R5, R0, RZ ;  /* 0x0000000005037210 */ /* 0x000fc40007ffe0ff */
[----:B------:R-:W-:-:S03]  /*06d0*/  IADD3 R0, R5, R2, RZ ;  /* 0x0000000205007210 */ /* 0x000fc60007ffe0ff */
[----:B------:R0:W-:Y:S04]  /*06e0*/  STL [R1+0x64], R3 ;  /* 0x0000640301007387 */ /* 0x0001e80000100800 */
[----:B------:R0:W-:Y:S02]  /*06f0*/  STL [R1+0x60], R0 ;  /* 0x0000600001007387 */ /* 0x0001e40000100800 */
.L_x_17:
[----:B0--3--:R-:W0:Y:S01]  /*0700*/  S2R R0, SR_TID.X ;  /* 0x0000000000007919 */ /* 0x009e220000002100 */
[----:B------:R-:W-:Y:S01]  /*0710*/  ULOP3.LUT UR15, UR11, 0x1, URZ, 0xc0, !UPT ;  /* 0x000000010b0f7892 */ /* 0x000fe2000f8ec03f */
[----:B------:R-:W1:Y:S01]  /*0720*/  LDC.64 R52, c[0x0][0x238] ;  /* 0x00008e00ff347b82 */ /* 0x000e620000000a00 */
[----:B------:R-:W-:Y:S01]  /*0730*/  USHF.R.U64 UR16, UR11, 0x1, UR5 ;  /* 0x000000010b107899 */ /* 0x000fe20008001205 */
[----:B------:R-:W-:Y:S01]  /*0740*/  STL [R1+0x78], R45 ;  /* 0x0000782d01007387 */ /* 0x000fe20000100800 */
[----:B------:R-:W-:Y:S02]  /*0750*/  UIMAD UR17, UR15, 0x140, URZ ;  /* 0x000001400f1178a4 */ /* 0x000fe4000f8e023f */
[----:B------:R-:W-:Y:S01]  /*0760*/  USHF.L.U32 UR15, UR22, 0x6, URZ ;  /* 0x00000006160f7899 */ /* 0x000fe2000800063f */
[----:B------:R-:W-:Y:S01]  /*0770*/  STL [R1+0x74], R44 ;  /* 0x0000742c01007387 */ /* 0x000fe20000100800 */
[----:B------:R-:W-:Y:S01]  /*0780*/  USHF.R.U32.HI UR24, URZ, 0x1, UR5 ;  /* 0x000000013f187899 */ /* 0x000fe20008011605 */
[----:B------:R-:W-:Y:S01]  /*0790*/  ULDC.64 UR26, c[0x0][0x248] ;  /* 0x00009200001a7ab9 */ /* 0x000fe20000000a00 */
[----:B------:R-:W-:Y:S01]  /*07a0*/  ULOP3.LUT UR15, UR15, 0xfc0, URZ, 0xc0, !UPT ;  /* 0x00000fc00f0f7892 */ /* 0x000fe2000f8ec03f */
[----:B0-----:R-:W-:Y:S01]  /*07b0*/  IMAD.WIDE.U32 R2, R0, -0x33333333, RZ ;  /* 0xcccccccd00027825 */ /* 0x001fe200078e00ff */
[----:B------:R-:W-:Y:S01]  /*07c0*/  MOV R7, UR16 ;  /* 0x0000001000077c02 */ /* 0x000fe20008000f00 */
[----:B------:R-:W-:Y:S03]  /*07d0*/  STL [R1+0x70], R49 ;  /* 0x0000703101007387 */ /* 0x000fe60000100800 */
[----:B------:R-:W-:Y:S01]  /*07e0*/  SHF.R.U32.HI R6, RZ, 0x6, R3 ;  /* 0x00000006ff067819 */ /* 0x000fe20000011603 */
[----:B------:R-:W-:Y:S01]  /*07f0*/  IMAD.U32 R10, RZ, RZ, UR24 ;  /* 0x00000018ff0a7e24 */ /* 0x000fe2000f8e00ff */
[----:B------:R-:W-:Y:S01]  /*0800*/  UIMAD UR25, UR24, 0x280000, URZ ;  /* 0x00280000181978a4 */ /* 0x000fe2000f8e023f */
[----:B------:R-:W-:Y:S02]  /*0810*/  STL [R1+0x6c], R48 ;  /* 0x00006c3001007387 */ /* 0x000fe40000100800 */
[----:B------:R-:W-:-:S05]  /*0820*/  IMAD R8, R6, -0x50, R0 ;  /* 0xffffffb006087824 */ /* 0x000fca00078e0200 */
[----:B------:R-:W-:-:S04]  /*0830*/  LEA R4, R8, UR17, 0x2 ;  /* 0x0000001108047c11 */ /* 0x000fc8000f8e10ff */
[----:B------:R-:W-:Y:S01]  /*0840*/  SHF.R.S32.HI R5, RZ, 0x1f, R4 ;  /* 0x0000001fff057819 */ /* 0x000fe20000011404 */
[----:B------:R-:W-:Y:S01]  /*0850*/  IMAD.WIDE.U32 R2, R4, -0x33333333, RZ ;  /* 0xcccccccd04027825 */ /* 0x000fe200078e00ff */
[----:B------:R-:W-:Y:S01]  /*0860*/  IADD3 R0, R6, UR15, RZ ;  /* 0x0000000f06007c10 */ /* 0x000fe2000fffe0ff */
[----:B------:R-:W-:Y:S02]  /*0870*/  ULDC UR15, c[0x0][0x250] ;  /* 0x00009400000f7ab9 */ /* 0x000fe40000000800 */
[----:B-1----:R-:W-:Y:S01]  /*0880*/  IMAD.WIDE R52, R4, 0x2, R52 ;  /* 0x0000000204347825 */ /* 0x002fe200078e0234 */
[----:B------:R-:W-:-:S04]  /*0890*/  SHF.R.U32.HI R9, RZ, 0x4, R3 ;  /* 0x00000004ff097819 */ /* 0x000fc80000011603 */
[C---:B------:R-:W-:Y:S01]  /*08a0*/  LEA R2, P0, R7.reuse, R9, 0x5 ;  /* 0x0000000907027211 */ /* 0x040fe200078028ff */
[C---:B------:R-:W-:Y:S01]  /*08b0*/  IMAD.WIDE.U32 R4, R7.reuse, 0x280000, R4 ;  /* 0x0028000007047825 */ /* 0x040fe200078e0004 */
[----:B------:R-:W2:Y:S02]  /*08c0*/  LDG.E.64.CONSTANT R52, desc[UR18][R52.64] ;  /* 0x0000001234347981 */ /* 0x000ea4000c1e9b00 */
[----:B------:R-:W-:Y:S01]  /*08d0*/  LEA.HI.X R7, R7, RZ, R10, 0x5, P0 ;  /* 0x000000ff07077211 */ /* 0x000fe200000f2c0a */
[----:B------:R-:W-:Y:S01]  /*08e0*/  IMAD R21, R0, 0x280, RZ ;  /* 0x0000028000157824 */ /* 0x000fe200078e02ff */
[C---:B------:R-:W-:Y:S01]  /*08f0*/  LEA R54, P0, R2.reuse, UR26, 0x3 ;  /* 0x0000001a02367c11 */ /* 0x040fe2000f8018ff */
[----:B------:R0:W-:Y:S01]  /*0900*/  STL [R1+0x48], R9 ;  /* 0x0000480901007387 */ /* 0x0001e20000100800 */
[----:B------:R-:W-:Y:S01]  /*0910*/  IADD3 R3, R5, UR25, RZ ;  /* 0x0000001905037c10 */ /* 0x000fe2000fffe0ff */
[----:B------:R-:W-:Y:S01]  /*0920*/  ULDC.64 UR24, c[0x0][0x230] ;  /* 0x00008c0000187ab9 */ /* 0x000fe20000000a00 */
[----:B------:R-:W-:Y:S01]  /*0930*/  LEA.HI.X R55, R2, UR27, R7, 0x3, P0 ;  /* 0x0000001b02377c11 */ /* 0x000fe200080f1c07 */
[----:B------:R-:W-:Y:S01]  /*0940*/  ULDC.64 UR26, c[0x0][0x228] ;  /* 0x00008a00001a7ab9 */ /* 0x000fe20000000a00 */
[----:B------:R-:W-:-:S04]  /*0950*/  IADD3 R0, P1, R21, R4, RZ ;  /* 0x0000000415007210 */ /* 0x000fc80007f3e0ff */
[----:B------:R-:W-:Y:S01]  /*0960*/  IADD3.X R5, RZ, R3, RZ, P1, !PT ;  /* 0x00000003ff057210 */ /* 0x000fe20000ffe4ff */
[----:B------:R-:W3:Y:S01]  /*0970*/  LDG.E.64.CONSTANT R54, desc[UR18][R54.64] ;  /* 0x0000001236367981 */ /* 0x000ee2000c1e9b00 */
[C---:B------:R-:W-:Y:S02]  /*0980*/  SHF.L.U32 R11, R0.reuse, 0x1, RZ ;  /* 0x00000001000b7819 */ /* 0x040fe400000006ff */
[----:B0-----:R-:W-:Y:S02]  /*0990*/  SHF.L.U64.HI R9, R0, 0x1, R5 ;  /* 0x0000000100097819 */ /* 0x001fe40000010205 */
[C---:B------:R-:W-:Y:S02]  /*09a0*/  IADD3 R56, P0, R11.reuse, UR24, RZ ;  /* 0x000000180b387c10 */ /* 0x040fe4000ff1e0ff */
[----:B------:R-:W-:Y:S02]  /*09b0*/  IADD3 R58, P1, R11, UR26, RZ ;  /* 0x0000001a0b3a7c10 */ /* 0x000fe4000ff3e0ff */
[----:B------:R-:W-:-:S02]  /*09c0*/  IADD3.X R57, R9, UR25, RZ, P0, !PT ;  /* 0x0000001909397c10 */ /* 0x000fc400087fe4ff */
[----:B------:R-:W-:-:S04]  /*09d0*/  IADD3.X R59, R9, UR27, RZ, P1, !PT ;  /* 0x0000001b093b7c10 */ /* 0x000fc80008ffe4ff */
[----:B------:R-:W4:Y:S01]  /*09e0*/  LDG.E.64.CONSTANT R56, desc[UR18][R56.64] ;  /* 0x0000001238387981 */ /* 0x000f22000c1e9b00 */
[----:B------:R-:W-:-:S03]  /*09f0*/  IADD3 R5, R21, 0xa00, RZ ;  /* 0x00000a0015057810 */ /* 0x000fc60007ffe0ff */
[----:B------:R-:W4:Y:S01]  /*0a00*/  LDG.E.64.CONSTANT R58, desc[UR18][R58.64] ;  /* 0x000000123a3a7981 */ /* 0x000f22000c1e9b00 */
[----:B------:R-:W-:-:S04]  /*0a10*/  IADD3 R5, P0, R5, R4, RZ ;  /* 0x0000000405057210 */ /* 0x000fc80007f1e0ff */
[----:B------:R-:W-:Y:S01]  /*0a20*/  IADD3.X R0, RZ, R3, RZ, P0, !PT ;  /* 0x00000003ff007210 */ /* 0x000fe200007fe4ff */
[----:B------:R-:W-:-:S03]  /*0a30*/  IMAD.SHL.U32 R7, R5, 0x2, RZ ;  /* 0x0000000205077824 */ /* 0x000fc600078e00ff */
[----:B------:R-:W-:Y:S02]  /*0a40*/  SHF.L.U64.HI R2, R5, 0x1, R0 ;  /* 0x0000000105027819 */ /* 0x000fe40000010200 */
[----:B------:R-:W-:-:S04]  /*0a50*/  IADD3 R60, P0, R7, UR24, RZ ;  /* 0x00000018073c7c10 */ /* 0x000fc8000ff1e0ff */
[----:B------:R-:W-:Y:S02]  /*0a60*/  IADD3.X R61, R2, UR25, RZ, P0, !PT ;  /* 0x00000019023d7c10 */ /* 0x000fe400087fe4ff */
[----:B------:R-:W-:-:S04]  /*0a70*/  IADD3 R62, P0, R7, UR26, RZ ;  /* 0x0000001a073e7c10 */ /* 0x000fc8000ff1e0ff */
[----:B------:R-:W-:Y:S01]  /*0a80*/  IADD3.X R63, R2, UR27, RZ, P0, !PT ;  /* 0x0000001b023f7c10 */ /* 0x000fe200087fe4ff */
[----:B------:R-:W4:Y:S05]  /*0a90*/  LDG.E.64.CONSTANT R60, desc[UR18][R60.64] ;  /* 0x000000123c3c7981 */ /* 0x000f2a000c1e9b00 */
[----:B------:R-:W4:Y:S01]  /*0aa0*/  LDG.E.64.CONSTANT R62, desc[UR18][R62.64] ;  /* 0x000000123e3e7981 */ /* 0x000f22000c1e9b00 */
[----:B------:R-:W-:-:S03]  /*0ab0*/  IADD3 R5, R21, 0x1400, RZ ;  /* 0x0000140015057810 */ /* 0x000fc60007ffe0ff */
[----:B------:R-:W-:Y:S01]  /*0ac0*/  STL [R1+0x44], R9 ;  /* 0x0000440901007387 */ /* 0x000fe20000100800 */
[----:B------:R-:W-:-:S03]  /*0ad0*/  IADD3 R5, P0, R5, R4, RZ ;  /* 0x0000000405057210 */ /* 0x000fc60007f1e0ff */
[----:B------:R-:W-:Y:S01]  /*0ae0*/  STL [R1+0x40], R11 ;  /* 0x0000400b01007387 */ /* 0x000fe20000100800 */
[----:B------:R-:W-:-:S03]  /*0af0*/  IADD3.X R0, RZ, R3, RZ, P0, !PT ;  /* 0x00000003ff007210 */ /* 0x000fc600007fe4ff */
[----:B------:R0:W-:Y:S04]  /*0b00*/  STL [R1+0x38], R7 ;  /* 0x0000380701007387 */ /* 0x0001e80000100800 */
[----:B------:R1:W-:Y:S01]  /*0b10*/  STL [R1+0x3c], R2 ;  /* 0x00003c0201007387 */ /* 0x0003e20000100800 */
[C---:B0-----:R-:W-:Y:S02]  /*0b20*/  SHF.L.U32 R7, R5.reuse, 0x1, RZ ;  /* 0x0000000105077819 */ /* 0x041fe400000006ff */
[----:B-1----:R-:W-:Y:S02]  /*0b30*/  SHF.L.U64.HI R2, R5, 0x1, R0 ;  /* 0x0000000105027819 */ /* 0x002fe40000010200 */
[C---:B------:R-:W-:Y:S02]  /*0b40*/  IADD3 R64, P0, R7.reuse, UR24, RZ ;  /* 0x0000001807407c10 */ /* 0x040fe4000ff1e0ff */
[----:B------:R-:W-:-:S02]  /*0b50*/  IADD3 R66, P1, R7, UR26, RZ ;  /* 0x0000001a07427c10 */ /* 0x000fc4000ff3e0ff */
[C---:B------:R-:W-:Y:S02]  /*0b60*/  IADD3.X R65, R2.reuse, UR25, RZ, P0, !PT ;  /* 0x0000001902417c10 */ /* 0x040fe400087fe4ff */
[----:B------:R-:W-:-:S04]  /*0b70*/  IADD3.X R67, R2, UR27, RZ, P1, !PT ;  /* 0x0000001b02437c10 */ /* 0x000fc80008ffe4ff */
[----:B------:R-:W4:Y:S04]  /*0b80*/  LDG.E.64.CONSTANT R64, desc[UR18][R64.64] ;  /* 0x0000001240407981 */ /* 0x000f28000c1e9b00 */
[----:B------:R-:W4:Y:S01]  /*0b90*/  LDG.E.64.CONSTANT R66, desc[UR18][R66.64] ;  /* 0x0000001242427981 */ /* 0x000f22000c1e9b00 */
[----:B------:R-:W-:-:S04]  /*0ba0*/  IADD3 R5, R21, 0x1e00, RZ ;  /* 0x00001e0015057810 */ /* 0x000fc80007ffe0ff */
[----:B------:R-:W-:Y:S01]  /*0bb0*/  IADD3 R5, P0, R5, R4, RZ ;  /* 0x0000000405057210 */ /* 0x000fe20007f1e0ff */
[----:B------:R0:W-:Y:S03]  /*0bc0*/  STL [R1+0x30], R7 ;  /* 0x0000300701007387 */ /* 0x0001e60000100800 */
[----:B------:R-:W-:Y:S01]  /*0bd0*/  IADD3.X R0, RZ, R3, RZ, P0, !PT ;  /* 0x00000003ff007210 */ /* 0x000fe200007fe4ff */
[----:B------:R1:W-:Y:S01]  /*0be0*/  STL [R1+0x34], R2 ;  /* 0x0000340201007387 */ /* 0x0003e20000100800 */
[C---:B0-----:R-:W-:Y:S02]  /*0bf0*/  IMAD.SHL.U32 R7, R5.reuse, 0x2, RZ ;  /* 0x0000000205077824 */ /* 0x041fe400078e00ff */
[----:B-1----:R-:W-:-:S03]  /*0c00*/  SHF.L.U64.HI R2, R5, 0x1, R0 ;  /* 0x0000000105027819 */ /* 0x002fc60000010200 */
[----:B------:R-:W-:-:S04]  /*0c10*/  IADD3 R68, P0, R7, UR24, RZ ;  /* 0x0000001807447c10 */ /* 0x000fc8000ff1e0ff */
[----:B------:R-:W-:Y:S02]  /*0c20*/  IADD3.X R69, R2, UR25, RZ, P0, !PT ;  /* 0x0000001902457c10 */ /* 0x000fe400087fe4ff */
[----:B------:R-:W-:-:S04]  /*0c30*/  IADD3 R70, P1, R7, UR26, RZ ;  /* 0x0000001a07467c10 */ /* 0x000fc8000ff3e0ff */
[----:B------:R-:W4:Y:S01]  /*0c40*/  LDG.E.64.CONSTANT R68, desc[UR18][R68.64] ;  /* 0x0000001244447981 */ /* 0x000f22000c1e9b00 */
[----:B------:R-:W-:-:S06]  /*0c50*/  IADD3.X R71, R2, UR27, RZ, P1, !PT ;  /* 0x0000001b02477c10 */ /* 0x000fcc0008ffe4ff */
[----:B------:R-:W4:Y:S01]  /*0c60*/  LDG.E.64.CONSTANT R70, desc[UR18][R70.64] ;  /* 0x0000001246467981 */ /* 0x000f22000c1e9b00 */
[----:B------:R-:W-:-:S04]  /*0c70*/  IADD3 R5, R21, 0x2800, RZ ;  /* 0x0000280015057810 */ /* 0x000fc80007ffe0ff */
[----:B------:R-:W-:Y:S01]  /*0c80*/  IADD3 R5, P0, R5, R4, RZ ;  /* 0x0000000405057210 */ /* 0x000fe20007f1e0ff */
[----:B------:R0:W-:Y:S03]  /*0c90*/  STL [R1+0x28], R7 ;  /* 0x0000280701007387 */ /* 0x0001e60000100800 */
[----:B------:R-:W-:Y:S01]  /*0ca0*/  IADD3.X R0, RZ, R3, RZ, P0, !PT ;  /* 0x00000003ff007210 */ /* 0x000fe200007fe4ff */
[----:B------:R1:W-:Y:S01]  /*0cb0*/  STL [R1+0x2c], R2 ;  /* 0x00002c0201007387 */ /* 0x0003e20000100800 */
[C---:B0-----:R-:W-:Y:S02]  /*0cc0*/  SHF.L.U32 R7, R5.reuse, 0x1, RZ ;  /* 0x0000000105077819 */ /* 0x041fe400000006ff */
[----:B-1----:R-:W-:Y:S02]  /*0cd0*/  SHF.L.U64.HI R2, R5, 0x1, R0 ;  /* 0x0000000105027819 */ /* 0x002fe40000010200 */
[----:B------:R-:W-:-:S02]  /*0ce0*/  IADD3 R72, P0, R7, UR24, RZ ;  /* 0x0000001807487c10 */ /* 0x000fc4000ff1e0ff */
[----:B------:R-:W-:Y:S02]  /*0cf0*/  IADD3 R74, P1, R7, UR26, RZ ;  /* 0x0000001a074a7c10 */ /* 0x000fe4000ff3e0ff */
[C---:B------:R-:W-:Y:S02]  /*0d00*/  IADD3.X R73, R2.reuse, UR25, RZ, P0, !PT ;  /* 0x0000001902497c10 */ /* 0x040fe400087fe4ff */
[----:B------:R-:W-:-:S04]  /*0d10*/  IADD3.X R75, R2, UR27, RZ, P1, !PT ;  /* 0x0000001b024b7c10 */ /* 0x000fc80008ffe4ff */
[----:B------:R-:W4:Y:S01]  /*0d20*/  LDG.E.64.CONSTANT R72, desc[UR18][R72.64] ;  /* 0x0000001248487981 */ /* 0x000f22000c1e9b00 */
[----:B------:R-:W-:-:S03]  /*0d30*/  IADD3 R5, R21, 0x3200, RZ ;  /* 0x0000320015057810 */ /* 0x000fc60007ffe0ff */
[----:B------:R-:W4:Y:S01]  /*0d40*/  LDG.E.64.CONSTANT R74, desc[UR18][R74.64] ;  /* 0x000000124a4a7981 */ /* 0x000f22000c1e9b00 */
[----:B------:R-:W-:-:S03]  /*0d50*/  IADD3 R5, P0, R5, R4, RZ ;  /* 0x0000000405057210 */ /* 0x000fc60007f1e0ff */
[----:B------:R0:W-:Y:S01]  /*0d60*/  STL [R1+0x20], R7 ;  /* 0x0000200701007387 */ /* 0x0001e20000100800 */
[----:B------:R-:W-:-:S03]  /*0d70*/  IADD3.X R0, RZ, R3, RZ, P0, !PT ;  /* 0x00000003ff007210 */ /* 0x000fc600007fe4ff */
[----:B------:R1:W-:Y:S01]  /*0d80*/  STL [R1+0x24], R2 ;  /* 0x0000240201007387 */ /* 0x0003e20000100800 */
[C---:B0-----:R-:W-:Y:S01]  /*0d90*/  IMAD.SHL.U32 R7, R5.reuse, 0x2, RZ ;  /* 0x0000000205077824 */ /* 0x041fe200078e00ff */
[----:B-1----:R-:W-:-:S04]  /*0da0*/  SHF.L.U64.HI R2, R5, 0x1, R0 ;  /* 0x0000000105027819 */ /* 0x002fc80000010200 */
[C---:B------:R-:W-:Y:S02]  /*0db0*/  IADD3 R76, P0, R7.reuse, UR24, RZ ;  /* 0x00000018074c7c10 */ /* 0x040fe4000ff1e0ff */
[----:B------:R-:W-:Y:S02]  /*0dc0*/  IADD3 R78, P1, R7, UR26, RZ ;  /* 0x0000001a074e7c10 */ /* 0x000fe4000ff3e0ff */
[C---:B------:R-:W-:Y:S01]  /*0dd0*/  IADD3.X R77, R2.reuse, UR25, RZ, P0, !PT ;  /* 0x00000019024d7c10 */ /* 0x040fe200087fe4ff */
[----:B------:R-:W-:Y:S01]  /*0de0*/  HFMA2.MMA R5, -RZ, RZ, 0, 2.384185791015625e-06 ;  /* 0x00000028ff057435 */ /* 0x000fe200000001ff */
[----:B------:R-:W-:-:S04]  /*0df0*/  IADD3.X R79, R2, UR27, RZ, P1, !PT ;  /* 0x0000001b024f7c10 */ /* 0x000fc80008ffe4ff */
[----:B------:R-:W4:Y:S04]  /*0e00*/  LDG.E.64.CONSTANT R76, desc[UR18][R76.64] ;  /* 0x000000124c4c7981 */ /* 0x000f28000c1e9b00 */
[----:B------:R-:W4:Y:S01]  /*0e10*/  LDG.E.64.CONSTANT R78, desc[UR18][R78.64] ;  /* 0x000000124e4e7981 */ /* 0x000f22000c1e9b00 */
[----:B------:R-:W-:-:S05]  /*0e20*/  IMAD R5, R8, R5, UR13 ;  /* 0x0000000d08057e24 */ /* 0x000fca000f8e0205 */
[----:B------:R-:W-:Y:S02]  /*0e30*/  LEA R0, R6, R5, 0x3 ;  /* 0x0000000506007211 */ /* 0x000fe400078e18ff */
[C---:B------:R-:W-:Y:S01]  /*0e40*/  IADD3 R5, R21.reuse, 0x3c00, RZ ;  /* 0x00003c0015057810 */ /* 0x040fe20007ffe0ff */
[----:B------:R0:W-:Y:S01]  /*0e50*/  STL [R1+0x14], R7 ;  /* 0x0000140701007387 */ /* 0x0001e20000100800 */
[----:B------:R-:W-:Y:S02]  /*0e60*/  IADD3 R9, R21, 0x5000, RZ ;  /* 0x0000500015097810 */ /* 0x000fe40007ffe0ff */
[-C--:B------:R-:W-:Y:S01]  /*0e70*/  IADD3 R5, P1, R5, R4.reuse, RZ ;  /* 0x0000000405057210 */ /* 0x080fe20007f3e0ff */
[----:B------:R-:W-:Y:S01]  /*0e80*/  STL [R1+0x1c], R2 ;  /* 0x00001c0201007387 */ /* 0x000fe20000100800 */
[----:B------:R-:W-:-:S03]  /*0e90*/  IADD3 R9, P5, R9, R4, RZ ;  /* 0x0000000409097210 */ /* 0x000fc60007fbe0ff */
[----:B------:R1:W-:Y:S01]  /*0ea0*/  STL [R1+0x18], R0 ;  /* 0x0000180001007387 */ /* 0x0003e20000100800 */
[----:B------:R-:W-:Y:S02]  /*0eb0*/  SHF.L.U32 R18, R5, 0x1, RZ ;  /* 0x0000000105127819 */ /* 0x000fe400000006ff */
[----:B0-----:R-:W-:Y:S02]  /*0ec0*/  IADD3 R7, R21, 0x4600, RZ ;  /* 0x0000460015077810 */ /* 0x001fe40007ffe0ff */
[----:B-1----:R-:W-:-:S04]  /*0ed0*/  IADD3.X R0, RZ, R3, RZ, P1, !PT ;  /* 0x00000003ff007210 */ /* 0x002fc80000ffe4ff */
[----:B------:R-:W-:Y:S02]  /*0ee0*/  SHF.L.U64.HI R14, R5, 0x1, R0 ;  /* 0x00000001050e7819 */ /* 0x000fe40000010200 */
[-C--:B------:R-:W-:Y:S02]  /*0ef0*/  IADD3.X R0, RZ, R3.reuse, RZ, P5, !PT ;  /* 0x00000003ff007210 */ /* 0x080fe40002ffe4ff */
[----:B------:R-:W-:Y:S02]  /*0f00*/  IADD3 R80, P5, R18, UR24, RZ ;  /* 0x0000001812507c10 */ /* 0x000fe4000ffbe0ff */
[----:B------:R-:W-:Y:S02]  /*0f10*/  IADD3 R7, P6, R7, R4, RZ ;  /* 0x0000000407077210 */ /* 0x000fe40007fde0ff */
[----:B------:R-:W-:Y:S02]  /*0f20*/  IADD3.X R81, R14, UR25, RZ, P5, !PT ;  /* 0x000000190e517c10 */ /* 0x000fe4000affe4ff */
[----:B------:R-:W-:-:S02]  /*0f30*/  IADD3.X R6, RZ, R3, RZ, P6, !PT ;  /* 0x00000003ff067210 */ /* 0x000fc400037fe4ff */
[----:B------:R-:W-:Y:S02]  /*0f40*/  IADD3 R82, P6, R18, UR26, RZ ;  /* 0x0000001a12527c10 */ /* 0x000fe4000ffde0ff */
[----:B------:R-:W4:Y:S02]  /*0f50*/  LDG.E.64.CONSTANT R80, desc[UR18][R80.64] ;  /* 0x0000001250507981 */ /* 0x000f24000c1e9b00 */
[----:B------:R-:W-:-:S06]  /*0f60*/  IADD3.X R83, R14, UR27, RZ, P6, !PT ;  /* 0x0000001b0e537c10 */ /* 0x000fcc000b7fe4ff */
[----:B------:R-:W4:Y:S01]  /*0f70*/  LDG.E.64.CONSTANT R82, desc[UR18][R82.64] ;  /* 0x0000001252527981 */ /* 0x000f22000c1e9b00 */
[C---:B------:R-:W-:Y:S01]  /*0f80*/  SHF.L.U64.HI R10, R7.reuse, 0x1, R6 ;  /* 0x00000001070a7819 */ /* 0x040fe20000010206 */
[----:B------:R-:W-:Y:S01]  /*0f90*/  IMAD.SHL.U32 R8, R7, 0x2, RZ ;  /* 0x0000000207087824 */ /* 0x000fe200078e00ff */
[C---:B------:R-:W-:Y:S02]  /*0fa0*/  SHF.L.U64.HI R165, R9.reuse, 0x1, R0 ;  /* 0x0000000109a57819 */ /* 0x040fe40000010200 */
[----:B------:R-:W-:Y:S02]  /*0fb0*/  SHF.L.U32 R162, R9, 0x1, RZ ;  /* 0x0000000109a27819 */ /* 0x000fe400000006ff */
[----:B------:R-:W-:-:S04]  /*0fc0*/  IADD3 R11, R21, 0x6400, RZ ;  /* 0x00006400150b7810 */ /* 0x000fc80007ffe0ff */
[----:B------:R-:W-:Y:S02]  /*0fd0*/  IADD3 R22, P4, R11, R4, RZ ;  /* 0x000000040b167210 */ /* 0x000fe40007f9e0ff */
[C---:B------:R-:W-:Y:S02]  /*0fe0*/  IADD3 R84, P5, R8.reuse, UR24, RZ ;  /* 0x0000001808547c10 */ /* 0x040fe4000ffbe0ff */
[----:B------:R-:W-:Y:S02]  /*0ff0*/  IADD3 R86, P6, R8, UR26, RZ ;  /* 0x0000001a08567c10 */ /* 0x000fe4000ffde0ff */
[----:B------:R-:W-:Y:S01]  /*1000*/  IADD3 R13, R21, 0x7800, RZ ;  /* 0x00007800150d7810 */ /* 0x000fe20007ffe0ff */
[----:B---3--:R-:W-:-:S06]  /*1010*/  FADD.FTZ R32, R55, UR15 ;  /* 0x0000000f37207e21 */ /* 0x008fcc0008010000 */
[----:B------:R-:W0:Y:S01]  /*1020*/  MUFU.RSQ R32, R32 ;  /* 0x0000002000207308 */ /* 0x000e220000001400 */
[C---:B--2---:R-:W-:Y:S02]  /*1030*/  PRMT R121, R52.reuse, 0x7632, R121 ;  /* 0x0000763234797816 */ /* 0x044fe40000000079 */
[----:B------:R-:W-:Y:S02]  /*1040*/  SHF.L.U32 R2, R52, 0x10, RZ ;  /* 0x0000001034027819 */ /* 0x000fe400000006ff */
[C---:B----4-:R-:W-:Y:S02]  /*1050*/  SHF.L.U32 R7, R56.reuse, 0x10, RZ ;  /* 0x0000001038077819 */ /* 0x050fe400000006ff */
[----:B------:R-:W-:Y:S02]  /*1060*/  PRMT R5, R56, 0x7632, R5 ;  /* 0x0000763238057816 */ /* 0x000fe40000000005 */
[----:B------:R-:W-:Y:S01]  /*1070*/  SHF.L.U32 R0, R58, 0x10, RZ ;  /* 0x000000103a007819 */ /* 0x000fe200000006ff */
[----:B------:R-:W-:Y:S01]  /*1080*/  FADD.FTZ R7, -R54, R7 ;  /* 0x0000000736077221 */ /* 0x000fe20000010100 */
[----:B------:R-:W-:-:S02]  /*1090*/  PRMT R6, R58, 0x7632, R6 ;  /* 0x000076323a067816 */ /* 0x000fc40000000006 */
[----:B------:R-:W-:Y:S01]  /*10a0*/  SHF.L.U32 R9, R5, 0x10, RZ ;  /* 0x0000001005097819 */ /* 0x000fe200000006ff */
[----:B0-----:R-:W-:Y:S01]  /*10b0*/  FMUL.FTZ R160, R32, R7 ;  /* 0x0000000720a07220 */ /* 0x001fe20000410000 */
[----:B------:R-:W-:Y:S01]  /*10c0*/  SHF.L.U32 R121, R121, 0x10, RZ ;  /* 0x0000001079797819 */ /* 0x000fe200000006ff */
[----:B------:R-:W-:Y:S01]  /*10d0*/  IMAD.U32 R11, R6, 0x10000, RZ ;  /* 0x00010000060b7824 */ /* 0x000fe200078e00ff */
[----:B------:R-:W-:Y:S01]  /*10e0*/  SHF.L.U32 R7, R57, 0x10, RZ ;  /* 0x0000001039077819 */ /* 0x000fe200000006ff */
[----:B------:R-:W-:Y:S01]  /*10f0*/  FMUL.FTZ R5, R0, R2 ;  /* 0x0000000200057220 */ /* 0x000fe20000410000 */
[----:B------:R-:W-:Y:S01]  /*1100*/  FADD.FTZ R9, -R54, R9 ;  /* 0x0000000936097221 */ /* 0x000fe20000010100 */
[----:B------:R-:W-:Y:S01]  /*1110*/  SHF.L.U32 R31, R53, 0x10, RZ ;  /* 0x00000010351f7819 */ /* 0x000fe200000006ff */
[----:B------:R-:W-:Y:S01]  /*1120*/  STL [R1+0x7c], R52 ;  /* 0x00007c3401007387 */ /* 0x000fe20000100800 */
[----:B------:R-:W-:Y:S01]  /*1130*/  SHF.L.U32 R30, R59, 0x10, RZ ;  /* 0x000000103b1e7819 */ /* 0x000fe200000006ff */
[----:B------:R-:W-:Y:S01]  /*1140*/  FMUL.FTZ R6, R11, R121 ;  /* 0x000000790b067220 */ /* 0x000fe20000410000 */
[----:B------:R-:W-:Y:S01]  /*1150*/  FMUL.FTZ R9, R32, R9 ;  /* 0x0000000920097220 */ /* 0x000fe20000410000 */
[----:B------:R-:W-:Y:S01]  /*1160*/  FFMA.FTZ R5, R160, R5, RZ ;  /* 0x00000005a0057223 */ /* 0x000fe200000100ff */
[----:B------:R-:W-:Y:S01]  /*1170*/  FADD.FTZ R7, -R54, R7 ;  /* 0x0000000736077221 */ /* 0x000fe20000010100 */
[----:B------:R-:W-:Y:S01]  /*1180*/  STL [R1+0x10], R14 ;  /* 0x0000100e01007387 */ /* 0x000fe20000100800 */
[C---:B------:R-:W-:Y:S01]  /*1190*/  IADD3.X R85, R10.reuse, UR25, RZ, P5, !PT ;  /* 0x000000190a557c10 */ /* 0x040fe2000affe4ff */
[--C-:B------:R-:W-:Y:S01]  /*11a0*/  FFMA.FTZ R6, R9, R6, R5.reuse ;  /* 0x0000000609067223 */ /* 0x100fe20000010005 */
[----:B------:R-:W-:Y:S01]  /*11b0*/  IADD3.X R87, R10, UR27, RZ, P6, !PT ;  /* 0x0000001b0a577c10 */ /* 0x000fe2000b7fe4ff */
[----:B------:R-:W-:Y:S01]  /*11c0*/  STL [R1+0x8], R18 ;  /* 0x0000081201007387 */ /* 0x000fe20000100800 */
[----:B------:R-:W-:Y:S01]  /*11d0*/  FMUL.FTZ R159, R32, R7 ;  /* 0x00000007209f7220 */ /* 0x000fe20000410000 */
[----:B------:R-:W-:-:S02]  /*11e0*/  PRMT R5, R57, 0x7632, R5 ;  /* 0x0000763239057816 */ /* 0x000fc40000000005 */
[----:B------:R0:W-:Y:S01]  /*11f0*/  STL [R1+0x4], R10 ;  /* 0x0000040a01007387 */ /* 0x0001e20000100800 */
[----:B------:R-:W-:Y:S02]  /*1200*/  IADD3 R16, P2, R13, R4, RZ ;  /* 0x000000040d107210 */ /* 0x000fe40007f5e0ff */
[----:B------:R-:W-:Y:S02]  /*1210*/  PRMT R120, R53, 0x7632, R120 ;  /* 0x0000763235787816 */ /* 0x000fe40000000078 */
[----:B------:R-:W-:Y:S01]  /*1220*/  IADD3 R15, R21, 0x8200, RZ ;  /* 0x00008200150f7810 */ /* 0x000fe20007ffe0ff */
[----:B------:R-:W-:Y:S01]  /*1230*/  FADD.FTZ R47, R11, R47 ;  /* 0x0000002f0b2f7221 */ /* 0x000fe20000010000 */
[----:B------:R-:W-:Y:S01]  /*1240*/  FFMA.FTZ R9, R9, R11, R46 ;  /* 0x0000000b09097223 */ /* 0x000fe2000001002e */
[----:B------:R-:W-:Y:S01]  /*1250*/  SHF.L.U32 R29, R62, 0x10, RZ ;  /* 0x000000103e1d7819 */ /* 0x000fe200000006ff */
[----:B------:R-:W2:Y:S01]  /*1260*/  LDG.E.64.CONSTANT R84, desc[UR18][R84.64] ;  /* 0x0000001254547981 */ /* 0x000ea2000c1e9b00 */
[----:B0-----:R-:W-:Y:S01]  /*1270*/  FMUL.FTZ R10, R30, R31 ;  /* 0x0000001f1e0a7220 */ /* 0x001fe20000410000 */
[----:B------:R-:W-:-:S02]  /*1280*/  SHF.L.U32 R5, R5, 0x10, RZ ;  /* 0x0000001005057819 */ /* 0x000fc400000006ff */
[----:B------:R-:W-:Y:S01]  /*1290*/  SHF.L.U32 R26, R63, 0x10, RZ ;  /* 0x000000103f1a7819 */ /* 0x000fe200000006ff */
[--C-:B------:R-:W-:Y:S01]  /*12a0*/  FFMA.FTZ R13, R159, R10, R6.reuse ;  /* 0x0000000a9f0d7223 */ /* 0x100fe20000010006 */
[----:B------:R-:W-:Y:S01]  /*12b0*/  PRMT R6, R59, 0x7632, R6 ;  /* 0x000076323b067816 */ /* 0x000fe20000000006 */
[----:B------:R-:W-:Y:S01]  /*12c0*/  FFMA.FTZ R10, R0, R2, RZ ;  /* 0x00000002000a7223 */ /* 0x000fe200000100ff */
[----:B------:R-:W-:Y:S01]  /*12d0*/  SHF.L.U32 R120, R120, 0x10, RZ ;  /* 0x0000001078787819 */ /* 0x000fe200000006ff */
[----:B------:R-:W-:Y:S01]  /*12e0*/  FADD.FTZ R5, -R54, R5 ;  /* 0x0000000536057221 */ /* 0x000fe20000010100 */
[----:B------:R-:W3:Y:S01]  /*12f0*/  LDG.E.64.CONSTANT R86, desc[UR18][R86.64] ;  /* 0x0000001256567981 */ /* 0x000ee2000c1e9b00 */
[----:B------:R-:W-:Y:S02]  /*1300*/  IMAD.U32 R14, R6, 0x10000, RZ ;  /* 0x00010000060e7824 */ /* 0x000fe400078e00ff */
[----:B------:R-:W-:Y:S01]  /*1310*/  FFMA.FTZ R7, R11, R121, R10 ;  /* 0x000000790b077223 */ /* 0x000fe2000001000a */
[----:B------:R-:W-:Y:S01]  /*1320*/  IADD3 R12, P1, R15, R4, RZ ;  /* 0x000000040f0c7210 */ /* 0x000fe20007f3e0ff */
[----:B------:R-:W-:Y:S01]  /*1330*/  FMUL.FTZ R10, R32, R5 ;  /* 0x00000005200a7220 */ /* 0x000fe20000410000 */
[----:B------:R-:W-:Y:S01]  /*1340*/  FMUL.FTZ R6, R14, R120 ;  /* 0x000000780e067220 */ /* 0x000fe20000410000 */
[----:B------:R-:W-:-:S02]  /*1350*/  SHF.L.U32 R15, R60, 0x10, RZ ;  /* 0x000000103c0f7819 */ /* 0x000fc400000006ff */
[----:B------:R-:W-:Y:S01]  /*1360*/  PRMT R5, R60, 0x7632, R5 ;  /* 0x000076323c057816 */ /* 0x000fe20000000005 */
[----:B------:R-:W-:Y:S01]  /*1370*/  FFMA.FTZ R13, R10, R6, R13 ;  /* 0x000000060a0d7223 */ /* 0x000fe2000001000d */
[----:B------:R-:W-:Y:S01]  /*1380*/  PRMT R6, R62, 0x7632, R6 ;  /* 0x000076323e067816 */ /* 0x000fe20000000006 */
[----:B------:R-:W-:Y:S01]  /*1390*/  FADD.FTZ R15, -R54, R15 ;  /* 0x0000000f360f7221 */ /* 0x000fe20000010100 */
[----:B------:R-:W-:Y:S01]  /*13a0*/  SHF.L.U32 R11, R5, 0x10, RZ ;  /* 0x00000010050b7819 */ /* 0x000fe200000006ff */
[----:B------:R-:W-:Y:S01]  /*13b0*/  FMUL.FTZ R5, R2, R29 ;  /* 0x0000001d02057220 */ /* 0x000fe20000410000 */
[----:B------:R-:W-:Y:S01]  /*13c0*/  SHF.L.U32 R18, R6, 0x10, RZ ;  /* 0x0000001006127819 */ /* 0x000fe200000006ff */
[----:B------:R-:W-:Y:S02]  /*13d0*/  FMUL.FTZ R158, R32, R15 ;  /* 0x0000000f209e7220 */ /* 0x000fe40000410000 */
[----:B------:R-:W-:Y:S02]  /*13e0*/  FADD.FTZ R11, -R54, R11 ;  /* 0x0000000b360b7221 */ /* 0x000fe40000010100 */
[----:B------:R-:W-:Y:S01]  /*13f0*/  FFMA.FTZ R5, R158, R5, R13 ;  /* 0x000000059e057223 */ /* 0x000fe2000001000d */
[----:B------:R-:W-:Y:S01]  /*1400*/  FMUL.FTZ R20, R121, R18 ;  /* 0x0000001279147220 */ /* 0x000fe20000410000 */
[----:B------:R-:W-:Y:S01]  /*1410*/  FMUL.FTZ R6, R32, R11 ;  /* 0x0000000b20067220 */ /* 0x000fe20000410000 */
[----:B------:R-:W-:Y:S01]  /*1420*/  FFMA.FTZ R7, R30, R31, R7 ;  /* 0x0000001f1e077223 */ /* 0x000fe20000010007 */
[----:B------:R-:W-:-:S02]  /*1430*/  SHF.L.U32 R11, R61, 0x10, RZ ;  /* 0x000000103d0b7819 */ /* 0x000fc400000006ff */
[--C-:B------:R-:W-:Y:S01]  /*1440*/  FFMA.FTZ R20, R6, R20, R5.reuse ;  /* 0x0000001406147223 */ /* 0x100fe20000010005 */
[----:B------:R-:W-:Y:S01]  /*1450*/  PRMT R5, R61, 0x7632, R5 ;  /* 0x000076323d057816 */ /* 0x000fe20000000005 */
[----:B------:R-:W-:Y:S01]  /*1460*/  FFMA.FTZ R7, R14, R120, R7 ;  /* 0x000000780e077223 */ /* 0x000fe20000010007 */
[----:B------:R-:W-:Y:S01]  /*1470*/  FFMA.FTZ R9, R6, R18, R9 ;  /* 0x0000001206097223 */ /* 0x000fe20000010009 */
[----:B------:R-:W-:Y:S01]  /*1480*/  FADD.FTZ R11, -R54, R11 ;  /* 0x0000000b360b7221 */ /* 0x000fe20000010100 */
[----:B------:R-:W-:Y:S01]  /*1490*/  SHF.L.U32 R13, R5, 0x10, RZ ;  /* 0x00000010050d7819 */ /* 0x000fe200000006ff */
[----:B------:R-:W-:Y:S01]  /*14a0*/  FFMA.FTZ R6, R2, R29, R7 ;  /* 0x0000001d02067223 */ /* 0x000fe20000010007 */
[----:B------:R-:W-:Y:S01]  /*14b0*/  PRMT R5, R63, 0x7632, R5 ;  /* 0x000076323f057816 */ /* 0x000fe20000000005 */
[----:B------:R-:W-:Y:S01]  /*14c0*/  FMUL.FTZ R157, R32, R11 ;  /* 0x0000000b209d7220 */ /* 0x000fe20000410000 */
[----:B------:R-:W-:Y:S01]  /*14d0*/  FMUL.FTZ R7, R31, R26 ;  /* 0x0000001a1f077220 */ /* 0x000fe20000410000 */
[----:B------:R-:W-:Y:S01]  /*14e0*/  FFMA.FTZ R6, R121, R18, R6 ;  /* 0x0000001279067223 */ /* 0x000fe20000010006 */
[----:B------:R-:W-:Y:S01]  /*14f0*/  SHF.L.U32 R11, R5, 0x10, RZ ;  /* 0x00000010050b7819 */ /* 0x000fe200000006ff */
[----:B------:R-:W-:Y:S01]  /*1500*/  FADD.FTZ R13, -R54, R13 ;  /* 0x0000000d360d7221 */ /* 0x000fe20000010100 */
[----:B------:R-:W-:Y:S01]  /*1510*/  FFMA.FTZ R10, R10, R14, R50 ;  /* 0x0000000e0a0a7223 */ /* 0x000fe20000010032 */
[----:B------:R-:W-:Y:S01]  /*1520*/  FFMA.FTZ R5, R31, R26, R6 ;  /* 0x0000001a1f057223 */ /* 0x000fe20000010006 */
[----:B------:R-:W-:Y:S01]  /*1530*/  FFMA.FTZ R7, R157, R7, R20 ;  /* 0x000000079d077223 */ /* 0x000fe20000010014 */
[----:B------:R-:W-:Y:S01]  /*1540*/  FMUL.FTZ R13, R32, R13 ;  /* 0x0000000d200d7220 */ /* 0x000fe20000410000 */
[----:B------:R-:W-:Y:S01]  /*1550*/  FMUL.FTZ R6, R120, R11 ;  /* 0x0000000b78067220 */ /* 0x000fe20000410000 */
[----:B------:R-:W-:-:S02]  /*1560*/  FADD.FTZ R51, R14, R51 ;  /* 0x000000330e337221 */ /* 0x000fc40000010000 */
[CC--:B------:R-:W-:Y:S01]  /*1570*/  FFMA.FTZ R10, R13.reuse, R11.reuse, R10 ;  /* 0x0000000b0d0a7223 */ /* 0x0c0fe2000001000a */
[----:B------:R-:W-:Y:S01]  /*1580*/  FFMA.FTZ R7, R13, R6, R7 ;  /* 0x000000060d077223 */ /* 0x000fe20000010007 */
[----:B------:R-:W-:Y:S01]  /*1590*/  FADD.FTZ R51, R51, R11 ;  /* 0x0000000b33337221 */ /* 0x000fe20000010000 */
[----:B------:R-:W-:Y:S01]  /*15a0*/  SHF.L.U32 R13, R64, 0x10, RZ ;  /* 0x00000010400d7819 */ /* 0x000fe200000006ff */
[--C-:B------:R-:W-:Y:S01]  /*15b0*/  FFMA.FTZ R11, R120, R11, R5.reuse ;  /* 0x0000000b780b7223 */ /* 0x100fe20000010005 */
[----:B------:R-:W-:Y:S01]  /*15c0*/  PRMT R5, R64, 0x7632, R5 ;  /* 0x0000763240057816 */ /* 0x000fe20000000005 */
[C---:B------:R-:W-:Y:S01]  /*15d0*/  IMAD.U32 R25, R66.reuse, 0x10000, RZ ;  /* 0x0001000042197824 */ /* 0x040fe200078e00ff */
[----:B------:R-:W-:Y:S01]  /*15e0*/  PRMT R6, R66, 0x7632, R6 ;  /* 0x0000763242067816 */ /* 0x000fe20000000006 */
[----:B------:R-:W-:Y:S01]  /*15f0*/  FADD.FTZ R13, -R54, R13 ;  /* 0x0000000d360d7221 */ /* 0x000fe20000010100 */
[----:B------:R-:W-:Y:S01]  /*1600*/  SHF.L.U32 R15, R5, 0x10, RZ ;  /* 0x00000010050f7819 */ /* 0x000fe200000006ff */
[----:B------:R-:W-:Y:S01]  /*1610*/  FADD.FTZ R47, R47, R18 ;  /* 0x000000122f2f7221 */ /* 0x000fe20000010000 */
[----:B------:R-:W-:Y:S01]  /*1620*/  FMUL.FTZ R5, R2, R25 ;  /* 0x0000001902057220 */ /* 0x000fe20000410000 */
[----:B------:R-:W-:Y:S01]  /*1630*/  FMUL.FTZ R156, R32, R13 ;  /* 0x0000000d209c7220 */ /* 0x000fe20000410000 */
[----:B------:R-:W-:Y:S01]  /*1640*/  SHF.L.U32 R18, R6, 0x10, RZ ;  /* 0x0000001006127819 */ /* 0x000fe200000006ff */
[----:B------:R-:W-:Y:S01]  /*1650*/  FADD.FTZ R15, -R54, R15 ;  /* 0x0000000f360f7221 */ /* 0x000fe20000010100 */
[----:B------:R-:W-:Y:S01]  /*1660*/  IADD3 R88, P6, R162, UR24, RZ ;  /* 0x00000018a2587c10 */ /* 0x000fe2000ffde0ff */
[----:B------:R-:W-:Y:S01]  /*1670*/  FFMA.FTZ R5, R156, R5, R7 ;  /* 0x000000059c057223 */ /* 0x000fe20000010007 */
[----:B------:R-:W-:Y:S01]  /*1680*/  SHF.L.U32 R7, R65, 0x10, RZ ;  /* 0x0000001041077819 */ /* 0x000fe200000006ff */
[----:B------:R-:W-:Y:S01]  /*1690*/  FMUL.FTZ R14, R32, R15 ;  /* 0x0000000f200e7220 */ /* 0x000fe20000410000 */
[----:B------:R-:W-:Y:S01]  /*16a0*/  FMUL.FTZ R20, R121, R18 ;  /* 0x0000001279147220 */ /* 0x000fe20000410000 */
[----:B------:R-:W-:-:S02]  /*16b0*/  IADD3.X R89, R165, UR25, RZ, P6, !PT ;  /* 0x00000019a5597c10 */ /* 0x000fc4000b7fe4ff */
[----:B------:R-:W-:Y:S01]  /*16c0*/  IADD3 R90, P6, R162, UR26, RZ ;  /* 0x0000001aa25a7c10 */ /* 0x000fe2000ffde0ff */
[----:B------:R-:W-:Y:S01]  /*16d0*/  FFMA.FTZ R20, R14, R20, R5 ;  /* 0x000000140e147223 */ /* 0x000fe20000010005 */
[----:B------:R-:W-:Y:S01]  /*16e0*/  FADD.FTZ R7, -R54, R7 ;  /* 0x0000000736077221 */ /* 0x000fe20000010100 */
[----:B------:R-:W-:Y:S01]  /*16f0*/  PRMT R5, R65, 0x7632, R5 ;  /* 0x0000763241057816 */ /* 0x000fe20000000005 */
[----:B------:R-:W-:Y:S01]  /*1700*/  VIADD R27, R21, 0x5a00 ;  /* 0x00005a00151b7836 */ /* 0x000fe20000000000 */
[----:B------:R-:W-:Y:S01]  /*1710*/  IADD3.X R91, R165, UR27, RZ, P6, !PT ;  /* 0x0000001ba55b7c10 */ /* 0x000fe2000b7fe4ff */
[----:B------:R-:W4:Y:S01]  /*1720*/  LDG.E.64.CONSTANT R88, desc[UR18][R88.64] ;  /* 0x0000001258587981 */ /* 0x000f22000c1e9b00 */
[----:B------:R-:W-:Y:S01]  /*1730*/  FMUL.FTZ R155, R32, R7 ;  /* 0x00000007209b7220 */ /* 0x000fe20000410000 */
[----:B------:R-:W-:Y:S01]  /*1740*/  FFMA.FTZ R6, R14, R18, R9 ;  /* 0x000000120e067223 */ /* 0x000fe20000010009 */
[----:B------:R-:W-:Y:S01]  /*1750*/  SHF.L.U32 R7, R5, 0x10, RZ ;  /* 0x0000001005077819 */ /* 0x000fe200000006ff */
[----:B------:R-:W-:Y:S01]  /*1760*/  FFMA.FTZ R14, R2, R25, R11 ;  /* 0x00000019020e7223 */ /* 0x000fe2000001000b */
[----:B------:R-:W-:Y:S01]  /*1770*/  IADD3 R27, P0, R27, R4, RZ ;  /* 0x000000041b1b7210 */ /* 0x000fe20007f1e0ff */
[----:B------:R-:W4:Y:S01]  /*1780*/  LDG.E.64.CONSTANT R90, desc[UR18][R90.64] ;  /* 0x000000125a5a7981 */ /* 0x000f22000c1e9b00 */
[----:B------:R-:W-:Y:S01]  /*1790*/  SHF.L.U32 R24, R67, 0x10, RZ ;  /* 0x0000001043187819 */ /* 0x000fe200000006ff */
[----:B------:R-:W-:Y:S01]  /*17a0*/  FFMA.FTZ R14, R121, R18, R14 ;  /* 0x00000012790e7223 */ /* 0x000fe2000001000e */
[----:B------:R-:W-:Y:S01]  /*17b0*/  PRMT R5, R67, 0x7632, R5 ;  /* 0x0000763243057816 */ /* 0x000fe20000000005 */
[----:B------:R-:W-:Y:S01]  /*17c0*/  FADD.FTZ R7, -R54, R7 ;  /* 0x0000000736077221 */ /* 0x000fe20000010100 */
[----:B------:R-:W-:-:S02]  /*17d0*/  IADD3.X R28, RZ, R3, RZ, P0, !PT ;  /* 0x00000003ff1c7210 */ /* 0x000fc400007fe4ff */
[----:B------:R-:W-:Y:S01]  /*17e0*/  IADD3 R17, R21, 0x8c00, RZ ;  /* 0x00008c0015117810 */ /* 0x000fe20007ffe0ff */
[----:B------:R-:W-:Y:S01]  /*17f0*/  FMUL.FTZ R11, R32, R7 ;  /* 0x00000007200b7220 */ /* 0x000fe20000410000 */
[----:B------:R-:W-:Y:S01]  /*1800*/  SHF.L.U32 R15, R5, 0x10, RZ ;  /* 0x00000010050f7819 */ /* 0x000fe200000006ff */
[-C--:B------:R-:W-:Y:S01]  /*1810*/  FFMA.FTZ R5, R31, R24.reuse, R14 ;  /* 0x000000181f057223 */ /* 0x080fe2000001000e */
[----:B------:R-:W-:Y:S01]  /*1820*/  SHF.L.U64.HI R28, R27, 0x1, R28 ;  /* 0x000000011b1c7819 */ /* 0x000fe2000001021c */
[----:B------:R-:W-:Y:S01]  /*1830*/  FMUL.FTZ R13, R31, R24 ;  /* 0x000000181f0d7220 */ /* 0x000fe20000410000 */
[----:B------:R0:W-:Y:S01]  /*1840*/  STL [R1], R8 ;  /* 0x0000000801007387 */ /* 0x0001e20000100800 */
[----:B------:R-:W-:Y:S02]  /*1850*/  IMAD.SHL.U32 R27, R27, 0x2, RZ ;  /* 0x000000021b1b7824 */ /* 0x000fe400078e00ff */
[----:B------:R-:W-:Y:S01]  /*1860*/  FFMA.FTZ R7, R11, R15, R10 ;  /* 0x0000000f0b077223 */ /* 0x000fe2000001000a */
[----:B------:R-:W-:Y:S01]  /*1870*/  FFMA.FTZ R13, R155, R13, R20 ;  /* 0x0000000d9b0d7223 */ /* 0x000fe20000010014 */
[----:B------:R-:W-:Y:S01]  /*1880*/  FMUL.FTZ R10, R120, R15 ;  /* 0x0000000f780a7220 */ /* 0x000fe20000410000 */
[----:B------:R-:W-:-:S02]  /*1890*/  IADD3 R19, R21, 0x6e00, RZ ;  /* 0x00006e0015137810 */ /* 0x000fc40007ffe0ff */
[----:B0-----:R-:W-:Y:S01]  /*18a0*/  IADD3 R8, P5, R17, R4, RZ ;  /* 0x0000000411087210 */ /* 0x001fe20007fbe0ff */
[----:B------:R-:W-:Y:S01]  /*18b0*/  FFMA.FTZ R17, R120, R15, R5 ;  /* 0x0000000f78117223 */ /* 0x000fe20000010005 */
[----:B------:R-:W-:Y:S01]  /*18c0*/  SHF.L.U32 R5, R68, 0x10, RZ ;  /* 0x0000001044057819 */ /* 0x000fe200000006ff */
[----:B------:R-:W-:Y:S01]  /*18d0*/  VIADD R21, R21, 0x9600 ;  /* 0x0000960015157836 */ /* 0x000fe20000000000 */
[----:B------:R-:W-:Y:S01]  /*18e0*/  IADD3 R92, P0, R27, UR24, RZ ;  /* 0x000000181b5c7c10 */ /* 0x000fe2000ff1e0ff */
[----:B------:R-:W-:Y:S02]  /*18f0*/  FFMA.FTZ R13, R11, R10, R13 ;  /* 0x0000000a0b0d7223 */ /* 0x000fe4000001000d */
[--C-:B------:R-:W-:Y:S01]  /*1900*/  FADD.FTZ R11, -R54, R5.reuse ;  /* 0x00000005360b7221 */ /* 0x100fe20000010100 */
[----:B------:R-:W-:Y:S02]  /*1910*/  IADD3.X R93, R28, UR25, RZ, P0, !PT ;  /* 0x000000191c5d7c10 */ /* 0x000fe400087fe4ff */
[----:B------:R-:W-:-:S02]  /*1920*/  PRMT R5, R68, 0x7632, R5 ;  /* 0x0000763244057816 */ /* 0x000fc40000000005 */
[-C--:B------:R-:W-:Y:S02]  /*1930*/  IADD3 R19, P3, R19, R4.reuse, RZ ;  /* 0x0000000413137210 */ /* 0x080fe40007f7e0ff */
[----:B------:R-:W-:Y:S01]  /*1940*/  IADD3 R94, P0, R27, UR26, RZ ;  /* 0x0000001a1b5e7c10 */ /* 0x000fe2000ff1e0ff */
[----:B------:R-:W-:Y:S01]  /*1950*/  FMUL.FTZ R154, R32, R11 ;  /* 0x0000000b209a7220 */ /* 0x000fe20000410000 */
[----:B------:R-:W-:Y:S01]  /*1960*/  IADD3 R4, P6, R21, R4, RZ ;  /* 0x0000000415047210 */ /* 0x000fe20007fde0ff */
[----:B------:R-:W4:Y:S01]  /*1970*/  LDG.E.64.CONSTANT R92, desc[UR18][R92.64] ;  /* 0x000000125c5c7981 */ /* 0x000f22000c1e9b00 */
[----:B------:R-:W-:Y:S02]  /*1980*/  SHF.L.U32 R21, R70, 0x10, RZ ;  /* 0x0000001046157819 */ /* 0x000fe400000006ff */
[----:B------:R-:W-:Y:S02]  /*1990*/  SHF.L.U32 R11, R5, 0x10, RZ ;  /* 0x00000010050b7819 */ /* 0x000fe400000006ff */
[----:B------:R-:W-:-:S02]  /*19a0*/  IADD3.X R95, R28, UR27, RZ, P0, !PT ;  /* 0x0000001b1c5f7c10 */ /* 0x000fc400087fe4ff */
[----:B------:R-:W-:Y:S01]  /*19b0*/  PRMT R5, R70, 0x7632, R5 ;  /* 0x0000763246057816 */ /* 0x000fe20000000005 */
[----:B------:R-:W-:Y:S01]  /*19c0*/  FMUL.FTZ R10, R2, R21 ;  /* 0x00000015020a7220 */ /* 0x000fe20000410000 */
[----:B------:R-:W-:Y:S02]  /*19d0*/  FADD.FTZ R11, -R54, R11 ;  /* 0x0000000b360b7221 */ /* 0x000fe40000010100 */
[----:B------:R-:W-:Y:S01]  /*19e0*/  SHF.L.U32 R14, R5, 0x10, RZ ;  /* 0x00000010050e7819 */ /* 0x000fe200000006ff */
[----:B------:R-:W4:Y:S01]  /*19f0*/  LDG.E.64.CONSTANT R94, desc[UR18][R94.64] ;  /* 0x000000125e5e7981 */ /* 0x000f22000c1e9b00 */
[----:B------:R-:W-:Y:S01]  /*1a00*/  IADD3.X R23, RZ, R3, RZ, P4, !PT ;  /* 0x00000003ff177210 */ /* 0x000fe200027fe4ff */
[----:B------:R-:W-:Y:S01]  /*1a10*/  FFMA.FTZ R13, R154, R10, R13 ;  /* 0x0000000a9a0d7223 */ /* 0x000fe2000001000d */
[----:B------:R-:W-:Y:S01]  /*1a20*/  FADD.FTZ R9, R47, R18 ;  /* 0x000000122f097221 */ /* 0x000fe20000010000 */
[----:B------:R-:W-:Y:S01]  /*1a30*/  FMUL.FTZ R11, R32, R11 ;  /* 0x0000000b200b7220 */ /* 0x000fe20000410000 */
[----:B------:R-:W-:Y:S01]  /*1a40*/  FFMA.FTZ R10, R2, R21, R17 ;  /* 0x00000015020a7223 */ /* 0x000fe20000010011 */
[----:B------:R-:W-:Y:S01]  /*1a50*/  FMUL.FTZ R18, R121, R14 ;  /* 0x0000000e79127220 */ /* 0x000fe20000410000 */
[C---:B------:R-:W-:Y:S01]  /*1a60*/  SHF.L.U64.HI R23, R22.reuse, 0x1, R23 ;  /* 0x0000000116177819 */ /* 0x040fe20000010217 */
[----:B------:R-:W-:-:S02]  /*1a70*/  IMAD.SHL.U32 R22, R22, 0x2, RZ ;  /* 0x0000000216167824 */ /* 0x000fc400078e00ff */
[----:B------:R-:W-:Y:S01]  /*1a80*/  FADD.FTZ R5, R9, R14 ;  /* 0x0000000e09057221 */ /* 0x000fe20000010000 */
[-C--:B------:R-:W-:Y:S01]  /*1a90*/  FFMA.FTZ R6, R11, R14.reuse, R6 ;  /* 0x0000000e0b067223 */ /* 0x080fe20000010006 */
[----:B------:R-:W-:Y:S01]  /*1aa0*/  FFMA.FTZ R10, R121, R14, R10 ;  /* 0x0000000e790a7223 */ /* 0x000fe2000001000a */
[----:B------:R-:W-:Y:S01]  /*1ab0*/  FFMA.FTZ R14, R11, R18, R13 ;  /* 0x000000120b0e7223 */ /* 0x000fe2000001000d */
[C---:B------:R-:W-:Y:S02]  /*1ac0*/  SHF.L.U32 R11, R69.reuse, 0x10, RZ ;  /* 0x00000010450b7819 */ /* 0x040fe400000006ff */
[----:B------:R-:W-:Y:S02]  /*1ad0*/  PRMT R9, R69, 0x7632, R9 ;  /* 0x0000763245097816 */ /* 0x000fe40000000009 */
[----:B------:R-:W-:Y:S01]  /*1ae0*/  IADD3 R96, P0, R22, UR24, RZ ;  /* 0x0000001816607c10 */ /* 0x000fe2000ff1e0ff */
[----:B------:R-:W-:Y:S01]  /*1af0*/  FADD.FTZ R47, R51, R15 ;  /* 0x0000000f332f7221 */ /* 0x000fe20000010000 */
[----:B------:R-:W-:Y:S01]  /*1b00*/  SHF.L.U32 R18, R71, 0x10, RZ ;  /* 0x0000001047127819 */ /* 0x000fe200000006ff */
[----:B------:R-:W-:Y:S01]  /*1b10*/  FADD.FTZ R11, -R54, R11 ;  /* 0x0000000b360b7221 */ /* 0x000fe20000010100 */
[----:B------:R-:W-:-:S02]  /*1b20*/  SHF.L.U32 R15, R9, 0x10, RZ ;  /* 0x00000010090f7819 */ /* 0x000fc400000006ff */
[----:B------:R-:W-:Y:S02]  /*1b30*/  IADD3 R98, P4, R22, UR26, RZ ;  /* 0x0000001a16627c10 */ /* 0x000fe4000ff9e0ff */
[----:B------:R-:W-:Y:S01]  /*1b40*/  IADD3.X R97, R23, UR25, RZ, P0, !PT ;  /* 0x0000001917617c10 */ /* 0x000fe200087fe4ff */
[----:B------:R-:W-:Y:S01]  /*1b50*/  FMUL.FTZ R13, R31, R18 ;  /* 0x000000121f0d7220 */ /* 0x000fe20000410000 */
[----:B------:R-:W-:Y:S01]  /*1b60*/  PRMT R9, R71, 0x7632, R9 ;  /* 0x0000763247097816 */ /* 0x000fe20000000009 */
[----:B------:R-:W-:Y:S01]  /*1b70*/  FMUL.FTZ R153, R32, R11 ;  /* 0x0000000b20997220 */ /* 0x000fe20000410000 */
[----:B------:R-:W-:Y:S01]  /*1b80*/  IADD3.X R99, R23, UR27, RZ, P4, !PT ;  /* 0x0000001b17637c10 */ /* 0x000fe2000a7fe4ff */
[----:B------:R-:W-:Y:S01]  /*1b90*/  FADD.FTZ R15, -R54, R15 ;  /* 0x0000000f360f7221 */ /* 0x000fe20000010100 */
[----:B------:R-:W4:Y:S01]  /*1ba0*/  LDG.E.64.CONSTANT R96, desc[UR18][R96.64] ;  /* 0x0000001260607981 */ /* 0x000f22000c1e9b00 */
[----:B------:R-:W-:Y:S01]  /*1bb0*/  IADD3.X R20, RZ, R3, RZ, P3, !PT ;  /* 0x00000003ff147210 */ /* 0x000fe20001ffe4ff */
[----:B------:R-:W-:-:S02]  /*1bc0*/  IMAD.U32 R11, R9, 0x10000, RZ ;  /* 0x00010000090b7824 */ /* 0x000fc400078e00ff */
[----:B------:R-:W-:Y:S01]  /*1bd0*/  FFMA.FTZ R13, R153, R13, R14 ;  /* 0x0000000d990d7223 */ /* 0x000fe2000001000e */
[----:B------:R-:W-:Y:S01]  /*1be0*/  FMUL.FTZ R14, R32, R15 ;  /* 0x0000000f200e7220 */ /* 0x000fe20000410000 */
[----:B------:R-:W-:Y:S01]  /*1bf0*/  FFMA.FTZ R9, R31, R18, R10 ;  /* 0x000000121f097223 */ /* 0x000fe2000001000a */
[----:B------:R-:W4:Y:S01]  /*1c00*/  LDG.E.64.CONSTANT R98, desc[UR18][R98.64] ;  /* 0x0000001262627981 */ /* 0x000f22000c1e9b00 */
[C---:B------:R-:W-:Y:S01]  /*1c10*/  SHF.L.U64.HI R20, R19.reuse, 0x1, R20 ;  /* 0x0000000113147819 */ /* 0x040fe20000010214 */
[----:B------:R-:W-:Y:S02]  /*1c20*/  IMAD.SHL.U32 R19, R19, 0x2, RZ ;  /* 0x0000000213137824 */ /* 0x000fe400078e00ff */
[-C--:B------:R-:W-:Y:S01]  /*1c30*/  FMUL.FTZ R10, R120, R11.reuse ;  /* 0x0000000b780a7220 */ /* 0x080fe20000410000 */
[----:B------:R-:W-:Y:S01]  /*1c40*/  FADD.FTZ R47, R47, R11 ;  /* 0x0000000b2f2f7221 */ /* 0x000fe20000010000 */
[-C--:B------:R-:W-:Y:S01]  /*1c50*/  FFMA.FTZ R35, R14, R11.reuse, R7 ;  /* 0x0000000b0e237223 */ /* 0x080fe20000010007 */
[----:B------:R-:W-:Y:S01]  /*1c60*/  FFMA.FTZ R9, R120, R11, R9 ;  /* 0x0000000b78097223 */ /* 0x000fe20000010009 */
[----:B------:R-:W-:-:S02]  /*1c70*/  SHF.L.U32 R11, R72, 0x10, RZ ;  /* 0x00000010480b7819 */ /* 0x000fc400000006ff */
[----:B------:R-:W-:Y:S01]  /*1c80*/  PRMT R7, R72, 0x7632, R7 ;  /* 0x0000763248077816 */ /* 0x000fe20000000007 */
[----:B------:R-:W-:Y:S01]  /*1c90*/  FFMA.FTZ R13, R14, R10, R13 ;  /* 0x0000000a0e0d7223 */ /* 0x000fe2000001000d */
[----:B------:R-:W-:Y:S01]  /*1ca0*/  IADD3 R100, P0, R19, UR24, RZ ;  /* 0x0000001813647c10 */ /* 0x000fe2000ff1e0ff */
[----:B------:R-:W-:Y:S01]  /*1cb0*/  FADD.FTZ R11, -R54, R11 ;  /* 0x0000000b360b7221 */ /* 0x000fe20000010100 */
[C---:B------:R-:W-:Y:S02]  /*1cc0*/  SHF.L.U32 R15, R74.reuse, 0x10, RZ ;  /* 0x000000104a0f7819 */ /* 0x040fe400000006ff */
[----:B------:R-:W-:Y:S02]  /*1cd0*/  PRMT R10, R74, 0x7632, R10 ;  /* 0x000076324a0a7816 */ /* 0x000fe4000000000a */
[----:B------:R-:W-:Y:S02]  /*1ce0*/  SHF.L.U32 R33, R7, 0x10, RZ ;  /* 0x0000001007217819 */ /* 0x000fe400000006ff */
[----:B------:R-:W-:Y:S01]  /*1cf0*/  IADD3.X R101, R20, UR25, RZ, P0, !PT ;  /* 0x0000001914657c10 */ /* 0x000fe200087fe4ff */
[----:B------:R-:W-:Y:S01]  /*1d00*/  IMAD.U32 R10, R10, 0x10000, RZ ;  /* 0x000100000a0a7824 */ /* 0x000fe200078e00ff */
[----:B------:R-:W-:Y:S01]  /*1d10*/  IADD3 R102, P3, R19, UR26, RZ ;  /* 0x0000001a13667c10 */ /* 0x000fe2000ff7e0ff */
[----:B------:R-:W-:Y:S01]  /*1d20*/  FMUL.FTZ R7, R2, R15 ;  /* 0x0000000f02077220 */ /* 0x000fe20000410000 */
[----:B------:R-:W-:Y:S01]  /*1d30*/  FMUL.FTZ R152, R32, R11 ;  /* 0x0000000b20987220 */ /* 0x000fe20000410000 */
[----:B------:R-:W-:Y:S01]  /*1d40*/  FADD.FTZ R33, -R54, R33 ;  /* 0x0000002136217221 */ /* 0x000fe20000010100 */
[----:B------:R-:W-:Y:S01]  /*1d50*/  IADD3.X R103, R20, UR27, RZ, P3, !PT ;  /* 0x0000001b14677c10 */ /* 0x000fe20009ffe4ff */
[----:B------:R-:W4:Y:S01]  /*1d60*/  LDG.E.64.CONSTANT R100, desc[UR18][R100.64] ;  /* 0x0000001264647981 */ /* 0x000f22000c1e9b00 */
[----:B------:R-:W-:Y:S01]  /*1d70*/  FFMA.FTZ R7, R152, R7, R13 ;  /* 0x0000000798077223 */ /* 0x000fe2000001000d */
[----:B------:R-:W-:Y:S01]  /*1d80*/  FMUL.FTZ R14, R121, R10 ;  /* 0x0000000a790e7220 */ /* 0x000fe20000410000 */
[----:B------:R-:W-:Y:S01]  /*1d90*/  FMUL.FTZ R11, R32, R33 ;  /* 0x00000021200b7220 */ /* 0x000fe20000410000 */
[----:B------:R-:W-:Y:S01]  /*1da0*/  IADD3.X R17, RZ, R3, RZ, P2, !PT ;  /* 0x00000003ff117210 */ /* 0x000fe200017fe4ff */
[----:B------:R-:W4:Y:S01]  /*1db0*/  LDG.E.64.CONSTANT R102, desc[UR18][R102.64] ;  /* 0x0000001266667981 */ /* 0x000f22000c1e9b00 */
[----:B------:R-:W-:Y:S01]  /*1dc0*/  SHF.L.U32 R33, R73, 0x10, RZ ;  /* 0x0000001049217819 */ /* 0x000fe200000006ff */
[----:B------:R-:W-:Y:S01]  /*1dd0*/  FFMA.FTZ R34, R11, R14, R7 ;  /* 0x0000000e0b227223 */ /* 0x000fe20000010007 */
[----:B------:R-:W-:-:S02]  /*1de0*/  SHF.L.U64.HI R17, R16, 0x1, R17 ;  /* 0x0000000110117819 */ /* 0x000fc40000010211 */
[----:B------:R-:W-:Y:S02]  /*1df0*/  PRMT R7, R73, 0x7632, R7 ;  /* 0x0000763249077816 */ /* 0x000fe40000000007 */
[----:B------:R-:W-:Y:S01]  /*1e00*/  SHF.L.U32 R16, R16, 0x1, RZ ;  /* 0x0000000110107819 */ /* 0x000fe200000006ff */
[--C-:B------:R-:W-:Y:S01]  /*1e10*/  FADD.FTZ R151, -R54, R33.reuse ;  /* 0x0000002136977221 */ /* 0x100fe20000010100 */
[----:B------:R-:W-:Y:S02]  /*1e20*/  SHF.L.U32 R14, R75, 0x10, RZ ;  /* 0x000000104b0e7819 */ /* 0x000fe400000006ff */
[----:B------:R-:W-:Y:S02]  /*1e30*/  SHF.L.U32 R37, R7, 0x10, RZ ;  /* 0x0000001007257819 */ /* 0x000fe400000006ff */
[----:B------:R-:W-:Y:S02]  /*1e40*/  IADD3 R104, P0, R16, UR24, RZ ;  /* 0x0000001810687c10 */ /* 0x000fe4000ff1e0ff */
[----:B------:R-:W-:Y:S01]  /*1e50*/  PRMT R33, R75, 0x7632, R33 ;  /* 0x000076324b217816 */ /* 0x000fe20000000021 */
[----:B------:R-:W-:Y:S01]  /*1e60*/  FMUL.FTZ R7, R31, R14 ;  /* 0x0000000e1f077220 */ /* 0x000fe20000410000 */
[----:B------:R-:W-:Y:S01]  /*1e70*/  FMUL.FTZ R151, R32, R151 ;  /* 0x0000009720977220 */ /* 0x000fe20000410000 */
[----:B------:R-:W-:Y:S01]  /*1e80*/  IADD3 R106, P2, R16, UR26, RZ ;  /* 0x0000001a106a7c10 */ /* 0x000fe2000ff5e0ff */
[----:B------:R-:W-:Y:S01]  /*1e90*/  FADD.FTZ R37, -R54, R37 ;  /* 0x0000002536257221 */ /* 0x000fe20000010100 */
[----:B------:R-:W-:Y:S01]  /*1ea0*/  IADD3.X R105, R17, UR25, RZ, P0, !PT ;  /* 0x0000001911697c10 */ /* 0x000fe200087fe4ff */
[----:B------:R-:W-:-:S02]  /*1eb0*/  IMAD.U32 R33, R33, 0x10000, RZ ;  /* 0x0001000021217824 */ /* 0x000fc400078e00ff */
[----:B------:R-:W-:Y:S01]  /*1ec0*/  FFMA.FTZ R34, R151, R7, R34 ;  /* 0x0000000797227223 */ /* 0x000fe20000010022 */
[-CC-:B------:R-:W-:Y:S01]  /*1ed0*/  FFMA.FTZ R7, R11, R10.reuse, R6.reuse ;  /* 0x0000000a0b077223 */ /* 0x180fe20000010006 */
[----:B------:R-:W-:Y:S01]  /*1ee0*/  IADD3.X R107, R17, UR27, RZ, P2, !PT ;  /* 0x0000001b116b7c10 */ /* 0x000fe200097fe4ff */
[----:B------:R-:W-:Y:S01]  /*1ef0*/  FMUL.FTZ R36, R32, R37 ;  /* 0x0000002520247220 */ /* 0x000fe20000410000 */
[----:B------:R-:W-:Y:S01]  /*1f00*/  PRMT R6, R76, 0x7632, R6 ;  /* 0x000076324c067816 */ /* 0x000fe20000000006 */
[----:B------:R-:W-:Y:S01]  /*1f10*/  FMUL.FTZ R37, R120, R33 ;  /* 0x0000002178257220 */ /* 0x000fe20000410000 */
[----:B------:R-:W4:Y:S01]  /*1f20*/  LDG.E.64.CONSTANT R104, desc[UR18][R104.64] ;  /* 0x0000001268687981 */ /* 0x000f22000c1e9b00 */
[----:B------:R-:W-:Y:S02]  /*1f30*/  SHF.L.U32 R39, R76, 0x10, RZ ;  /* 0x000000104c277819 */ /* 0x000fe400000006ff */
[----:B------:R-:W-:Y:S01]  /*1f40*/  SHF.L.U32 R41, R6, 0x10, RZ ;  /* 0x0000001006297819 */ /* 0x000fe200000006ff */
[--C-:B------:R-:W-:Y:S01]  /*1f50*/  FFMA.FTZ R37, R36, R37, R34.reuse ;  /* 0x0000002524257223 */ /* 0x100fe20000010022 */
[----:B------:R-:W-:Y:S01]  /*1f60*/  FFMA.FTZ R6, R2, R15, R9 ;  /* 0x0000000f02067223 */ /* 0x000fe20000010009 */
[----:B------:R-:W4:Y:S01]  /*1f70*/  LDG.E.64.CONSTANT R106, desc[UR18][R106.64] ;  /* 0x000000126a6a7981 */ /* 0x000f22000c1e9b00 */
[----:B------:R-:W-:Y:S01]  /*1f80*/  SHF.L.U32 R11, R78, 0x10, RZ ;  /* 0x000000104e0b7819 */ /* 0x000fe200000006ff */
[----:B------:R-:W-:Y:S01]  /*1f90*/  FADD.FTZ R39, -R54, R39 ;  /* 0x0000002736277221 */ /* 0x000fe20000010100 */
[----:B------:R-:W-:Y:S01]  /*1fa0*/  PRMT R34, R78, 0x7632, R34 ;  /* 0x000076324e227816 */ /* 0x000fe20000000022 */
[----:B------:R-:W-:Y:S01]  /*1fb0*/  FADD.FTZ R5, R5, R10 ;  /* 0x0000000a05057221 */ /* 0x000fe20000010000 */
[----:B------:R-:W-:Y:S01]  /*1fc0*/  IADD3.X R13, RZ, R3, RZ, P1, !PT ;  /* 0x00000003ff0d7210 */ /* 0x000fe20000ffe4ff */
[C---:B------:R-:W-:Y:S01]  /*1fd0*/  FFMA.FTZ R10, R121.reuse, R10, R6 ;  /* 0x0000000a790a7223 */ /* 0x040fe20000010006 */
[----:B------:R-:W-:Y:S01]  /*1fe0*/  SHF.L.U32 R6, R34, 0x10, RZ ;  /* 0x0000001022067819 */ /* 0x000fe200000006ff */
[----:B------:R-:W-:Y:S01]  /*1ff0*/  FMUL.FTZ R9, R2, R11 ;  /* 0x0000000b02097220 */ /* 0x000fe20000410000 */
[----:B------:R-:W-:Y:S01]  /*2000*/  SHF.L.U64.HI R13, R12, 0x1, R13 ;  /* 0x000000010c0d7819 */ /* 0x000fe2000001020d */
[----:B------:R-:W-:Y:S01]  /*2010*/  FMUL.FTZ R150, R32, R39 ;  /* 0x0000002720967220 */ /* 0x000fe20000410000 */
[----:B------:R-:W-:Y:S01]  /*2020*/  FADD.FTZ R41, -R54, R41 ;  /* 0x0000002936297221 */ /* 0x000fe20000010100 */
[----:B------:R-:W-:Y:S01]  /*2030*/  SHF.L.U32 R12, R12, 0x1, RZ ;  /* 0x000000010c0c7819 */ /* 0x000fe200000006ff */
[----:B------:R-:W-:Y:S01]  /*2040*/  FFMA.FTZ R35, R36, R33, R35 ;  /* 0x0000002124237223 */ /* 0x000fe20000010023 */
[----:B------:R-:W-:Y:S01]  /*2050*/  FFMA.FTZ R37, R150, R9, R37 ;  /* 0x0000000996257223 */ /* 0x000fe20000010025 */
[----:B------:R-:W-:Y:S01]  /*2060*/  FMUL.FTZ R34, R121, R6 ;  /* 0x0000000679227220 */ /* 0x000fe20000410000 */
[----:B------:R-:W-:Y:S01]  /*2070*/  FMUL.FTZ R36, R32, R41 ;  /* 0x0000002920247220 */ /* 0x000fe20000410000 */
[C---:B------:R-:W-:Y:S01]  /*2080*/  IADD3 R108, P0, R12.reuse, UR24, RZ ;  /* 0x000000180c6c7c10 */ /* 0x040fe2000ff1e0ff */
[----:B------:R-:W-:Y:S01]  /*2090*/  FFMA.FTZ R9, R31, R14, R10 ;  /* 0x0000000e1f097223 */ /* 0x000fe2000001000a */
[----:B------:R-:W-:Y:S01]  /*20a0*/  IADD3 R110, P1, R12, UR26, RZ ;  /* 0x0000001a0c6e7c10 */ /* 0x000fe2000ff3e0ff */
[----:B------:R-:W-:Y:S01]  /*20b0*/  FFMA.FTZ R38, R36, R34, R37 ;  /* 0x0000002224267223 */ /* 0x000fe20000010025 */
[----:B------:R-:W-:Y:S01]  /*20c0*/  IADD3.X R109, R13, UR25, RZ, P0, !PT ;  /* 0x000000190d6d7c10 */ /* 0x000fe200087fe4ff */
[C---:B------:R-:W-:Y:S01]  /*20d0*/  IMAD.U32 R37, R77.reuse, 0x10000, RZ ;  /* 0x000100004d257824 */ /* 0x040fe200078e00ff */
[----:B------:R-:W-:Y:S01]  /*20e0*/  PRMT R34, R77, 0x7632, R34 ;  /* 0x000076324d227816 */ /* 0x000fe20000000022 */
[----:B------:R-:W-:Y:S01]  /*20f0*/  FADD.FTZ R47, R47, R33 ;  /* 0x000000212f2f7221 */ /* 0x000fe20000010000 */
[----:B------:R-:W-:Y:S01]  /*2100*/  FFMA.FTZ R33, R120, R33, R9 ;  /* 0x0000002178217223 */ /* 0x000fe20000010009 */
[----:B------:R-:W-:Y:S01]  /*2110*/  IADD3.X R111, R13, UR27, RZ, P1, !PT ;  /* 0x0000001b0d6f7c10 */ /* 0x000fe20008ffe4ff */
[----:B------:R-:W-:Y:S01]  /*2120*/  FADD.FTZ R149, -R54, R37 ;  /* 0x0000002536957221 */ /* 0x000fe20000010100 */
[----:B------:R-:W-:Y:S01]  /*2130*/  IADD3.X R39, RZ, R3, RZ, P5, !PT ;  /* 0x00000003ff277210 */ /* 0x000fe20002ffe4ff */
[----:B------:R-:W4:Y:S01]  /*2140*/  LDG.E.64.CONSTANT R108, desc[UR18][R108.64] ;  /* 0x000000126c6c7981 */ /* 0x000f22000c1e9b00 */
[----:B------:R-:W-:-:S02]  /*2150*/  SHF.L.U32 R9, R79, 0x10, RZ ;  /* 0x000000104f097819 */ /* 0x000fc400000006ff */
[----:B------:R-:W-:Y:S02]  /*2160*/  PRMT R37, R79, 0x7632, R37 ;  /* 0x000076324f257816 */ /* 0x000fe40000000025 */
[----:B------:R-:W-:Y:S01]  /*2170*/  SHF.L.U32 R41, R34, 0x10, RZ ;  /* 0x0000001022297819 */ /* 0x000fe200000006ff */
[----:B------:R-:W-:Y:S01]  /*2180*/  FMUL.FTZ R149, R32, R149 ;  /* 0x0000009520957220 */ /* 0x000fe20000410000 */
[----:B------:R-:W-:Y:S01]  /*2190*/  SHF.L.U64.HI R10, R8, 0x1, R39 ;  /* 0x00000001080a7819 */ /* 0x000fe20000010227 */
[----:B------:R-:W-:Y:S01]  /*21a0*/  FMUL.FTZ R39, R31, R9 ;  /* 0x000000091f277220 */ /* 0x000fe20000410000 */
[----:B------:R-:W-:Y:S01]  /*21b0*/  SHF.L.U32 R34, R37, 0x10, RZ ;  /* 0x0000001025227819 */ /* 0x000fe200000006ff */
[----:B------:R-:W4:Y:S01]  /*21c0*/  LDG.E.64.CONSTANT R110, desc[UR18][R110.64] ;  /* 0x000000126e6e7981 */ /* 0x000f22000c1e9b00 */
[----:B------:R-:W-:Y:S01]  /*21d0*/  FADD.FTZ R41, -R54, R41 ;  /* 0x0000002936297221 */ /* 0x000fe20000010100 */
[----:B------:R-:W-:Y:S02]  /*21e0*/  FFMA.FTZ R37, R149, R39, R38 ;  /* 0x0000002795257223 */ /* 0x000fe40000010026 */
[----:B------:R-:W-:Y:S01]  /*21f0*/  FMUL.FTZ R40, R120, R34 ;  /* 0x0000002278287220 */ /* 0x000fe20000410000 */
[----:B------:R-:W-:-:S04]  /*2200*/  FMUL.FTZ R38, R32, R41 ;  /* 0x0000002920267220 */ /* 0x000fc80000410000 */
[C---:B------:R-:W-:Y:S01]  /*2210*/  FFMA.FTZ R35, R38.reuse, R34, R35 ;  /* 0x0000002226237223 */ /* 0x040fe20000010023 */
[----:B------:R-:W-:Y:S01]  /*2220*/  FFMA.FTZ R37, R38, R40, R37 ;  /* 0x0000002826257223 */ /* 0x000fe20000010025 */
[----:B------:R-:W-:-:S04]  /*2230*/  PRMT R38, R80, 0x7632, R38 ;  /* 0x0000763250267816 */ /* 0x000fc80000000026 */
[----:B------:R-:W-:Y:S01]  /*2240*/  SHF.L.U32 R43, R38, 0x10, RZ ;  /* 0x00000010262b7819 */ /* 0x000fe200000006ff */
[----:B------:R-:W-:Y:S01]  /*2250*/  FFMA.FTZ R38, R2, R11, R33 ;  /* 0x0000000b02267223 */ /* 0x000fe20000010021 */
[----:B------:R-:W-:Y:S02]  /*2260*/  PRMT R39, R82, 0x7632, R39 ;  /* 0x0000763252277816 */ /* 0x000fe40000000027 */
[----:B------:R-:W-:Y:S01]  /*2270*/  SHF.L.U32 R8, R8, 0x1, RZ ;  /* 0x0000000108087819 */ /* 0x000fe200000006ff */
[----:B------:R-:W-:Y:S01]  /*2280*/  FFMA.FTZ R38, R121, R6, R38 ;  /* 0x0000000679267223 */ /* 0x000fe20000010026 */
[----:B------:R-:W-:Y:S01]  /*2290*/  FADD.FTZ R140, R5, R6 ;  /* 0x00000006058c7221 */ /* 0x000fe20000010000 */
[----:B------:R-:W-:Y:S02]  /*22a0*/  SHF.L.U32 R33, R39, 0x10, RZ ;  /* 0x0000001027217819 */ /* 0x000fe400000006ff */
[C---:B------:R-:W-:Y:S01]  /*22b0*/  IADD3 R112, P0, R8.reuse, UR24, RZ ;  /* 0x0000001808707c10 */ /* 0x040fe2000ff1e0ff */
[----:B------:R-:W-:Y:S01]  /*22c0*/  FFMA.FTZ R5, R31, R9, R38 ;  /* 0x000000091f057223 */ /* 0x000fe20000010026 */
[----:B------:R-:W-:Y:S01]  /*22d0*/  SHF.L.U32 R39, R81, 0x10, RZ ;  /* 0x0000001051277819 */ /* 0x000fe200000006ff */
[----:B------:R-:W-:Y:S01]  /*22e0*/  FADD.FTZ R47, R47, R34 ;  /* 0x000000222f2f7221 */ /* 0x000fe20000010000 */
[----:B------:R-:W-:Y:S01]  /*22f0*/  IADD3 R114, P1, R8, UR26, RZ ;  /* 0x0000001a08727c10 */ /* 0x000fe2000ff3e0ff */
[----:B------:R-:W-:Y:S01]  /*2300*/  FFMA.FTZ R34, R120, R34, R5 ;  /* 0x0000002278227223 */ /* 0x000fe20000010005 */
[----:B------:R-:W-:Y:S01]  /*2310*/  IADD3.X R113, R10, UR25, RZ, P0, !PT ;  /* 0x000000190a717c10 */ /* 0x000fe200087fe4ff */
[----:B------:R-:W-:Y:S01]  /*2320*/  FADD.FTZ R39, -R54, R39 ;  /* 0x0000002736277221 */ /* 0x000fe20000010100 */
[----:B------:R-:W-:-:S02]  /*2330*/  PRMT R5, R81, 0x7632, R5 ;  /* 0x0000763251057816 */ /* 0x000fc40000000005 */
[----:B------:R-:W-:Y:S01]  /*2340*/  IADD3.X R115, R10, UR27, RZ, P1, !PT ;  /* 0x0000001b0a737c10 */ /* 0x000fe20008ffe4ff */
[----:B------:R-:W-:Y:S01]  /*2350*/  FMUL.FTZ R147, R32, R39 ;  /* 0x0000002720937220 */ /* 0x000fe20000410000 */
[----:B------:R-:W-:Y:S01]  /*2360*/  SHF.L.U32 R5, R5, 0x10, RZ ;  /* 0x0000001005057819 */ /* 0x000fe200000006ff */
[----:B------:R-:W4:Y:S01]  /*2370*/  LDG.E.64.CONSTANT R112, desc[UR18][R112.64] ;  /* 0x0000001270707981 */ /* 0x000f22000c1e9b00 */
[----:B------:R-:W-:-:S03]  /*2380*/  IMAD.X R39, RZ, RZ, R3, P6 ;  /* 0x000000ffff277224 */ /* 0x000fc600030e0603 */
[----:B------:R-:W4:Y:S01]  /*2390*/  LDG.E.64.CONSTANT R114, desc[UR18][R114.64] ;  /* 0x0000001272727981 */ /* 0x000f22000c1e9b00 */
[----:B------:R-:W-:Y:S01]  /*23a0*/  FADD.FTZ R3, -R54, R5 ;  /* 0x0000000536037221 */ /* 0x000fe20000010100 */
[C---:B------:R-:W-:Y:S02]  /*23b0*/  SHF.L.U64.HI R5, R4.reuse, 0x1, R39 ;  /* 0x0000000104057819 */ /* 0x040fe40000010227 */
[----:B------:R-:W-:-:S04]  /*23c0*/  SHF.L.U32 R4, R4, 0x1, RZ ;  /* 0x0000000104047819 */ /* 0x000fc800000006ff */
[C---:B------:R-:W-:Y:S02]  /*23d0*/  IADD3 R116, P0, R4.reuse, UR24, RZ ;  /* 0x0000001804747c10 */ /* 0x040fe4000ff1e0ff */
[----:B------:R-:W-:Y:S02]  /*23e0*/  IADD3 R118, P1, R4, UR26, RZ ;  /* 0x0000001a04767c10 */ /* 0x000fe4000ff3e0ff */
[C---:B------:R-:W-:Y:S02]  /*23f0*/  IADD3.X R117, R5.reuse, UR25, RZ, P0, !PT ;  /* 0x0000001905757c10 */ /* 0x040fe400087fe4ff */
[----:B------:R-:W-:-:S04]  /*2400*/  IADD3.X R119, R5, UR27, RZ, P1, !PT ;  /* 0x0000001b05777c10 */ /* 0x000fc80008ffe4ff */
[----:B------:R-:W4:Y:S04]  /*2410*/  LDG.E.64.CONSTANT R116, desc[UR18][R116.64] ;  /* 0x0000001274747981 */ /* 0x000f28000c1e9b00 */
[----:B------:R-:W4:Y:S01]  /*2420*/  LDG.E.64.CONSTANT R118, desc[UR18][R118.64] ;  /* 0x0000001276767981 */ /* 0x000f22000c1e9b00 */
[----:B------:R-:W-:Y:S01]  /*2430*/  SHF.L.U32 R41, R80, 0x10, RZ ;  /* 0x0000001050297819 */ /* 0x000fe200000006ff */
[----:B------:R-:W-:Y:S01]  /*2440*/  FFMA.FTZ R36, R36, R6, R7 ;  /* 0x0000000624247223 */ /* 0x000fe20000010007 */
[----:B------:R-:W-:-:S03]  /*2450*/  IMAD.U32 R7, R82, 0x10000, RZ ;  /* 0x0001000052077824 */ /* 0x000fc600078e00ff */
[----:B------:R-:W-:Y:S01]  /*2460*/  FADD.FTZ R41, -R54, R41 ;  /* 0x0000002936297221 */ /* 0x000fe20000010100 */
[----:B------:R-:W-:Y:S01]  /*2470*/  FMUL.FTZ R40, R2, R7 ;  /* 0x0000000702287220 */ /* 0x000fe20000410000 */
[----:B------:R-:W-:Y:S02]  /*2480*/  FADD.FTZ R43, -R54, R43 ;  /* 0x0000002b362b7221 */ /* 0x000fe40000010100 */
[C---:B------:R-:W-:Y:S01]  /*2490*/  FMUL.FTZ R148, R32.reuse, R41 ;  /* 0x0000002920947220 */ /* 0x040fe20000410000 */
[----:B------:R-:W-:Y:S01]  /*24a0*/  SHF.L.U32 R6, R83, 0x10, RZ ;  /* 0x0000001053067819 */ /* 0x000fe200000006ff */
[----:B------:R-:W-:Y:S02]  /*24b0*/  FMUL.FTZ R123, R32, R43 ;  /* 0x0000002b207b7220 */ /* 0x000fe40000410000 */
[----:B------:R-:W-:Y:S01]  /*24c0*/  FFMA.FTZ R40, R148, R40, R37 ;  /* 0x0000002894287223 */ /* 0x000fe20000010025 */
[----:B------:R-:W-:Y:S01]  /*24d0*/  FMUL.FTZ R37, R121, R33 ;  /* 0x0000002179257220 */ /* 0x000fe20000410000 */
[----:B------:R-:W-:-:S03]  /*24e0*/  PRMT R38, R83, 0x7632, R38 ;  /* 0x0000763253267816 */ /* 0x000fc60000000026 */
[----:B------:R-:W-:Y:S01]  /*24f0*/  FFMA.FTZ R40, R123, R37, R40 ;  /* 0x000000257b287223 */ /* 0x000fe20000010028 */
[----:B------:R-:W-:Y:S01]  /*2500*/  FMUL.FTZ R37, R31, R6 ;  /* 0x000000061f257220 */ /* 0x000fe20000410000 */
[----:B------:R-:W-:Y:S01]  /*2510*/  FFMA.FTZ R123, R123, R33, R36 ;  /* 0x000000217b7b7223 */ /* 0x000fe20000010024 */
[----:B------:R-:W-:Y:S02]  /*2520*/  SHF.L.U32 R38, R38, 0x10, RZ ;  /* 0x0000001026267819 */ /* 0x000fe400000006ff */
[----:B------:R-:W-:Y:S01]  /*2530*/  FFMA.FTZ R36, R147, R37, R40 ;  /* 0x0000002593247223 */ /* 0x000fe20000010028 */
[----:B--2---:R-:W-:Y:S01]  /*2540*/  SHF.L.U32 R39, R84, 0x10, RZ ;  /* 0x0000001054277819 */ /* 0x004fe200000006ff */
[----:B------:R-:W-:Y:S01]  /*2550*/  FMUL.FTZ R40, R32, R3 ;  /* 0x0000000320287220 */ /* 0x000fe20000410000 */
[----:B---3--:R-:W-:Y:S01]  /*2560*/  SHF.L.U32 R3, R86, 0x10, RZ ;  /* 0x0000001056037819 */ /* 0x008fe200000006ff */
[-C--:B------:R-:W-:Y:S02]  /*2570*/  FMUL.FTZ R37, R120, R38.reuse ;  /* 0x0000002678257220 */ /* 0x080fe40000410000 */
[----:B------:R-:W-:Y:S01]  /*2580*/  FADD.FTZ R39, -R54, R39 ;  /* 0x0000002736277221 */ /* 0x000fe20000010100 */
[--C-:B------:R-:W-:Y:S01]  /*2590*/  FFMA.FTZ R124, R40, R38, R35.reuse ;  /* 0x00000026287c7223 */ /* 0x100fe20000010023 */
[----:B------:R-:W-:Y:S01]  /*25a0*/  PRMT R35, R84, 0x7632, R35 ;  /* 0x0000763254237816 */ /* 0x000fe20000000023 */
[----:B------:R-:W-:Y:S01]  /*25b0*/  FFMA.FTZ R37, R40, R37, R36 ;  /* 0x0000002528257223 */ /* 0x000fe20000010024 */
[----:B------:R-:W-:Y:S01]  /*25c0*/  FMUL.FTZ R46, R2, R3 ;  /* 0x00000003022e7220 */ /* 0x000fe20000410000 */
[----:B------:R-:W-:Y:S01]  /*25d0*/  FMUL.FTZ R146, R32, R39 ;  /* 0x0000002720927220 */ /* 0x000fe20000410000 */
[----:B------:R-:W-:Y:S01]  /*25e0*/  PRMT R41, R86, 0x7632, R41 ;  /* 0x0000763256297816 */ /* 0x000fe20000000029 */
[----:B------:R-:W-:Y:S01]  /*25f0*/  FFMA.FTZ R34, R2, R7, R34 ;  /* 0x0000000702227223 */ /* 0x000fe20000010022 */
[----:B------:R-:W-:Y:S01]  /*2600*/  SHF.L.U32 R35, R35, 0x10, RZ ;  /* 0x0000001023237819 */ /* 0x000fe200000006ff */
[----:B------:R-:W-:-:S02]  /*2610*/  FFMA.FTZ R46, R146, R46, R37 ;  /* 0x0000002e922e7223 */ /* 0x000fc40000010025 */
[----:B------:R-:W-:Y:S01]  /*2620*/  FFMA.FTZ R37, R121, R33, R34 ;  /* 0x0000002179257223 */ /* 0x000fe20000010022 */
[----:B------:R-:W-:Y:S02]  /*2630*/  IMAD.U32 R41, R41, 0x10000, RZ ;  /* 0x0001000029297824 */ /* 0x000fe400078e00ff */
[----:B------:R-:W-:Y:S01]  /*2640*/  FADD.FTZ R35, -R54, R35 ;  /* 0x0000002336237221 */ /* 0x000fe20000010100 */
[----:B------:R-:W-:Y:S01]  /*2650*/  SHF.L.U32 R34, R85, 0x10, RZ ;  /* 0x0000001055227819 */ /* 0x000fe200000006ff */
[----:B------:R-:W-:Y:S01]  /*2660*/  FADD.FTZ R140, R140, R33 ;  /* 0x000000218c8c7221 */ /* 0x000fe20000010000 */
[----:B------:R-:W-:Y:S01]  /*2670*/  FMUL.FTZ R36, R121, R41 ;  /* 0x0000002979247220 */ /* 0x000fe20000410000 */
[----:B------:R-:W-:Y:S01]  /*2680*/  FMUL.FTZ R35, R32, R35 ;  /* 0x0000002320237220 */ /* 0x000fe20000410000 */
[----:B------:R-:W-:Y:S01]  /*2690*/  SHF.L.U32 R33, R87, 0x10, RZ ;  /* 0x0000001057217819 */ /* 0x000fe200000006ff */
[----:B------:R-:W-:Y:S01]  /*26a0*/  FADD.FTZ R34, -R54, R34 ;  /* 0x0000002236227221 */ /* 0x000fe20000010100 */
[----:B------:R-:W-:Y:S01]  /*26b0*/  PRMT R40, R85, 0x7632, R40 ;  /* 0x0000763255287816 */ /* 0x000fe20000000028 */
[----:B------:R-:W-:Y:S01]  /*26c0*/  FFMA.FTZ R46, R35, R36, R46 ;  /* 0x00000024232e7223 */ /* 0x000fe2000001002e */
[----:B------:R-:W-:Y:S01]  /*26d0*/  PRMT R42, R87, 0x7632, R42 ;  /* 0x00007632572a7816 */ /* 0x000fe2000000002a */
[C---:B------:R-:W-:Y:S01]  /*26e0*/  FMUL.FTZ R36, R31.reuse, R33 ;  /* 0x000000211f247220 */ /* 0x040fe20000410000 */
[----:B------:R-:W-:Y:S01]  /*26f0*/  SHF.L.U32 R40, R40, 0x10, RZ ;  /* 0x0000001028287819 */ /* 0x000fe200000006ff */
[----:B------:R-:W-:Y:S01]  /*2700*/  FMUL.FTZ R34, R32, R34 ;  /* 0x0000002220227220 */ /* 0x000fe20000410000 */
[----:B------:R-:W-:Y:S01]  /*2710*/  SHF.L.U32 R42, R42, 0x10, RZ ;  /* 0x000000102a2a7819 */ /* 0x000fe200000006ff */
[----:B------:R-:W-:-:S02]  /*2720*/  FFMA.FTZ R37, R31, R6, R37 ;  /* 0x000000061f257223 */ /* 0x000fc40000010025 */
[----:B------:R-:W-:Y:S01]  /*2730*/  FFMA.FTZ R46, R34, R36, R46 ;  /* 0x00000024222e7223 */ /* 0x000fe2000001002e */
[----:B------:R-:W-:Y:S01]  /*2740*/  FADD.FTZ R40, -R54, R40 ;  /* 0x0000002836287221 */ /* 0x000fe20000010100 */
[C---:B----4-:R-:W-:Y:S01]  /*2750*/  SHF.L.U32 R36, R88.reuse, 0x10, RZ ;  /* 0x0000001058247819 */ /* 0x050fe200000006ff */
[----:B------:R-:W-:Y:S01]  /*2760*/  FADD.FTZ R47, R47, R38 ;  /* 0x000000262f2f7221 */ /* 0x000fe20000010000 */
[----:B------:R-:W-:Y:S01]  /*2770*/  PRMT R39, R88, 0x7632, R39 ;  /* 0x0000763258277816 */ /* 0x000fe20000000027 */
[C---:B------:R-:W-:Y:S01]  /*2780*/  FFMA.FTZ R38, R120.reuse, R38, R37 ;  /* 0x0000002678267223 */ /* 0x040fe20000010025 */
[----:B------:R-:W-:Y:S01]  /*2790*/  FMUL.FTZ R37, R120, R42 ;  /* 0x0000002a78257220 */ /* 0x000fe20000410000 */
[----:B------:R-:W-:Y:S01]  /*27a0*/  FMUL.FTZ R40, R32, R40 ;  /* 0x0000002820287220 */ /* 0x000fe20000410000 */
[----:B------:R-:W-:Y:S01]  /*27b0*/  FFMA.FTZ R123, R35, R41, R123 ;  /* 0x00000029237b7223 */ /* 0x000fe2000001007b */
[----:B------:R-:W-:Y:S02]  /*27c0*/  IMAD.U32 R35, R90, 0x10000, RZ ;  /* 0x000100005a237824 */ /* 0x000fe400078e00ff */
[----:B------:R-:W-:Y:S01]  /*27d0*/  FADD.FTZ R36, -R54, R36 ;  /* 0x0000002436247221 */ /* 0x000fe20000010100 */
[----:B------:R-:W-:-:S02]  /*27e0*/  PRMT R55, R90, 0x7632, R55 ;  /* 0x000076325a377816 */ /* 0x000fc40000000037 */
[----:B------:R-:W-:Y:S01]  /*27f0*/  SHF.L.U32 R39, R39, 0x10, RZ ;  /* 0x0000001027277819 */ /* 0x000fe200000006ff */
[----:B------:R-:W-:Y:S01]  /*2800*/  FFMA.FTZ R46, R40, R37, R46 ;  /* 0x00000025282e7223 */ /* 0x000fe2000001002e */
[----:B------:R-:W-:Y:S01]  /*2810*/  FMUL.FTZ R37, R2, R35 ;  /* 0x0000002302257220 */ /* 0x000fe20000410000 */
[----:B------:R-:W-:Y:S01]  /*2820*/  FMUL.FTZ R36, R32, R36 ;  /* 0x0000002420247220 */ /* 0x000fe20000410000 */
[----:B------:R-:W-:Y:S01]  /*2830*/  SHF.L.U32 R55, R55, 0x10, RZ ;  /* 0x0000001037377819 */ /* 0x000fe200000006ff */
[----:B------:R-:W-:Y:S01]  /*2840*/  FADD.FTZ R39, -R54, R39 ;  /* 0x0000002736277221 */ /* 0x000fe20000010100 */
[----:B------:R-:W-:Y:S01]  /*2850*/  FFMA.FTZ R38, R2, R3, R38 ;  /* 0x0000000302267223 */ /* 0x000fe20000010026 */
[----:B------:R-:W-:Y:S01]  /*2860*/  FFMA.FTZ R46, R36, R37, R46 ;  /* 0x00000025242e7223 */ /* 0x000fe2000001002e */
[----:B------:R-:W-:Y:S01]  /*2870*/  FADD.FTZ R140, R140, R41 ;  /* 0x000000298c8c7221 */ /* 0x000fe20000010000 */
[C---:B------:R-:W-:Y:S01]  /*2880*/  FMUL.FTZ R37, R121.reuse, R55 ;  /* 0x0000003779257220 */ /* 0x040fe20000410000 */
[----:B------:R-:W-:Y:S01]  /*2890*/  FMUL.FTZ R39, R32, R39 ;  /* 0x0000002720277220 */ /* 0x000fe20000410000 */
[----:B------:R-:W-:Y:S01]  /*28a0*/  FFMA.FTZ R41, R121, R41, R38 ;  /* 0x0000002979297223 */ /* 0x000fe20000010026 */
[----:B------:R-:W-:-:S02]  /*28b0*/  SHF.L.U32 R38, R89, 0x10, RZ ;  /* 0x0000001059267819 */ /* 0x000fc400000006ff */
[----:B------:R-:W-:Y:S01]  /*28c0*/  FFMA.FTZ R46, R39, R37, R46 ;  /* 0x00000025272e7223 */ /* 0x000fe2000001002e */
[----:B------:R-:W-:Y:S02]  /*28d0*/  SHF.L.U32 R37, R91, 0x10, RZ ;  /* 0x000000105b257819 */ /* 0x000fe400000006ff */
[----:B------:R-:W-:Y:S01]  /*28e0*/  PRMT R50, R89, 0x7632, R50 ;  /* 0x0000763259327816 */ /* 0x000fe20000000032 */
[----:B------:R-:W-:Y:S01]  /*28f0*/  FADD.FTZ R38, -R54, R38 ;  /* 0x0000002636267221 */ /* 0x000fe20000010100 */
[----:B------:R-:W-:Y:S01]  /*2900*/  FFMA.FTZ R124, R40, R42, R124 ;  /* 0x0000002a287c7223 */ /* 0x000fe2000001007c */
[----:B------:R-:W-:Y:S01]  /*2910*/  PRMT R122, R91, 0x7632, R122 ;  /* 0x000076325b7a7816 */ /* 0x000fe2000000007a */
[C---:B------:R-:W-:Y:S01]  /*2920*/  FMUL.FTZ R40, R31.reuse, R37 ;  /* 0x000000251f287220 */ /* 0x040fe20000410000 */
[----:B------:R-:W-:Y:S01]  /*2930*/  SHF.L.U32 R50, R50, 0x10, RZ ;  /* 0x0000001032327819 */ /* 0x000fe200000006ff */
[----:B------:R-:W-:Y:S01]  /*2940*/  FMUL.FTZ R38, R32, R38 ;  /* 0x0000002620267220 */ /* 0x000fe20000410000 */
[----:B------:R-:W-:Y:S01]  /*2950*/  FFMA.FTZ R41, R31, R33, R41 ;  /* 0x000000211f297223 */ /* 0x000fe20000010029 */
[----:B------:R-:W-:-:S02]  /*2960*/  IMAD.U32 R122, R122, 0x10000, RZ ;  /* 0x000100007a7a7824 */ /* 0x000fc400078e00ff */
[----:B------:R-:W-:Y:S01]  /*2970*/  FFMA.FTZ R46, R38, R40, R46 ;  /* 0x00000028262e7223 */ /* 0x000fe2000001002e */
[----:B------:R-:W-:Y:S01]  /*2980*/  FADD.FTZ R50, -R54, R50 ;  /* 0x0000003236327221 */ /* 0x000fe20000010100 */
[C---:B------:R-:W-:Y:S01]  /*2990*/  SHF.L.U32 R40, R92.reuse, 0x10, RZ ;  /* 0x000000105c287819 */ /* 0x040fe200000006ff */
[----:B------:R-:W-:Y:S01]  /*29a0*/  FADD.FTZ R47, R47, R42 ;  /* 0x0000002a2f2f7221 */ /* 0x000fe20000010000 */
[----:B------:R-:W-:Y:S01]  /*29b0*/  PRMT R43, R92, 0x7632, R43 ;  /* 0x000076325c2b7816 */ /* 0x000fe2000000002b */
[C---:B------:R-:W-:Y:S01]  /*29c0*/  FFMA.FTZ R42, R120.reuse, R42, R41 ;  /* 0x0000002a782a7223 */ /* 0x040fe20000010029 */
[----:B------:R-:W-:Y:S01]  /*29d0*/  FFMA.FTZ R123, R39, R55, R123 ;  /* 0x00000037277b7223 */ /* 0x000fe2000001007b */
[----:B------:R-:W-:Y:S01]  /*29e0*/  FMUL.FTZ R41, R120, R122 ;  /* 0x0000007a78297220 */ /* 0x000fe20000410000 */
[----:B------:R-:W-:Y:S01]  /*29f0*/  FMUL.FTZ R50, R32, R50 ;  /* 0x0000003220327220 */ /* 0x000fe20000410000 */
[----:B------:R-:W-:Y:S01]  /*2a00*/  SHF.L.U32 R39, R94, 0x10, RZ ;  /* 0x000000105e277819 */ /* 0x000fe200000006ff */
[----:B------:R-:W-:Y:S01]  /*2a10*/  FADD.FTZ R40, -R54, R40 ;  /* 0x0000002836287221 */ /* 0x000fe20000010100 */
[----:B------:R-:W-:-:S02]  /*2a20*/  PRMT R126, R94, 0x7632, R126 ;  /* 0x000076325e7e7816 */ /* 0x000fc4000000007e */
[----:B------:R-:W-:Y:S01]  /*2a30*/  SHF.L.U32 R43, R43, 0x10, RZ ;  /* 0x000000102b2b7819 */ /* 0x000fe200000006ff */
[----:B------:R-:W-:Y:S01]  /*2a40*/  FFMA.FTZ R46, R50, R41, R46 ;  /* 0x00000029322e7223 */ /* 0x000fe2000001002e */
[----:B------:R-:W-:Y:S01]  /*2a50*/  FMUL.FTZ R41, R2, R39 ;  /* 0x0000002702297220 */ /* 0x000fe20000410000 */
[----:B------:R-:W-:Y:S01]  /*2a60*/  FMUL.FTZ R40, R32, R40 ;  /* 0x0000002820287220 */ /* 0x000fe20000410000 */
[----:B------:R-:W-:Y:S01]  /*2a70*/  SHF.L.U32 R126, R126, 0x10, RZ ;  /* 0x000000107e7e7819 */ /* 0x000fe200000006ff */
[----:B------:R-:W-:Y:S01]  /*2a80*/  FFMA.FTZ R42, R2, R35, R42 ;  /* 0x00000023022a7223 */ /* 0x000fe2000001002a */
[----:B------:R-:W-:Y:S01]  /*2a90*/  FADD.FTZ R43, -R54, R43 ;  /* 0x0000002b362b7221 */ /* 0x000fe20000010100 */
[----:B------:R-:W-:Y:S01]  /*2aa0*/  FADD.FTZ R140, R140, R55 ;  /* 0x000000378c8c7221 */ /* 0x000fe20000010000 */
[----:B------:R-:W-:Y:S01]  /*2ab0*/  FFMA.FTZ R46, R40, R41, R46 ;  /* 0x00000029282e7223 */ /* 0x000fe2000001002e */
[C---:B------:R-:W-:Y:S01]  /*2ac0*/  FFMA.FTZ R55, R121.reuse, R55, R42 ;  /* 0x0000003779377223 */ /* 0x040fe2000001002a */
[----:B------:R-:W-:Y:S01]  /*2ad0*/  FMUL.FTZ R41, R121, R126 ;  /* 0x0000007e79297220 */ /* 0x000fe20000410000 */
[----:B------:R-:W-:Y:S01]  /*2ae0*/  FMUL.FTZ R43, R32, R43 ;  /* 0x0000002b202b7220 */ /* 0x000fe20000410000 */
[----:B------:R-:W-:-:S02]  /*2af0*/  SHF.L.U32 R42, R93, 0x10, RZ ;  /* 0x000000105d2a7819 */ /* 0x000fc400000006ff */
[----:B------:R-:W-:Y:S01]  /*2b00*/  PRMT R132, R93, 0x7632, R132 ;  /* 0x000076325d847816 */ /* 0x000fe20000000084 */
[----:B------:R-:W-:Y:S01]  /*2b10*/  FFMA.FTZ R46, R43, R41, R46 ;  /* 0x000000292b2e7223 */ /* 0x000fe2000001002e */
[C---:B------:R-:W-:Y:S01]  /*2b20*/  PRMT R51, R95.reuse, 0x7632, R51 ;  /* 0x000076325f337816 */ /* 0x040fe20000000033 */
[----:B------:R-:W-:Y:S02]  /*2b30*/  IMAD.U32 R41, R95, 0x10000, RZ ;  /* 0x000100005f297824 */ /* 0x000fe400078e00ff */
[----:B------:R-:W-:Y:S01]  /*2b40*/  FADD.FTZ R42, -R54, R42 ;  /* 0x0000002a362a7221 */ /* 0x000fe20000010100 */
[----:B------:R-:W-:Y:S01]  /*2b50*/  SHF.L.U32 R132, R132, 0x10, RZ ;  /* 0x0000001084847819 */ /* 0x000fe200000006ff */
[----:B------:R-:W-:Y:S01]  /*2b60*/  FFMA.FTZ R55, R31, R37, R55 ;  /* 0x000000251f377223 */ /* 0x000fe20000010037 */
[----:B------:R-:W-:Y:S01]  /*2b70*/  FFMA.FTZ R124, R50, R122, R124 ;  /* 0x0000007a327c7223 */ /* 0x000fe2000001007c */
[----:B------:R-:W-:Y:S01]  /*2b80*/  FADD.FTZ R47, R47, R122 ;  /* 0x0000007a2f2f7221 */ /* 0x000fe20000010000 */
[----:B------:R-:W-:Y:S01]  /*2b90*/  SHF.L.U32 R51, R51, 0x10, RZ ;  /* 0x0000001033337819 */ /* 0x000fe200000006ff */
[----:B------:R-:W-:Y:S01]  /*2ba0*/  FMUL.FTZ R50, R31, R41 ;  /* 0x000000291f327220 */ /* 0x000fe20000410000 */
[----:B------:R-:W-:Y:S01]  /*2bb0*/  FMUL.FTZ R42, R32, R42 ;  /* 0x0000002a202a7220 */ /* 0x000fe20000410000 */
[----:B------:R-:W-:Y:S01]  /*2bc0*/  FFMA.FTZ R122, R120, R122, R55 ;  /* 0x0000007a787a7223 */ /* 0x000fe20000010037 */
[----:B------:R-:W-:Y:S01]  /*2bd0*/  FADD.FTZ R132, -R54, R132 ;  /* 0x0000008436847221 */ /* 0x000fe20000010100 */
[----:B------:R-:W-:-:S02]  /*2be0*/  SHF.L.U32 R55, R96, 0x10, RZ ;  /* 0x0000001060377819 */ /* 0x000fc400000006ff */
[----:B------:R-:W-:Y:S01]  /*2bf0*/  PRMT R130, R96, 0x7632, R130 ;  /* 0x0000763260827816 */ /* 0x000fe20000000082 */
[----:B------:R-:W-:Y:S01]  /*2c00*/  FFMA.FTZ R46, R42, R50, R46 ;  /* 0x000000322a2e7223 */ /* 0x000fe2000001002e */
[----:B------:R-:W-:Y:S01]  /*2c10*/  FFMA.FTZ R123, R43, R126, R123 ;  /* 0x0000007e2b7b7223 */ /* 0x000fe2000001007b */
[----:B------:R-:W-:Y:S01]  /*2c20*/  FMUL.FTZ R50, R120, R51 ;  /* 0x0000003378327220 */ /* 0x000fe20000410000 */
[----:B------:R-:W-:Y:S01]  /*2c30*/  FMUL.FTZ R132, R32, R132 ;  /* 0x0000008420847220 */ /* 0x000fe20000410000 */
[----:B------:R-:W-:Y:S01]  /*2c40*/  SHF.L.U32 R43, R98, 0x10, RZ ;  /* 0x00000010622b7819 */ /* 0x000fe200000006ff */
[----:B------:R-:W-:Y:S01]  /*2c50*/  FADD.FTZ R55, -R54, R55 ;  /* 0x0000003736377221 */ /* 0x000fe20000010100 */
[----:B------:R-:W-:Y:S02]  /*2c60*/  PRMT R131, R98, 0x7632, R131 ;  /* 0x0000763262837816 */ /* 0x000fe40000000083 */
[----:B------:R-:W-:Y:S01]  /*2c70*/  SHF.L.U32 R130, R130, 0x10, RZ ;  /* 0x0000001082827819 */ /* 0x000fe200000006ff */
[----:B------:R-:W-:Y:S01]  /*2c80*/  FFMA.FTZ R46, R132, R50, R46 ;  /* 0x00000032842e7223 */ /* 0x000fe2000001002e */
[----:B------:R-:W-:Y:S01]  /*2c90*/  FMUL.FTZ R50, R2, R43 ;  /* 0x0000002b02327220 */ /* 0x000fe20000410000 */
[----:B------:R-:W-:Y:S01]  /*2ca0*/  FMUL.FTZ R55, R32, R55 ;  /* 0x0000003720377220 */ /* 0x000fe20000410000 */
[----:B------:R-:W-:-:S02]  /*2cb0*/  IMAD.U32 R131, R131, 0x10000, RZ ;  /* 0x0001000083837824 */ /* 0x000fc400078e00ff */
[----:B------:R-:W-:Y:S01]  /*2cc0*/  FADD.FTZ R130, -R54, R130 ;  /* 0x0000008236827221 */ /* 0x000fe20000010100 */
[----:B------:R-:W-:Y:S01]  /*2cd0*/  FFMA.FTZ R122, R2, R39, R122 ;  /* 0x00000027027a7223 */ /* 0x000fe2000001007a */
[C---:B------:R-:W-:Y:S02]  /*2ce0*/  SHF.L.U32 R125, R97.reuse, 0x10, RZ ;  /* 0x00000010617d7819 */ /* 0x040fe400000006ff */
[----:B------:R-:W-:Y:S01]  /*2cf0*/  PRMT R128, R97, 0x7632, R128 ;  /* 0x0000763261807816 */ /* 0x000fe20000000080 */
[----:B------:R-:W-:Y:S01]  /*2d00*/  FFMA.FTZ R132, R132, R51, R124 ;  /* 0x0000003384847223 */ /* 0x000fe2000001007c */
[----:B------:R-:W-:Y:S01]  /*2d10*/  FFMA.FTZ R46, R55, R50, R46 ;  /* 0x00000032372e7223 */ /* 0x000fe2000001002e */
[----:B------:R-:W-:Y:S01]  /*2d20*/  FADD.FTZ R140, R140, R126 ;  /* 0x0000007e8c8c7221 */ /* 0x000fe20000010000 */
[C---:B------:R-:W-:Y:S01]  /*2d30*/  FMUL.FTZ R50, R121.reuse, R131 ;  /* 0x0000008379327220 */ /* 0x040fe20000410000 */
[----:B------:R-:W-:Y:S01]  /*2d40*/  FMUL.FTZ R130, R32, R130 ;  /* 0x0000008220827220 */ /* 0x000fe20000410000 */
[--C-:B------:R-:W-:Y:S01]  /*2d50*/  FFMA.FTZ R126, R121, R126, R122.reuse ;  /* 0x0000007e797e7223 */ /* 0x100fe2000001007a */
[C---:B------:R-:W-:Y:S01]  /*2d60*/  SHF.L.U32 R124, R99.reuse, 0x10, RZ ;  /* 0x00000010637c7819 */ /* 0x040fe200000006ff */
[----:B------:R-:W-:Y:S01]  /*2d70*/  FADD.FTZ R125, -R54, R125 ;  /* 0x0000007d367d7221 */ /* 0x000fe20000010100 */
[----:B------:R-:W-:-:S02]  /*2d80*/  PRMT R122, R99, 0x7632, R122 ;  /* 0x00007632637a7816 */ /* 0x000fc4000000007a */
[----:B------:R-:W-:Y:S01]  /*2d90*/  SHF.L.U32 R128, R128, 0x10, RZ ;  /* 0x0000001080807819 */ /* 0x000fe200000006ff */
[----:B------:R-:W-:Y:S01]  /*2da0*/  FFMA.FTZ R46, R130, R50, R46 ;  /* 0x00000032822e7223 */ /* 0x000fe2000001002e */
[----:B------:R-:W-:Y:S01]  /*2db0*/  SHF.L.U32 R122, R122, 0x10, RZ ;  /* 0x000000107a7a7819 */ /* 0x000fe200000006ff */
[C---:B------:R-:W-:Y:S01]  /*2dc0*/  FFMA.FTZ R126, R31.reuse, R41, R126 ;  /* 0x000000291f7e7223 */ /* 0x040fe2000001007e */
[----:B------:R-:W-:Y:S01]  /*2dd0*/  FMUL.FTZ R50, R31, R124 ;  /* 0x0000007c1f327220 */ /* 0x000fe20000410000 */
[----:B------:R-:W-:Y:S01]  /*2de0*/  FMUL.FTZ R125, R32, R125 ;  /* 0x0000007d207d7220 */ /* 0x000fe20000410000 */
[----:B------:R-:W-:Y:S01]  /*2df0*/  FADD.FTZ R128, -R54, R128 ;  /* 0x0000008036807221 */ /* 0x000fe20000010100 */
[----:B------:R-:W-:Y:S01]  /*2e00*/  SHF.L.U32 R127, R100, 0x10, RZ ;  /* 0x00000010647f7819 */ /* 0x000fe200000006ff */
[--C-:B------:R-:W-:Y:S01]  /*2e10*/  FFMA.FTZ R130, R130, R131, R123.reuse ;  /* 0x0000008382827223 */ /* 0x100fe2000001007b */
[----:B------:R-:W-:Y:S01]  /*2e20*/  PRMT R123, R100, 0x7632, R123 ;  /* 0x00007632647b7816 */ /* 0x000fe2000000007b */
[----:B------:R-:W-:Y:S01]  /*2e30*/  FADD.FTZ R47, R47, R51 ;  /* 0x000000332f2f7221 */ /* 0x000fe20000010000 */
[C---:B------:R-:W-:Y:S01]  /*2e40*/  FFMA.FTZ R51, R120.reuse, R51, R126 ;  /* 0x0000003378337223 */ /* 0x040fe2000001007e */
[----:B------:R-:W-:Y:S01]  /*2e50*/  FFMA.FTZ R46, R125, R50, R46 ;  /* 0x000000327d2e7223 */ /* 0x000fe2000001002e */
[----:B------:R-:W-:Y:S01]  /*2e60*/  FMUL.FTZ R50, R120, R122 ;  /* 0x0000007a78327220 */ /* 0x000fe20000410000 */
[----:B------:R-:W-:Y:S01]  /*2e70*/  FMUL.FTZ R128, R32, R128 ;  /* 0x0000008020807220 */ /* 0x000fe20000410000 */
[----:B------:R-:W-:-:S02]  /*2e80*/  IMAD.U32 R126, R102, 0x10000, RZ ;  /* 0x00010000667e7824 */ /* 0x000fc400078e00ff */
[----:B------:R-:W-:Y:S01]  /*2e90*/  FADD.FTZ R127, -R54, R127 ;  /* 0x0000007f367f7221 */ /* 0x000fe20000010100 */
[----:B------:R-:W-:Y:S02]  /*2ea0*/  PRMT R138, R102, 0x7632, R138 ;  /* 0x00007632668a7816 */ /* 0x000fe4000000008a */
[----:B------:R-:W-:Y:S01]  /*2eb0*/  SHF.L.U32 R123, R123, 0x10, RZ ;  /* 0x000000107b7b7819 */ /* 0x000fe200000006ff */
[----:B------:R-:W-:Y:S01]  /*2ec0*/  FFMA.FTZ R51, R2, R43, R51 ;  /* 0x0000002b02337223 */ /* 0x000fe20000010033 */
[----:B------:R-:W-:Y:S01]  /*2ed0*/  FFMA.FTZ R46, R128, R50, R46 ;  /* 0x00000032802e7223 */ /* 0x000fe2000001002e */
[----:B------:R-:W-:Y:S01]  /*2ee0*/  FMUL.FTZ R50, R2, R126 ;  /* 0x0000007e02327220 */ /* 0x000fe20000410000 */
[----:B------:R-:W-:Y:S01]  /*2ef0*/  FMUL.FTZ R127, R32, R127 ;  /* 0x0000007f207f7220 */ /* 0x000fe20000410000 */
[----:B------:R-:W-:Y:S01]  /*2f00*/  SHF.L.U32 R138, R138, 0x10, RZ ;  /* 0x000000108a8a7819 */ /* 0x000fe200000006ff */
[----:B------:R-:W-:Y:S01]  /*2f10*/  FADD.FTZ R123, -R54, R123 ;  /* 0x0000007b367b7221 */ /* 0x000fe20000010100 */
[----:B------:R-:W-:Y:S01]  /*2f20*/  FADD.FTZ R140, R140, R131 ;  /* 0x000000838c8c7221 */ /* 0x000fe20000010000 */
[----:B------:R-:W-:Y:S01]  /*2f30*/  SHF.L.U32 R129, R101, 0x10, RZ ;  /* 0x0000001065817819 */ /* 0x000fe200000006ff */
[----:B------:R-:W-:Y:S01]  /*2f40*/  FFMA.FTZ R131, R121, R131, R51 ;  /* 0x0000008379837223 */ /* 0x000fe20000010033 */
[----:B------:R-:W-:Y:S01]  /*2f50*/  PRMT R137, R101, 0x7632, R137 ;  /* 0x0000763265897816 */ /* 0x000fe20000000089 */
[----:B------:R-:W-:Y:S01]  /*2f60*/  FFMA.FTZ R132, R128, R122, R132 ;  /* 0x0000007a80847223 */ /* 0x000fe20000010084 */
[----:B------:R-:W-:Y:S01]  /*2f70*/  FFMA.FTZ R46, R127, R50, R46 ;  /* 0x000000327f2e7223 */ /* 0x000fe2000001002e */
[----:B------:R-:W-:Y:S01]  /*2f80*/  FMUL.FTZ R50, R121, R138 ;  /* 0x0000008a79327220 */ /* 0x000fe20000410000 */
[----:B------:R-:W-:Y:S01]  /*2f90*/  FMUL.FTZ R123, R32, R123 ;  /* 0x0000007b207b7220 */ /* 0x000fe20000410000 */
[C---:B------:R-:W-:Y:S01]  /*2fa0*/  SHF.L.U32 R128, R103.reuse, 0x10, RZ ;  /* 0x0000001067807819 */ /* 0x040fe200000006ff */
[----:B------:R-:W-:Y:S01]  /*2fb0*/  FADD.FTZ R129, -R54, R129 ;  /* 0x0000008136817221 */ /* 0x000fe20000010100 */
[----:B------:R-:W-:Y:S01]  /*2fc0*/  PRMT R51, R103, 0x7632, R51 ;  /* 0x0000763267337816 */ /* 0x000fe20000000033 */
[----:B------:R-:W-:Y:S01]  /*2fd0*/  FFMA.FTZ R131, R31, R124, R131 ;  /* 0x0000007c1f837223 */ /* 0x000fe20000010083 */
[----:B------:R-:W-:Y:S01]  /*2fe0*/  SHF.L.U32 R137, R137, 0x10, RZ ;  /* 0x0000001089897819 */ /* 0x000fe200000006ff */
[----:B------:R-:W-:Y:S01]  /*2ff0*/  FFMA.FTZ R46, R123, R50, R46 ;  /* 0x000000327b2e7223 */ /* 0x000fe2000001002e */
[----:B------:R-:W-:Y:S01]  /*3000*/  FADD.FTZ R47, R47, R122 ;  /* 0x0000007a2f2f7221 */ /* 0x000fe20000010000 */
[----:B------:R-:W-:Y:S01]  /*3010*/  FMUL.FTZ R50, R31, R128 ;  /* 0x000000801f327220 */ /* 0x000fe20000410000 */
[----:B------:R-:W-:Y:S01]  /*3020*/  FMUL.FTZ R129, R32, R129 ;  /* 0x0000008120817220 */ /* 0x000fe20000410000 */
[----:B------:R-:W-:Y:S01]  /*3030*/  FFMA.FTZ R122, R120, R122, R131 ;  /* 0x0000007a787a7223 */ /* 0x000fe20000010083 */
[----:B------:R-:W-:-:S02]  /*3040*/  IMAD.U32 R51, R51, 0x10000, RZ ;  /* 0x0001000033337824 */ /* 0x000fc400078e00ff */
[----:B------:R-:W-:Y:S01]  /*3050*/  FADD.FTZ R137, -R54, R137 ;  /* 0x0000008936897221 */ /* 0x000fe20000010100 */
[C---:B------:R-:W-:Y:S02]  /*3060*/  SHF.L.U32 R131, R104.reuse, 0x10, RZ ;  /* 0x0000001068837819 */ /* 0x040fe400000006ff */
[----:B------:R-:W-:Y:S01]  /*3070*/  PRMT R135, R104, 0x7632, R135 ;  /* 0x0000763268877816 */ /* 0x000fe20000000087 */
[----:B------:R-:W-:Y:S01]  /*3080*/  FFMA.FTZ R46, R129, R50, R46 ;  /* 0x00000032812e7223 */ /* 0x000fe2000001002e */
[----:B------:R-:W-:Y:S01]  /*3090*/  FFMA.FTZ R123, R123, R138, R130 ;  /* 0x0000008a7b7b7223 */ /* 0x000fe20000010082 */
[----:B------:R-:W-:Y:S01]  /*30a0*/  FMUL.FTZ R50, R120, R51 ;  /* 0x0000003378327220 */ /* 0x000fe20000410000 */
[----:B------:R-:W-:Y:S01]  /*30b0*/  FMUL.FTZ R137, R32, R137 ;  /* 0x0000008920897220 */ /* 0x000fe20000410000 */
[----:B------:R-:W-:Y:S01]  /*30c0*/  SHF.L.U32 R130, R106, 0x10, RZ ;  /* 0x000000106a827819 */ /* 0x000fe200000006ff */
[----:B------:R-:W-:Y:S01]  /*30d0*/  FFMA.FTZ R122, R2, R126, R122 ;  /* 0x0000007e027a7223 */ /* 0x000fe2000001007a */
[----:B------:R-:W-:Y:S01]  /*30e0*/  FADD.FTZ R131, -R54, R131 ;  /* 0x0000008336837221 */ /* 0x000fe20000010100 */
[----:B------:R-:W-:-:S02]  /*30f0*/  PRMT R136, R106, 0x7632, R136 ;  /* 0x000076326a887816 */ /* 0x000fc40000000088 */
[----:B------:R-:W-:Y:S01]  /*3100*/  SHF.L.U32 R135, R135, 0x10, RZ ;  /* 0x0000001087877819 */ /* 0x000fe200000006ff */
[----:B------:R-:W-:Y:S01]  /*3110*/  FADD.FTZ R140, R140, R138 ;  /* 0x0000008a8c8c7221 */ /* 0x000fe20000010000 */
[----:B------:R-:W-:Y:S01]  /*3120*/  FFMA.FTZ R46, R137, R50, R46 ;  /* 0x00000032892e7223 */ /* 0x000fe2000001002e */
[--C-:B------:R-:W-:Y:S01]  /*3130*/  FFMA.FTZ R138, R121, R138, R122.reuse ;  /* 0x0000008a798a7223 */ /* 0x100fe2000001007a */
[----:B------:R-:W-:Y:S01]  /*3140*/  FMUL.FTZ R50, R2, R130 ;  /* 0x0000008202327220 */ /* 0x000fe20000410000 */
[----:B------:R-:W-:Y:S01]  /*3150*/  FMUL.FTZ R131, R32, R131 ;  /* 0x0000008320837220 */ /* 0x000fe20000410000 */
[----:B------:R-:W-:Y:S01]  /*3160*/  SHF.L.U32 R136, R136, 0x10, RZ ;  /* 0x0000001088887819 */ /* 0x000fe200000006ff */
[----:B------:R-:W-:Y:S01]  /*3170*/  FADD.FTZ R135, -R54, R135 ;  /* 0x0000008736877221 */ /* 0x000fe20000010100 */
[----:B------:R-:W-:Y:S01]  /*3180*/  PRMT R122, R105, 0x7632, R122 ;  /* 0x00007632697a7816 */ /* 0x000fe2000000007a */
[----:B------:R-:W-:Y:S01]  /*3190*/  FFMA.FTZ R138, R31, R128, R138 ;  /* 0x000000801f8a7223 */ /* 0x000fe2000001008a */
[----:B------:R-:W-:Y:S01]  /*31a0*/  FFMA.FTZ R46, R131, R50, R46 ;  /* 0x00000032832e7223 */ /* 0x000fe2000001002e */
[----:B------:R-:W-:Y:S01]  /*31b0*/  FMUL.FTZ R50, R121, R136 ;  /* 0x0000008879327220 */ /* 0x000fe20000410000 */
[----:B------:R-:W-:Y:S01]  /*31c0*/  FMUL.FTZ R135, R32, R135 ;  /* 0x0000008720877220 */ /* 0x000fe20000410000 */
[----:B------:R-:W-:Y:S01]  /*31d0*/  SHF.L.U32 R133, R105, 0x10, RZ ;  /* 0x0000001069857819 */ /* 0x000fe200000006ff */
[-C--:B------:R-:W-:Y:S01]  /*31e0*/  FFMA.FTZ R137, R137, R51.reuse, R132 ;  /* 0x0000003389897223 */ /* 0x080fe20000010084 */
[----:B------:R-:W-:Y:S01]  /*31f0*/  SHF.L.U32 R122, R122, 0x10, RZ ;  /* 0x000000107a7a7819 */ /* 0x000fe200000006ff */
[----:B------:R-:W-:Y:S01]  /*3200*/  FADD.FTZ R47, R47, R51 ;  /* 0x000000332f2f7221 */ /* 0x000fe20000010000 */
[----:B------:R-:W-:Y:S01]  /*3210*/  FFMA.FTZ R51, R120, R51, R138 ;  /* 0x0000003378337223 */ /* 0x000fe2000001008a */
[----:B------:R-:W-:Y:S01]  /*3220*/  FFMA.FTZ R46, R135, R50, R46 ;  /* 0x00000032872e7223 */ /* 0x000fe2000001002e */
[C---:B------:R-:W-:Y:S01]  /*3230*/  IMAD.U32 R132, R107.reuse, 0x10000, RZ ;  /* 0x000100006b847824 */ /* 0x040fe200078e00ff */
[----:B------:R-:W-:Y:S01]  /*3240*/  PRMT R50, R107, 0x7632, R50 ;  /* 0x000076326b327816 */ /* 0x000fe20000000032 */
[C---:B------:R-:W-:Y:S01]  /*3250*/  FADD.FTZ R133, -R54.reuse, R133 ;  /* 0x0000008536857221 */ /* 0x040fe20000010100 */
[----:B------:R-:W-:Y:S01]  /*3260*/  FADD.FTZ R138, -R54, R122 ;  /* 0x0000007a368a7221 */ /* 0x000fe20000010100 */
[----:B------:R-:W-:Y:S01]  /*3270*/  FFMA.FTZ R122, R2, R130, R51 ;  /* 0x00000082027a7223 */ /* 0x000fe20000010033 */
[----:B------:R-:W-:Y:S01]  /*3280*/  FMUL.FTZ R134, R31, R132 ;  /* 0x000000841f867220 */ /* 0x000fe20000410000 */
[----:B------:R-:W-:Y:S01]  /*3290*/  FMUL.FTZ R133, R32, R133 ;  /* 0x0000008520857220 */ /* 0x000fe20000410000 */
[-C--:B------:R-:W-:Y:S01]  /*32a0*/  FFMA.FTZ R123, R135, R136.reuse, R123 ;  /* 0x00000088877b7223 */ /* 0x080fe2000001007b */
[----:B------:R-:W-:Y:S01]  /*32b0*/  SHF.L.U32 R50, R50, 0x10, RZ ;  /* 0x0000001032327819 */ /* 0x000fe200000006ff */
[----:B------:R-:W-:Y:S01]  /*32c0*/  FADD.FTZ R140, R140, R136 ;  /* 0x000000888c8c7221 */ /* 0x000fe20000010000 */
[C---:B------:R-:W-:Y:S01]  /*32d0*/  SHF.L.U32 R135, R108.reuse, 0x10, RZ ;  /* 0x000000106c877819 */ /* 0x040fe200000006ff */
[--C-:B------:R-:W-:Y:S01]  /*32e0*/  FFMA.FTZ R136, R121, R136, R122.reuse ;  /* 0x0000008879887223 */ /* 0x100fe2000001007a */
[----:B------:R-:W-:Y:S01]  /*32f0*/  PRMT R122, R108, 0x7632, R122 ;  /* 0x000076326c7a7816 */ /* 0x000fe2000000007a */
        /* <DEDUP_REMOVED lines=10> */
[----:B------:R-:W-:Y:S02]  /*33a0*/  IMAD.U32 R139, R139, 0x10000, RZ ;  /* 0x000100008b8b7824 */ /* 0x000fe400078e00ff */
[----:B------:R-:W-:Y:S01]  /*33b0*/  FADD.FTZ R122, -R54, R122 ;  /* 0x0000007a367a7221 */ /* 0x000fe20000010100 */
[----:B------:R-:W-:Y:S01]  /*33c0*/  FFMA.FTZ R46, R135, R51, R46 ;  /* 0x00000033872e7223 */ /* 0x000fe2000001002e */
[-C--:B------:R-:W-:Y:S02]  /*33d0*/  FMUL.FTZ R51, R121, R139.reuse ;  /* 0x0000008b79337220 */ /* 0x080fe40000410000 */
[----:B------:R-:W-:Y:S01]  /*33e0*/  FMUL.FTZ R122, R32, R122 ;  /* 0x0000007a207a7220 */ /* 0x000fe20000410000 */
[----:B------:R-:W-:Y:S01]  /*33f0*/  FFMA.FTZ R138, R138, R50, R137 ;  /* 0x000000328a8a7223 */ /* 0x000fe20000010089 */
[----:B------:R-:W-:Y:S01]  /*3400*/  FFMA.FTZ R136, R31, R132, R136 ;  /* 0x000000841f887223 */ /* 0x000fe20000010088 */
[C---:B------:R-:W-:Y:S01]  /*3410*/  SHF.L.U32 R137, R109.reuse, 0x10, RZ ;  /* 0x000000106d897819 */ /* 0x040fe200000006ff */
[C---:B------:R-:W-:Y:S01]  /*3420*/  FFMA.FTZ R45, R122.reuse, R139, R123 ;  /* 0x0000008b7a2d7223 */ /* 0x040fe2000001007b */
[----:B------:R-:W-:Y:S01]  /*3430*/  FFMA.FTZ R46, R122, R51, R46 ;  /* 0x000000337a2e7223 */ /* 0x000fe2000001002e */
[----:B------:R-:W-:Y:S01]  /*3440*/  PRMT R122, R109, 0x7632, R122 ;  /* 0x000076326d7a7816 */ /* 0x000fe2000000007a */
[----:B------:R-:W-:Y:S01]  /*3450*/  FADD.FTZ R47, R47, R50 ;  /* 0x000000322f2f7221 */ /* 0x000fe20000010000 */
[----:B------:R-:W-:Y:S01]  /*3460*/  FFMA.FTZ R50, R120, R50, R136 ;  /* 0x0000003278327223 */ /* 0x000fe20000010088 */
[C---:B------:R-:W-:Y:S01]  /*3470*/  SHF.L.U32 R136, R111.reuse, 0x10, RZ ;  /* 0x000000106f887819 */ /* 0x040fe200000006ff */
[----:B------:R-:W-:Y:S01]  /*3480*/  FADD.FTZ R137, -R54, R137 ;  /* 0x0000008936897221 */ /* 0x000fe20000010100 */
[----:B------:R-:W-:-:S02]  /*3490*/  PRMT R51, R111, 0x7632, R51 ;  /* 0x000076326f337816 */ /* 0x000fc40000000033 */
[----:B------:R-:W-:Y:S01]  /*34a0*/  SHF.L.U32 R122, R122, 0x10, RZ ;  /* 0x000000107a7a7819 */ /* 0x000fe200000006ff */
[----:B------:R-:W-:Y:S01]  /*34b0*/  FMUL.FTZ R137, R32, R137 ;  /* 0x0000008920897220 */ /* 0x000fe20000410000 */
[----:B------:R-:W-:Y:S01]  /*34c0*/  SHF.L.U32 R51, R51, 0x10, RZ ;  /* 0x0000001033337819 */ /* 0x000fe200000006ff */
[----:B------:R-:W-:Y:S02]  /*34d0*/  FMUL.FTZ R123, R31, R136 ;  /* 0x000000881f7b7220 */ /* 0x000fe40000410000 */
[----:B------:R-:W-:Y:S01]  /*34e0*/  FADD.FTZ R122, -R54, R122 ;  /* 0x0000007a367a7221 */ /* 0x000fe20000010100 */
[----:B------:R-:W-:Y:S01]  /*34f0*/  FFMA.FTZ R50, R2, R134, R50 ;  /* 0x0000008602327223 */ /* 0x000fe20000010032 */
[----:B------:R-:W-:Y:S01]  /*3500*/  FFMA.FTZ R46, R137, R123, R46 ;  /* 0x0000007b892e7223 */ /* 0x000fe2000001002e */
[----:B------:R-:W-:Y:S01]  /*3510*/  FMUL.FTZ R123, R120, R51 ;  /* 0x00000033787b7220 */ /* 0x000fe20000410000 */
[----:B------:R-:W-:Y:S01]  /*3520*/  FMUL.FTZ R122, R32, R122 ;  /* 0x0000007a207a7220 */ /* 0x000fe20000410000 */
[----:B------:R-:W-:Y:S01]  /*3530*/  FFMA.FTZ R50, R121, R139, R50 ;  /* 0x0000008b79327223 */ /* 0x000fe20000010032 */
[----:B------:R-:W-:Y:S01]  /*3540*/  FADD.FTZ R44, R140, R139 ;  /* 0x0000008b8c2c7221 */ /* 0x000fe20000010000 */
[----:B------:R-:W-:Y:S01]  /*3550*/  SHF.L.U32 R139, R112, 0x10, RZ ;  /* 0x00000010708b7819 */ /* 0x000fe200000006ff */
[----:B------:R-:W-:Y:S01]  /*3560*/  FFMA.FTZ R46, R122, R123, R46 ;  /* 0x0000007b7a2e7223 */ /* 0x000fe2000001002e */
[----:B------:R-:W-:Y:S01]  /*3570*/  PRMT R123, R112, 0x7632, R123 ;  /* 0x00007632707b7816 */ /* 0x000fe2000000007b */
[----:B------:R-:W-:Y:S01]  /*3580*/  FFMA.FTZ R49, R122, R51, R138 ;  /* 0x000000337a317223 */ /* 0x000fe2000001008a */
[----:B------:R-:W-:Y:S01]  /*3590*/  SHF.L.U32 R138, R114, 0x10, RZ ;  /* 0x00000010728a7819 */ /* 0x000fe200000006ff */
[----:B------:R-:W-:Y:S01]  /*35a0*/  FADD.FTZ R139, -R54, R139 ;  /* 0x0000008b368b7221 */ /* 0x000fe20000010100 */
[----:B------:R-:W-:Y:S01]  /*35b0*/  PRMT R122, R114, 0x7632, R122 ;  /* 0x00007632727a7816 */ /* 0x000fe2000000007a */
[----:B------:R-:W-:-:S02]  /*35c0*/  IMAD.U32 R123, R123, 0x10000, RZ ;  /* 0x000100007b7b7824 */ /* 0x000fc400078e00ff */
[----:B------:R-:W-:Y:S01]  /*35d0*/  FADD.FTZ R48, R47, R51 ;  /* 0x000000332f307221 */ /* 0x000fe20000010000 */
[----:B------:R-:W-:Y:S01]  /*35e0*/  FMUL.FTZ R139, R32, R139 ;  /* 0x0000008b208b7220 */ /* 0x000fe20000410000 */
[----:B------:R-:W-:Y:S01]  /*35f0*/  SHF.L.U32 R122, R122, 0x10, RZ ;  /* 0x000000107a7a7819 */ /* 0x000fe200000006ff */
[----:B------:R-:W-:Y:S01]  /*3600*/  FMUL.FTZ R47, R2, R138 ;  /* 0x0000008a022f7220 */ /* 0x000fe20000410000 */
[----:B------:R-:W-:Y:S01]  /*3610*/  FFMA.FTZ R50, R31, R136, R50 ;  /* 0x000000881f327223 */ /* 0x000fe20000010032 */
        /* <DEDUP_REMOVED lines=8> */
[----:B------:R-:W-:Y:S01]  /*36a0*/  FADD.FTZ R141, -R54, R141 ;  /* 0x0000008d368d7221 */ /* 0x000fe20000010100 */
[----:B------:R-:W-:-:S02]  /*36b0*/  SHF.L.U32 R163, R163, 0x10, RZ ;  /* 0x00000010a3a37819 */ /* 0x000fc400000006ff */
[----:B------:R-:W-:Y:S01]  /*36c0*/  PRMT R161, R115, 0x7632, R161 ;  /* 0x0000763273a17816 */ /* 0x000fe200000000a1 */
[----:B------:R-:W-:Y:S01]  /*36d0*/  FFMA.FTZ R46, R123, R47, R46 ;  /* 0x0000002f7b2e7223 */ /* 0x000fe2000001002e */
[----:B------:R-:W-:Y:S01]  /*36e0*/  FFMA.FTZ R51, R2, R138, R51 ;  /* 0x0000008a02337223 */ /* 0x000fe20000010033 */
[----:B------:R-:W-:Y:S01]  /*36f0*/  FMUL.FTZ R141, R32, R141 ;  /* 0x0000008d208d7220 */ /* 0x000fe20000410000 */
[----:B------:R-:W-:Y:S01]  /*3700*/  FMUL.FTZ R47, R31, R140 ;  /* 0x0000008c1f2f7220 */ /* 0x000fe20000410000 */
[----:B------:R-:W-:Y:S02]  /*3710*/  IMAD.U32 R161, R161, 0x10000, RZ ;  /* 0x00010000a1a17824 */ /* 0x000fe400078e00ff */
[----:B------:R-:W-:Y:S01]  /*3720*/  FADD.FTZ R163, -R54, R163 ;  /* 0x000000a336a37221 */ /* 0x000fe20000010100 */
[C---:B------:R-:W-:Y:S01]  /*3730*/  SHF.L.U32 R143, R116.reuse, 0x10, RZ ;  /* 0x00000010748f7819 */ /* 0x040fe200000006ff */
[----:B------:R-:W-:Y:S01]  /*3740*/  FFMA.FTZ R51, R121, R122, R51 ;  /* 0x0000007a79337223 */ /* 0x000fe20000010033 */
[----:B------:R-:W-:Y:S01]  /*3750*/  PRMT R164, R116, 0x7632, R164 ;  /* 0x0000763274a47816 */ /* 0x000fe200000000a4 */
[----:B------:R-:W-:Y:S01]  /*3760*/  FFMA.FTZ R46, R141, R47, R46 ;  /* 0x0000002f8d2e7223 */ /* 0x000fe2000001002e */
[----:B------:R-:W-:Y:S01]  /*3770*/  FMUL.FTZ R163, R32, R163 ;  /* 0x000000a320a37220 */ /* 0x000fe20000410000 */
[----:B------:R-:W-:Y:S01]  /*3780*/  FMUL.FTZ R47, R120, R161 ;  /* 0x000000a1782f7220 */ /* 0x000fe20000410000 */
[----:B------:R-:W-:Y:S01]  /*3790*/  SHF.L.U32 R142, R118, 0x10, RZ ;  /* 0x00000010768e7819 */ /* 0x000fe200000006ff */
[----:B------:R-:W-:Y:S01]  /*37a0*/  FADD.FTZ R143, -R54, R143 ;  /* 0x0000008f368f7221 */ /* 0x000fe20000010100 */
[----:B------:R-:W-:Y:S01]  /*37b0*/  PRMT R50, R118, 0x7632, R50 ;  /* 0x0000763276327816 */ /* 0x000fe20000000032 */
[----:B------:R-:W-:Y:S01]  /*37c0*/  FFMA.FTZ R51, R31, R140, R51 ;  /* 0x0000008c1f337223 */ /* 0x000fe20000010033 */
[----:B------:R-:W-:Y:S01]  /*37d0*/  SHF.L.U32 R164, R164, 0x10, RZ ;  /* 0x00000010a4a47819 */ /* 0x000fe200000006ff */
[----:B------:R-:W-:Y:S01]  /*37e0*/  FFMA.FTZ R46, R163, R47, R46 ;  /* 0x0000002fa32e7223 */ /* 0x000fe2000001002e */
[----:B------:R-:W-:Y:S01]  /*37f0*/  FMUL.FTZ R143, R32, R143 ;  /* 0x0000008f208f7220 */ /* 0x000fe20000410000 */
[-C--:B------:R-:W-:Y:S01]  /*3800*/  FMUL.FTZ R47, R2, R142.reuse ;  /* 0x0000008e022f7220 */ /* 0x080fe20000410000 */
[----:B------:R-:W-:Y:S01]  /*3810*/  SHF.L.U32 R50, R50, 0x10, RZ ;  /* 0x0000001032327819 */ /* 0x000fe200000006ff */
[----:B------:R-:W-:Y:S01]  /*3820*/  FFMA.FTZ R144, R120, R161, R51 ;  /* 0x000000a178907223 */ /* 0x000fe20000010033 */
[----:B------:R-:W-:Y:S01]  /*3830*/  SHF.L.U32 R145, R117, 0x10, RZ ;  /* 0x0000001075917819 */ /* 0x000fe200000006ff */
[----:B------:R-:W-:Y:S01]  /*3840*/  FADD.FTZ R164, -R54, R164 ;  /* 0x000000a436a47221 */ /* 0x000fe20000010100 */
[----:B------:R-:W-:Y:S01]  /*3850*/  FFMA.FTZ R51, R143, R47, R46 ;  /* 0x0000002f8f337223 */ /* 0x000fe2000001002e */
[----:B------:R-:W-:Y:S01]  /*3860*/  FFMA.FTZ R46, R2, R142, R144 ;  /* 0x0000008e022e7223 */ /* 0x000fe20000010090 */
[----:B------:R-:W-:Y:S01]  /*3870*/  FMUL.FTZ R47, R121, R50 ;  /* 0x00000032792f7220 */ /* 0x000fe20000410000 */
[----:B------:R-:W-:Y:S01]  /*3880*/  FMUL.FTZ R164, R32, R164 ;  /* 0x000000a420a47220 */ /* 0x000fe20000410000 */
[----:B------:R-:W-:Y:S01]  /*3890*/  FADD.FTZ R145, -R54, R145 ;  /* 0x0000009136917221 */ /* 0x000fe20000010100 */
[----:B------:R-:W-:-:S02]  /*38a0*/  IMAD.U32 R144, R119, 0x10000, RZ ;  /* 0x0001000077907824 */ /* 0x000fc400078e00ff */
[----:B------:R-:W-:Y:S01]  /*38b0*/  FFMA.FTZ R121, R121, R50, R46 ;  /* 0x0000003279797223 */ /* 0x000fe2000001002e */
[----:B------:R-:W-:Y:S01]  /*38c0*/  FFMA.FTZ R47, R164, R47, R51 ;  /* 0x0000002fa42f7223 */ /* 0x000fe20000010033 */
[----:B------:R-:W-:Y:S01]  /*38d0*/  FMUL.FTZ R145, R32, R145 ;  /* 0x0000009120917220 */ /* 0x000fe20000410000 */
[----:B------:R-:W-:-:S04]  /*38e0*/  FMUL.FTZ R46, R31, R144 ;  /* 0x000000901f2e7220 */ /* 0x000fc80000410000 */
[----:B------:R-:W-:Y:S01]  /*38f0*/  FFMA.FTZ R52, R145, R46, R47 ;  /* 0x0000002e91347223 */ /* 0x000fe2000001002f */
[----:B------:R-:W-:Y:S02]  /*3900*/  PRMT R46, R117, 0x7632, R46 ;  /* 0x00007632752e7816 */ /* 0x000fe4000000002e */
[----:B------:R-:W-:Y:S02]  /*3910*/  PRMT R51, R119, 0x7632, R51 ;  /* 0x0000763277337816 */ /* 0x000fe40000000033 */
[----:B------:R-:W-:Y:S01]  /*3920*/  SHF.L.U32 R47, R46, 0x10, RZ ;  /* 0x000000102e2f7819 */ /* 0x000fe200000006ff */
[----:B------:R-:W-:Y:S01]  /*3930*/  FFMA.FTZ R46, R31, R144, R121 ;  /* 0x000000901f2e7223 */ /* 0x000fe20000010079 */
[----:B------:R-:W-:-:S03]  /*3940*/  SHF.L.U32 R51, R51, 0x10, RZ ;  /* 0x0000001033337819 */ /* 0x000fc600000006ff */
[----:B------:R-:W-:Y:S02]  /*3950*/  FADD.FTZ R121, -R54, R47 ;  /* 0x0000002f36797221 */ /* 0x000fe40000010100 */
[CC--:B------:R-:W-:Y:S01]  /*3960*/  FFMA.FTZ R46, R120.reuse, R51.reuse, R46 ;  /* 0x00000033782e7223 */ /* 0x0c0fe2000001002e */
[----:B------:R-:W-:Y:S01]  /*3970*/  FMUL.FTZ R47, R120, R51 ;  /* 0x00000033782f7220 */ /* 0x000fe20000410000 */
[----:B------:R-:W-:Y:S02]  /*3980*/  FMUL.FTZ R120, R32, R121 ;  /* 0x0000007920787220 */ /* 0x000fe40000410000 */
[----:B------:R-:W2:Y:S02]  /*3990*/  LDL.LU R121, [R1+0x18] ;  /* 0x0000180001797983 */ /* 0x000ea40000300800 */
[----:B------:R-:W-:Y:S02]  /*39a0*/  FFMA.FTZ R47, R120, R47, R52 ;  /* 0x0000002f782f7223 */ /* 0x000fe40000010034 */
[----:B------:R0:W5:Y:S01]  /*39b0*/  LDL.LU R52, [R1+0x7c] ;  /* 0x00007c0001347983 */ /* 0x0001620000300800 */
[----:B------:R-:W-:Y:S01]  /*39c0*/  FFMA.FTZ R163, R163, R161, R49 ;  /* 0x000000a1a3a37223 */ /* 0x000fe20000010031 */
[----:B------:R-:W-:-:S02]  /*39d0*/  FADD.FTZ R161, R48, R161 ;  /* 0x000000a130a17221 */ /* 0x000fc40000010000 */
[----:B--2---:R1:W-:Y:S02]  /*39e0*/  STS.64 [R121], R46 ;  /* 0x0000002e79007388 */ /* 0x0043e40000000a00 */
[----:B-1----:R-:W-:Y:S01]  /*39f0*/  FFMA.FTZ R46, R123, R122, R45 ;  /* 0x0000007a7b2e7223 */ /* 0x002fe2000001002d */
[----:B------:R-:W-:Y:S01]  /*3a00*/  FADD.FTZ R47, R44, R122 ;  /* 0x0000007a2c2f7221 */ /* 0x000fe20000010000 */
[----:B------:R-:W2:Y:S04]  /*3a10*/  LDL.LU R45, [R1+0x78] ;  /* 0x00007800012d7983 */ /* 0x000ea80000300800 */
[----:B------:R-:W3:Y:S04]  /*3a20*/  LDL.LU R44, [R1+0x74] ;  /* 0x00007400012c7983 */ /* 0x000ee80000300800 */
[----:B------:R-:W4:Y:S04]  /*3a30*/  LDL.LU R49, [R1+0x70] ;  /* 0x0000700001317983 */ /* 0x000f280000300800 */
[----:B------:R-:W4:Y:S01]  /*3a40*/  LDL.LU R48, [R1+0x6c] ;  /* 0x00006c0001307983 */ /* 0x000f220000300800 */
[----:B------:R-:W-:Y:S01]  /*3a50*/  FFMA.FTZ R46, R164, R50, R46 ;  /* 0x00000032a42e7223 */ /* 0x000fe2000001002e */
[----:B------:R-:W-:Y:S01]  /*3a60*/  UIADD3 UR15, UP0, UR11, 0x2, URZ ;  /* 0x000000020b0f7890 */ /* 0x000fe2000ff1e03f */
[----:B------:R-:W1:Y:S03]  /*3a70*/  S2R R164, SR_TID.X ;  /* 0x0000000000a47919 */ /* 0x000e660000002100 */
[----:B------:R-:W-:-:S02]  /*3a80*/  UIADD3.X UR16, URZ, UR5, URZ, UP0, !UPT ;  /* 0x000000053f107290 */ /* 0x000fc400087fe43f */
[----:B------:R-:W-:-:S04]  /*3a90*/  UISETP.GE.U32.AND UP0, UPT, UR15, UR21, UPT ;  /* 0x000000150f00728c */ /* 0x000fc8000bf06070 */
[----:B------:R-:W-:Y:S01]  /*3aa0*/  UISETP.GE.AND.EX UP0, UPT, UR16, UR10, UPT, UP0 ;  /* 0x0000000a1000728c */ /* 0x000fe2000bf06300 */
[----:B------:R-:W-:Y:S05]  /*3ab0*/  BAR.SYNC.DEFER_BLOCKING 0x0 ;  /* 0x0000000000007b1d */ /* 0x000fea0000010000 */
[----:B------:R-:W-:Y:S01]  /*3ac0*/  PLOP3.LUT P0, PT, PT, PT, UP0, 0x80, 0x0 ;  /* 0x000000000000781c */ /* 0x000fe20003f0f008 */
[----:B------:R-:W-:Y:S01]  /*3ad0*/  FADD.FTZ R47, R47, R50 ;  /* 0x000000322f2f7221 */ /* 0x000fe20000010000 */
[----:B------:R-:W-:Y:S01]  /*3ae0*/  FFMA.FTZ R50, R120, R51, R163 ;  /* 0x0000003378327223 */ /* 0x000fe200000100a3 */
[----:B------:R-:W-:Y:S01]  /*3af0*/  FADD.FTZ R51, R161, R51 ;  /* 0x00000033a1337221 */ /* 0x000fe20000010000 */
[----:B-1----:R-:W-:Y:S01]  /*3b00*/  ISETP.GT.U32.AND P1, PT, R164, 0x3f, PT ;  /* 0x0000003fa400780c */ /* 0x002fe20003f24070 */
[----:B--2---:R-:W-:Y:S01]  /*3b10*/  FADD.FTZ R45, R0, R45 ;  /* 0x0000002d002d7221 */ /* 0x004fe20000010000 */
[----:B---3--:R-:W-:Y:S01]  /*3b20*/  FFMA.FTZ R44, R160, R0, R44 ;  /* 0x00000000a02c7223 */ /* 0x008fe2000001002c */
[----:B----4-:R-:W-:Y:S01]  /*3b30*/  FADD.FTZ R49, R30, R49 ;  /* 0x000000311e317221 */ /* 0x010fe20000010000 */
[----:B------:R-:W-:Y:S01]  /*3b40*/  FFMA.FTZ R48, R159, R30, R48 ;  /* 0x0000001e9f307223 */ /* 0x000fe20000010030 */
[----:B------:R-:W-:-:S02]  /*3b50*/  FADD.FTZ R45, R45, R29 ;  /* 0x0000001d2d2d7221 */ /* 0x000fc40000010000 */
[----:B------:R-:W-:Y:S01]  /*3b60*/  FADD.FTZ R49, R49, R26 ;  /* 0x0000001a31317221 */ /* 0x000fe20000010000 */
[----:B------:R-:W-:Y:S01]  /*3b70*/  FFMA.FTZ R44, R158, R29, R44 ;  /* 0x0000001d9e2c7223 */ /* 0x000fe2000001002c */
[----:B------:R-:W-:Y:S01]  /*3b80*/  FFMA.FTZ R48, R157, R26, R48 ;  /* 0x0000001a9d307223 */ /* 0x000fe20000010030 */
[----:B------:R-:W-:Y:S01]  /*3b90*/  FADD.FTZ R45, R45, R25 ;  /* 0x000000192d2d7221 */ /* 0x000fe20000010000 */
        /* <DEDUP_REMOVED lines=55> */
[----:B0-----:R-:W-:Y:S06]  /*3f10*/  @!P0 BRA `(.L_x_4) ;  /* 0x0000000000c48947 */ /* 0x001fec0003800000 */
[----:B------:R-:W0:Y:S01]  /*3f20*/  S2R R121, SR_TID.X ;  /* 0x0000000000797919 */ /* 0x000e220000002100 */
[----:B------:R-:W2:Y:S04]  /*3f30*/  LDL R123, [R1+0x64] ;  /* 0x00006400017b7983 */ /* 0x000ea80000100800 */
[----:B------:R-:W3:Y:S01]  /*3f40*/  LDL R163, [R1+0x5c] ;  /* 0x00005c0001a37983 */ /* 0x000ee20000100800 */
[C---:B0-----:R-:W-:Y:S02]  /*3f50*/  SHF.L.U32 R161, R121.reuse, 0x1, RZ ;  /* 0x0000000179a17819 */ /* 0x041fe400000006ff */
[----:B------:R-:W-:Y:S02]  /*3f60*/  LEA R120, R121, UR12, 0x5 ;  /* 0x0000000c79787c11 */ /* 0x000fe4000f8e28ff */
[----:B------:R-:W-:Y:S01]  /*3f70*/  LOP3.LUT R161, R161, 0x18, RZ, 0xc0, !PT ;  /* 0x00000018a1a17812 */ /* 0x000fe200078ec0ff */
[----:B------:R-:W4:Y:S03]  /*3f80*/  LDL R121, [R1+0x58] ;  /* 0x0000580001797983 */ /* 0x000f260000100800 */
[----:B------:R-:W-:Y:S01]  /*3f90*/  IADD3 R120, R120, R161, RZ ;  /* 0x000000a178787210 */ /* 0x000fe20007ffe0ff */
[----:B------:R0:W-:Y:S04]  /*3fa0*/  STL.64 [R1+0x70], R2 ;  /* 0x0000700201007387 */ /* 0x0001e80000100a00 */
[----:B------:R1:W-:Y:S01]  /*3fb0*/  STS.64 [R120], R44 ;  /* 0x0000002c78007388 */ /* 0x0003e20000000a00 */
[----:B------:R-:W1:Y:S03]  /*3fc0*/  S2R R122, SR_TID.X ;  /* 0x00000000007a7919 */ /* 0x000e660000002100 */
[----:B0-----:R-:W4:Y:S04]  /*3fd0*/  LDL R3, [R1+0x54] ;  /* 0x0000540001037983 */ /* 0x001f280000100800 */
[----:B-1----:R-:W3:Y:S04]  /*3fe0*/  LDL R120, [R1+0x60] ;  /* 0x0000600001787983 */ /* 0x002ee80000100800 */
[----:B------:R-:W4:Y:S01]  /*3ff0*/  LDL R2, [R1+0x50] ;  /* 0x0000500001027983 */ /* 0x000f220000100800 */
[----:B------:R-:W-:-:S04]  /*4000*/  SHF.R.S32.HI R161, RZ, 0x1f, R122 ;  /* 0x0000001fffa17819 */ /* 0x000fc8000001147a */
[----:B------:R-:W-:-:S04]  /*4010*/  LEA.HI R161, R161, R122, RZ, 0x2 ;  /* 0x0000007aa1a17211 */ /* 0x000fc800078f10ff */
[----:B------:R-:W-:-:S04]  /*4020*/  SHF.R.S32.HI R161, RZ, 0x2, R161 ;  /* 0x00000002ffa17819 */ /* 0x000fc800000114a1 */
[----:B------:R-:W-:Y:S01]  /*4030*/  LEA R161, R161, UR12, 0x5 ;  /* 0x0000000ca1a17c11 */ /* 0x000fe2000f8e28ff */
[----:B--2---:R-:W-:Y:S04]  /*4040*/  STS.64 [R123], R46 ;  /* 0x0000002e7b007388 */ /* 0x004fe80000000a00 */
[----:B---3--:R0:W-:Y:S02]  /*4050*/  STS.64 [R120], R48 ;  /* 0x0000003078007388 */ /* 0x0081e40000000a00 */
[----:B0-----:R-:W-:Y:S02]  /*4060*/  LEA R120, R163, R161, 0x3 ;  /* 0x000000a1a3787211 */ /* 0x001fe400078e18ff */
[----:B------:R-:W2:Y:S01]  /*4070*/  LDL R163, [R1+0x4c] ;  /* 0x00004c0001a37983 */ /* 0x000ea20000100800 */
[----:B------:R-:W-:-:S02]  /*4080*/  SHF.L.U32 R123, R122, 0x1, RZ ;  /* 0x000000017a7b7819 */ /* 0x000fc400000006ff */
[----:B------:R-:W-:Y:S02]  /*4090*/  LEA R122, R122, UR12, 0x5 ;  /* 0x0000000c7a7a7c11 */ /* 0x000fe4000f8e28ff */
[----:B------:R-:W-:-:S05]  /*40a0*/  LOP3.LUT R123, R123, 0x18, RZ, 0xc, !PT ;  /* 0x000000187b7b7812 */ /* 0x000fca00078e0cff */
[----:B------:R-:W-:-:S05]  /*40b0*/  IMAD.IADD R122, R122, 0x1, R123 ;  /* 0x000000017a7a7824 */ /* 0x000fca00078e027b */
[----:B------:R4:W-:Y:S02]  /*40c0*/  STS.64 [R122], R50 ;  /* 0x000000327a007388 */ /* 0x0009e40000000a00 */
[----:B----4-:R-:W-:Y:S01]  /*40d0*/  LEA R122, R121, R161, 0x3 ;  /* 0x000000a1797a7211 */ /* 0x010fe200078e18ff */
[----:B------:R-:W-:Y:S06]  /*40e0*/  BAR.SYNC.DEFER_BLOCKING 0x0 ;  /* 0x0000000000007b1d */ /* 0x000fec0000010000 */
[----:B------:R-:W0:Y:S04]  /*40f0*/  LDS.64 R120, [R120] ;  /* 0x0000000078787984 */ /* 0x000e280000000a00 */
[----:B------:R-:W1:Y:S01]  /*4100*/  LDS.64 R122, [R122+0xa00] ;  /* 0x000a00007a7a7984 */ /* 0x000e620000000a00 */
[----:B0-----:R-:W-:Y:S01]  /*4110*/  FADD.FTZ R120, RZ, R120 ;  /* 0x00000078ff787221 */ /* 0x001fe20000010000 */
[----:B------:R-:W-:-:S03]  /*4120*/  FADD.FTZ R121, RZ, R121 ;  /* 0x00000079ff797221 */ /* 0x000fc60000010000 */
[----:B-1----:R-:W-:Y:S01]  /*4130*/  FADD.FTZ R122, R120, R122 ;  /* 0x0000007a787a7221 */ /* 0x002fe20000010000 */
[----:B------:R-:W-:Y:S01]  /*4140*/  LEA R120, R3, R161, 0x3 ;  /* 0x000000a103787211 */ /* 0x000fe200078e18ff */
[----:B------:R-:W-:-:S05]  /*4150*/  FADD.FTZ R123, R121, R123 ;  /* 0x0000007b797b7221 */ /* 0x000fca0000010000 */
[----:B------:R-:W0:Y:S02]  /*4160*/  LDS.64 R120, [R120+0x1400] ;  /* 0x0014000078787984 */ /* 0x000e240000000a00 */
[----:B0-----:R-:W-:Y:S01]  /*4170*/  FADD.FTZ R122, R122, R120 ;  /* 0x000000787a7a7221 */ /* 0x001fe20000010000 */
[----:B------:R-:W-:Y:S01]  /*4180*/  LEA R120, R2, R161, 0x3 ;  /* 0x000000a102787211 */ /* 0x000fe200078e18ff */
[----:B------:R-:W-:Y:S01]  /*4190*/  FADD.FTZ R123, R123, R121 ;  /* 0x000000797b7b7221 */ /* 0x000fe20000010000 */
[----:B------:R-:W0:Y:S04]  /*41a0*/  LDC.64 R2, c[0x0][0x260] ;  /* 0x00009800ff027b82 */ /* 0x000e280000000a00 */
[----:B------:R-:W1:Y:S02]  /*41b0*/  LDS.64 R120, [R120+0x1e00] ;  /* 0x001e000078787984 */ /* 0x000e640000000a00 */
[----:B-1----:R-:W-:Y:S01]  /*41c0*/  FADD.FTZ R120, R122, R120 ;  /* 0x000000787a787221 */ /* 0x002fe20000010000 */
[----:B------:R-:W-:Y:S01]  /*41d0*/  FADD.FTZ R121, R123, R121 ;  /* 0x000000797b797221 */ /* 0x000fe20000010000 */
[----:B--2---:R-:W-:-:S05]  /*41e0*/  IADD3 R122, R163, UR17, RZ ;  /* 0x00000011a37a7c10 */ /* 0x004fca000fffe0ff */
[----:B------:R-:W-:-:S04]  /*41f0*/  IMAD.SHL.U32 R122, R122, 0x2, RZ ;  /* 0x000000027a7a7824 */ /* 0x000fc800078e00ff */
[----:B0-----:R-:W-:Y:S02]  /*4200*/  IMAD.WIDE.U32 R122, R122, 0x4, R2 ;  /* 0x000000047a7a7825 */ /* 0x001fe400078e0002 */
[----:B------:R0:W5:Y:S04]  /*4210*/  LDL.LU.64 R2, [R1+0x70] ;  /* 0x0000700001027983 */ /* 0x0001680000300a00 */
[----:B------:R0:W-:Y:S02]  /*4220*/  STG.E.64 desc[UR18][R122.64+0x8000], R120 ;  /* 0x008000787a007986 */ /* 0x0001e4000c101b12 */
.L_x_4:
[----:B------:R-:W-:Y:S01]  /*4230*/  BSSY B0, `(.L_x_5) ;  /* 0x000003d000007945 */ /* 0x000fe20003800000 */
[----:B0-----:R-:W-:-:S03]  /*4240*/  CS2R R120, SRZ ;  /* 0x0000000000787805 */ /* 0x001fc6000001ff00 */
[----:B------:R-:W-:Y:S05]  /*4250*/  @P1 BRA `(.L_x_6) ;  /* 0x0000000000e81947 */ /* 0x000fea0003800000 */
[----:B------:R-:W0:Y:S01]  /*4260*/  S2R R122, SR_TID.X ;  /* 0x00000000007a7919 */ /* 0x000e220000002100 */
[----:B------:R-:W-:Y:S01]  /*4270*/  USHF.L.U32 UR5, UR11, 0x4, URZ ;  /* 0x000000040b057899 */ /* 0x000fe2000800063f */
[----:B------:R-:W-:Y:S01]  /*4280*/  MOV R120, 0x14 ;  /* 0x0000001400787802 */ /* 0x000fe20000000f00 */
[----:B------:R-:W-:Y:S01]  /*4290*/  HFMA2.MMA R121, -RZ, RZ, 0, 2.384185791015625e-06 ;  /* 0x00000028ff797435 */ /* 0x000fe200000001ff */
[----:B------:R-:W-:Y:S01]  /*42a0*/  IMAD.SHL.U32 R164, R164, 0x8, RZ ;  /* 0x00000008a4a47824 */ /* 0x000fe200078e00ff */
[----:B------:R-:W-:-:S04]  /*42b0*/  ULOP3.LUT UR5, UR5, 0x10, URZ, 0xc0, !UPT ;  /* 0x0000001005057892 */ /* 0x000fc8000f8ec03f */
[----:B------:R-:W-:Y:S02]  /*42c0*/  LOP3.LUT R164, R164, 0x18, RZ, 0xc0, !PT ;  /* 0x00000018a4a47812 */ /* 0x000fe400078ec0ff */
[----:B0-----:R-:W-:-:S04]  /*42d0*/  SHF.R.U32.HI R122, RZ, 0x2, R122 ;  /* 0x00000002ff7a7819 */ /* 0x001fc8000001167a */
[----:B------:R-:W-:-:S05]  /*42e0*/  IADD3 R161, R122, UR5, RZ ;  /* 0x000000057aa17c10 */ /* 0x000fca000fffe0ff */
[----:B------:R-:W-:-:S05]  /*42f0*/  IMAD R161, R161, R120, -UR17 ;  /* 0x80000011a1a17e24 */ /* 0x000fca000f8e0278 */
[----:B------:R-:W-:-:S04]  /*4300*/  SHF.R.S32.HI R120, RZ, 0x1f, R161 ;  /* 0x0000001fff787819 */ /* 0x000fc800000114a1 */
[----:B------:R-:W-:-:S04]  /*4310*/  LEA.HI R120, R120, R161, RZ, 0x2 ;  /* 0x000000a178787211 */ /* 0x000fc800078f10ff */
[----:B------:R-:W-:-:S05]  /*4320*/  SHF.R.S32.HI R120, RZ, 0x2, R120 ;  /* 0x00000002ff787819 */ /* 0x000fca0000011478 */
[----:B------:R-:W-:Y:S01]  /*4330*/  IMAD R120, R120, R121, UR13 ;  /* 0x0000000d78787e24 */ /* 0x000fe2000f8e0279 */
[----:B------:R-:W-:-:S04]  /*4340*/  IADD3 R121, R161, 0x4, RZ ;  /* 0x00000004a1797810 */ /* 0x000fc80007ffe0ff */
[----:B------:R-:W-:Y:S02]  /*4350*/  SHF.R.S32.HI R122, RZ, 0x1f, R121 ;  /* 0x0000001fff7a7819 */ /* 0x000fe40000011479 */
[----:B------:R-:W-:Y:S02]  /*4360*/  IADD3 R120, R120, R164, RZ ;  /* 0x000000a478787210 */ /* 0x000fe40007ffe0ff */
[----:B------:R-:W-:Y:S02]  /*4370*/  LEA.HI R122, R122, R121, RZ, 0x2 ;  /* 0x000000797a7a7211 */ /* 0x000fe400078f10ff */
[----:B------:R-:W-:Y:S02]  /*4380*/  MOV R121, 0x28 ;  /* 0x0000002800797802 */ /* 0x000fe40000000f00 */
[----:B------:R-:W-:-:S05]  /*4390*/  SHF.R.S32.HI R122, RZ, 0x2, R122 ;  /* 0x00000002ff7a7819 */ /* 0x000fca000001147a */
[----:B------:R-:W-:Y:S02]  /*43a0*/  IMAD R122, R122, R121, UR13 ;  /* 0x0000000d7a7a7e24 */ /* 0x000fe4000f8e0279 */
[----:B------:R-:W0:Y:S03]  /*43b0*/  LDS.64 R120, [R120] ;  /* 0x0000000078787984 */ /* 0x000e260000000a00 */
[----:B------:R-:W-:-:S06]  /*43c0*/  IADD3 R122, R164, R122, RZ ;  /* 0x0000007aa47a7210 */ /* 0x000fcc0007ffe0ff */
[----:B------:R-:W1:Y:S01]  /*43d0*/  LDS.64 R122, [R122] ;  /* 0x000000007a7a7984 */ /* 0x000e620000000a00 */
[----:B0-----:R-:W-:Y:S01]  /*43e0*/  FADD.FTZ R120, RZ, R120 ;  /* 0x00000078ff787221 */ /* 0x001fe20000010000 */
[----:B------:R-:W-:-:S03]  /*43f0*/  FADD.FTZ R121, RZ, R121 ;  /* 0x00000079ff797221 */ /* 0x000fc60000010000 */
[----:B-1----:R-:W-:Y:S01]  /*4400*/  FADD.FTZ R163, R120, R122 ;  /* 0x0000007a78a37221 */ /* 0x002fe20000010000 */
[----:B------:R-:W-:Y:S01]  /*4410*/  IADD3 R120, R161, 0x8, RZ ;  /* 0x00000008a1787810 */ /* 0x000fe20007ffe0ff */
[----:B------:R-:W-:-:S03]  /*4420*/  FADD.FTZ R122, R121, R123 ;  /* 0x0000007b797a7221 */ /* 0x000fc60000010000 */
[----:B------:R-:W-:-:S04]  /*4430*/  SHF.R.S32.HI R121, RZ, 0x1f, R120 ;  /* 0x0000001fff797819 */ /* 0x000fc80000011478 */
[----:B------:R-:W-:Y:S01]  /*4440*/  LEA.HI R121, R121, R120, RZ, 0x2 ;  /* 0x0000007879797211 */ /* 0x000fe200078f10ff */
[----:B------:R-:W-:-:S03]  /*4450*/  HFMA2.MMA R120, -RZ, RZ, 0, 2.384185791015625e-06 ;  /* 0x00000028ff787435 */ /* 0x000fc600000001ff */
[----:B------:R-:W-:-:S07]  /*4460*/  SHF.R.S32.HI R121, RZ, 0x2, R121 ;  /* 0x00000002ff797819 */ /* 0x000fce0000011479 */
[----:B------:R-:W-:-:S05]  /*4470*/  IMAD R121, R121, R120, UR13 ;  /* 0x0000000d79797e24 */ /* 0x000fca000f8e0278 */
[----:B------:R-:W-:-:S06]  /*4480*/  IADD3 R121, R164, R121, RZ ;  /* 0x00000079a4797210 */ /* 0x000fcc0007ffe0ff */
[----:B------:R-:W0:Y:S02]  /*4490*/  LDS.64 R120, [R121] ;  /* 0x0000000079787984 */ /* 0x000e240000000a00 */
[----:B0-----:R-:W-:Y:S01]  /*44a0*/  FADD.FTZ R123, R163, R120 ;  /* 0x00000078a37b7221 */ /* 0x001fe20000010000 */
[C---:B------:R-:W-:Y:S02]  /*44b0*/  VIADD R120, R161.reuse, 0xc ;  /* 0x0000000ca1787836 */ /* 0x040fe40000000000 */
[----:B------:R-:W-:Y:S01]  /*44c0*/  FADD.FTZ R122, R122, R121 ;  /* 0x000000797a7a7221 */ /* 0x000fe20000010000 */
[----:B------:R-:W-:Y:S02]  /*44d0*/  IADD3 R161, R161, 0x10, RZ ;  /* 0x00000010a1a17810 */ /* 0x000fe40007ffe0ff */
[----:B------:R-:W-:-:S04]  /*44e0*/  SHF.R.S32.HI R121, RZ, 0x1f, R120 ;  /* 0x0000001fff797819 */ /* 0x000fc80000011478 */
[----:B------:R-:W-:Y:S02]  /*44f0*/  LEA.HI R121, R121, R120, RZ, 0x2 ;  /* 0x0000007879797211 */ /* 0x000fe400078f10ff */
[----:B------:R-:W-:Y:S02]  /*4500*/  MOV R120, 0x28 ;  /* 0x0000002800787802 */ /* 0x000fe40000000f00 */
[----:B------:R-:W-:-:S05]  /*4510*/  SHF.R.S32.HI R121, RZ, 0x2, R121 ;  /* 0x00000002ff797819 */ /* 0x000fca0000011479 */
[----:B------:R-:W-:-:S05]  /*4520*/  IMAD R121, R121, R120, UR13 ;  /* 0x0000000d79797e24 */ /* 0x000fca000f8e0278 */
[----:B------:R-:W-:-:S06]  /*4530*/  IADD3 R121, R164, R121, RZ ;  /* 0x00000079a4797210 */ /* 0x000fcc0007ffe0ff */
[----:B------:R-:W0:Y:S02]  /*4540*/  LDS.64 R120, [R121] ;  /* 0x0000000079787984 */ /* 0x000e240000000a00 */
[----:B0-----:R-:W-:Y:S01]  /*4550*/  FADD.FTZ R123, R123, R120 ;  /* 0x000000787b7b7221 */ /* 0x001fe20000010000 */
[----:B------:R-:W-:Y:S01]  /*4560*/  SHF.R.S32.HI R120, RZ, 0x1f, R161 ;  /* 0x0000001fff787819 */ /* 0x000fe200000114a1 */
[----:B------:R-:W-:Y:S01]  /*4570*/  FADD.FTZ R122, R122, R121 ;  /* 0x000000797a7a7221 */ /* 0x000fe20000010000 */
[----:B------:R-:W-:Y:S02]  /*4580*/  HFMA2.MMA R121, -RZ, RZ, 0, 2.384185791015625e-06 ;  /* 0x00000028ff797435 */ /* 0x000fe400000001ff */
[----:B------:R-:W-:-:S04]  /*4590*/  LEA.HI R120, R120, R161, RZ, 0x2 ;  /* 0x000000a178787211 */ /* 0x000fc800078f10ff */
[----:B------:R-:W-:-:S05]  /*45a0*/  SHF.R.S32.HI R120, RZ, 0x2, R120 ;  /* 0x00000002ff787819 */ /* 0x000fca0000011478 */
[----:B------:R-:W-:-:S05]  /*45b0*/  IMAD R120, R120, R121, UR13 ;  /* 0x0000000d78787e24 */ /* 0x000fca000f8e0279 */
[----:B------:R-:W-:-:S06]  /*45c0*/  IADD3 R120, R164, R120, RZ ;  /* 0x00000078a4787210 */ /* 0x000fcc0007ffe0ff */
[----:B------:R-:W0:Y:S02]  /*45d0*/  LDS.64 R120, [R120] ;  /* 0x0000000078787984 */ /* 0x000e240000000a00 */
[----:B0-----:R-:W-:Y:S01]  /*45e0*/  FADD.FTZ R120, R123, R120 ;  /* 0x000000787b787221 */ /* 0x001fe20000010000 */
[----:B------:R-:W-:-:S07]  /*45f0*/  FADD.FTZ R121, R122, R121 ;  /* 0x000000797a797221 */ /* 0x000fce0000010000 */
.L_x_6:
[----:B------:R-:W-:Y:S05]  /*4600*/  BSYNC B0 ;  /* 0x0000000000007941 */ /* 0x000fea0003800000 */
.L_x_5:
[----:B------:R-:W0:Y:S04]  /*4610*/  SHFL.BFLY PT, R123, R120, 0x2, 0x1f ;  /* 0x0c401f00787b7f89 */ /* 0x000e2800000e0000 */
[----:B-----5:R1:W-:Y:S01]  /*4620*/  STL.64 [R1+0x70], R2 ;  /* 0x0000700201007387 */ /* 0x0203e20000100a00 */
[----:B------:R-:W2:Y:S01]  /*4630*/  S2R R122, SR_TID.X ;  /* 0x00000000007a7919 */ /* 0x000ea20000002100 */
[----:B0-----:R-:W-:Y:S02]  /*4640*/  FADD.FTZ R120, R123, R120 ;  /* 0x000000787b787221 */ /* 0x001fe40000010000 */
[----:B------:R-:W3:Y:S01]  /*4650*/  LDL R123, [R1+0x68] ;  /* 0x00006800017b7983 */ /* 0x000ee20000100800 */
[----:B--2---:R-:W-:-:S03]  /*4660*/  LOP3.LUT P1, RZ, R122, 0xffffffc3, RZ, 0xc0, !PT ;  /* 0xffffffc37aff7812 */ /* 0x004fc6000782c0ff */
[----:B------:R-:W0:Y:S10]  /*4670*/  SHFL.BFLY PT, R122, R121, 0x2, 0x1f ;  /* 0x0c401f00797a7f89 */ /* 0x000e3400000e0000 */
[----:B------:R-:W2:Y:S01]  /*4680*/  @!P1 LDC R163, c[0x0][0x10] ;  /* 0x00000400ffa39b82 */ /* 0x000ea20000000800 */
[----:B------:R-:W4:Y:S07]  /*4690*/  SHFL.BFLY PT, R161, R120, 0x1, 0x1f ;  /* 0x0c201f0078a17f89 */ /* 0x000f2e00000e0000 */
[----:B-1----:R-:W1:Y:S01]  /*46a0*/  @!P1 LDC.64 R2, c[0x0][0x260] ;  /* 0x00009800ff029b82 */ /* 0x002e620000000a00 */
[----:B0-----:R-:W-:-:S05]  /*46b0*/  FADD.FTZ R121, R122, R121 ;  /* 0x000000797a797221 */ /* 0x001fca0000010000 */
[----:B------:R-:W0:Y:S01]  /*46c0*/  SHFL.BFLY PT, R164, R121, 0x1, 0x1f ;  /* 0x0c201f0079a47f89 */ /* 0x000e2200000e0000 */
[----:B------:R-:W-:-:S04]  /*46d0*/  IMAD.U32 R122, RZ, RZ, UR4 ;  /* 0x00000004ff7a7e24 */ /* 0x000fc8000f8e00ff */
[----:B--2---:R-:W-:Y:S01]  /*46e0*/  @!P1 IMAD R122, R163, R122, UR14 ;  /* 0x0000000ea37a9e24 */ /* 0x004fe2000f8e027a */
[----:B------:R-:W-:Y:S01]  /*46f0*/  PRMT R52, R52, 0x7632, R52 ;  /* 0x0000763234347816 */ /* 0x000fe20000000034 */
[----:B------:R-:W-:Y:S01]  /*4700*/  UISETP.GE.U32.AND UP0, UPT, UR15, UR21, UPT ;  /* 0x000000150f00728c */ /* 0x000fe2000bf06070 */
[----:B----4-:R-:W-:-:S03]  /*4710*/  FADD.FTZ R120, R120, R161 ;  /* 0x000000a178787221 */ /* 0x010fc60000010000 */
[----:B------:R-:W-:Y:S01]  /*4720*/  UISETP.GE.AND.EX UP0, UPT, UR16, UR10, UPT, UP0 ;  /* 0x0000000a1000728c */ /* 0x000fe2000bf06300 */
[--C-:B0-----:R-:W-:Y:S01]  /*4730*/  FADD.FTZ R121, R121, R164.reuse ;  /* 0x000000a479797221 */ /* 0x101fe20000010000 */
[----:B------:R-:W-:Y:S02]  /*4740*/  PRMT R164, R53, 0x7632, R164 ;  /* 0x0000763235a47816 */ /* 0x000fe400000000a4 */
[----:B------:R-:W-:Y:S02]  /*4750*/  PRMT R163, R56, 0x7632, R163 ;  /* 0x0000763238a37816 */ /* 0x000fe400000000a3 */
[----:B------:R-:W-:Y:S02]  /*4760*/  PRMT R161, R57, 0x7632, R161 ;  /* 0x0000763239a17816 */ /* 0x000fe400000000a1 */
[----:B------:R-:W-:Y:S02]  /*4770*/  PRMT R62, R62, 0x7632, R62 ;  /* 0x000076323e3e7816 */ /* 0x000fe4000000003e */
[----:B------:R-:W-:-:S02]  /*4780*/  PRMT R63, R63, 0x7632, R63 ;  /* 0x000076323f3f7816 */ /* 0x000fc4000000003f */
[----:B------:R-:W-:Y:S02]  /*4790*/  PRMT R64, R64, 0x7632, R64 ;  /* 0x0000763240407816 */ /* 0x000fe40000000040 */
        /* <DEDUP_REMOVED lines=55> */
[----:B---3--:R-:W-:-:S04]  /*4b10*/  @!P1 LEA R122, R122, R123, 0xa ;  /* 0x0000007b7a7a9211 */ /* 0x008fc800078e50ff */
[----:B------:R-:W-:-:S05]  /*4b20*/  @!P1 SHF.L.U32 R122, R122, 0x1, RZ ;  /* 0x000000017a7a9819 */ /* 0x000fca00000006ff */
[----:B-1----:R-:W-:Y:S02]  /*4b30*/  @!P1 IMAD.WIDE.U32 R122, R122, 0x4, R2 ;  /* 0x000000047a7a9825 */ /* 0x002fe400078e0002 */
[----:B------:R0:W5:Y:S04]  /*4b40*/  LDL.LU.64 R2, [R1+0x70] ;  /* 0x0000700001027983 */ /* 0x0001680000300a00 */
[----:B------:R-:W-:Y:S04]  /*4b50*/  STL.S16 [R1+0xc], R52 ;  /* 0x00000c3401007387 */ /* 0x000fe80000100600 */
[----:B------:R1:W-:Y:S01]  /*4b60*/  @!P1 STG.E.64 desc[UR18][R122.64], R120 ;  /* 0x000000787a009986 */ /* 0x0003e2000c101b12 */
[----:B------:R-:W-:-:S02]  /*4b70*/  PLOP3.LUT P1, PT, PT, PT, UP0, 0x80, 0x0 ;  /* 0x000000000000781c */ /* 0x000fc40003f2f008 */
[----:B-1----:R-:W-:Y:S02]  /*4b80*/  PRMT R123, R58, 0x7632, R123 ;  /* 0x000076323a7b7816 */ /* 0x002fe4000000007b */
[----:B------:R-:W-:Y:S02]  /*4b90*/  PRMT R122, R59, 0x7632, R122 ;  /* 0x000076323b7a7816 */ /* 0x000fe4000000007a */
[----:B------:R-:W-:Y:S02]  /*4ba0*/  PRMT R121, R60, 0x7632, R121 ;  /* 0x000076323c797816 */ /* 0x000fe40000000079 */
[----:B------:R-:W-:-:S05]  /*4bb0*/  PRMT R120, R61, 0x7632, R120 ;  /* 0x000076323d787816 */ /* 0x000fca0000000078 */
[----:B0-----:R-:W-:Y:S05]  /*4bc0*/  @P1 BRA `(.L_x_7) ;  /* 0x0000000000601947 */ /* 0x001fea0003800000 */
[----:B------:R-:W0:Y:S01]  /*4bd0*/  S2R R52, SR_TID.X ;  /* 0x0000000000347919 */ /* 0x000e220000002100 */
[----:B------:R-:W-:Y:S01]  /*4be0*/  BAR.SYNC.DEFER_BLOCKING 0x0 ;  /* 0x0000000000007b1d */ /* 0x000fe20000010000 */
[----:B0-----:R-:W-:-:S13]  /*4bf0*/  ISETP.NE.AND P1, PT, R52, RZ, PT ;  /* 0x000000ff3400720c */ /* 0x001fda0003f25270 */
[----:B------:R-:W-:Y:S05]  /*4c00*/  @P1 BRA `(.L_x_8) ;  /* 0x0000000000441947 */ /* 0x000fea0003800000 */
[----:B------:R-:W-:Y:S02]  /*4c10*/  ISETP.NE.AND P1, PT, RZ, UR22, PT ;  /* 0x00000016ff007c0c */ /* 0x000fe4000bf25270 */
[----:B------:R-:W-:Y:S02]  /*4c20*/  MOV R56, 0x7fffffc1 ;  /* 0x7fffffc100387802 */ /* 0x000fe40000000f00 */
[----:B------:R-:W-:Y:S02]  /*4c30*/  MOV R52, UR6 ;  /* 0x0000000600347c02 */ /* 0x000fe40008000f00 */
[----:B------:R-:W-:Y:S02]  /*4c40*/  SEL R56, R56, 0x1, !P1 ;  /* 0x0000000138387807 */ /* 0x000fe40004800000 */
[----:B------:R-:W-:Y:S01]  /*4c50*/  MOV R53, UR7 ;  /* 0x0000000700357c02 */ /* 0x000fe20008000f00 */
[----:B------:R-:W-:Y:S06]  /*4c60*/  MEMBAR.ALL.GPU ;  /* 0x0000000000007992 */ /* 0x000fec000000a000 */
[----:B------:R-:W-:-:S00]  /*4c70*/  ERRBAR ;  /* 0x00000000000079ab */ /* 0x000fc00000000000 */
[----:B------:R-:W-:Y:S06]  /*4c80*/  CGAERRBAR ;  /* 0x00000000000075ab */ /* 0x000fec0000000000 */
[----:B------:R0:W5:Y:S02]  /*4c90*/  ATOM.E.ADD.STRONG.GPU PT, R56, desc[UR18][R52.64], R56 ;  /* 0x000000383438798a */ /* 0x00016400081ee1d2 */
.L_x_9:
[----:B0-----:R-:W-:Y:S01]  /*4ca0*/  IMAD.U32 R52, RZ, RZ, UR6 ;  /* 0x00000006ff347e24 */ /* 0x001fe2000f8e00ff */
[----:B------:R-:W-:-:S05]  /*4cb0*/  MOV R53, UR7 ;  /* 0x0000000700357c02 */ /* 0x000fca0008000f00 */
[----:B------:R-:W2:Y:S04]  /*4cc0*/  LD.E.STRONG.GPU R52, desc[UR18][R52.64] ;  /* 0x0000001234347980 */ /* 0x000ea8000c10f900 */
[----:B--2---:R-:W-:Y:S01]  /*4cd0*/  CCTL.IVALL ;  /* 0x00000000ff00798f */ /* 0x004fe20002000000 */
[----:B------:R-:W-:Y:S05]  /*4ce0*/  YIELD ;  /* 0x0000000000007946 */ /* 0x000fea0003800000 */
[----:B-----5:R-:W-:-:S04]  /*4cf0*/  LOP3.LUT R52, R52, R56, RZ, 0x3c, !PT ;  /* 0x0000003834347212 */ /* 0x020fc800078e3cff */
[----:B------:R-:W-:-:S13]  /*4d00*/  ISETP.GT.AND P1, PT, R52, -0x1, PT ;  /* 0xffffffff3400780c */ /* 0x000fda0003f24270 */
[----:B------:R-:W-:Y:S05]  /*4d10*/  @P1 BRA `(.L_x_9) ;  /* 0xfffffffc00e01947 */ /* 0x000fea000383ffff */
.L_x_8:
[----:B------:R-:W-:Y:S05]  /*4d20*/  WARPSYNC.ALL ;  /* 0x0000000000007948 */ /* 0x000fea0003800000 */
[----:B------:R-:W-:Y:S06]  /*4d30*/  BAR.SYNC.DEFER_BLOCKING 0x0 ;  /* 0x0000000000007b1d */ /* 0x000fec0000010000 */
[----:B------:R-:W-:Y:S05]  /*4d40*/  BRA `(.L_x_10) ;  /* 0x0000000000547947 */ /* 0x000fea0003800000 */
.L_x_7:
[----:B------:R-:W0:Y:S01]  /*4d50*/  S2R R52, SR_TID.X ;  /* 0x0000000000347919 */ /* 0x000e220000002100 */
[----:B------:R-:W-:Y:S01]  /*4d60*/  BAR.SYNC.DEFER_BLOCKING 0x0 ;  /* 0x0000000000007b1d */ /* 0x000fe20000010000 */
[----:B0-----:R-:W-:-:S13]  /*4d70*/  ISETP.NE.AND P1, PT, R52, RZ, PT ;  /* 0x000000ff3400720c */ /* 0x001fda0003f25270 */
[----:B------:R-:W-:Y:S05]  /*4d80*/  @P1 BRA `(.L_x_11) ;  /* 0x00000000003c1947 */ /* 0x000fea0003800000 */
[----:B------:R-:W-:Y:S02]  /*4d90*/  MOV R56, UR20 ;  /* 0x0000001400387c02 */ /* 0x000fe40008000f00 */
[----:B------:R-:W-:Y:S02]  /*4da0*/  MOV R52, UR8 ;  /* 0x0000000800347c02 */ /* 0x000fe40008000f00 */
[----:B------:R-:W-:Y:S01]  /*4db0*/  MOV R53, UR9 ;  /* 0x0000000900357c02 */ /* 0x000fe20008000f00 */
[----:B------:R-:W-:Y:S06]  /*4dc0*/  MEMBAR.ALL.GPU ;  /* 0x0000000000007992 */ /* 0x000fec000000a000 */
[----:B------:R-:W-:-:S00]  /*4dd0*/  ERRBAR ;  /* 0x00000000000079ab */ /* 0x000fc00000000000 */
[----:B------:R-:W-:Y:S06]  /*4de0*/  CGAERRBAR ;  /* 0x00000000000075ab */ /* 0x000fec0000000000 */
[----:B------:R0:W5:Y:S02]  /*4df0*/  ATOM.E.ADD.STRONG.GPU PT, R56, desc[UR18][R52.64], R56 ;  /* 0x000000383438798a */ /* 0x00016400081ee1d2 */
.L_x_12:
[----:B0-----:R-:W-:Y:S01]  /*4e00*/  MOV R52, UR8 ;  /* 0x0000000800347c02 */ /* 0x001fe20008000f00 */
[----:B------:R-:W-:-:S05]  /*4e10*/  IMAD.U32 R53, RZ, RZ, UR9 ;  /* 0x00000009ff357e24 */ /* 0x000fca000f8e00ff */
[----:B------:R-:W2:Y:S04]  /*4e20*/  LD.E.STRONG.GPU R52, desc[UR18][R52.64] ;  /* 0x0000001234347980 */ /* 0x000ea8000c10f900 */
[----:B--2---:R-:W-:Y:S01]  /*4e30*/  CCTL.IVALL ;  /* 0x00000000ff00798f */ /* 0x004fe20002000000 */
[----:B------:R-:W-:Y:S05]  /*4e40*/  YIELD ;  /* 0x0000000000007946 */ /* 0x000fea0003800000 */
[----:B-----5:R-:W-:-:S04]  /*4e50*/  LOP3.LUT R52, R52, R56, RZ, 0x3c, !PT ;  /* 0x0000003834347212 */ /* 0x020fc800078e3cff */
[----:B------:R-:W-:-:S13]  /*4e60*/  ISETP.GT.AND P1, PT, R52, -0x1, PT ;  /* 0xffffffff3400780c */ /* 0x000fda0003f24270 */
[----:B------:R-:W-:Y:S05]  /*4e70*/  @P1 BRA `(.L_x_12) ;  /* 0xfffffffc00e01947 */ /* 0x000fea000383ffff */
.L_x_11:
[----:B------:R-:W-:Y:S05]  /*4e80*/  WARPSYNC.ALL ;  /* 0x0000000000007948 */ /* 0x000fea0003800000 */
[----:B------:R-:W-:Y:S06]  /*4e90*/  BAR.SYNC.DEFER_BLOCKING 0x0 ;  /* 0x0000000000007b1d */ /* 0x000fec0000010000 */
.L_x_10:
[----:B------:R-:W0:Y:S01]  /*4ea0*/  S2R R56, SR_TID.X ;  /* 0x0000000000387919 */ /* 0x000e220000002100 */
[----:B------:R-:W-:Y:S01]  /*4eb0*/  BSSY B0, `(.L_x_13) ;  /* 0x0000023000007945 */ /* 0x000fe20003800000 */
[----:B------:R-:W-:Y:S02]  /*4ec0*/  CS2R R58, SRZ ;  /* 0x00000000003a7805 */ /* 0x000fe4000001ff00 */
[----:B0-----:R-:W-:-:S13]  /*4ed0*/  ISETP.GT.U32.AND P1, PT, R56, 0xff, PT ;  /* 0x000000ff3800780c */ /* 0x001fda0003f24070 */
[----:B------:R-:W-:Y:S05]  /*4ee0*/  @P1 BRA `(.L_x_14) ;  /* 0x00000000007c1947 */ /* 0x000fea0003800000 */
[----:B------:R-:W-:Y:S01]  /*4ef0*/  ULDC UR5, c[0x0][0x10] ;  /* 0x0000040000057ab9 */ /* 0x000fe20000000800 */
[----:B-----5:R0:W-:Y:S01]  /*4f00*/  STL.64 [R1+0x70], R2 ;  /* 0x0000700201007387 */ /* 0x0201e20000100a00 */
[----:B------:R-:W-:Y:S01]  /*4f10*/  UIMAD UR5, UR5, UR4, UR14 ;  /* 0x00000004050572a4 */ /* 0x000fe2000f8e020e */
[----:B------:R-:W-:-:S04]  /*4f20*/  SHF.L.U32 R53, R56, 0x2, RZ ;  /* 0x0000000238357819 */ /* 0x000fc800000006ff */
[----:B------:R-:W-:Y:S02]  /*4f30*/  LOP3.LUT R53, R53, 0x7fffffc0, RZ, 0xc0, !PT ;  /* 0x7fffffc035357812 */ /* 0x000fe400078ec0ff */
[----:B------:R-:W-:Y:S01]  /*4f40*/  MOV R52, UR5 ;  /* 0x0000000500347c02 */ /* 0x000fe20008000f00 */
[----:B0-----:R-:W0:Y:S03]  /*4f50*/  LDC.64 R2, c[0x0][0x260] ;  /* 0x00009800ff027b82 */ /* 0x001e260000000a00 */
[----:B------:R-:W-:Y:S02]  /*4f60*/  LEA R52, R52, R53, 0xa ;  /* 0x0000003534347211 */ /* 0x000fe400078e50ff */
[----:B------:R-:W-:-:S04]  /*4f70*/  LOP3.LUT R53, R56, 0xf, RZ, 0xc0, !PT ;  /* 0x0000000f38357812 */ /* 0x000fc800078ec0ff */
[----:B------:R-:W-:-:S04]  /*4f80*/  IADD3 R52, R52, R53, RZ ;  /* 0x0000003534347210 */ /* 0x000fc80007ffe0ff */
[----:B------:R-:W-:-:S05]  /*4f90*/  SHF.L.U32 R58, R52, 0x1, RZ ;  /* 0x00000001343a7819 */ /* 0x000fca00000006ff */
[C---:B------:R-:W-:Y:S01]  /*4fa0*/  VIADD R52, R58.reuse, 0x20 ;  /* 0x000000203a347836 */ /* 0x040fe20000000000 */
[C---:B------:R-:W-:Y:S01]  /*4fb0*/  IADD3 R60, R58.reuse, 0x40, RZ ;  /* 0x000000403a3c7810 */ /* 0x040fe20007ffe0ff */
[C---:B0-----:R-:W-:Y:S01]  /*4fc0*/  IMAD.WIDE.U32 R56, R58.reuse, 0x4, R2 ;  /* 0x000000043a387825 */ /* 0x041fe200078e0002 */
[----:B------:R-:W-:-:S03]  /*4fd0*/  IADD3 R58, R58, 0x60, RZ ;  /* 0x000000603a3a7810 */ /* 0x000fc60007ffe0ff */
[--C-:B------:R-:W-:Y:S02]  /*4fe0*/  IMAD.WIDE.U32 R52, R52, 0x4, R2.reuse ;  /* 0x0000000434347825 */ /* 0x100fe400078e0002 */
[----:B------:R-:W2:Y:S02]  /*4ff0*/  LDG.E.64 R56, desc[UR18][R56.64] ;  /* 0x0000001238387981 */ /* 0x000ea4000c1e1b00 */
[--C-:B------:R-:W-:Y:S02]  /*5000*/  IMAD.WIDE.U32 R60, R60, 0x4, R2.reuse ;  /* 0x000000043c3c7825 */ /* 0x100fe400078e0002 */
[----:B------:R-:W3:Y:S02]  /*5010*/  LDG.E.64 R52, desc[UR18][R52.64] ;  /* 0x0000001234347981 */ /* 0x000ee4000c1e1b00 */
[----:B------:R-:W-:Y:S02]  /*5020*/  IMAD.WIDE.U32 R58, R58, 0x4, R2 ;  /* 0x000000043a3a7825 */ /* 0x000fe400078e0002 */
[----:B------:R-:W4:Y:S04]  /*5030*/  LDG.E.64 R60, desc[UR18][R60.64] ;  /* 0x000000123c3c7981 */ /* 0x000f28000c1e1b00 */
[----:B------:R-:W4:Y:S04]  /*5040*/  LDG.E.64 R58, desc[UR18][R58.64] ;  /* 0x000000123a3a7981 */ /* 0x000f28000c1e1b00 */
[----:B------:R0:W5:Y:S01]  /*5050*/  LDL.LU.64 R2, [R1+0x70] ;  /* 0x0000700001027983 */ /* 0x0001620000300a00 */
[----:B--2---:R-:W-:Y:S01]  /*5060*/  FADD.FTZ R56, RZ, R56 ;  /* 0x00000038ff387221 */ /* 0x004fe20000010000 */
[----:B------:R-:W-:-:S03]  /*5070*/  FADD.FTZ R57, RZ, R57 ;  /* 0x00000039ff397221 */ /* 0x000fc60000010000 */
[----:B---3--:R-:W-:Y:S01]  /*5080*/  FADD.FTZ R52, R52, R56 ;  /* 0x0000003834347221 */ /* 0x008fe20000010000 */
[----:B------:R-:W-:-:S03]  /*5090*/  FADD.FTZ R53, R53, R57 ;  /* 0x0000003935357221 */ /* 0x000fc60000010000 */
[----:B----4-:R-:W-:Y:S01]  /*50a0*/  FADD.FTZ R60, R60, R52 ;  /* 0x000000343c3c7221 */ /* 0x010fe20000010000 */
[----:B------:R-:W-:-:S03]  /*50b0*/  FADD.FTZ R61, R61, R53 ;  /* 0x000000353d3d7221 */ /* 0x000fc60000010000 */
[----:B------:R-:W-:Y:S01]  /*50c0*/  FADD.FTZ R58, R58, R60 ;  /* 0x0000003c3a3a7221 */ /* 0x000fe20000010000 */
[----:B0-----:R-:W-:-:S07]  /*50d0*/  FADD.FTZ R59, R59, R61 ;  /* 0x0000003d3b3b7221 */ /* 0x001fce0000010000 */
.L_x_14:
[----:B------:R-:W-:Y:S05]  /*50e0*/  BSYNC B0 ;  /* 0x0000000000007941 */ /* 0x000fea0003800000 */
.L_x_13:
[----:B------:R-:W0:Y:S01]  /*50f0*/  SHFL.BFLY PT, R52, R58, 0x8, 0x1f ;  /* 0x0d001f003a347f89 */ /* 0x000e2200000e0000 */
[----:B------:R-:W-:Y:S01]  /*5100*/  BSSY B0, `(.L_x_15) ;  /* 0x000001c000007945 */ /* 0x000fe20003800000 */
[----:B------:R-:W1:Y:S01]  /*5110*/  S2R R56, SR_TID.X ;  /* 0x0000000000387919 */ /* 0x000e620000002100 */
[----:B0-----:R-:W-:Y:S02]  /*5120*/  FADD.FTZ R58, R52, R58 ;  /* 0x0000003a343a7221 */ /* 0x001fe40000010000 */
[----:B------:R-:W0:Y:S01]  /*5130*/  SHFL.BFLY PT, R52, R59, 0x8, 0x1f ;  /* 0x0d001f003b347f89 */ /* 0x000e2200000e0000 */
[----:B-1----:R-:W-:Y:S01]  /*5140*/  LOP3.LUT P1, RZ, R56, 0xffffff0f, RZ, 0xc0, !PT ;  /* 0xffffff0f38ff7812 */ /* 0x002fe2000782c0ff */
[----:B0-----:R-:W-:Y:S02]  /*5150*/  FADD.FTZ R59, R52, R59 ;  /* 0x0000003b343b7221 */ /* 0x001fe40000010000 */
[----:B------:R-:W0:Y:S02]  /*5160*/  SHFL.BFLY PT, R52, R58, 0x4, 0x1f ;  /* 0x0c801f003a347f89 */ /* 0x000e2400000e0000 */
[----:B0-----:R-:W-:-:S02]  /*5170*/  FADD.FTZ R58, R58, R52 ;  /* 0x000000343a3a7221 */ /* 0x001fc40000010000 */
[----:B------:R-:W0:Y:S02]  /*5180*/  SHFL.BFLY PT, R52, R59, 0x4, 0x1f ;  /* 0x0c801f003b347f89 */ /* 0x000e2400000e0000 */
[----:B0-----:R-:W-:Y:S02]  /*5190*/  FADD.FTZ R59, R59, R52 ;  /* 0x000000343b3b7221 */ /* 0x001fe40000010000 */
[----:B------:R-:W0:Y:S02]  /*51a0*/  SHFL.BFLY PT, R52, R58, 0x2, 0x1f ;  /* 0x0c401f003a347f89 */ /* 0x000e2400000e0000 */
[----:B0-----:R-:W-:Y:S02]  /*51b0*/  FADD.FTZ R58, R58, R52 ;  /* 0x000000343a3a7221 */ /* 0x001fe40000010000 */
[----:B------:R-:W0:Y:S02]  /*51c0*/  SHFL.BFLY PT, R52, R59, 0x2, 0x1f ;  /* 0x0c401f003b347f89 */ /* 0x000e2400000e0000 */
[----:B0-----:R-:W-:-:S02]  /*51d0*/  FADD.FTZ R59, R59, R52 ;  /* 0x000000343b3b7221 */ /* 0x001fc40000010000 */
[----:B------:R-:W0:Y:S04]  /*51e0*/  SHFL.BFLY PT, R52, R58, 0x1, 0x1f ;  /* 0x0c201f003a347f89 */ /* 0x000e2800000e0000 */
[----:B------:R-:W1:Y:S01]  /*51f0*/  SHFL.BFLY PT, R53, R59, 0x1, 0x1f ;  /* 0x0c201f003b357f89 */ /* 0x000e6200000e0000 */
[----:B0-----:R-:W-:Y:S01]  /*5200*/  FADD.FTZ R52, R58, R52 ;  /* 0x000000343a347221 */ /* 0x001fe20000010000 */
[----:B-1----:R-:W-:Y:S01]  /*5210*/  FADD.FTZ R53, R59, R53 ;  /* 0x000000353b357221 */ /* 0x002fe20000010000 */
[----:B------:R-:W-:Y:S06]  /*5220*/  @P1 BRA `(.L_x_16) ;  /* 0x0000000000241947 */ /* 0x000fec0003800000 */
[----:B------:R-:W0:Y:S01]  /*5230*/  S2UR UR17, SR_CgaCtaId ;  /* 0x00000000001179c3 */ /* 0x000e220000008800 */
[----:B------:R-:W-:Y:S01]  /*5240*/  UMOV UR5, 0x400 ;  /* 0x0000040000057882 */ /* 0x000fe20000000000 */
[----:B------:R-:W-:Y:S01]  /*5250*/  SHF.R.U32.HI R56, RZ, 0x1, R56 ;  /* 0x00000001ff387819 */ /* 0x000fe20000011638 */
[----:B------:R-:W-:Y:S01]  /*5260*/  UIADD3 UR5, UR5, 0x3480, URZ ;  /* 0x0000348005057890 */ /* 0x000fe2000fffe03f */
[----:B------:R-:W-:Y:S01]  /*5270*/  FMUL.FTZ R53, R53, 1.2207031431898940355e-05 ;  /* 0x374ccccd35357820 */ /* 0x000fe20000410000 */
[----:B------:R-:W-:Y:S01]  /*5280*/  FMUL.FTZ R52, R52, 1.2207031431898940355e-05 ;  /* 0x374ccccd34347820 */ /* 0x000fe20000410000 */
[----:B------:R-:W-:Y:S01]  /*5290*/  LOP3.LUT R56, R56, 0x7ffffff8, RZ, 0xc0, !PT ;  /* 0x7ffffff838387812 */ /* 0x000fe200078ec0ff */
[----:B0-----:R-:W-:-:S09]  /*52a0*/  ULEA UR5, UR17, UR5, 0x18 ;  /* 0x0000000511057291 */ /* 0x001fd2000f8ec03f */
[----:B------:R0:W-:Y:S03]  /*52b0*/  STS.64 [R56+UR5], R52 ;  /* 0x0000003438007988 */ /* 0x0001e60008000a05 */
.L_x_16:
[----:B------:R-:W-:Y:S05]  /*52c0*/  BSYNC B0 ;  /* 0x0000000000007941 */ /* 0x000fea0003800000 */
.L_x_15:
[----:B0-----:R-:W2:Y:S01]  /*52d0*/  LDL.LU R52, [R1+0x48] ;  /* 0x0000480001347983 */ /* 0x001ea20000300800 */
[----:B------:R-:W0:Y:S01]  /*52e0*/  S2UR UR17, SR_CgaCtaId ;  /* 0x00000000001179c3 */ /* 0x000e220000008800 */
[----:B------:R-:W-:Y:S02]  /*52f0*/  USHF.L.U32 UR5, UR11, 0x4, URZ ;  /* 0x000000040b057899 */ /* 0x000fe4000800063f */
[----:B------:R-:W3:Y:S01]  /*5300*/  LDL.LU R56, [R1+0xc] ;  /* 0x00000c0001387983 */ /* 0x000ee20000300800 */
[----:B------:R-:W-:Y:S01]  /*5310*/  UMOV UR11, 0x400 ;  /* 0x00000400000b7882 */ /* 0x000fe20000000000 */
[----:B------:R-:W-:Y:S01]  /*5320*/  ULOP3.LUT UR5, UR5, 0x10, URZ, 0xc0, !UPT ;  /* 0x0000001005057892 */ /* 0x000fe2000f8ec03f */
[----:B------:R-:W-:Y:S01]  /*5330*/  SHF.L.U32 R163, R163, 0x10, RZ ;  /* 0x00000010a3a37819 */ /* 0x000fe200000006ff */
[----:B------:R-:W-:Y:S01]  /*5340*/  UIADD3 UR11, UR11, 0x3480, URZ ;  /* 0x000034800b0b7890 */ /* 0x000fe2000fffe03f */
[----:B------:R-:W-:Y:S01]  /*5350*/  SHF.L.U32 R85, R85, 0x10, RZ ;  /* 0x0000001055557819 */ /* 0x000fe200000006ff */
[----:B------:R-:W-:Y:S01]  /*5360*/  IMAD.U32 R87, R87, 0x10000, RZ ;  /* 0x0001000057577824 */ /* 0x000fe200078e00ff */
[----:B------:R-:W-:-:S02]  /*5370*/  SHF.L.U32 R164, R164, 0x10, RZ ;  /* 0x00000010a4a47819 */ /* 0x000fc400000006ff */
[----:B------:R-:W-:Y:S02]  /*5380*/  SHF.L.U32 R91, R91, 0x10, RZ ;  /* 0x000000105b5b7819 */ /* 0x000fe400000006ff */
[----:B------:R-:W-:Y:S02]  /*5390*/  SHF.L.U32 R95, R95, 0x10, RZ ;  /* 0x000000105f5f7819 */ /* 0x000fe400000006ff */
[----:B------:R-:W-:Y:S02]  /*53a0*/  SHF.L.U32 R99, R99, 0x10, RZ ;  /* 0x0000001063637819 */ /* 0x000fe400000006ff */
[----:B------:R-:W-:Y:S02]  /*53b0*/  SHF.L.U32 R103, R103, 0x10, RZ ;  /* 0x0000001067677819 */ /* 0x000fe400000006ff */
[----:B------:R-:W-:Y:S01]  /*53c0*/  SHF.L.U32 R107, R107, 0x10, RZ ;  /* 0x000000106b6b7819 */ /* 0x000fe200000006ff */
[----:B------:R-:W-:Y:S01]  /*53d0*/  IMAD.U32 R111, R111, 0x10000, RZ ;  /* 0x000100006f6f7824 */ /* 0x000fe200078e00ff */
[----:B------:R-:W-:Y:S01]  /*53e0*/  SHF.L.U32 R89, R89, 0x10, RZ ;  /* 0x0000001059597819 */ /* 0x000fe200000006ff */
[----:B------:R-:W4:Y:S01]  /*53f0*/  LDL.LU R60, [R1+0x40] ;  /* 0x00004000013c7983 */ /* 0x000f220000300800 */
[----:B0-----:R-:W-:Y:S01]  /*5400*/  ULEA UR11, UR17, UR11, 0x18 ;  /* 0x0000000b110b7291 */ /* 0x001fe2000f8ec03f */
[C---:B------:R-:W-:Y:S01]  /*5410*/  FADD.FTZ R85, -R54.reuse, R85 ;  /* 0x0000005536557221 */ /* 0x040fe20000010100 */
[----:B------:R-:W-:Y:S01]  /*5420*/  SHF.L.U32 R93, R93, 0x10, RZ ;  /* 0x000000105d5d7819 */ /* 0x000fe200000006ff */
[C---:B------:R-:W-:Y:S01]  /*5430*/  FADD.FTZ R89, -R54.reuse, R89 ;  /* 0x0000005936597221 */ /* 0x040fe20000010100 */
[----:B------:R-:W-:Y:S01]  /*5440*/  SHF.L.U32 R97, R97, 0x10, RZ ;  /* 0x0000001061617819 */ /* 0x000fe200000006ff */
[----:B------:R-:W4:Y:S01]  /*5450*/  LDL.LU R58, [R1+0x44] ;  /* 0x00004400013a7983 */ /* 0x000f220000300800 */
[----:B------:R-:W-:Y:S01]  /*5460*/  SHF.L.U32 R101, R101, 0x10, RZ ;  /* 0x0000001065657819 */ /* 0x000fe200000006ff */
[C---:B------:R-:W-:Y:S01]  /*5470*/  FADD.FTZ R93, -R54.reuse, R93 ;  /* 0x0000005d365d7221 */ /* 0x040fe20000010100 */
        /* <DEDUP_REMOVED lines=9> */
[----:B------:R-:W-:Y:S01]  /*5510*/  FADD.FTZ R113, -R54, R113 ;  /* 0x0000007136717221 */ /* 0x000fe20000010100 */
[----:B------:R-:W-:-:S02]  /*5520*/  SHF.L.U32 R117, R117, 0x10, RZ ;  /* 0x0000001075757819 */ /* 0x000fc400000006ff */
[----:B------:R-:W-:Y:S01]  /*5530*/  SHF.L.U32 R67, R67, 0x10, RZ ;  /* 0x0000001043437819 */ /* 0x000fe200000006ff */
[C---:B------:R-:W-:Y:S01]  /*5540*/  FADD.FTZ R65, -R54.reuse, R65 ;  /* 0x0000004136417221 */ /* 0x040fe20000010100 */
[----:B------:R-:W-:Y:S01]  /*5550*/  SHF.L.U32 R119, R119, 0x10, RZ ;  /* 0x0000001077777819 */ /* 0x000fe200000006ff */
[----:B------:R-:W-:Y:S01]  /*5560*/  FADD.FTZ R117, -R54, R117 ;  /* 0x0000007536757221 */ /* 0x000fe20000010100 */
[----:B------:R-:W-:Y:S01]  /*5570*/  SHF.L.U32 R96, R96, 0x10, RZ ;  /* 0x0000001060607819 */ /* 0x000fe200000006ff */
[----:B------:R-:W-:Y:S01]  /*5580*/  FMUL.FTZ R65, R32, R65 ;  /* 0x0000004120417220 */ /* 0x000fe20000410000 */
[----:B------:R-:W-:Y:S02]  /*5590*/  SHF.L.U32 R98, R98, 0x10, RZ ;  /* 0x0000001062627819 */ /* 0x000fe400000006ff */
[----:B------:R-:W-:Y:S01]  /*55a0*/  SHF.L.U32 R77, R77, 0x10, RZ ;  /* 0x000000104d4d7819 */ /* 0x000fe200000006ff */
[----:B------:R-:W-:Y:S01]  /*55b0*/  FADD.FTZ R96, -R54, R96 ;  /* 0x0000006036607221 */ /* 0x000fe20000010100 */
[----:B------:R-:W-:-:S02]  /*55c0*/  SHF.L.U32 R92, R92, 0x10, RZ ;  /* 0x000000105c5c7819 */ /* 0x000fc400000006ff */
[----:B------:R-:W-:Y:S01]  /*55d0*/  SHF.L.U32 R94, R94, 0x10, RZ ;  /* 0x000000105e5e7819 */ /* 0x000fe200000006ff */
[C---:B------:R-:W-:Y:S01]  /*55e0*/  FADD.FTZ R77, -R54.reuse, R77 ;  /* 0x0000004d364d7221 */ /* 0x040fe20000010100 */
[----:B------:R-:W-:Y:S01]  /*55f0*/  BAR.SYNC.DEFER_BLOCKING 0x0 ;  /* 0x0000000000007b1d */ /* 0x000fe20000010000 */
[----:B------:R-:W-:Y:S01]  /*5600*/  FADD.FTZ R92, -R54, R92 ;  /* 0x0000005c365c7221 */ /* 0x000fe20000010100 */
[----:B------:R-:W-:Y:S02]  /*5610*/  SHF.L.U32 R69, R69, 0x10, RZ ;  /* 0x0000001045457819 */ /* 0x000fe400000006ff */
[----:B------:R-:W-:Y:S02]  /*5620*/  SHF.L.U32 R161, R161, 0x10, RZ ;  /* 0x00000010a1a17819 */ /* 0x000fe400000006ff */
[----:B------:R-:W-:Y:S02]  /*5630*/  SHF.L.U32 R123, R123, 0x10, RZ ;  /* 0x000000107b7b7819 */ /* 0x000fe400000006ff */
[----:B------:R-:W-:-:S02]  /*5640*/  SHF.L.U32 R121, R121, 0x10, RZ ;  /* 0x0000001079797819 */ /* 0x000fc400000006ff */
[----:B------:R-:W-:Y:S02]  /*5650*/  SHF.L.U32 R79, R79, 0x10, RZ ;  /* 0x000000104f4f7819 */ /* 0x000fe400000006ff */
[----:B------:R-:W-:Y:S02]  /*5660*/  SHF.L.U32 R71, R71, 0x10, RZ ;  /* 0x0000001047477819 */ /* 0x000fe400000006ff */
        /* <DEDUP_REMOVED lines=8> */
[----:B------:R-:W-:Y:S01]  /*56f0*/  SHF.L.U32 R73, R73, 0x10, RZ ;  /* 0x0000001049497819 */ /* 0x000fe200000006ff */
[----:B------:R-:W-:Y:S02]  /*5700*/  IMAD.U32 R63, R63, 0x10000, RZ ;  /* 0x000100003f3f7824 */ /* 0x000fe400078e00ff */
[----:B------:R-:W-:Y:S01]  /*5710*/  IMAD.U32 R76, R76, 0x10000, RZ ;  /* 0x000100004c4c7824 */ /* 0x000fe200078e00ff */
[----:B------:R-:W-:Y:S01]  /*5720*/  SHF.L.U32 R75, R75, 0x10, RZ ;  /* 0x000000104b4b7819 */ /* 0x000fe200000006ff */
        /* <DEDUP_REMOVED lines=10> */
[----:B------:R-:W-:Y:S01]  /*57d0*/  ULDC.64 UR24, c[0x0][0x210] ;  /* 0x0000840000187ab9 */ /* 0x000fe20000000a00 */
[----:B--2---:R-:W-:-:S04]  /*57e0*/  IADD3 R52, R52, -UR5, RZ ;  /* 0x8000000534347c10 */ /* 0x004fc8000fffe0ff */
[----:B------:R-:W-:Y:S01]  /*57f0*/  LEA R52, R52, UR11, 0x3 ;  /* 0x0000000b34347c11 */ /* 0x000fe2000f8e18ff */
[----:B---3--:R-:W-:-:S05]  /*5800*/  IMAD.U32 R56, R56, 0x10000, RZ ;  /* 0x0001000038387824 */ /* 0x008fca00078e00ff */
[----:B------:R-:W0:Y:S02]  /*5810*/  LDS.64 R52, [R52] ;  /* 0x0000000034347984 */ /* 0x000e240000000a00 */
[--C-:B0-----:R-:W-:Y:S01]  /*5820*/  FFMA.FTZ R6, R31, R6, -R52.reuse ;  /* 0x000000061f067223 */ /* 0x101fe20000010834 */
[----:B------:R-:W-:-:S03]  /*5830*/  FFMA.FTZ R87, R164, R87, -R52 ;  /* 0x00000057a4577223 */ /* 0x000fc60000010834 */
[----:B------:R-:W-:Y:S01]  /*5840*/  FFMA.FTZ R147, R147, -R53, R6 ;  /* 0x8000003593937223 */ /* 0x000fe20000010006 */
[----:B------:R-:W-:Y:S01]  /*5850*/  FMUL.FTZ R6, R32, R85 ;  /* 0x0000005520067220 */ /* 0x000fe20000410000 */
[----:B------:R-:W-:-:S03]  /*5860*/  FFMA.FTZ R91, R164, R91, -R52 ;  /* 0x0000005ba45b7223 */ /* 0x000fc60000010834 */
[----:B------:R-:W-:Y:S01]  /*5870*/  FFMA.FTZ R87, -R53, R6, R87 ;  /* 0x0000000635577223 */ /* 0x000fe20000010157 */
        /* <DEDUP_REMOVED lines=17> */
[C---:B------:R-:W-:Y:S01]  /*5990*/  FFMA.FTZ R111, -R53.reuse, R6, R111 ;  /* 0x00000006356f7223 */ /* 0x040fe2000001016f */
[----:B------:R-:W-:Y:S01]  /*59a0*/  FMUL.FTZ R6, R32, R113 ;  /* 0x0000007120067220 */ /* 0x000fe20000410000 */
[--C-:B------:R-:W-:Y:S01]  /*59b0*/  FFMA.FTZ R67, R164, R67, -R52.reuse ;  /* 0x00000043a4437223 */ /* 0x100fe20000010834 */
[--C-:B-----5:R-:W-:Y:S02]  /*59c0*/  FFMA.FTZ R3, R2, R3, -R52.reuse ;  /* 0x0000000302037223 */ /* 0x120fe40000010834 */
[C---:B------:R-:W-:Y:S01]  /*59d0*/  FFMA.FTZ R115, -R53.reuse, R6, R115 ;  /* 0x0000000635737223 */ /* 0x040fe20000010173 */
[----:B------:R-:W-:Y:S01]  /*59e0*/  FMUL.FTZ R6, R32, R117 ;  /* 0x0000007520067220 */ /* 0x000fe20000410000 */
[--C-:B------:R-:W-:Y:S01]  /*59f0*/  FFMA.FTZ R119, R164, R119, -R52.reuse ;  /* 0x00000077a4777223 */ /* 0x100fe20000010834 */
[----:B------:R-:W-:Y:S01]  /*5a00*/  FFMA.FTZ R65, -R53, R65, R67 ;  /* 0x0000004135417223 */ /* 0x000fe20000010143 */
[--C-:B------:R-:W-:Y:S01]  /*5a10*/  FFMA.FTZ R43, R2, R43, -R52.reuse ;  /* 0x0000002b022b7223 */ /* 0x100fe20000010834 */
[--C-:B------:R-:W-:Y:S01]  /*5a20*/  FFMA.FTZ R98, R56, R98, -R52.reuse ;  /* 0x0000006238627223 */ /* 0x100fe20000010834 */
[----:B------:R-:W-:Y:S01]  /*5a30*/  FFMA.FTZ R14, R31, R14, -R52 ;  /* 0x0000000e1f0e7223 */ /* 0x000fe20000010834 */
[----:B------:R-:W-:Y:S01]  /*5a40*/  FFMA.FTZ R67, R146, -R53, R3 ;  /* 0x8000003592437223 */ /* 0x000fe20000010003 */
[----:B------:R-:W-:Y:S01]  /*5a50*/  FMUL.FTZ R3, R32, R96 ;  /* 0x0000006020037220 */ /* 0x000fe20000410000 */
[----:B------:R-:W-:-:S02]  /*5a60*/  FFMA.FTZ R119, -R53, R6, R119 ;  /* 0x0000000635777223 */ /* 0x000fc40000010177 */
[----:B------:R-:W2:Y:S01]  /*5a70*/  LDL.LU R6, [R1+0x38] ;  /* 0x0000380001067983 */ /* 0x000ea20000300800 */
[-C--:B------:R-:W-:Y:S01]  /*5a80*/  FFMA.FTZ R151, R151, -R53.reuse, R14 ;  /* 0x8000003597977223 */ /* 0x080fe2000001000e */
[----:B------:R-:W-:Y:S01]  /*5a90*/  FFMA.FTZ R43, R55, -R53, R43 ;  /* 0x80000035372b7223 */ /* 0x000fe2000001002b */
[----:B------:R-:W-:Y:S01]  /*5aa0*/  FFMA.FTZ R94, R56, R94, -R52 ;  /* 0x0000005e385e7223 */ /* 0x000fe20000010834 */
[C---:B------:R-:W-:Y:S01]  /*5ab0*/  FMUL.FTZ R14, R32.reuse, R77 ;  /* 0x0000004d200e7220 */ /* 0x040fe20000410000 */
[C---:B------:R-:W-:Y:S01]  /*5ac0*/  FFMA.FTZ R55, -R53.reuse, R3, R98 ;  /* 0x0000000335377223 */ /* 0x040fe20000010162 */
[----:B------:R-:W-:Y:S01]  /*5ad0*/  FMUL.FTZ R77, R32, R92 ;  /* 0x0000005c204d7220 */ /* 0x000fe20000410000 */
[----:B------:R-:W3:Y:S04]  /*5ae0*/  LDL.LU R98, [R1+0x3c] ;  /* 0x00003c0001627983 */ /* 0x000ee80000300800 */
[----:B------:R-:W3:Y:S01]  /*5af0*/  LDL.LU R96, [R1+0x30] ;  /* 0x0000300001607983 */ /* 0x000ee20000300800 */
[----:B------:R-:W-:-:S03]  /*5b00*/  FFMA.FTZ R77, -R53, R77, R94 ;  /* 0x0000004d354d7223 */ /* 0x000fc6000001015e */
[----:B------:R-:W3:Y:S01]  /*5b10*/  LDL.LU R94, [R1+0x34] ;  /* 0x00003400015e7983 */ /* 0x000ee20000300800 */
[C---:B------:R-:W-:Y:S01]  /*5b20*/  FADD.FTZ R163, -R54.reuse, R163 ;  /* 0x000000a336a37221 */ /* 0x040fe20000010100 */
[C---:B------:R-:W-:Y:S01]  /*5b30*/  FADD.FTZ R69, -R54.reuse, R69 ;  /* 0x0000004536457221 */ /* 0x040fe20000010100 */
[----:B------:R-:W-:Y:S01]  /*5b40*/  FADD.FTZ R161, -R54, R161 ;  /* 0x000000a136a17221 */ /* 0x000fe20000010100 */
[--C-:B------:R-:W-:Y:S01]  /*5b50*/  FFMA.FTZ R0, R0, R2, -R52.reuse ;  /* 0x0000000200007223 */ /* 0x100fe20000010834 */
[----:B------:R-:W-:Y:S01]  /*5b60*/  FMUL.FTZ R163, R32, R163 ;  /* 0x000000a320a37220 */ /* 0x000fe20000410000 */
[--C-:B------:R-:W-:Y:S01]  /*5b70*/  FFMA.FTZ R123, R123, R56, -R52.reuse ;  /* 0x000000387b7b7223 */ /* 0x100fe20000010834 */
[----:B------:R-:W-:Y:S01]  /*5b80*/  FADD.FTZ R121, -R54, R121 ;  /* 0x0000007936797221 */ /* 0x000fe20000010100 */
[C-C-:B------:R-:W-:Y:S01]  /*5b90*/  FFMA.FTZ R79, R164.reuse, R79, -R52.reuse ;  /* 0x0000004fa44f7223 */ /* 0x140fe20000010834 */
[--C-:B------:R-:W-:Y:S01]  /*5ba0*/  FFMA.FTZ R71, R164, R71, -R52.reuse ;  /* 0x00000047a4477223 */ /* 0x100fe20000010834 */
[----:B------:R-:W-:Y:S01]  /*5bb0*/  FADD.FTZ R81, -R54, R81 ;  /* 0x0000005136517221 */ /* 0x000fe20000010100 */
[----:B------:R-:W-:Y:S01]  /*5bc0*/  FMUL.FTZ R69, R32, R69 ;  /* 0x0000004520457220 */ /* 0x000fe20000410000 */
[--C-:B------:R-:W-:Y:S01]  /*5bd0*/  FFMA.FTZ R30, R30, R31, -R52.reuse ;  /* 0x0000001f1e1e7223 */ /* 0x100fe20000010834 */
[----:B------:R-:W-:Y:S01]  /*5be0*/  FFMA.FTZ R122, R122, R164, -R52 ;  /* 0x000000a47a7a7223 */ /* 0x000fe20000010834 */
[----:B------:R-:W-:Y:S01]  /*5bf0*/  FADD.FTZ R84, -R54, R84 ;  /* 0x0000005436547221 */ /* 0x000fe20000010100 */
[----:B------:R-:W-:Y:S01]  /*5c00*/  FMUL.FTZ R161, R32, R161 ;  /* 0x000000a120a17220 */ /* 0x000fe20000410000 */
[----:B------:R-:W-:Y:S01]  /*5c10*/  FFMA.FTZ R0, R160, -R53, R0 ;  /* 0x80000035a0007223 */ /* 0x000fe20000010000 */
[C---:B------:R-:W-:Y:S01]  /*5c20*/  FFMA.FTZ R123, -R53.reuse, R163, R123 ;  /* 0x000000a3357b7223 */ /* 0x040fe2000001017b */
[--C-:B------:R-:W-:Y:S01]  /*5c30*/  FFMA.FTZ R29, R2, R29, -R52.reuse ;  /* 0x0000001d021d7223 */ /* 0x100fe20000010834 */
[--C-:B------:R-:W-:Y:S01]  /*5c40*/  FFMA.FTZ R62, R56, R62, -R52.reuse ;  /* 0x0000003e383e7223 */ /* 0x100fe20000010834 */
[----:B------:R-:W-:Y:S01]  /*5c50*/  FMUL.FTZ R121, R32, R121 ;  /* 0x0000007920797220 */ /* 0x000fe20000410000 */
[C---:B------:R-:W-:Y:S01]  /*5c60*/  FFMA.FTZ R79, -R53.reuse, R14, R79 ;  /* 0x0000000e354f7223 */ /* 0x040fe2000001014f */
[----:B------:R-:W-:Y:S01]  /*5c70*/  FFMA.FTZ R83, R164, R83, -R52 ;  /* 0x00000053a4537223 */ /* 0x000fe20000010834 */
[----:B------:R-:W-:Y:S01]  /*5c80*/  FADD.FTZ R120, -R54, R120 ;  /* 0x0000007836787221 */ /* 0x000fe20000010100 */
[----:B------:R-:W-:Y:S01]  /*5c90*/  FFMA.FTZ R69, -R53, R69, R71 ;  /* 0x0000004535457223 */ /* 0x000fe20000010147 */
[----:B------:R-:W-:Y:S01]  /*5ca0*/  FMUL.FTZ R14, R32, R81 ;  /* 0x00000051200e7220 */ /* 0x000fe20000410000 */
[C-C-:B------:R-:W-:Y:S01]  /*5cb0*/  FFMA.FTZ R25, R2.reuse, R25, -R52.reuse ;  /* 0x0000001902197223 */ /* 0x140fe20000010834 */
        /* <DEDUP_REMOVED lines=9> */
[--C-:B------:R-:W-:Y:S01]  /*5d50*/  FFMA.FTZ R138, R2, R138, -R52.reuse ;  /* 0x0000008a028a7223 */ /* 0x100fe20000010834 */
[--C-:B------:R-:W-:Y:S01]  /*5d60*/  FFMA.FTZ R86, R56, R86, -R52.reuse ;  /* 0x0000005638567223 */ /* 0x100fe20000010834 */
[----:B------:R-:W-:Y:S01]  /*5d70*/  FFMA.FTZ R9, R31, R9, -R52 ;  /* 0x000000091f097223 */ /* 0x000fe20000010834 */
[----:B------:R-:W-:Y:S01]  /*5d80*/  FFMA.FTZ R30, R159, -R53, R30 ;  /* 0x800000359f1e7223 */ /* 0x000fe2000001001e */
[C---:B------:R-:W-:Y:S01]  /*5d90*/  FFMA.FTZ R122, -R53.reuse, R161, R122 ;  /* 0x000000a1357a7223 */ /* 0x040fe2000001017a */
[C---:B------:R-:W-:Y:S01]  /*5da0*/  FMUL.FTZ R71, R32.reuse, R84 ;  /* 0x0000005420477220 */ /* 0x040fe20000410000 */
[C---:B------:R-:W-:Y:S01]  /*5db0*/  FMUL.FTZ R0, R32.reuse, R0 ;  /* 0x0000000020007220 */ /* 0x040fe20000410000 */
[----:B------:R-:W-:Y:S01]  /*5dc0*/  FMUL.FTZ R123, R32, R123 ;  /* 0x0000007b207b7220 */ /* 0x000fe20000410000 */
[----:B------:R-:W-:Y:S01]  /*5dd0*/  FFMA.FTZ R2, R2, R142, -R52 ;  /* 0x0000008e02027223 */ /* 0x000fe20000010834 */
[----:B------:R-:W-:Y:S01]  /*5de0*/  FADD.FTZ R80, -R54, R80 ;  /* 0x0000005036507221 */ /* 0x000fe20000010100 */
[----:B------:R-:W-:Y:S01]  /*5df0*/  FFMA.FTZ R29, R158, -R53, R29 ;  /* 0x800000359e1d7223 */ /* 0x000fe2000001001d */
[----:B------:R-:W-:Y:S01]  /*5e00*/  FFMA.FTZ R62, -R53, R121, R62 ;  /* 0x00000079353e7223 */ /* 0x000fe2000001013e */
[----:B------:R-:W-:Y:S01]  /*5e10*/  SHF.L.U32 R116, R116, 0x10, RZ ;  /* 0x0000001074747819 */ /* 0x000fe200000006ff */
[----:B------:R-:W-:Y:S01]  /*5e20*/  FADD.FTZ R73, -R54, R73 ;  /* 0x0000004936497221 */ /* 0x000fe20000010100 */
[----:B------:R-:W-:Y:S01]  /*5e30*/  SHF.L.U32 R66, R66, 0x10, RZ ;  /* 0x0000001042427819 */ /* 0x000fe200000006ff */
[C-C-:B------:R-:W-:Y:S01]  /*5e40*/  FFMA.FTZ R26, R31.reuse, R26, -R52.reuse ;  /* 0x0000001a1f1a7223 */ /* 0x140fe20000010834 */
[--C-:B------:R-:W-:Y:S01]  /*5e50*/  FFMA.FTZ R37, R31, R37, -R52.reuse ;  /* 0x000000251f257223 */ /* 0x100fe20000010834 */
[----:B------:R-:W-:Y:S01]  /*5e60*/  FFMA.FTZ R63, R164, R63, -R52 ;  /* 0x0000003fa43f7223 */ /* 0x000fe20000010834 */
[----:B------:R-:W-:Y:S01]  /*5e70*/  FADD.FTZ R76, -R54, R76 ;  /* 0x0000004c364c7221 */ /* 0x000fe20000010100 */
[----:B------:R-:W-:Y:S01]  /*5e80*/  FMUL.FTZ R120, R32, R120 ;  /* 0x0000007820787220 */ /* 0x000fe20000410000 */
[----:B------:R-:W-:Y:S01]  /*5e90*/  FFMA.FTZ R83, -R53, R14, R83 ;  /* 0x0000000e35537223 */ /* 0x000fe20000010153 */
[C-C-:B------:R-:W-:Y:S01]  /*5ea0*/  FFMA.FTZ R18, R31.reuse, R18, -R52.reuse ;  /* 0x000000121f127223 */ /* 0x140fe20000010834 */
[----:B------:R-:W-:Y:S01]  /*5eb0*/  FFMA.FTZ R41, R31, R41, -R52 ;  /* 0x000000291f297223 */ /* 0x000fe20000010834 */
[----:B------:R-:W-:Y:S01]  /*5ec0*/  FADD.FTZ R64, -R54, R64 ;  /* 0x0000004036407221 */ /* 0x000fe20000010100 */
[----:B------:R-:W-:Y:S01]  /*5ed0*/  FFMA.FTZ R9, R149, -R53, R9 ;  /* 0x8000003595097223 */ /* 0x000fe20000010009 */
[----:B------:R-:W-:Y:S01]  /*5ee0*/  FFMA.FTZ R71, -R53, R71, R86 ;  /* 0x0000004735477223 */ /* 0x000fe20000010156 */
[C---:B------:R-:W-:Y:S01]  /*5ef0*/  FMUL.FTZ R14, R32.reuse, R30 ;  /* 0x0000001e200e7220 */ /* 0x040fe20000410000 */
[----:B------:R-:W-:Y:S01]  /*5f00*/  FMUL.FTZ R3, R32, R122 ;  /* 0x0000007a20037220 */ /* 0x000fe20000410000 */
[----:B------:R-:W-:Y:S01]  /*5f10*/  FFMA.FTZ R82, R56, R82, -R52 ;  /* 0x0000005238527223 */ /* 0x000fe20000010834 */
[----:B------:R-:W-:Y:S01]  /*5f20*/  FMUL.FTZ R61, R32, R80 ;  /* 0x00000050203d7220 */ /* 0x000fe20000410000 */
[-C--:B------:R-:W-:Y:S01]  /*5f30*/  FFMA.FTZ R7, R148, -R53.reuse, R7 ;  /* 0x8000003594077223 */ /* 0x080fe20000010007 */
[----:B------:R-:W-:Y:S01]  /*5f40*/  FFMA.FTZ R143, R143, -R53, R2 ;  /* 0x800000358f8f7223 */ /* 0x000fe20000010002 */
[C---:B------:R-:W-:Y:S01]  /*5f50*/  FMUL.FTZ R29, R32.reuse, R29 ;  /* 0x0000001d201d7220 */ /* 0x040fe20000410000 */
[----:B------:R-:W-:Y:S01]  /*5f60*/  FMUL.FTZ R62, R32, R62 ;  /* 0x0000003e203e7220 */ /* 0x000fe20000410000 */
[----:B------:R-:W-:Y:S01]  /*5f70*/  F2FP.BF16.F32.PACK_AB R0, R123, R0 ;  /* 0x000000007b00723e */ /* 0x000fe200000010ff */
[--C-:B------:R-:W-:Y:S01]  /*5f80*/  FFMA.FTZ R75, R164, R75, -R52.reuse ;  /* 0x0000004ba44b7223 */ /* 0x100fe20000010834 */
[----:B------:R-:W-:Y:S01]  /*5f90*/  SHF.L.U32 R70, R70, 0x10, RZ ;  /* 0x0000001046467819 */ /* 0x000fe200000006ff */
[----:B------:R-:W-:Y:S01]  /*5fa0*/  FMUL.FTZ R73, R32, R73 ;  /* 0x0000004920497220 */ /* 0x000fe20000410000 */
[----:B------:R-:W-:Y:S01]  /*5fb0*/  SHF.L.U32 R74, R74, 0x10, RZ ;  /* 0x000000104a4a7819 */ /* 0x000fe200000006ff */
[----:B------:R-:W3:Y:S01]  /*5fc0*/  LDL.LU R92, [R1+0x28] ;  /* 0x00002800015c7983 */ /* 0x000ee20000300800 */
[----:B------:R-:W-:Y:S01]  /*5fd0*/  SHF.L.U32 R90, R90, 0x10, RZ ;  /* 0x000000105a5a7819 */ /* 0x000fe200000006ff */
[----:B------:R-:W-:Y:S01]  /*5fe0*/  IMAD.U32 R106, R106, 0x10000, RZ ;  /* 0x000100006a6a7824 */ /* 0x000fe200078e00ff */
[----:B------:R-:W-:Y:S01]  /*5ff0*/  SHF.L.U32 R102, R102, 0x10, RZ ;  /* 0x0000001066667819 */ /* 0x000fe200000006ff */
[----:B------:R-:W-:Y:S01]  /*6000*/  FFMA.FTZ R78, R56, R78, -R52 ;  /* 0x0000004e384e7223 */ /* 0x000fe20000010834 */
[----:B------:R-:W-:Y:S01]  /*6010*/  SHF.L.U32 R110, R110, 0x10, RZ ;  /* 0x000000106e6e7819 */ /* 0x000fe200000006ff */
[----:B------:R-:W-:Y:S01]  /*6020*/  FADD.FTZ R68, -R54, R68 ;  /* 0x0000004436447221 */ /* 0x000fe20000010100 */
[----:B------:R-:W-:Y:S01]  /*6030*/  SHF.L.U32 R114, R114, 0x10, RZ ;  /* 0x0000001072727819 */ /* 0x000fe200000006ff */
[----:B------:R-:W-:Y:S01]  /*6040*/  FADD.FTZ R72, -R54, R72 ;  /* 0x0000004836487221 */ /* 0x000fe20000010100 */
[----:B------:R-:W-:Y:S01]  /*6050*/  SHF.L.U32 R118, R118, 0x10, RZ ;  /* 0x0000001076767819 */ /* 0x000fe200000006ff */
[----:B------:R-:W-:Y:S01]  /*6060*/  FADD.FTZ R88, -R54, R88 ;  /* 0x0000005836587221 */ /* 0x000fe20000010100 */
[----:B----4-:R-:W-:Y:S01]  /*6070*/  IADD3 R2, P1, R60, UR24, RZ ;  /* 0x000000183c027c10 */ /* 0x010fe2000ff3e0ff */
[C---:B------:R-:W-:Y:S01]  /*6080*/  FADD.FTZ R100, -R54.reuse, R100 ;  /* 0x0000006436647221 */ /* 0x040fe20000010100 */
[C---:B------:R-:W-:Y:S01]  /*6090*/  FADD.FTZ R104, -R54.reuse, R104 ;  /* 0x0000006836687221 */ /* 0x040fe20000010100 */
[C---:B------:R-:W-:Y:S01]  /*60a0*/  FADD.FTZ R108, -R54.reuse, R108 ;  /* 0x0000006c366c7221 */ /* 0x040fe20000010100 */
[C---:B------:R-:W-:Y:S01]  /*60b0*/  FADD.FTZ R112, -R54.reuse, R112 ;  /* 0x0000007036707221 */ /* 0x040fe20000010100 */
[----:B------:R-:W-:Y:S01]  /*60c0*/  FADD.FTZ R116, -R54, R116 ;  /* 0x0000007436747221 */ /* 0x000fe20000010100 */
[-C--:B------:R-:W-:Y:S01]  /*60d0*/  FFMA.FTZ R26, R157, -R53.reuse, R26 ;  /* 0x800000359d1a7223 */ /* 0x080fe2000001001a */
[----:B------:R-:W-:Y:S01]  /*60e0*/  FFMA.FTZ R63, -R53, R120, R63 ;  /* 0x00000078353f7223 */ /* 0x000fe2000001013f */
[----:B------:R-:W-:Y:S01]  /*60f0*/  FMUL.FTZ R59, R32, R76 ;  /* 0x0000004c203b7220 */ /* 0x000fe20000410000 */
[-C--:B------:R-:W-:Y:S01]  /*6100*/  FFMA.FTZ R37, R38, -R53.reuse, R37 ;  /* 0x8000003526257223 */ /* 0x080fe20000010025 */
[----:B------:R-:W-:Y:S01]  /*6110*/  FFMA.FTZ R66, R56, R66, -R52 ;  /* 0x0000004238427223 */ /* 0x000fe20000010834 */
[----:B------:R-:W-:Y:S01]  /*6120*/  FMUL.FTZ R64, R32, R64 ;  /* 0x0000004020407220 */ /* 0x000fe20000410000 */
[-C--:B------:R-:W-:Y:S01]  /*6130*/  FFMA.FTZ R18, R153, -R53.reuse, R18 ;  /* 0x8000003599127223 */ /* 0x080fe20000010012 */
[----:B------:R-:W-:Y:S01]  /*6140*/  FFMA.FTZ R41, R42, -R53, R41 ;  /* 0x800000352a297223 */ /* 0x000fe20000010029 */
[----:B------:R-:W-:Y:S01]  /*6150*/  FMUL.FTZ R38, R32, R9 ;  /* 0x0000000920267220 */ /* 0x000fe20000410000 */
[----:B------:R-:W-:Y:S01]  /*6160*/  FFMA.FTZ R15, R152, -R53, R15 ;  /* 0x80000035980f7223 */ /* 0x000fe2000001000f */
[----:B------:R-:W-:Y:S01]  /*6170*/  FFMA.FTZ R61, -R53, R61, R82 ;  /* 0x0000003d353d7223 */ /* 0x000fe20000010152 */
[----:B------:R-:W-:Y:S01]  /*6180*/  F2FP.BF16.F32.PACK_AB R14, R3, R14 ;  /* 0x0000000e030e723e */ /* 0x000fe200000010ff */
[C---:B------:R-:W-:Y:S01]  /*6190*/  FMUL.FTZ R9, R32.reuse, R7 ;  /* 0x0000000720097220 */ /* 0x040fe20000410000 */
[----:B------:R-:W-:Y:S01]  /*61a0*/  FMUL.FTZ R42, R32, R71 ;  /* 0x00000047202a7220 */ /* 0x000fe20000410000 */
[C-C-:B------:R-:W-:Y:S01]  /*61b0*/  FFMA.FTZ R24, R31.reuse, R24, -R52.reuse ;  /* 0x000000181f187223 */ /* 0x140fe20000010834 */
[C-C-:B------:R-:W-:Y:S01]  /*61c0*/  FFMA.FTZ R33, R31.reuse, R33, -R52.reuse ;  /* 0x000000211f217223 */ /* 0x140fe20000010834 */
[C-C-:B------:R-:W-:Y:S01]  /*61d0*/  FFMA.FTZ R124, R31.reuse, R124, -R52.reuse ;  /* 0x0000007c1f7c7223 */ /* 0x140fe20000010834 */
[C-C-:B------:R-:W-:Y:S01]  /*61e0*/  FFMA.FTZ R128, R31.reuse, R128, -R52.reuse ;  /* 0x000000801f807223 */ /* 0x140fe20000010834 */
[C-C-:B------:R-:W-:Y:S01]  /*61f0*/  FFMA.FTZ R132, R31.reuse, R132, -R52.reuse ;  /* 0x000000841f847223 */ /* 0x140fe20000010834 */
[C-C-:B------:R-:W-:Y:S01]  /*6200*/  FFMA.FTZ R136, R31.reuse, R136, -R52.reuse ;  /* 0x000000881f887223 */ /* 0x140fe20000010834 */
[--C-:B------:R-:W-:Y:S01]  /*6210*/  FFMA.FTZ R140, R31, R140, -R52.reuse ;  /* 0x0000008c1f8c7223 */ /* 0x100fe20000010834 */
[----:B------:R-:W-:Y:S01]  /*6220*/  FFMA.FTZ R73, -R53, R73, R75 ;  /* 0x0000004935497223 */ /* 0x000fe2000001014b */
[----:B------:R-:W-:Y:S01]  /*6230*/  IADD3.X R3, R58, UR25, RZ, P1, !PT ;  /* 0x000000193a037c10 */ /* 0x000fe20008ffe4ff */
[----:B------:R-:W4:Y:S01]  /*6240*/  LDL.LU R71, [R1+0x2c] ;  /* 0x00002c0001477983 */ /* 0x000f220000300800 */
[----:B------:R-:W-:Y:S01]  /*6250*/  PRMT R7, R0, 0x7632, R7 ;  /* 0x0000763200077816 */ /* 0x000fe20000000007 */
[--C-:B------:R-:W-:Y:S01]  /*6260*/  FFMA.FTZ R70, R56, R70, -R52.reuse ;  /* 0x0000004638467223 */ /* 0x100fe20000010834 */
[----:B------:R-:W-:Y:S01]  /*6270*/  F2FP.BF16.F32.PACK_AB R29, R62, R29 ;  /* 0x0000001d3e1d723e */ /* 0x000fe200000010ff */
[C-C-:B------:R-:W-:Y:S01]  /*6280*/  FFMA.FTZ R74, R56.reuse, R74, -R52.reuse ;  /* 0x0000004a384a7223 */ /* 0x140fe20000010834 */
[C-C-:B------:R-:W-:Y:S01]  /*6290*/  FFMA.FTZ R90, R56.reuse, R90, -R52.reuse ;  /* 0x0000005a385a7223 */ /* 0x140fe20000010834 */
[C-C-:B------:R-:W-:Y:S01]  /*62a0*/  FFMA.FTZ R102, R56.reuse, R102, -R52.reuse ;  /* 0x0000006638667223 */ /* 0x140fe20000010834 */
[C-C-:B------:R-:W-:Y:S01]  /*62b0*/  FFMA.FTZ R106, R56.reuse, R106, -R52.reuse ;  /* 0x0000006a386a7223 */ /* 0x140fe20000010834 */
[C-C-:B------:R-:W-:Y:S01]  /*62c0*/  FFMA.FTZ R110, R56.reuse, R110, -R52.reuse ;  /* 0x0000006e386e7223 */ /* 0x140fe20000010834 */
[C-C-:B------:R-:W-:Y:S01]  /*62d0*/  FFMA.FTZ R114, R56.reuse, R114, -R52.reuse ;  /* 0x0000007238727223 */ /* 0x140fe20000010834 */
[--C-:B------:R-:W-:Y:S01]  /*62e0*/  FFMA.FTZ R118, R56, R118, -R52.reuse ;  /* 0x0000007638767223 */ /* 0x100fe20000010834 */
[----:B------:R-:W-:Y:S01]  /*62f0*/  FFMA.FTZ R31, R31, R144, -R52 ;  /* 0x000000901f1f7223 */ /* 0x000fe20000010834 */
[C---:B------:R-:W-:Y:S01]  /*6300*/  FMUL.FTZ R68, R32.reuse, R68 ;  /* 0x0000004420447220 */ /* 0x040fe20000410000 */
[C---:B------:R-:W-:Y:S01]  /*6310*/  FMUL.FTZ R72, R32.reuse, R72 ;  /* 0x0000004820487220 */ /* 0x040fe20000410000 */
[C---:B------:R-:W-:Y:S01]  /*6320*/  FFMA.FTZ R59, -R53.reuse, R59, R78 ;  /* 0x0000003b353b7223 */ /* 0x040fe2000001014e */
[C---:B------:R-:W-:Y:S01]  /*6330*/  FMUL.FTZ R75, R32.reuse, R88 ;  /* 0x00000058204b7220 */ /* 0x040fe20000410000 */
[C---:B------:R-:W-:Y:S01]  /*6340*/  FMUL.FTZ R81, R32.reuse, R100 ;  /* 0x0000006420517220 */ /* 0x040fe20000410000 */
[C---:B------:R-:W-:Y:S01]  /*6350*/  FMUL.FTZ R85, R32.reuse, R104 ;  /* 0x0000006820557220 */ /* 0x040fe20000410000 */
[C---:B------:R-:W-:Y:S01]  /*6360*/  FMUL.FTZ R89, R32.reuse, R108 ;  /* 0x0000006c20597220 */ /* 0x040fe20000410000 */
[C---:B------:R-:W-:Y:S01]  /*6370*/  FMUL.FTZ R93, R32.reuse, R112 ;  /* 0x00000070205d7220 */ /* 0x040fe20000410000 */
[C---:B------:R-:W-:Y:S01]  /*6380*/  FMUL.FTZ R97, R32.reuse, R116 ;  /* 0x0000007420617220 */ /* 0x040fe20000410000 */
[C---:B------:R-:W-:Y:S01]  /*6390*/  FMUL.FTZ R26, R32.reuse, R26 ;  /* 0x0000001a201a7220 */ /* 0x040fe20000410000 */
[----:B------:R-:W-:Y:S01]  /*63a0*/  FMUL.FTZ R63, R32, R63 ;  /* 0x0000003f203f7220 */ /* 0x000fe20000410000 */
[----:B------:R-:W4:Y:S01]  /*63b0*/  LDL.LU R62, [R1+0x20] ;  /* 0x00002000013e7983 */ /* 0x000f220000300800 */
[-C--:B------:R-:W-:Y:S01]  /*63c0*/  FFMA.FTZ R25, R156, -R53.reuse, R25 ;  /* 0x800000359c197223 */ /* 0x080fe20000010019 */
[----:B------:R-:W-:Y:S01]  /*63d0*/  FFMA.FTZ R64, -R53, R64, R66 ;  /* 0x0000004035407223 */ /* 0x000fe20000010142 */
[----:B------:R-:W-:Y:S01]  /*63e0*/  FMUL.FTZ R30, R32, R18 ;  /* 0x00000012201e7220 */ /* 0x000fe20000410000 */
[----:B------:R-:W-:Y:S01]  /*63f0*/  FFMA.FTZ R39, R40, -R53, R39 ;  /* 0x8000003528277223 */ /* 0x000fe20000010027 */
[C---:B------:R-:W-:Y:S01]  /*6400*/  FMUL.FTZ R18, R32.reuse, R15 ;  /* 0x0000000f20127220 */ /* 0x040fe20000410000 */
[----:B------:R-:W-:Y:S01]  /*6410*/  FMUL.FTZ R40, R32, R61 ;  /* 0x0000003d20287220 */ /* 0x000fe20000410000 */
[----:B------:R-:W-:Y:S01]  /*6420*/  PRMT R15, R14, 0x7632, R15 ;  /* 0x000076320e0f7816 */ /* 0x000fe2000000000f */
[-C--:B------:R-:W-:Y:S01]  /*6430*/  FFMA.FTZ R24, R155, -R53.reuse, R24 ;  /* 0x800000359b187223 */ /* 0x080fe20000010018 */
[-C--:B------:R-:W-:Y:S01]  /*6440*/  FFMA.FTZ R21, R154, -R53.reuse, R21 ;  /* 0x800000359a157223 */ /* 0x080fe20000010015 */
[C---:B------:R-:W-:Y:S01]  /*6450*/  FFMA.FTZ R68, -R53.reuse, R68, R70 ;  /* 0x0000004435447223 */ /* 0x040fe20000010146 */
[C---:B------:R-:W-:Y:S01]  /*6460*/  FFMA.FTZ R57, -R53.reuse, R72, R74 ;  /* 0x0000004835397223 */ /* 0x040fe2000001014a */
[-C--:B------:R-:W-:Y:S01]  /*6470*/  FFMA.FTZ R11, R150, -R53.reuse, R11 ;  /* 0x80000035960b7223 */ /* 0x080fe2000001000b */
[-C--:B------:R-:W-:Y:S01]  /*6480*/  FFMA.FTZ R33, R34, -R53.reuse, R33 ;  /* 0x8000003522217223 */ /* 0x080fe20000010021 */
[----:B------:R-:W-:Y:S01]  /*6490*/  FFMA.FTZ R35, R36, -R53, R35 ;  /* 0x8000003524237223 */ /* 0x000fe20000010023 */
[----:B------:R-:W-:Y:S01]  /*64a0*/  FFMA.FTZ R75, -R53, R75, R90 ;  /* 0x0000004b354b7223 */ /* 0x000fe2000001015a */
        /* <DEDUP_REMOVED lines=12> */
[----:B------:R-:W-:Y:S01]  /*6570*/  FFMA.FTZ R141, R141, -R53, R140 ;  /* 0x800000358d8d7223 */ /* 0x000fe2000001008c */
[----:B------:R-:W-:Y:S01]  /*6580*/  FFMA.FTZ R97, -R53, R97, R118 ;  /* 0x0000006135617223 */ /* 0x000fe20000010176 */
[----:B------:R-:W-:Y:S01]  /*6590*/  FFMA.FTZ R31, R145, -R53, R31 ;  /* 0x80000035911f7223 */ /* 0x000fe2000001001f */
[----:B------:R-:W-:Y:S01]  /*65a0*/  STG.E.U16 desc[UR18][R2.64+0x2], R7 ;  /* 0x0000020702007986 */ /* 0x000fe2000c101512 */
[C---:B------:R-:W-:Y:S01]  /*65b0*/  FMUL.FTZ R25, R32.reuse, R25 ;  /* 0x0000001920197220 */ /* 0x040fe20000410000 */
[C---:B------:R-:W-:Y:S01]  /*65c0*/  FMUL.FTZ R64, R32.reuse, R64 ;  /* 0x0000004020407220 */ /* 0x040fe20000410000 */
[----:B------:R-:W-:Y:S01]  /*65d0*/  FMUL.FTZ R34, R32, R59 ;  /* 0x0000003b20227220 */ /* 0x000fe20000410000 */
[----:B------:R-:W4:Y:S01]  /*65e0*/  LDL.LU R61, [R1+0x24] ;  /* 0x00002400013d7983 */ /* 0x000f220000300800 */
[----:B------:R-:W-:-:S02]  /*65f0*/  F2FP.BF16.F32.PACK_AB R26, R63, R26 ;  /* 0x0000001a3f1a723e */ /* 0x000fc400000010ff */
[----:B------:R-:W-:Y:S01]  /*6600*/  PRMT R53, R29, 0x7632, R53 ;  /* 0x000076321d357816 */ /* 0x000fe20000000035 */
[----:B------:R-:W-:Y:S01]  /*6610*/  STG.E.U16 desc[UR18][R2.64+0x4], R14 ;  /* 0x0000040e02007986 */ /* 0x000fe2000c101512 */
[----:B------:R-:W-:-:S03]  /*6620*/  FMUL.FTZ R24, R32, R24 ;  /* 0x0000001820187220 */ /* 0x000fc60000410000 */
[----:B------:R-:W4:Y:S01]  /*6630*/  LDL.LU R59, [R1+0x14] ;  /* 0x00001400013b7983 */ /* 0x000f220000300800 */
[C---:B------:R-:W-:Y:S01]  /*6640*/  FMUL.FTZ R65, R32.reuse, R65 ;  /* 0x0000004120417220 */ /* 0x040fe20000410000 */
[----:B------:R-:W-:Y:S02]  /*6650*/  FMUL.FTZ R66, R32, R55 ;  /* 0x0000003720427220 */ /* 0x000fe40000410000 */
[----:B------:R-:W-:Y:S01]  /*6660*/  STG.E.U16 desc[UR18][R2.64], R0 ;  /* 0x0000000002007986 */ /* 0x000fe2000c101512 */
[----:B------:R-:W-:-:S03]  /*6670*/  F2FP.BF16.F32.PACK_AB R25, R64, R25 ;  /* 0x000000194019723e */ /* 0x000fc600000010ff */
[----:B------:R0:W-:Y:S04]  /*6680*/  STG.E.U16 desc[UR18][R2.64+0x6], R15 ;  /* 0x0000060f02007986 */ /* 0x0001e8000c101512 */
[----:B------:R-:W4:Y:S01]  /*6690*/  LDL.LU R55, [R1+0x1c] ;  /* 0x00001c0001377983 */ /* 0x000f220000300800 */
[----:B------:R-:W-:Y:S02]  /*66a0*/  F2FP.BF16.F32.PACK_AB R24, R65, R24 ;  /* 0x000000184118723e */ /* 0x000fe400000010ff */
[----:B0-----:R-:W-:Y:S02]  /*66b0*/  PRMT R3, R26, 0x7632, R3 ;  /* 0x000076321a037816 */ /* 0x001fe40000000003 */
[----:B------:R-:W-:Y:S02]  /*66c0*/  PRMT R0, R25, 0x7632, R0 ;  /* 0x0000763219007816 */ /* 0x000fe40000000000 */
[----:B--2---:R-:W-:-:S04]  /*66d0*/  IADD3 R6, P1, R6, UR24, RZ ;  /* 0x0000001806067c10 */ /* 0x004fc8000ff3e0ff */
[----:B---3--:R-:W-:Y:S02]  /*66e0*/  IADD3.X R7, R98, UR25, RZ, P1, !PT ;  /* 0x0000001962077c10 */ /* 0x008fe40008ffe4ff */
[----:B------:R-:W-:-:S03]  /*66f0*/  IADD3 R14, P1, R96, UR24, RZ ;  /* 0x00000018600e7c10 */ /* 0x000fc6000ff3e0ff */
[----:B------:R0:W-:Y:S01]  /*6700*/  STG.E.U16 desc[UR18][R6.64+0x2], R53 ;  /* 0x0000023506007986 */ /* 0x0001e2000c101512 */
[----:B------:R-:W-:-:S03]  /*6710*/  IADD3.X R15, R94, UR25, RZ, P1, !PT ;  /* 0x000000195e0f7c10 */ /* 0x000fc60008ffe4ff */
[----:B------:R1:W-:Y:S04]  /*6720*/  STG.E.U16 desc[UR18][R6.64], R29 ;  /* 0x0000001d06007986 */ /* 0x0003e8000c101512 */
[----:B------:R-:W-:Y:S04]  /*6730*/  STG.E.U16 desc[UR18][R6.64+0x4], R26 ;  /* 0x0000041a06007986 */ /* 0x000fe8000c101512 */
[----:B0-----:R-:W2:Y:S04]  /*6740*/  LDL.LU R53, [R1+0x8] ;  /* 0x0000080001357983 */ /* 0x001ea80000300800 */
[----:B------:R0:W-:Y:S04]  /*6750*/  STG.E.U16 desc[UR18][R6.64+0x6], R3 ;  /* 0x0000060306007986 */ /* 0x0001e8000c101512 */
[----:B------:R3:W-:Y:S04]  /*6760*/  STG.E.U16 desc[UR18][R14.64], R25 ;  /* 0x000000190e007986 */ /* 0x0007e8000c101512 */
[----:B-1----:R-:W2:Y:S04]  /*6770*/  LDL.LU R29, [R1+0x10] ;  /* 0x00001000011d7983 */ /* 0x002ea80000300800 */
[----:B------:R1:W-:Y:S01]  /*6780*/  STG.E.U16 desc[UR18][R14.64+0x4], R24 ;  /* 0x000004180e007986 */ /* 0x0003e2000c101512 */
[----:B0-----:R-:W-:-:S03]  /*6790*/  PRMT R7, R24, 0x7632, R7 ;  /* 0x0000763218077816 */ /* 0x001fc60000000007 */
[----:B---3--:R-:W3:Y:S04]  /*67a0*/  LDL.LU R25, [R1] ;  /* 0x0000000001197983 */ /* 0x008ee80000300800 */
[----:B-1----:R-:W3:Y:S01]  /*67b0*/  LDL.LU R24, [R1+0x4] ;  /* 0x0000040001187983 */ /* 0x002ee20000300800 */
[C---:B------:R-:W-:Y:S01]  /*67c0*/  FMUL.FTZ R21, R32.reuse, R21 ;  /* 0x0000001520157220 */ /* 0x040fe20000410000 */
[C---:B------:R-:W-:Y:S01]  /*67d0*/  FMUL.FTZ R68, R32.reuse, R68 ;  /* 0x0000004420447220 */ /* 0x040fe20000410000 */
[C---:B------:R-:W-:Y:S01]  /*67e0*/  FMUL.FTZ R69, R32.reuse, R69 ;  /* 0x0000004520457220 */ /* 0x040fe20000410000 */
[C---:B------:R-:W-:Y:S01]  /*67f0*/  FMUL.FTZ R57, R32.reuse, R57 ;  /* 0x0000003920397220 */ /* 0x040fe20000410000 */
[C---:B------:R-:W-:Y:S01]  /*6800*/  FMUL.FTZ R151, R32.reuse, R151 ;  /* 0x0000009720977220 */ /* 0x040fe20000410000 */
[----:B------:R-:W-:Y:S01]  /*6810*/  FMUL.FTZ R36, R32, R73 ;  /* 0x0000004920247220 */ /* 0x000fe20000410000 */
[----:B------:R-:W-:-:S02]  /*6820*/  F2FP.BF16.F32.PACK_AB R21, R68, R21 ;  /* 0x000000154415723e */ /* 0x000fc400000010ff */
[----:B------:R-:W-:Y:S01]  /*6830*/  F2FP.BF16.F32.PACK_AB R30, R69, R30 ;  /* 0x0000001e451e723e */ /* 0x000fe200000010ff */
[----:B------:R0:W-:Y:S01]  /*6840*/  STG.E.U16 desc[UR18][R14.64+0x2], R0 ;  /* 0x000002000e007986 */ /* 0x0001e2000c101512 */
[----:B------:R-:W-:Y:S02]  /*6850*/  F2FP.BF16.F32.PACK_AB R18, R57, R18 ;  /* 0x000000123912723e */ /* 0x000fe400000010ff */
[----:B------:R-:W-:Y:S01]  /*6860*/  PRMT R26, R21, 0x7632, R26 ;  /* 0x00007632151a7816 */ /* 0x000fe2000000001a */
[----:B------:R1:W-:Y:S01]  /*6870*/  STG.E.U16 desc[UR18][R14.64+0x6], R7 ;  /* 0x000006070e007986 */ /* 0x0003e2000c101512 */
[----:B------:R-:W-:Y:S01]  /*6880*/  F2FP.BF16.F32.PACK_AB R36, R36, R151 ;  /* 0x000000972424723e */ /* 0x000fe200000010ff */
[C---:B------:R-:W-:Y:S01]  /*6890*/  FMUL.FTZ R79, R32.reuse, R79 ;  /* 0x0000004f204f7220 */ /* 0x040fe20000410000 */
[----:B------:R-:W-:Y:S01]  /*68a0*/  FMUL.FTZ R11, R32, R11 ;  /* 0x0000000b200b7220 */ /* 0x000fe20000410000 */
[----:B0-----:R-:W-:Y:S02]  /*68b0*/  PRMT R0, R30, 0x7632, R0 ;  /* 0x000076321e007816 */ /* 0x001fe40000000000 */
[----:B-1----:R-:W-:-:S02]  /*68c0*/  PRMT R15, R18, 0x7632, R15 ;  /* 0x00007632120f7816 */ /* 0x002fc4000000000f */
[----:B------:R-:W-:Y:S01]  /*68d0*/  IADD3 R2, P1, R92, UR24, RZ ;  /* 0x000000185c027c10 */ /* 0x000fe2000ff3e0ff */
[C---:B------:R-:W-:Y:S01]  /*68e0*/  FMUL.FTZ R147, R32.reuse, R147 ;  /* 0x0000009320937220 */ /* 0x040fe20000410000 */
[----:B------:R-:W-:Y:S01]  /*68f0*/  FMUL.FTZ R52, R32, R83 ;  /* 0x0000005320347220 */ /* 0x000fe20000410000 */
[----:B------:R-:W-:Y:S02]  /*6900*/  F2FP.BF16.F32.PACK_AB R38, R79, R38 ;  /* 0x000000264f26723e */ /* 0x000fe400000010ff */
[----:B------:R-:W-:Y:S01]  /*6910*/  F2FP.BF16.F32.PACK_AB R11, R34, R11 ;  /* 0x0000000b220b723e */ /* 0x000fe200000010ff */
[----:B------:R-:W-:Y:S01]  /*6920*/  FMUL.FTZ R33, R32, R33 ;  /* 0x0000002120217220 */ /* 0x000fe20000410000 */
[----:B------:R-:W-:Y:S01]  /*6930*/  F2FP.BF16.F32.PACK_AB R9, R40, R9 ;  /* 0x000000092809723e */ /* 0x000fe200000010ff */
[----:B------:R-:W-:Y:S01]  /*6940*/  FMUL.FTZ R56, R32, R87 ;  /* 0x0000005720387220 */ /* 0x000fe20000410000 */
[----:B------:R-:W-:Y:S01]  /*6950*/  F2FP.BF16.F32.PACK_AB R52, R52, R147 ;  /* 0x000000933434723e */ /* 0x000fe200000010ff */
[----:B------:R-:W-:-:S03]  /*6960*/  FMUL.FTZ R67, R32, R67 ;  /* 0x0000004320437220 */ /* 0x000fc60000410000 */
[----:B------:R-:W-:Y:S01]  /*6970*/  F2FP.BF16.F32.PACK_AB R33, R56, R33 ;  /* 0x000000213821723e */ /* 0x000fe200000010ff */
[C---:B------:R-:W-:Y:S01]  /*6980*/  FMUL.FTZ R35, R32.reuse, R35 ;  /* 0x0000002320237220 */ /* 0x040fe20000410000 */
[----:B------:R-:W-:Y:S01]  /*6990*/  FMUL.FTZ R54, R32, R75 ;  /* 0x0000004b20367220 */ /* 0x000fe20000410000 */
[----:B----4-:R-:W-:-:S05]  /*69a0*/  IADD3.X R3, R71, UR25, RZ, P1, !PT ;  /* 0x0000001947037c10 */ /* 0x010fca0008ffe4ff */
[----:B------:R0:W-:Y:S04]  /*69b0*/  STG.E.U16 desc[UR18][R2.64], R21 ;  /* 0x0000001502007986 */ /* 0x0001e8000c101512 */
[----:B------:R-:W-:Y:S04]  /*69c0*/  STG.E.U16 desc[UR18][R2.64+0x2], R26 ;  /* 0x0000021a02007986 */ /* 0x000fe8000c101512 */
[----:B------:R-:W-:Y:S01]  /*69d0*/  STG.E.U16 desc[UR18][R2.64+0x4], R30 ;  /* 0x0000041e02007986 */ /* 0x000fe2000c101512 */
[----:B------:R-:W-:-:S03]  /*69e0*/  IADD3 R6, P1, R62, UR24, RZ ;  /* 0x000000183e067c10 */ /* 0x000fc6000ff3e0ff */
[----:B------:R1:W-:Y:S01]  /*69f0*/  STG.E.U16 desc[UR18][R2.64+0x6], R0 ;  /* 0x0000060002007986 */ /* 0x0003e2000c101512 */
[----:B0-----:R-:W-:Y:S02]  /*6a00*/  PRMT R21, R11, 0x7632, R21 ;  /* 0x000076320b157816 */ /* 0x001fe40000000015 */
[----:B-1----:R-:W-:Y:S02]  /*6a10*/  PRMT R3, R36, 0x7632, R3 ;  /* 0x0000763224037816 */ /* 0x002fe40000000003 */
[----:B------:R-:W-:Y:S02]  /*6a20*/  PRMT R0, R9, 0x7632, R0 ;  /* 0x0000763209007816 */ /* 0x000fe40000000000 */
[----:B------:R-:W-:-:S05]  /*6a30*/  IADD3.X R7, R61, UR25, RZ, P1, !PT ;  /* 0x000000193d077c10 */ /* 0x000fca0008ffe4ff */
[----:B------:R0:W-:Y:S01]  /*6a40*/  STG.E.U16 desc[UR18][R6.64+0x2], R15 ;  /* 0x0000020f06007986 */ /* 0x0001e2000c101512 */
[----:B------:R-:W-:-:S03]  /*6a50*/  IADD3 R14, P1, R59, UR24, RZ ;  /* 0x000000183b0e7c10 */ /* 0x000fc6000ff3e0ff */
[----:B------:R-:W-:Y:S04]  /*6a60*/  STG.E.U16 desc[UR18][R6.64], R18 ;  /* 0x0000001206007986 */ /* 0x000fe8000c101512 */
[----:B------:R-:W-:Y:S04]  /*6a70*/  STG.E.U16 desc[UR18][R6.64+0x4], R36 ;  /* 0x0000042406007986 */ /* 0x000fe8000c101512 */
[----:B------:R1:W-:Y:S01]  /*6a80*/  STG.E.U16 desc[UR18][R6.64+0x6], R3 ;  /* 0x0000060306007986 */ /* 0x0003e2000c101512 */
[----:B0-----:R-:W-:-:S05]  /*6a90*/  IADD3.X R15, R55, UR25, RZ, P1, !PT ;  /* 0x00000019370f7c10 */ /* 0x001fca0008ffe4ff */
[----:B------:R0:W-:Y:S01]  /*6aa0*/  STG.E.U16 desc[UR18][R14.64], R11 ;  /* 0x0000000b0e007986 */ /* 0x0001e2000c101512 */
[----:B-1----:R-:W-:-:S03]  /*6ab0*/  PRMT R7, R38, 0x7632, R7 ;  /* 0x0000763226077816 */ /* 0x002fc60000000007 */
[----:B------:R-:W-:Y:S04]  /*6ac0*/  STG.E.U16 desc[UR18][R14.64+0x2], R21 ;  /* 0x000002150e007986 */ /* 0x000fe8000c101512 */
[----:B------:R-:W-:Y:S01]  /*6ad0*/  STG.E.U16 desc[UR18][R14.64+0x6], R7 ;  /* 0x000006070e007986 */ /* 0x000fe2000c101512 */
[----:B0-----:R-:W-:-:S03]  /*6ae0*/  PRMT R11, R52, 0x7632, R11 ;  /* 0x00007632340b7816 */ /* 0x001fc6000000000b */
[----:B------:R0:W-:Y:S01]  /*6af0*/  STG.E.U16 desc[UR18][R14.64+0x4], R38 ;  /* 0x000004260e007986 */ /* 0x0001e2000c101512 */
[C---:B------:R-:W-:Y:S01]  /*6b00*/  FMUL.FTZ R37, R32.reuse, R37 ;  /* 0x0000002520257220 */ /* 0x040fe20000410000 */
[----:B------:R-:W-:Y:S01]  /*6b10*/  FMUL.FTZ R60, R32, R91 ;  /* 0x0000005b203c7220 */ /* 0x000fe20000410000 */
[----:B------:R-:W-:Y:S01]  /*6b20*/  F2FP.BF16.F32.PACK_AB R42, R42, R67 ;  /* 0x000000432a2a723e */ /* 0x000fe200000010ff */
[C---:B------:R-:W-:Y:S01]  /*6b30*/  FMUL.FTZ R39, R32.reuse, R39 ;  /* 0x0000002720277220 */ /* 0x040fe20000410000 */
[----:B------:R-:W-:Y:S01]  /*6b40*/  FMUL.FTZ R58, R32, R77 ;  /* 0x0000004d203a7220 */ /* 0x000fe20000410000 */
[----:B------:R-:W-:Y:S02]  /*6b50*/  F2FP.BF16.F32.PACK_AB R35, R54, R35 ;  /* 0x000000233623723e */ /* 0x000fe400000010ff */
[----:B------:R-:W-:Y:S02]  /*6b60*/  F2FP.BF16.F32.PACK_AB R37, R60, R37 ;  /* 0x000000253c25723e */ /* 0x000fe400000010ff */
[----:B------:R-:W-:-:S02]  /*6b70*/  F2FP.BF16.F32.PACK_AB R39, R58, R39 ;  /* 0x000000273a27723e */ /* 0x000fc400000010ff */
[----:B0-----:R-:W-:Y:S01]  /*6b80*/  PRMT R15, R42, 0x7632, R15 ;  /* 0x000076322a0f7816 */ /* 0x001fe2000000000f */
[C---:B------:R-:W-:Y:S01]  /*6b90*/  FMUL.FTZ R41, R32.reuse, R41 ;  /* 0x0000002920297220 */ /* 0x040fe20000410000 */
[C---:B------:R-:W-:Y:S01]  /*6ba0*/  FMUL.FTZ R70, R32.reuse, R95 ;  /* 0x0000005f20467220 */ /* 0x040fe20000410000 */
[C---:B------:R-:W-:Y:S01]  /*6bb0*/  FMUL.FTZ R72, R32.reuse, R81 ;  /* 0x0000005120487220 */ /* 0x040fe20000410000 */
[C---:B------:R-:W-:Y:S01]  /*6bc0*/  FMUL.FTZ R125, R32.reuse, R125 ;  /* 0x0000007d207d7220 */ /* 0x040fe20000410000 */
[C---:B------:R-:W-:Y:S01]  /*6bd0*/  FMUL.FTZ R74, R32.reuse, R99 ;  /* 0x00000063204a7220 */ /* 0x040fe20000410000 */
[----:B------:R-:W-:Y:S01]  /*6be0*/  PRMT R81, R35, 0x7632, R81 ;  /* 0x0000763223517816 */ /* 0x000fe20000000051 */
[----:B------:R-:W-:Y:S01]  /*6bf0*/  FMUL.FTZ R43, R32, R43 ;  /* 0x0000002b202b7220 */ /* 0x000fe20000410000 */
[----:B------:R-:W-:Y:S01]  /*6c00*/  F2FP.BF16.F32.PACK_AB R41, R70, R41 ;  /* 0x000000294629723e */ /* 0x000fe200000010ff */
[C---:B------:R-:W-:Y:S01]  /*6c10*/  FMUL.FTZ R127, R32.reuse, R127 ;  /* 0x0000007f207f7220 */ /* 0x040fe20000410000 */
[C---:B------:R-:W-:Y:S01]  /*6c20*/  FMUL.FTZ R129, R32.reuse, R129 ;  /* 0x0000008120817220 */ /* 0x040fe20000410000 */
[----:B------:R-:W-:Y:S01]  /*6c30*/  FMUL.FTZ R78, R32, R103 ;  /* 0x00000067204e7220 */ /* 0x000fe20000410000 */
[----:B------:R-:W-:Y:S01]  /*6c40*/  F2FP.BF16.F32.PACK_AB R74, R74, R125 ;  /* 0x0000007d4a4a723e */ /* 0x000fe200000010ff */
[C---:B------:R-:W-:Y:S01]  /*6c50*/  FMUL.FTZ R131, R32.reuse, R131 ;  /* 0x0000008320837220 */ /* 0x040fe20000410000 */
[----:B------:R-:W-:Y:S01]  /*6c60*/  FMUL.FTZ R76, R32, R85 ;  /* 0x00000055204c7220 */ /* 0x000fe20000410000 */
[----:B------:R-:W-:Y:S01]  /*6c70*/  F2FP.BF16.F32.PACK_AB R43, R66, R43 ;  /* 0x0000002b422b723e */ /* 0x000fe200000010ff */
[----:B------:R-:W-:Y:S01]  /*6c80*/  FMUL.FTZ R133, R32, R133 ;  /* 0x0000008520857220 */ /* 0x000fe20000410000 */
[----:B------:R-:W-:Y:S01]  /*6c90*/  F2FP.BF16.F32.PACK_AB R72, R72, R127 ;  /* 0x0000007f4848723e */ /* 0x000fe200000010ff */
[----:B------:R-:W-:Y:S01]  /*6ca0*/  FMUL.FTZ R82, R32, R107 ;  /* 0x0000006b20527220 */ /* 0x000fe20000410000 */
[----:B------:R-:W-:Y:S01]  /*6cb0*/  F2FP.BF16.F32.PACK_AB R78, R78, R129 ;  /* 0x000000814e4e723e */ /* 0x000fe200000010ff */
[----:B------:R-:W-:Y:S01]  /*6cc0*/  FMUL.FTZ R135, R32, R135 ;  /* 0x0000008720877220 */ /* 0x000fe20000410000 */
[----:B------:R-:W-:Y:S01]  /*6cd0*/  F2FP.BF16.F32.PACK_AB R76, R76, R131 ;  /* 0x000000834c4c723e */ /* 0x000fe200000010ff */
[C---:B------:R-:W-:Y:S01]  /*6ce0*/  FMUL.FTZ R80, R32.reuse, R89 ;  /* 0x0000005920507220 */ /* 0x040fe20000410000 */
[C---:B------:R-:W-:Y:S01]  /*6cf0*/  FMUL.FTZ R137, R32.reuse, R137 ;  /* 0x0000008920897220 */ /* 0x040fe20000410000 */
[----:B------:R-:W-:Y:S01]  /*6d00*/  FMUL.FTZ R84, R32, R111 ;  /* 0x0000006f20547220 */ /* 0x000fe20000410000 */
[----:B------:R-:W-:Y:S01]  /*6d10*/  F2FP.BF16.F32.PACK_AB R82, R82, R133 ;  /* 0x000000855252723e */ /* 0x000fe200000010ff */
[C---:B------:R-:W-:Y:S01]  /*6d20*/  FMUL.FTZ R139, R32.reuse, R139 ;  /* 0x0000008b208b7220 */ /* 0x040fe20000410000 */
[C---:B------:R-:W-:Y:S01]  /*6d30*/  FMUL.FTZ R90, R32.reuse, R93 ;  /* 0x0000005d205a7220 */ /* 0x040fe20000410000 */
[C---:B------:R-:W-:Y:S01]  /*6d40*/  FMUL.FTZ R141, R32.reuse, R141 ;  /* 0x0000008d208d7220 */ /* 0x040fe20000410000 */
[C---:B------:R-:W-:Y:S01]  /*6d50*/  FMUL.FTZ R88, R32.reuse, R115 ;  /* 0x0000007320587220 */ /* 0x040fe20000410000 */
[C---:B------:R-:W-:Y:S01]  /*6d60*/  FMUL.FTZ R143, R32.reuse, R143 ;  /* 0x0000008f208f7220 */ /* 0x040fe20000410000 */
[C---:B------:R-:W-:Y:S01]  /*6d70*/  FMUL.FTZ R86, R32.reuse, R97 ;  /* 0x0000006120567220 */ /* 0x040fe20000410000 */
[----:B------:R-:W-:Y:S01]  /*6d80*/  FMUL.FTZ R31, R32, R31 ;  /* 0x0000001f201f7220 */ /* 0x000fe20000410000 */
[----:B------:R-:W-:Y:S01]  /*6d90*/  F2FP.BF16.F32.PACK_AB R80, R80, R135 ;  /* 0x000000875050723e */ /* 0x000fe200000010ff */
[----:B------:R-:W-:Y:S01]  /*6da0*/  FMUL.FTZ R32, R32, R119 ;  /* 0x0000007720207220 */ /* 0x000fe20000410000 */
[----:B------:R-:W-:-:S02]  /*6db0*/  F2FP.BF16.F32.PACK_AB R84, R84, R137 ;  /* 0x000000895454723e */ /* 0x000fc400000010ff */
[----:B------:R-:W-:Y:S02]  /*6dc0*/  F2FP.BF16.F32.PACK_AB R90, R90, R139 ;  /* 0x0000008b5a5a723e */ /* 0x000fe400000010ff */
[----:B------:R-:W-:Y:S02]  /*6dd0*/  F2FP.BF16.F32.PACK_AB R88, R88, R141 ;  /* 0x0000008d5858723e */ /* 0x000fe400000010ff */
[----:B------:R-:W-:Y:S02]  /*6de0*/  F2FP.BF16.F32.PACK_AB R86, R86, R143 ;  /* 0x0000008f5656723e */ /* 0x000fe400000010ff */
[----:B--2---:R-:W-:-:S04]  /*6df0*/  IADD3 R2, P1, R53, UR24, RZ ;  /* 0x0000001835027c10 */ /* 0x004fc8000ff3e0ff */
[----:B------:R-:W-:Y:S02]  /*6e00*/  IADD3.X R3, R29, UR25, RZ, P1, !PT ;  /* 0x000000191d037c10 */ /* 0x000fe40008ffe4ff */
[----:B---3--:R-:W-:-:S03]  /*6e10*/  IADD3 R6, P1, R25, UR24, RZ ;  /* 0x0000001819067c10 */ /* 0x008fc6000ff3e0ff */
[----:B------:R-:W-:Y:S04]  /*6e20*/  STG.E.U16 desc[UR18][R2.64], R9 ;  /* 0x0000000902007986 */ /* 0x000fe8000c101512 */
[----:B------:R0:W-:Y:S01]  /*6e30*/  STG.E.U16 desc[UR18][R2.64+0x2], R0 ;  /* 0x0000020002007986 */ /* 0x0001e2000c101512 */
[----:B------:R-:W-:Y:S02]  /*6e40*/  IADD3.X R7, R24, UR25, RZ, P1, !PT ;  /* 0x0000001918077c10 */ /* 0x000fe40008ffe4ff */
[----:B------:R-:W-:Y:S01]  /*6e50*/  IADD3 R162, P1, R162, UR24, RZ ;  /* 0x00000018a2a27c10 */ /* 0x000fe2000ff3e0ff */
[----:B------:R-:W-:Y:S04]  /*6e60*/  STG.E.U16 desc[UR18][R2.64+0x4], R52 ;  /* 0x0000043402007986 */ /* 0x000fe8000c101512 */
[----:B------:R1:W-:Y:S01]  /*6e70*/  STG.E.U16 desc[UR18][R2.64+0x6], R11 ;  /* 0x0000060b02007986 */ /* 0x0003e2000c101512 */
[----:B------:R-:W-:-:S02]  /*6e80*/  IADD3.X R163, R165, UR25, RZ, P1, !PT ;  /* 0x00000019a5a37c10 */ /* 0x000fc40008ffe4ff */
[----:B0-----:R-:W-:Y:S02]  /*6e90*/  PRMT R0, R37, 0x7632, R0 ;  /* 0x0000763225007816 */ /* 0x001fe40000000000 */
[----:B-1----:R-:W-:Y:S02]  /*6ea0*/  PRMT R3, R33, 0x7632, R3 ;  /* 0x0000763221037816 */ /* 0x002fe40000000003 */
[----:B------:R-:W-:-:S03]  /*6eb0*/  IADD3 R2, P1, R27, UR24, RZ ;  /* 0x000000181b027c10 */ /* 0x000fc6000ff3e0ff */
[----:B------:R0:W-:Y:S04]  /*6ec0*/  STG.E.U16 desc[UR18][R6.64+0x6], R3 ;  /* 0x0000060306007986 */ /* 0x0001e8000c101512 */
[----:B------:R-:W-:Y:S04]  /*6ed0*/  STG.E.U16 desc[UR18][R6.64], R42 ;  /* 0x0000002a06007986 */ /* 0x000fe8000c101512 */
[----:B------:R-:W-:Y:S01]  /*6ee0*/  STG.E.U16 desc[UR18][R6.64+0x2], R15 ;  /* 0x0000020f06007986 */ /* 0x000fe2000c101512 */
[----:B0-----:R-:W-:Y:S02]  /*6ef0*/  IADD3.X R3, R28, UR25, RZ, P1, !PT ;  /* 0x000000191c037c10 */ /* 0x001fe40008ffe4ff */
[----:B------:R-:W-:Y:S01]  /*6f00*/  IADD3 R22, P1, R22, UR24, RZ ;  /* 0x0000001816167c10 */ /* 0x000fe2000ff3e0ff */
[----:B------:R0:W-:Y:S03]  /*6f10*/  STG.E.U16 desc[UR18][R6.64+0x4], R33 ;  /* 0x0000042106007986 */ /* 0x0001e6000c101512 */
[----:B------:R-:W-:Y:S01]  /*6f20*/  IADD3.X R23, R23, UR25, RZ, P1, !PT ;  /* 0x0000001917177c10 */ /* 0x000fe20008ffe4ff */
[----:B------:R-:W-:Y:S01]  /*6f30*/  STG.E.U16 desc[UR18][R162.64], R35 ;  /* 0x00000023a2007986 */ /* 0x000fe2000c101512 */
[----:B------:R-:W-:-:S03]  /*6f40*/  PRMT R9, R41, 0x7632, R9 ;  /* 0x0000763229097816 */ /* 0x000fc60000000009 */
[----:B------:R-:W-:Y:S01]  /*6f50*/  STG.E.U16 desc[UR18][R162.64+0x2], R81 ;  /* 0x00000251a2007986 */ /* 0x000fe2000c101512 */
[----:B0-----:R-:W-:Y:S02]  /*6f60*/  PRMT R7, R39, 0x7632, R7 ;  /* 0x0000763227077816 */ /* 0x001fe40000000007 */
[----:B------:R-:W-:Y:S01]  /*6f70*/  IADD3 R6, P1, R19, UR24, RZ ;  /* 0x0000001813067c10 */ /* 0x000fe2000ff3e0ff */
[----:B------:R-:W-:Y:S04]  /*6f80*/  STG.E.U16 desc[UR18][R162.64+0x4], R37 ;  /* 0x00000425a2007986 */ /* 0x000fe8000c101512 */
[----:B------:R0:W-:Y:S04]  /*6f90*/  STG.E.U16 desc[UR18][R162.64+0x6], R0 ;  /* 0x00000600a2007986 */ /* 0x0001e8000c101512 */
[----:B------:R1:W-:Y:S01]  /*6fa0*/  STG.E.U16 desc[UR18][R2.64+0x2], R7 ;  /* 0x0000020702007986 */ /* 0x0003e2000c101512 */
[----:B------:R-:W-:-:S03]  /*6fb0*/  PRMT R11, R43, 0x7632, R11 ;  /* 0x000076322b0b7816 */ /* 0x000fc6000000000b */
[----:B------:R-:W-:Y:S01]  /*6fc0*/  STG.E.U16 desc[UR18][R2.64], R39 ;  /* 0x0000002702007986 */ /* 0x000fe2000c101512 */
[----:B0-----:R-:W-:Y:S02]  /*6fd0*/  PRMT R0, R74, 0x7632, R0 ;  /* 0x000076324a007816 */ /* 0x001fe40000000000 */
[----:B-1----:R-:W-:Y:S02]  /*6fe0*/  IADD3.X R7, R20, UR25, RZ, P1, !PT ;  /* 0x0000001914077c10 */ /* 0x002fe40008ffe4ff */
[----:B------:R-:W-:Y:S01]  /*6ff0*/  IADD3 R16, P1, R16, UR24, RZ ;  /* 0x0000001810107c10 */ /* 0x000fe2000ff3e0ff */
[----:B------:R-:W-:Y:S03]  /*7000*/  STG.E.U16 desc[UR18][R2.64+0x4], R41 ;  /* 0x0000042902007986 */ /* 0x000fe6000c101512 */
[----:B------:R-:W-:Y:S01]  /*7010*/  IADD3.X R17, R17, UR25, RZ, P1, !PT ;  /* 0x0000001911117c10 */ /* 0x000fe20008ffe4ff */
[----:B------:R0:W-:Y:S01]  /*7020*/  STG.E.U16 desc[UR18][R2.64+0x6], R9 ;  /* 0x0000060902007986 */ /* 0x0001e2000c101512 */
[----:B------:R-:W-:-:S03]  /*7030*/  IADD3 R12, P1, R12, UR24, RZ ;  /* 0x000000180c0c7c10 */ /* 0x000fc6000ff3e0ff */
[----:B------:R1:W-:Y:S01]  /*7040*/  STG.E.U16 desc[UR18][R22.64+0x6], R0 ;  /* 0x0000060016007986 */ /* 0x0003e2000c101512 */
[----:B------:R-:W-:Y:S02]  /*7050*/  IADD3.X R13, R13, UR25, RZ, P1, !PT ;  /* 0x000000190d0d7c10 */ /* 0x000fe40008ffe4ff */
[----:B------:R-:W-:Y:S01]  /*7060*/  IADD3 R8, P1, R8, UR24, RZ ;  /* 0x0000001808087c10 */ /* 0x000fe2000ff3e0ff */
[----:B------:R-:W-:Y:S01]  /*7070*/  STG.E.U16 desc[UR18][R22.64], R43 ;  /* 0x0000002b16007986 */ /* 0x000fe2000c101512 */
[----:B0-----:R-:W-:Y:S02]  /*7080*/  PRMT R3, R72, 0x7632, R3 ;  /* 0x0000763248037816 */ /* 0x001fe40000000003 */
[----:B------:R-:W-:Y:S02]  /*7090*/  PRMT R2, R78, 0x7632, R2 ;  /* 0x000076324e027816 */ /* 0x000fe40000000002 */
[----:B-1----:R-:W-:Y:S01]  /*70a0*/  PRMT R0, R76, 0x7632, R0 ;  /* 0x000076324c007816 */ /* 0x002fe20000000000 */
[----:B------:R-:W-:Y:S04]  /*70b0*/  STG.E.U16 desc[UR18][R22.64+0x2], R11 ;  /* 0x0000020b16007986 */ /* 0x000fe8000c101512 */
[----:B------:R-:W-:Y:S01]  /*70c0*/  STG.E.U16 desc[UR18][R22.64+0x4], R74 ;  /* 0x0000044a16007986 */ /* 0x000fe2000c101512 */
[----:B------:R-:W-:-:S03]  /*70d0*/  IADD3.X R9, R10, UR25, RZ, P1, !PT ;  /* 0x000000190a097c10 */ /* 0x000fc60008ffe4ff */
[----:B------:R-:W-:Y:S04]  /*70e0*/  STG.E.U16 desc[UR18][R6.64], R72 ;  /* 0x0000004806007986 */ /* 0x000fe8000c101512 */
[----:B------:R0:W-:Y:S04]  /*70f0*/  STG.E.U16 desc[UR18][R6.64+0x2], R3 ;  /* 0x0000020306007986 */ /* 0x0001e8000c101512 */
[----:B------:R-:W-:Y:S04]  /*7100*/  STG.E.U16 desc[UR18][R6.64+0x4], R78 ;  /* 0x0000044e06007986 */ /* 0x000fe8000c101512 */
[----:B------:R1:W-:Y:S01]  /*7110*/  STG.E.U16 desc[UR18][R6.64+0x6], R2 ;  /* 0x0000060206007986 */ /* 0x0003e2000c101512 */
[----:B------:R-:W-:-:S03]  /*7120*/  IADD3 R4, P1, R4, UR24, RZ ;  /* 0x0000001804047c10 */ /* 0x000fc6000ff3e0ff */
[----:B------:R2:W-:Y:S01]  /*7130*/  STG.E.U16 desc[UR18][R16.64+0x2], R0 ;  /* 0x0000020010007986 */ /* 0x0005e2000c101512 */
[----:B0-----:R-:W-:Y:S02]  /*7140*/  PRMT R3, R82, 0x7632, R3 ;  /* 0x0000763252037816 */ /* 0x001fe40000000003 */
[----:B------:R-:W-:Y:S01]  /*7150*/  F2FP.BF16.F32.PACK_AB R31, R32, R31 ;  /* 0x0000001f201f723e */ /* 0x000fe200000010ff */
[----:B------:R-:W-:Y:S01]  /*7160*/  STG.E.U16 desc[UR18][R16.64], R76 ;  /* 0x0000004c10007986 */ /* 0x000fe2000c101512 */
[----:B-1----:R-:W-:Y:S02]  /*7170*/  PRMT R6, R80, 0x7632, R6 ;  /* 0x0000763250067816 */ /* 0x002fe40000000006 */
[----:B--2---:R-:W-:Y:S01]  /*7180*/  PRMT R0, R84, 0x7632, R0 ;  /* 0x0000763254007816 */ /* 0x004fe20000000000 */
[----:B------:R-:W-:Y:S01]  /*7190*/  STG.E.U16 desc[UR18][R16.64+0x4], R82 ;  /* 0x0000045210007986 */ /* 0x000fe2000c101512 */
[----:B------:R-:W-:-:S03]  /*71a0*/  PRMT R2, R90, 0x7632, R2 ;  /* 0x000076325a027816 */ /* 0x000fc60000000002 */
[----:B------:R0:W-:Y:S01]  /*71b0*/  STG.E.U16 desc[UR18][R16.64+0x6], R3 ;  /* 0x0000060310007986 */ /* 0x0001e2000c101512 */
[----:B------:R-:W-:-:S03]  /*71c0*/  IADD3.X R5, R5, UR25, RZ, P1, !PT ;  /* 0x0000001905057c10 */ /* 0x000fc60008ffe4ff */
[----:B------:R1:W-:Y:S04]  /*71d0*/  STG.E.U16 desc[UR18][R12.64+0x2], R6 ;  /* 0x000002060c007986 */ /* 0x0003e8000c101512 */
[----:B------:R2:W-:Y:S01]  /*71e0*/  STG.E.U16 desc[UR18][R12.64+0x6], R0 ;  /* 0x000006000c007986 */ /* 0x0005e2000c101512 */
[----:B0-----:R-:W-:-:S03]  /*71f0*/  PRMT R3, R88, 0x7632, R3 ;  /* 0x0000763258037816 */ /* 0x001fc60000000003 */
[----:B------:R3:W-:Y:S01]  /*7200*/  STG.E.U16 desc[UR18][R12.64], R80 ;  /* 0x000000500c007986 */ /* 0x0007e2000c101512 */
[----:B-1----:R-:W-:-:S03]  /*7210*/  PRMT R6, R31, 0x7632, R6 ;  /* 0x000076321f067816 */ /* 0x002fc60000000006 */
[----:B------:R3:W-:Y:S01]  /*7220*/  STG.E.U16 desc[UR18][R12.64+0x4], R84 ;  /* 0x000004540c007986 */ /* 0x0007e2000c101512 */
[----:B--2---:R-:W-:-:S03]  /*7230*/  PRMT R0, R86, 0x7632, R0 ;  /* 0x0000763256007816 */ /* 0x004fc60000000000 */
[----:B------:R3:W-:Y:S04]  /*7240*/  STG.E.U16 desc[UR18][R8.64], R90 ;  /* 0x0000005a08007986 */ /* 0x0007e8000c101512 */
[----:B------:R3:W-:Y:S04]  /*7250*/  STG.E.U16 desc[UR18][R8.64+0x2], R2 ;  /* 0x0000020208007986 */ /* 0x0007e8000c101512 */
[----:B------:R3:W-:Y:S04]  /*7260*/  STG.E.U16 desc[UR18][R8.64+0x4], R88 ;  /* 0x0000045808007986 */ /* 0x0007e8000c101512 */
[----:B------:R3:W-:Y:S04]  /*7270*/  STG.E.U16 desc[UR18][R8.64+0x6], R3 ;  /* 0x0000060308007986 */ /* 0x0007e8000c101512 */
[----:B------:R3:W-:Y:S04]  /*7280*/  STG.E.U16 desc[UR18][R4.64], R86 ;  /* 0x0000005604007986 */ /* 0x0007e8000c101512 */
[----:B------:R3:W-:Y:S04]  /*7290*/  STG.E.U16 desc[UR18][R4.64+0x2], R0 ;  /* 0x0000020004007986 */ /* 0x0007e8000c101512 */
[----:B------:R3:W-:Y:S04]  /*72a0*/  STG.E.U16 desc[UR18][R4.64+0x4], R31 ;  /* 0x0000041f04007986 */ /* 0x0007e8000c101512 */
[----:B------:R3:W-:Y:S01]  /*72b0*/  STG.E.U16 desc[UR18][R4.64+0x6], R6 ;  /* 0x0000060604007986 */ /* 0x0007e2000c101512 */
[----:B------:R-:W-:Y:S01]  /*72c0*/  ULOP3.LUT UR4, UR4, 0x1, URZ, 0x3c, !UPT ;  /* 0x0000000104047892 */ /* 0x000fe2000f8e3c3f */
[----:B------:R-:W-:Y:S01]  /*72d0*/  UMOV UR5, UR16 ;  /* 0x0000001000057c82 */ /* 0x000fe20008000000 */
[----:B------:R-:W-:Y:S01]  /*72e0*/  UMOV UR11, UR15 ;  /* 0x0000000f000b7c82 */ /* 0x000fe20008000000 */
[----:B------:R-:W-:Y:S09]  /*72f0*/  @!P0 BRA `(.L_x_17) ;  /* 0xffffff9400008947 */ /* 0x000ff2000383ffff */
.L_x_3:
[----:B------:R-:W1:Y:S02]  /*7300*/  S2UR UR16, SR_CTAID.Y ;  /* 0x00000000001079c3 */ /* 0x000e640000002600 */
[----:B-1----:R-:W-:Y:S02]  /*7310*/  USHF.L.U32 UR15, UR16, 0x5, URZ ;  /* 0x00000005100f7899 */ /* 0x002fe4000800063f */
[----:B------:R-:W-:Y:S02]  /*7320*/  ULOP3.LUT UR16, UR16, 0x1, URZ, 0xc0, !UPT ;  /* 0x0000000110107892 */ /* 0x000fe4000f8ec03f */
[----:B------:R-:W-:Y:S02]  /*7330*/  ULOP3.LUT UR15, UR15, 0x7ffffc0, URZ, 0xc0, !UPT ;  /* 0x07ffffc00f0f7892 */ /* 0x000fe4000f8ec03f */
[----:B------:R-:W-:Y:S02]  /*7340*/  UIMAD UR16, UR16, 0x140, URZ ;  /* 0x00000140101078a4 */ /* 0x000fe4000f8e023f */
[----:B------:R-:W-:-:S02]  /*7350*/  UIADD3 UR15, UR15, UR22, URZ ;  /* 0x000000160f0f7290 */ /* 0x000fc4000fffe03f */
[----:B------:R-:W-:Y:S02]  /*7360*/  UIADD3 UR17, UR16, 0x140, URZ ;  /* 0x0000014010117890 */ /* 0x000fe4000fffe03f */
[----:B------:R-:W-:-:S04]  /*7370*/  ULEA UR15, UR15, UR16, 0x5 ;  /* 0x000000100f0f7291 */ /* 0x000fc8000f8e283f */
[----:B------:R-:W-:-:S06]  /*7380*/  UISETP.GE.AND UP0, UPT, UR15, UR17, UPT ;  /* 0x000000110f00728c */ /* 0x000fcc000bf06270 */
[----:B------:R-:W-:-:S13]  /*7390*/  PLOP3.LUT P0, PT, PT, PT, UP0, 0x80, 0x0 ;  /* 0x000000000000781c */ /* 0x000fda0003f0f008 */
[----:B------:R-:W-:Y:S05]  /*73a0*/  @P0 EXIT ;  /* 0x000000000000094d */ /* 0x000fea0003800000 */
[----:B------:R-:W0:Y:S01]  /*73b0*/  LDC.64 R20, c[0x0][0x258] ;  /* 0x00009600ff147b82 */ /* 0x000e220000000a00 */
[----:B---3--:R-:W1:Y:S01]  /*73c0*/  S2R R6, SR_TID.X ;  /* 0x0000000000067919 */ /* 0x008e620000002100 */
[----:B------:R-:W-:Y:S01]  /*73d0*/  UMOV UR4, 0x400 ;  /* 0x0000040000047882 */ /* 0x000fe20000000000 */
[----:B------:R-:W-:-:S05]  /*73e0*/  MOV R22, UR15 ;  /* 0x0000000f00167c02 */ /* 0x000fca0008000f00 */
[----:B------:R-:W2:Y:S01]  /*73f0*/  S2UR UR5, SR_CgaCtaId ;  /* 0x00000000000579c3 */ /* 0x000ea20000008800 */
[----:B0-----:R-:W-:Y:S02]  /*7400*/  LOP3.LUT R3, RZ, R20, RZ, 0x33, !PT ;  /* 0x00000014ff037212 */ /* 0x001fe400078e33ff */
[----:B------:R-:W-:Y:S02]  /*7410*/  LOP3.LUT R0, RZ, R21, RZ, 0x33, !PT ;  /* 0x00000015ff007212 */ /* 0x000fe400078e33ff */
[----:B------:R-:W-:-:S04]  /*7420*/  ISETP.GT.U32.AND P0, PT, R3, -0x2, PT ;  /* 0xfffffffe0300780c */ /* 0x000fc80003f04070 */
[C---:B------:R-:W-:Y:S01]  /*7430*/  ISETP.GT.AND.EX P0, PT, R0.reuse, -0x1, PT, P0 ;  /* 0xffffffff0000780c */ /* 0x040fe20003f04300 */
[----:B--2---:R-:W-:Y:S01]  /*7440*/  ULEA UR6, UR5, UR4, 0x18 ;  /* 0x0000000405067291 */ /* 0x004fe2000f8ec03f */
[----:B-1----:R-:W-:Y:S02]  /*7450*/  SHF.R.U32.HI R5, RZ, 0x5, R6 ;  /* 0x00000005ff057819 */ /* 0x002fe40000011606 */
[----:B------:R-:W-:Y:S01]  /*7460*/  SEL R3, R3, 0xfffffffe, P0 ;  /* 0xfffffffe03037807 */ /* 0x000fe20000000000 */
[----:B------:R-:W-:Y:S01]  /*7470*/  ULDC.64 UR4, c[0x0][0x260] ;  /* 0x0000980000047ab9 */ /* 0x000fe20000000a00 */
[----:B------:R-:W-:Y:S01]  /*7480*/  SEL R0, R0, 0xffffffff, P0 ;  /* 0xffffffff00007807 */ /* 0x000fe20000000000 */
[----:B------:R-:W-:Y:S01]  /*7490*/  IMAD.SHL.U32 R7, R5, 0x2, RZ ;  /* 0x0000000205077824 */ /* 0x000fe200078e00ff */
[C---:B------:R-:W-:Y:S01]  /*74a0*/  SHF.L.U32 R4, R3.reuse, 0x6, RZ ;  /* 0x0000000603047819 */ /* 0x040fe200000006ff */
[----:B------:R-:W-:Y:S01]  /*74b0*/  UIADD3 UR4, UP0, UR4, 0x21000, URZ ;  /* 0x0002100004047890 */ /* 0x000fe2000ff1e03f */
[----:B------:R-:W-:-:S02]  /*74c0*/  SHF.L.U64.HI R3, R3, 0x6, R0 ;  /* 0x0000000603037819 */ /* 0x000fc40000010200 */
[----:B------:R-:W-:Y:S01]  /*74d0*/  MOV R0, 0xffffffff ;  /* 0xffffffff00007802 */ /* 0x000fe20000000f00 */
[----:B------:R-:W-:Y:S01]  /*74e0*/  UIADD3.X UR5, URZ, UR5, URZ, UP0, !UPT ;  /* 0x000000053f057290 */ /* 0x000fe200087fe43f */
[----:B------:R-:W-:Y:S02]  /*74f0*/  IADD3 R4, P0, P1, -R4, -0x41, -R5 ;  /* 0xffffffbf04047810 */ /* 0x000fe4000791e905 */
[----:B------:R-:W-:Y:S02]  /*7500*/  SHF.R.U32.HI R2, RZ, 0x4, R6 ;  /* 0x00000004ff027819 */ /* 0x000fe40000011606 */
[----:B------:R-:W-:Y:S02]  /*7510*/  IADD3.X R3, ~R3, -0x1, R0, P0, P1 ;  /* 0xffffffff03037810 */ /* 0x000fe400007e2500 */
[----:B------:R-:W-:Y:S02]  /*7520*/  IADD3 R0, R2, 0x14, RZ ;  /* 0x0000001402007810 */ /* 0x000fe40007ffe0ff */
[----:B------:R-:W-:Y:S01]  /*7530*/  LEA R12, R5, UR6, 0x7 ;  /* 0x00000006050c7c11 */ /* 0x000fe2000f8e38ff */
[----:B------:R-:W-:Y:S01]  /*7540*/  IMAD.WIDE.U32 R8, R3, -0x33333333, RZ ;  /* 0xcccccccd03087825 */ /* 0x000fe200078e00ff */
[----:B------:R-:W-:-:S02]  /*7550*/  LOP3.LUT R7, R7, 0x1f, R6, 0x78, !PT ;  /* 0x0000001f07077812 */ /* 0x000fc400078e7806 */
[----:B------:R-:W-:Y:S02]  /*7560*/  LOP3.LUT R14, RZ, R2, RZ, 0x33, !PT ;  /* 0x00000002ff0e7212 */ /* 0x000fe400078e33ff */
[----:B------:R-:W-:Y:S01]  /*7570*/  VIMNMX.U32 R13, R0, 0x20, !PT ;  /* 0x00000020000d7848 */ /* 0x000fe20007fe0000 */
[----:B------:R-:W-:Y:S01]  /*7580*/  IMAD.WIDE.U32 R10, P0, R4, -0x33333334, R8 ;  /* 0xcccccccc040a7825 */ /* 0x000fe20007800008 */
[----:B------:R-:W-:Y:S02]  /*7590*/  LEA R7, R7, R12, 0x2 ;  /* 0x0000000c07077211 */ /* 0x000fe400078e10ff */
[----:B------:R-:W-:Y:S01]  /*75a0*/  SHF.L.U32 R12, R6, 0x7, RZ ;  /* 0x00000007060c7819 */ /* 0x000fe200000006ff */
[----:B------:R-:W-:Y:S01]  /*75b0*/  IMAD.WIDE.U32 R8, R4, -0x33333333, RZ ;  /* 0xcccccccd04087825 */ /* 0x000fe200078e00ff */
[----:B------:R-:W-:Y:S02]  /*75c0*/  IADD3.X R17, RZ, RZ, RZ, P0, !PT ;  /* 0x000000ffff117210 */ /* 0x000fe400007fe4ff */
[----:B------:R-:W-:-:S02]  /*75d0*/  MOV R16, R11 ;  /* 0x0000000b00107202 */ /* 0x000fc40000000f00 */
[----:B------:R-:W-:Y:S02]  /*75e0*/  IADD3 RZ, P1, R9, R10, RZ ;  /* 0x0000000a09ff7210 */ /* 0x000fe40007f3e0ff */
[----:B------:R-:W-:Y:S01]  /*75f0*/  IADD3 R8, R13, R14, RZ ;  /* 0x0000000e0d087210 */ /* 0x000fe20007ffe0ff */
[----:B------:R-:W-:Y:S01]  /*7600*/  IMAD.SHL.U32 R13, R6, 0x2, RZ ;  /* 0x00000002060d7824 */ /* 0x000fe200078e00ff */
[----:B------:R-:W-:Y:S01]  /*7610*/  ISETP.LT.U32.AND P0, PT, R20, 0x1, PT ;  /* 0x000000011400780c */ /* 0x000fe20003f01070 */
[----:B------:R-:W-:Y:S01]  /*7620*/  IMAD.WIDE.U32.X R16, R3, -0x33333334, R16, P1 ;  /* 0xcccccccc03107825 */ /* 0x000fe200008e0410 */
[----:B------:R-:W-:Y:S02]  /*7630*/  LOP3.LUT R12, R12, 0x780, RZ, 0xc0, !PT ;  /* 0x000007800c0c7812 */ /* 0x000fe400078ec0ff */
[----:B------:R-:W-:Y:S01]  /*7640*/  LOP3.LUT R11, R13, 0x1e, RZ, 0xc0, !PT ;  /* 0x0000001e0d0b7812 */ /* 0x000fe200078ec0ff */
[----:B------:R-:W-:Y:S01]  /*7650*/  IMAD.WIDE.U32 R14, R8, -0x33333333, RZ ;  /* 0xcccccccd080e7825 */ /* 0x000fe200078e00ff */
[----:B------:R-:W-:-:S02]  /*7660*/  IADD3 R9, R2, 0x28, RZ ;  /* 0x0000002802097810 */ /* 0x000fc40007ffe0ff */
[----:B------:R-:W-:Y:S02]  /*7670*/  SHF.R.U64 R23, R16, 0x3, R17 ;  /* 0x0000000310177819 */ /* 0x000fe40000001211 */
[----:B------:R-:W-:Y:S02]  /*7680*/  ISETP.LT.AND.EX P0, PT, R21, RZ, PT, P0 ;  /* 0x000000ff1500720c */ /* 0x000fe40003f01300 */
[----:B------:R-:W-:Y:S01]  /*7690*/  IADD3 R13, R12, UR6, RZ ;  /* 0x000000060c0d7c10 */ /* 0x000fe2000fffe0ff */
[----:B------:R-:W-:Y:S01]  /*76a0*/  VIADD R23, R23, 0x1 ;  /* 0x0000000117177836 */ /* 0x000fe20000000000 */
[-C--:B------:R-:W-:Y:S02]  /*76b0*/  LOP3.LUT R10, R2, R11.reuse, RZ, 0x3c, !PT ;  /* 0x0000000b020a7212 */ /* 0x080fe400078e3cff */
[-C--:B------:R-:W-:Y:S02]  /*76c0*/  LOP3.LUT R12, R0, R11.reuse, RZ, 0x3c, !PT ;  /* 0x0000000b000c7212 */ /* 0x080fe400078e3cff */
[----:B------:R-:W-:-:S02]  /*76d0*/  LOP3.LUT R18, R9, R11, RZ, 0x3c, !PT ;  /* 0x0000000b09127212 */ /* 0x000fc400078e3cff */
[----:B------:R-:W-:Y:S02]  /*76e0*/  LEA.HI R24, R15, 0x1, RZ, 0x1c ;  /* 0x000000010f187811 */ /* 0x000fe400078fe0ff */
[----:B------:R-:W-:Y:S02]  /*76f0*/  SEL R14, R20, 0x1, P0 ;  /* 0x00000001140e7807 */ /* 0x000fe40000000000 */
[----:B------:R-:W-:Y:S02]  /*7700*/  SEL R15, R21, RZ, P0 ;  /* 0x000000ff150f7207 */ /* 0x000fe40000000000 */
[C---:B------:R-:W-:Y:S02]  /*7710*/  IADD3 R20, P0, R5.reuse, 0xa, RZ ;  /* 0x0000000a05147810 */ /* 0x040fe40007f1e0ff */
[C---:B------:R-:W-:Y:S02]  /*7720*/  IADD3 R19, P1, R5.reuse, 0x14, RZ ;  /* 0x0000001405137810 */ /* 0x040fe40007f3e0ff */
[----:B------:R-:W-:-:S02]  /*7730*/  IADD3 R39, P2, R5, 0x1e, RZ ;  /* 0x0000001e05277810 */ /* 0x000fc40007f5e0ff */
[-C--:B------:R-:W-:Y:S02]  /*7740*/  LEA R10, R10, R13.reuse, 0x2 ;  /* 0x0000000d0a0a7211 */ /* 0x080fe400078e10ff */
[----:B------:R-:W-:Y:S01]  /*7750*/  LEA R12, R12, R13, 0x2 ;  /* 0x0000000d0c0c7211 */ /* 0x000fe200078e10ff */
[----:B------:R-:W-:Y:S01]  /*7760*/  IMAD R13, R18, 0x4, R13 ;  /* 0x00000004120d7824 */ /* 0x000fe200078e020d */
[----:B------:R-:W-:Y:S02]  /*7770*/  SHF.L.U64.HI R15, R14, 0x6, R15 ;  /* 0x000000060e0f7819 */ /* 0x000fe4000001020f */
[C---:B------:R-:W-:Y:S02]  /*7780*/  LOP3.LUT R21, R6.reuse, 0x1f, RZ, 0xc0, !PT ;  /* 0x0000001f06157812 */ /* 0x040fe400078ec0ff */
[----:B------:R-:W-:Y:S02]  /*7790*/  LOP3.LUT R40, R6, 0xf, RZ, 0xc0, !PT ;  /* 0x0000000f06287812 */ /* 0x000fe400078ec0ff */
[----:B------:R-:W-:-:S02]  /*77a0*/  IADD3 R18, R2, 0x3c, RZ ;  /* 0x0000003c02127810 */ /* 0x000fc40007ffe0ff */
[----:B------:R-:W-:Y:S02]  /*77b0*/  IADD3.X R17, RZ, RZ, RZ, P0, !PT ;  /* 0x000000ffff117210 */ /* 0x000fe400007fe4ff */
[----:B------:R-:W-:Y:S02]  /*77c0*/  IADD3.X R16, RZ, RZ, RZ, P1, !PT ;  /* 0x000000ffff107210 */ /* 0x000fe40000ffe4ff */
[----:B------:R-:W-:Y:S02]  /*77d0*/  IADD3.X R38, RZ, RZ, RZ, P2, !PT ;  /* 0x000000ffff267210 */ /* 0x000fe400017fe4ff */
[----:B------:R-:W-:Y:S02]  /*77e0*/  SHF.L.U32 R14, R14, 0x6, RZ ;  /* 0x000000060e0e7819 */ /* 0x000fe400000006ff */
[----:B------:R-:W-:Y:S02]  /*77f0*/  LOP3.LUT R24, R24, 0x3, RZ, 0xc0, !PT ;  /* 0x0000000318187812 */ /* 0x000fe400078ec0ff */
[----:B------:R-:W-:-:S07]  /*7800*/  LOP3.LUT R23, R23, 0x3, RZ, 0xc0, !PT ;  /* 0x0000000317177812 */ /* 0x000fce00078ec0ff */
.L_x_34:
[----:B------:R-:W-:Y:S01]  /*7810*/  ISETP.GT.U32.AND P0, PT, R14, R5, PT ;  /* 0x000000050e00720c */ /* 0x000fe20003f04070 */
[----:B------:R-:W-:Y:S01]  /*7820*/  BSSY B0, `(.L_x_18) ;  /* 0x00000a7000007945 */ /* 0x000fe20003800000 */
[----:B0---4-:R-:W-:Y:S01]  /*7830*/  HFMA2.MMA R25, -RZ, RZ, 0, 0 ;  /* 0x00000000ff197435 */ /* 0x011fe200000001ff */
[----:B-123--:R-:W-:Y:S02]  /*7840*/  MOV R30, RZ ;  /* 0x000000ff001e7202 */ /* 0x00efe40000000f00 */
[----:B------:R-:W-:-:S13]  /*7850*/  ISETP.GT.AND.EX P0, PT, R15, RZ, PT, P0 ;  /* 0x000000ff0f00720c */ /* 0x000fda0003f04300 */
[----:B------:R-:W-:Y:S05]  /*7860*/  @!P0 BRA `(.L_x_19) ;  /* 0x0000000800888947 */ /* 0x000fea0003800000 */
[----:B------:R-:W-:Y:S01]  /*7870*/  ISETP.NE.U32.AND P1, PT, R23, RZ, PT ;  /* 0x000000ff1700720c */ /* 0x000fe20003f25070 */
[----:B------:R-:W-:Y:S01]  /*7880*/  BSSY B1, `(.L_x_20) ;  /* 0x0000023000017945 */ /* 0x000fe20003800000 */
[----:B------:R-:W-:Y:S01]  /*7890*/  ISETP.GE.U32.AND P0, PT, R4, 0x1e, PT ;  /* 0x0000001e0400780c */ /* 0x000fe20003f06070 */
[----:B------:R-:W-:Y:S01]  /*78a0*/  IMAD.MOV.U32 R66, RZ, RZ, RZ ;  /* 0x000000ffff427224 */ /* 0x000fe200078e00ff */
[----:B------:R-:W-:Y:S02]  /*78b0*/  ISETP.NE.AND.EX P1, PT, RZ, RZ, PT, P1 ;  /* 0x000000ffff00720c */ /* 0x000fe40003f25310 */
[----:B------:R-:W-:Y:S02]  /*78c0*/  IADD3 R26, P2, R21, R22, RZ ;  /* 0x00000016151a7210 */ /* 0x000fe40007f5e0ff */
[----:B------:R-:W-:Y:S02]  /*78d0*/  ISETP.GE.U32.AND.EX P0, PT, R3, RZ, PT, P0 ;  /* 0x000000ff0300720c */ /* 0x000fe40003f06100 */
[----:B------:R-:W-:-:S02]  /*78e0*/  MOV R30, RZ ;  /* 0x000000ff001e7202 */ /* 0x000fc40000000f00 */
[----:B------:R-:W-:Y:S02]  /*78f0*/  MOV R67, R5 ;  /* 0x0000000500437202 */ /* 0x000fe40000000f00 */
[----:B------:R-:W-:Y:S02]  /*7900*/  MOV R25, RZ ;  /* 0x000000ff00197202 */ /* 0x000fe40000000f00 */
[----:B------:R-:W-:Y:S01]  /*7910*/  LEA.HI.X.SX32 R27, R22, RZ, 0x1, P2 ;  /* 0x000000ff161b7211 */ /* 0x000fe200010f0eff */
[----:B------:R-:W-:Y:S06]  /*7920*/  @!P1 BRA `(.L_x_21) ;  /* 0x0000000000609947 */ /* 0x000fec0003800000 */
[----:B------:R-:W-:Y:S01]  /*7930*/  IMAD.WIDE.U32 R30, R5, 0x280, R26 ;  /* 0x00000280051e7825 */ /* 0x000fe200078e001a */
[----:B------:R-:W-:Y:S02]  /*7940*/  ULDC.64 UR8, c[0x0][0x260] ;  /* 0x0000980000087ab9 */ /* 0x000fe40000000a00 */
[----:B------:R-:W-:-:S04]  /*7950*/  LEA R28, P1, R30, UR8, 0x3 ;  /* 0x000000081e1c7c11 */ /* 0x000fc8000f8218ff */
[----:B------:R-:W-:-:S05]  /*7960*/  LEA.HI.X R29, R30, UR9, R31, 0x3, P1 ;  /* 0x000000091e1d7c11 */ /* 0x000fca00088f1c1f */
[----:B------:R-:W2:Y:S01]  /*7970*/  LDG.E.64 R30, desc[UR18][R28.64+0x8000] ;  /* 0x008000121c1e7981 */ /* 0x000ea2000c1e1b00 */
[----:B------:R-:W-:Y:S02]  /*7980*/  ISETP.NE.U32.AND P1, PT, R23, 0x1, PT ;  /* 0x000000011700780c */ /* 0x000fe40003f25070 */
[----:B------:R-:W-:Y:S02]  /*7990*/  MOV R67, R20 ;  /* 0x0000001400437202 */ /* 0x000fe40000000f00 */
[----:B------:R-:W-:Y:S02]  /*79a0*/  ISETP.NE.AND.EX P1, PT, RZ, RZ, PT, P1 ;  /* 0x000000ffff00720c */ /* 0x000fe40003f25310 */
[----:B------:R-:W-:Y:S01]  /*79b0*/  MOV R66, R17 ;  /* 0x0000001100427202 */ /* 0x000fe20000000f00 */
[----:B--2---:R-:W-:Y:S01]  /*79c0*/  FADD.FTZ R25, RZ, R30 ;  /* 0x0000001eff197221 */ /* 0x004fe20000010000 */
[----:B------:R-:W-:-:S09]  /*79d0*/  FADD.FTZ R30, RZ, R31 ;  /* 0x0000001fff1e7221 */ /* 0x000fd20000010000 */
[----:B------:R-:W-:Y:S05]  /*79e0*/  @!P1 BRA `(.L_x_21) ;  /* 0x0000000000309947 */ /* 0x000fea0003800000 */
[----:B------:R-:W-:Y:S01]  /*79f0*/  ISETP.NE.U32.AND P1, PT, R23, 0x2, PT ;  /* 0x000000021700780c */ /* 0x000fe20003f25070 */
[----:B------:R-:W2:Y:S03]  /*7a00*/  LDG.E.64 R32, desc[UR18][R28.64+0x14800] ;  /* 0x014800121c207981 */ /* 0x000ea6000c1e1b00 */
[----:B------:R-:W-:-:S13]  /*7a10*/  ISETP.NE.AND.EX P1, PT, RZ, RZ, PT, P1 ;  /* 0x000000ffff00720c */ /* 0x000fda0003f25310 */
[----:B------:R-:W3:Y:S01]  /*7a20*/  @P1 LDG.E.64 R34, desc[UR18][R28.64+0x21000] ;  /* 0x021000121c221981 */ /* 0x000ee2000c1e1b00 */
[----:B------:R-:W-:Y:S01]  /*7a30*/  MOV R67, R19 ;  /* 0x0000001300437202 */ /* 0x000fe20000000f00 */
[----:B------:R-:W-:Y:S01]  /*7a40*/  @P1 IMAD.MOV.U32 R67, RZ, RZ, R39 ;  /* 0x000000ffff431224 */ /* 0x000fe200078e0027 */
[----:B------:R-:W-:Y:S02]  /*7a50*/  MOV R66, R16 ;  /* 0x0000001000427202 */ /* 0x000fe40000000f00 */
[----:B------:R-:W-:Y:S01]  /*7a60*/  @P1 MOV R66, R38 ;  /* 0x0000002600421202 */ /* 0x000fe20000000f00 */
[----:B--2---:R-:W-:Y:S01]  /*7a70*/  FADD.FTZ R25, R25, R32 ;  /* 0x0000002019197221 */ /* 0x004fe20000010000 */
[----:B------:R-:W-:-:S03]  /*7a80*/  FADD.FTZ R30, R30, R33 ;  /* 0x000000211e1e7221 */ /* 0x000fc60000010000 */
[----:B---3--:R-:W-:Y:S01]  /*7a90*/  @P1 FADD.FTZ R25, R25, R34 ;  /* 0x0000002219191221 */ /* 0x008fe20000010000 */
[----:B------:R-:W-:-:S07]  /*7aa0*/  @P1 FADD.FTZ R30, R30, R35 ;  /* 0x000000231e1e1221 */ /* 0x000fce0000010000 */
.L_x_21:
[----:B------:R-:W-:Y:S05]  /*7ab0*/  BSYNC B1 ;  /* 0x0000000000017941 */ /* 0x000fea0003800000 */
.L_x_20:
[----:B------:R-:W-:Y:S05]  /*7ac0*/  @!P0 BRA `(.L_x_19) ;  /* 0x0000000400f08947 */ /* 0x000fea0003800000 */
[----:B------:R-:W-:Y:S01]  /*7ad0*/  SHF.L.U64.HI R29, R26, 0x1, R27 ;  /* 0x000000011a1d7819 */ /* 0x000fe2000001021b */
[----:B------:R-:W-:Y:S01]  /*7ae0*/  IMAD R27, R66, 0x500, RZ ;  /* 0x00000500421b7824 */ /* 0x000fe200078e02ff */
[----:B------:R-:W-:Y:S01]  /*7af0*/  SHF.L.U32 R28, R26, 0x1, RZ ;  /* 0x000000011a1c7819 */ /* 0x000fe200000006ff */
[----:B------:R-:W-:Y:S01]  /*7b00*/  BSSY B1, `(.L_x_22) ;  /* 0x0000045000017945 */ /* 0x000fe20003800000 */
[----:B------:R-:W-:-:S03]  /*7b10*/  IADD3 R26, P0, -R67, R14, RZ ;  /* 0x0000000e431a7210 */ /* 0x000fc60007f1e1ff */
[----:B------:R-:W-:Y:S01]  /*7b20*/  IMAD.WIDE.U32 R28, R67, 0x500, R28 ;  /* 0x00000500431c7825 */ /* 0x000fe200078e001c */
[----:B------:R-:W-:Y:S02]  /*7b30*/  ISETP.GT.U32.AND P1, PT, R26, 0x78, PT ;  /* 0x000000781a00780c */ /* 0x000fe40003f24070 */
[----:B------:R-:W-:Y:S02]  /*7b40*/  IADD3.X R31, ~R66, R15, RZ, P0, !PT ;  /* 0x0000000f421f7210 */ /* 0x000fe400007fe5ff */
[----:B------:R-:W-:Y:S02]  /*7b50*/  IADD3 R27, R29, R27, RZ ;  /* 0x0000001b1d1b7210 */ /* 0x000fe40007ffe0ff */
[----:B------:R-:W-:Y:S02]  /*7b60*/  ISETP.GT.AND.EX P1, PT, R31, RZ, PT, P1 ;  /* 0x000000ff1f00720c */ /* 0x000fe40003f24310 */
[----:B------:R-:W-:-:S04]  /*7b70*/  LEA R26, P0, R28, UR4, 0x2 ;  /* 0x000000041c1a7c11 */ /* 0x000fc8000f8010ff */
[----:B------:R-:W-:Y:S02]  /*7b80*/  LEA.HI.X R27, R28, UR5, R27, 0x2, P0 ;  /* 0x000000051c1b7c11 */ /* 0x000fe400080f141b */
[----:B------:R-:W-:-:S05]  /*7b90*/  PLOP3.LUT P0, PT, PT, PT, PT, 0x80, 0x0 ;  /* 0x000000000000781c */ /* 0x000fca0003f0f070 */
[----:B------:R-:W-:Y:S08]  /*7ba0*/  @!P1 BRA `(.L_x_23) ;  /* 0x0000000000e89947 */ /* 0x000ff00003800000 */
[----:B------:R-:W-:Y:S02]  /*7bb0*/  IADD3 R31, P1, R14, -0x78, RZ ;  /* 0xffffff880e1f7810 */ /* 0x000fe40007f3e0ff */
[----:B------:R-:W-:Y:S02]  /*7bc0*/  PLOP3.LUT P0, PT, PT, PT, PT, 0x8, 0x0 ;  /* 0x000000000000781c */ /* 0x000fe40003f0e170 */
[----:B------:R-:W-:-:S11]  /*7bd0*/  IADD3.X R41, R15, -0x1, RZ, P1, !PT ;  /* 0xffffffff0f297810 */ /* 0x000fd60000ffe4ff */
.L_x_24:
[----:B------:R-:W2:Y:S04]  /*7be0*/  LDG.E.64 R28, desc[UR18][R26.64+-0x19000] ;  /* 0xfe7000121a1c7981 */ /* 0x000ea8000c1e1b00 */
[----:B------:R-:W3:Y:S04]  /*7bf0*/  LDG.E.64 R32, desc[UR18][R26.64+-0xc800] ;  /* 0xff3800121a207981 */ /* 0x000ee8000c1e1b00 */
[----:B------:R-:W4:Y:S04]  /*7c00*/  LDG.E.64 R34, desc[UR18][R26.64] ;  /* 0x000000121a227981 */ /* 0x000f28000c1e1b00 */
[----:B------:R-:W5:Y:S04]  /*7c10*/  LDG.E.64 R36, desc[UR18][R26.64+0xc800] ;  /* 0x00c800121a247981 */ /* 0x000f68000c1e1b00 */
        /* <DEDUP_REMOVED lines=11> */
[----:B------:R0:W5:Y:S01]  /*7cd0*/  LDG.E.64 R64, desc[UR18][R26.64+0xa2800] ;  /* 0x0a2800121a407981 */ /* 0x000162000c1e1b00 */
[----:B------:R-:W-:-:S04]  /*7ce0*/  IADD3 R67, P1, R67, 0xa0, RZ ;  /* 0x000000a043437810 */ /* 0x000fc80007f3e0ff */
[----:B------:R-:W-:Y:S02]  /*7cf0*/  IADD3.X R66, RZ, R66, RZ, P1, !PT ;  /* 0x00000042ff427210 */ /* 0x000fe40000ffe4ff */
[----:B------:R-:W-:Y:S02]  /*7d00*/  ISETP.GE.U32.AND P1, PT, R67, R31, PT ;  /* 0x0000001f4300720c */ /* 0x000fe40003f26070 */
[----:B0-----:R-:W-:Y:S02]  /*7d10*/  IADD3 R26, P2, R26, 0xc8000, RZ ;  /* 0x000c80001a1a7810 */ /* 0x001fe40007f5e0ff */
[----:B------:R-:W-:-:S03]  /*7d20*/  ISETP.GE.AND.EX P1, PT, R66, R41, PT, P1 ;  /* 0x000000294200720c */ /* 0x000fc60003f26310 */
[----:B------:R-:W-:Y:S02]  /*7d30*/  IMAD.X R27, RZ, RZ, R27, P2 ;  /* 0x000000ffff1b7224 */ /* 0x000fe400010e061b */
[----:B--2---:R-:W-:Y:S01]  /*7d40*/  FADD.FTZ R25, R28, R25 ;  /* 0x000000191c197221 */ /* 0x004fe20000010000 */
[----:B------:R-:W-:-:S03]  /*7d50*/  FADD.FTZ R30, R29, R30 ;  /* 0x0000001e1d1e7221 */ /* 0x000fc60000010000 */
[----:B---3--:R-:W-:Y:S01]  /*7d60*/  FADD.FTZ R25, R25, R32 ;  /* 0x0000002019197221 */ /* 0x008fe20000010000 */
[----:B------:R-:W-:-:S03]  /*7d70*/  FADD.FTZ R30, R30, R33 ;  /* 0x000000211e1e7221 */ /* 0x000fc60000010000 */
[----:B----4-:R-:W-:Y:S01]  /*7d80*/  FADD.FTZ R25, R25, R34 ;  /* 0x0000002219197221 */ /* 0x010fe20000010000 */
[----:B------:R-:W-:-:S03]  /*7d90*/  FADD.FTZ R30, R30, R35 ;  /* 0x000000231e1e7221 */ /* 0x000fc60000010000 */
[----:B-----5:R-:W-:Y:S01]  /*7da0*/  FADD.FTZ R25, R25, R36 ;  /* 0x0000002419197221 */ /* 0x020fe20000010000 */
[----:B------:R-:W-:-:S03]  /*7db0*/  FADD.FTZ R30, R30, R37 ;  /* 0x000000251e1e7221 */ /* 0x000fc60000010000 */
[----:B------:R-:W-:Y:S01]  /*7dc0*/  FADD.FTZ R25, R25, R42 ;  /* 0x0000002a19197221 */ /* 0x000fe20000010000 */
        /* <DEDUP_REMOVED lines=22> */
[----:B------:R-:W-:Y:S01]  /*7f30*/  FADD.FTZ R30, R30, R65 ;  /* 0x000000411e1e7221 */ /* 0x000fe20000010000 */
[----:B------:R-:W-:Y:S06]  /*7f40*/  @!P1 BRA `(.L_x_24) ;  /* 0xfffffffc00249947 */ /* 0x000fec000383ffff */
.L_x_23:
[----:B------:R-:W-:Y:S05]  /*7f50*/  BSYNC B1 ;  /* 0x0000000000017941 */ /* 0x000fea0003800000 */
.L_x_22:
[----:B------:R-:W-:Y:S01]  /*7f60*/  IADD3 R28, P2, -R67, R14, RZ ;  /* 0x0000000e431c7210 */ /* 0x000fe20007f5e1ff */
[----:B------:R-:W-:Y:S03]  /*7f70*/  BSSY B1, `(.L_x_25) ;  /* 0x0000022000017945 */ /* 0x000fe60003800000 */
[----:B------:R-:W-:Y:S02]  /*7f80*/  ISETP.GT.U32.AND P1, PT, R28, 0x28, PT ;  /* 0x000000281c00780c */ /* 0x000fe40003f24070 */
[----:B------:R-:W-:-:S04]  /*7f90*/  IADD3.X R28, ~R66, R15, RZ, P2, !PT ;  /* 0x0000000f421c7210 */ /* 0x000fc800017fe5ff */
[----:B------:R-:W-:-:S13]  /*7fa0*/  ISETP.GT.AND.EX P1, PT, R28, RZ, PT, P1 ;  /* 0x000000ff1c00720c */ /* 0x000fda0003f24310 */
[----:B------:R-:W-:Y:S05]  /*7fb0*/  @!P1 BRA `(.L_x_26) ;  /* 0x0000000000749947 */ /* 0x000fea0003800000 */
[----:B------:R-:W2:Y:S04]  /*7fc0*/  LDG.E.64 R28, desc[UR18][R26.64+-0x19000] ;  /* 0xfe7000121a1c7981 */ /* 0x000ea8000c1e1b00 */
[----:B------:R-:W3:Y:S04]  /*7fd0*/  LDG.E.64 R32, desc[UR18][R26.64+-0xc800] ;  /* 0xff3800121a207981 */ /* 0x000ee8000c1e1b00 */
[----:B------:R-:W4:Y:S04]  /*7fe0*/  LDG.E.64 R34, desc[UR18][R26.64] ;  /* 0x000000121a227981 */ /* 0x000f28000c1e1b00 */
[----:B------:R-:W5:Y:S04]  /*7ff0*/  LDG.E.64 R36, desc[UR18][R26.64+0xc800] ;  /* 0x00c800121a247981 */ /* 0x000f68000c1e1b00 */
[----:B------:R-:W5:Y:S04]  /*8000*/  LDG.E.64 R42, desc[UR18][R26.64+0x19000] ;  /* 0x019000121a2a7981 */ /* 0x000f68000c1e1b00 */
[----:B------:R-:W5:Y:S04]  /*8010*/  LDG.E.64 R44, desc[UR18][R26.64+0x25800] ;  /* 0x025800121a2c7981 */ /* 0x000f68000c1e1b00 */
[----:B------:R-:W5:Y:S04]  /*8020*/  LDG.E.64 R46, desc[UR18][R26.64+0x32000] ;  /* 0x032000121a2e7981 */ /* 0x000f68000c1e1b00 */
[----:B------:R0:W5:Y:S01]  /*8030*/  LDG.E.64 R48, desc[UR18][R26.64+0x3e800] ;  /* 0x03e800121a307981 */ /* 0x000162000c1e1b00 */
[----:B------:R-:W-:-:S02]  /*8040*/  IADD3 R67, P2, R67, 0x50, RZ ;  /* 0x0000005043437810 */ /* 0x000fc40007f5e0ff */
[----:B------:R-:W-:Y:S02]  /*8050*/  PLOP3.LUT P0, PT, PT, PT, PT, 0x8, 0x0 ;  /* 0x000000000000781c */ /* 0x000fe40003f0e170 */
[----:B------:R-:W-:Y:S02]  /*8060*/  IADD3.X R66, RZ, R66, RZ, P2, !PT ;  /* 0x00000042ff427210 */ /* 0x000fe400017fe4ff */
[----:B0-----:R-:W-:-:S04]  /*8070*/  IADD3 R26, P1, R26, 0x64000, RZ ;  /* 0x000640001a1a7810 */ /* 0x001fc80007f3e0ff */
[----:B------:R-:W-:Y:S01]  /*8080*/  IADD3.X R27, RZ, R27, RZ, P1, !PT ;  /* 0x0000001bff1b7210 */ /* 0x000fe20000ffe4ff */
        /* <DEDUP_REMOVED lines=15> */
[----:B------:R-:W-:-:S07]  /*8180*/  FADD.FTZ R30, R30, R49 ;  /* 0x000000311e1e7221 */ /* 0x000fce0000010000 */
.L_x_26:
[----:B------:R-:W-:Y:S05]  /*8190*/  BSYNC B1 ;  /* 0x0000000000017941 */ /* 0x000fea0003800000 */
.L_x_25:
[----:B------:R-:W-:-:S04]  /*81a0*/  ISETP.LT.U32.AND P1, PT, R67, R14, PT ;  /* 0x0000000e4300720c */ /* 0x000fc80003f21070 */
[----:B------:R-:W-:-:S13]  /*81b0*/  ISETP.LT.OR.EX P0, PT, R66, R15, P0, P1 ;  /* 0x0000000f4200720c */ /* 0x000fda0000701710 */
[----:B------:R-:W-:Y:S05]  /*81c0*/  @!P0 BRA `(.L_x_19) ;  /* 0x0000000000308947 */ /* 0x000fea0003800000 */
[----:B------:R-:W2:Y:S04]  /*81d0*/  LDG.E.64 R28, desc[UR18][R26.64+-0x19000] ;  /* 0xfe7000121a1c7981 */ /* 0x000ea8000c1e1b00 */
[----:B------:R-:W3:Y:S04]  /*81e0*/  LDG.E.64 R32, desc[UR18][R26.64+-0xc800] ;  /* 0xff3800121a207981 */ /* 0x000ee8000c1e1b00 */
[----:B------:R-:W4:Y:S04]  /*81f0*/  LDG.E.64 R34, desc[UR18][R26.64] ;  /* 0x000000121a227981 */ /* 0x000f28000c1e1b00 */
[----:B------:R-:W5:Y:S01]  /*8200*/  LDG.E.64 R36, desc[UR18][R26.64+0xc800] ;  /* 0x00c800121a247981 */ /* 0x000f62000c1e1b00 */
[----:B--2---:R-:W-:Y:S01]  /*8210*/  FADD.FTZ R25, R25, R28 ;  /* 0x0000001c19197221 */ /* 0x004fe20000010000 */
[----:B------:R-:W-:-:S03]  /*8220*/  FADD.FTZ R30, R30, R29 ;  /* 0x0000001d1e1e7221 */ /* 0x000fc60000010000 */
[----:B---3--:R-:W-:Y:S01]  /*8230*/  FADD.FTZ R25, R25, R32 ;  /* 0x0000002019197221 */ /* 0x008fe20000010000 */
[----:B------:R-:W-:-:S03]  /*8240*/  FADD.FTZ R30, R30, R33 ;  /* 0x000000211e1e7221 */ /* 0x000fc60000010000 */
[----:B----4-:R-:W-:Y:S01]  /*8250*/  FADD.FTZ R25, R25, R34 ;  /* 0x0000002219197221 */ /* 0x010fe20000010000 */
[----:B------:R-:W-:-:S03]  /*8260*/  FADD.FTZ R30, R30, R35 ;  /* 0x000000231e1e7221 */ /* 0x000fc60000010000 */
[----:B-----5:R-:W-:Y:S01]  /*8270*/  FADD.FTZ R25, R25, R36 ;  /* 0x0000002419197221 */ /* 0x020fe20000010000 */
[----:B------:R-:W-:-:S07]  /*8280*/  FADD.FTZ R30, R30, R37 ;  /* 0x000000251e1e7221 */ /* 0x000fce0000010000 */
.L_x_19:
[----:B------:R-:W-:Y:S05]  /*8290*/  BSYNC B0 ;  /* 0x0000000000007941 */ /* 0x000fea0003800000 */
.L_x_18:
[----:B------:R-:W-:Y:S01]  /*82a0*/  ISETP.GT.U32.AND P0, PT, R6, 0x1ff, PT ;  /* 0x000001ff0600780c */ /* 0x000fe20003f04070 */
[----:B------:R0:W-:Y:S04]  /*82b0*/  STS [R7], R25 ;  /* 0x0000001907007388 */ /* 0x0001e80000000800 */
[----:B------:R0:W-:Y:S01]  /*82c0*/  STS [R7+0x500], R30 ;  /* 0x0005001e07007388 */ /* 0x0001e20000000800 */
[----:B------:R-:W-:Y:S07]  /*82d0*/  BAR.SYNC.DEFER_BLOCKING 0x0 ;  /* 0x0000000000007b1d */ /* 0x000fee0000010000 */
[----:B------:R-:W-:Y:S05]  /*82e0*/  @P0 BRA `(.L_x_27) ;  /* 0x0000001000440947 */ /* 0x000fea0003800000 */
[----:B------:R-:W-:Y:S01]  /*82f0*/  ISETP.NE.AND P0, PT, R24, RZ, PT ;  /* 0x000000ff1800720c */ /* 0x000fe20003f05270 */
[----:B------:R-:W-:Y:S01]  /*8300*/  BSSY B0, `(.L_x_28) ;  /* 0x0000079000007945 */ /* 0x000fe20003800000 */
[----:B0-----:R-:W-:-:S11]  /*8310*/  MOV R25, R2 ;  /* 0x0000000200197202 */ /* 0x001fd60000000f00 */
[----:B------:R-:W-:Y:S05]  /*8320*/  @!P0 BRA `(.L_x_29) ;  /* 0x0000000400d88947 */ /* 0x000fea0003800000 */
[----:B------:R-:W-:Y:S01]  /*8330*/  ISETP.GT.U32.AND P1, PT, R40, 0x9, PT ;  /* 0x000000092800780c */ /* 0x000fe20003f24070 */
[----:B------:R-:W-:Y:S01]  /*8340*/  HFMA2.MMA R25, -RZ, RZ, 0, 0 ;  /* 0x00000000ff197435 */ /* 0x000fe200000001ff */
[----:B------:R-:W-:Y:S01]  /*8350*/  IMAD.MOV.U32 R26, RZ, RZ, RZ ;  /* 0x000000ffff1a7224 */ /* 0x000fe200078e00ff */
[----:B------:R-:W-:-:S10]  /*8360*/  UMOV UR7, 0xffff ;  /* 0x0000ffff00077882 */ /* 0x000fd40000000000 */
[----:B------:R0:W1:Y:S04]  /*8370*/  @!P1 LDS R25, [R10] ;  /* 0x000000000a199984 */ /* 0x0000680000000800 */
[----:B------:R0:W2:Y:S01]  /*8380*/  @!P1 LDS R26, [R10+0x500] ;  /* 0x000500000a1a9984 */ /* 0x0000a20000000800 */
[----:B------:R-:W-:Y:S05]  /*8390*/  BRA.DIV UR7, `(.L_x_30) ;  /* 0x0000001207307947 */ /* 0x000fea000b800000 */
[----:B------:R-:W-:Y:S01]  /*83a0*/  MOV R32, 0xffff ;  /* 0x0000ffff00207802 */ /* 0x000fe20000000f00 */
[----:B------:R-:W-:Y:S01]  /*83b0*/  IMAD.MOV.U32 R35, RZ, RZ, 0xffff ;  /* 0x0000ffffff237424 */ /* 0x000fe200078e00ff */
[----:B------:R-:W-:Y:S02]  /*83c0*/  MOV R31, 0xffff ;  /* 0x0000ffff001f7802 */ /* 0x000fe40000000f00 */
[----:B------:R-:W-:Y:S01]  /*83d0*/  MOV R33, 0xffff ;  /* 0x0000ffff00217802 */ /* 0x000fe20000000f00 */
[----:B-1----:R-:W1:Y:S01]  /*83e0*/  SHFL.BFLY PT, R28, R25, 0x8, 0x101f ;  /* 0x0d101f00191c7f89 */ /* 0x002e6200000e0000 */
[----:B------:R-:W-:Y:S02]  /*83f0*/  MOV R34, 0xffff ;  /* 0x0000ffff00227802 */ /* 0x000fe40000000f00 */
[----:B------:R-:W-:Y:S01]  /*8400*/  MOV R36, 0xffff ;  /* 0x0000ffff00247802 */ /* 0x000fe20000000f00 */
[----:B--2---:R-:W2:Y:S01]  /*8410*/  SHFL.BFLY PT, R27, R26, 0x8, 0x101f ;  /* 0x0d101f001a1b7f89 */ /* 0x004ea200000e0000 */
[----:B------:R-:W-:Y:S01]  /*8420*/  MOV R37, 0xffff ;  /* 0x0000ffff00257802 */ /* 0x000fe20000000f00 */
[----:B-1----:R-:W-:Y:S01]  /*8430*/  FADD.FTZ R28, R28, R25 ;  /* 0x000000191c1c7221 */ /* 0x002fe20000010000 */
[----:B--2---:R-:W-:-:S04]  /*8440*/  FADD.FTZ R27, R27, R26 ;  /* 0x0000001a1b1b7221 */ /* 0x004fc80000010000 */
[----:B------:R-:W1:Y:S01]  /*8450*/  SHFL.BFLY PT, R29, R28, 0x4, 0x101f ;  /* 0x0c901f001c1d7f89 */ /* 0x000e6200000e0000 */
[----:B------:R-:W-:-:S03]  /*8460*/  MOV R26, 0xffff ;  /* 0x0000ffff001a7802 */ /* 0x000fc60000000f00 */
[----:B------:R-:W2:Y:S01]  /*8470*/  SHFL.BFLY PT, R30, R27, 0x4, 0x101f ;  /* 0x0c901f001b1e7f89 */ /* 0x000ea200000e0000 */
[----:B-1----:R-:W-:Y:S01]  /*8480*/  FADD.FTZ R29, R28, R29 ;  /* 0x0000001d1c1d7221 */ /* 0x002fe20000010000 */
[----:B--2---:R-:W-:-:S04]  /*8490*/  FADD.FTZ R30, R27, R30 ;  /* 0x0000001e1b1e7221 */ /* 0x004fc80000010000 */
[----:B------:R-:W1:Y:S04]  /*84a0*/  SHFL.BFLY PT, R32, R29, 0x2, 0x101f ;  /* 0x0c501f001d207f89 */ /* 0x000e6800000e0000 */
[----:B------:R-:W2:Y:S01]  /*84b0*/  SHFL.BFLY PT, R25, R30, 0x2, 0x101f ;  /* 0x0c501f001e197f89 */ /* 0x000ea200000e0000 */
[----:B-1----:R-:W-:Y:S01]  /*84c0*/  FADD.FTZ R32, R29, R32 ;  /* 0x000000201d207221 */ /* 0x002fe20000010000 */
[----:B--2---:R-:W-:-:S04]  /*84d0*/  FADD.FTZ R25, R30, R25 ;  /* 0x000000191e197221 */ /* 0x004fc80000010000 */
[----:B------:R-:W1:Y:S04]  /*84e0*/  SHFL.BFLY PT, R31, R32, 0x1, 0x101f ;  /* 0x0c301f00201f7f89 */ /* 0x000e6800000e0000 */
[----:B------:R2:W3:Y:S02]  /*84f0*/  SHFL.BFLY PT, R34, R25, 0x1, 0x101f ;  /* 0x0c301f0019227f89 */ /* 0x0004e400000e0000 */
[----:B-12---:R-:W-:-:S07]  /*8500*/  FADD.FTZ R31, R32, R31 ;  /* 0x0000001f201f7221 */ /* 0x006fce0000010000 */
.L_x_43:
[----:B------:R-:W1:Y:S01]  /*8510*/  LDC.64 R26, c[0x0][0x218] ;  /* 0x00008600ff1a7b82 */ /* 0x000e620000000a00 */
[----:B------:R-:W-:Y:S01]  /*8520*/  ISETP.NE.AND P2, PT, R40, RZ, PT ;  /* 0x000000ff2800720c */ /* 0x000fe20003f45270 */
[----:B---3--:R-:W-:Y:S01]  /*8530*/  FADD.FTZ R34, R25, R34 ;  /* 0x0000002219227221 */ /* 0x008fe20000010000 */
[----:B------:R-:W-:Y:S02]  /*8540*/  IADD3 R25, R2, R22, RZ ;  /* 0x0000001602197210 */ /* 0x000fe40007ffe0ff */
[----:B------:R-:W-:-:S03]  /*8550*/  ISETP.NE.AND P0, PT, R24, 0x1, PT ;  /* 0x000000011800780c */ /* 0x000fc60003f05270 */
[----:B------:R-:W2:Y:S06]  /*8560*/  LDC.64 R28, c[0x0][0x220] ;  /* 0x00008800ff1c7b82 */ /* 0x000eac0000000a00 */
[----:B------:R-:W-:Y:S02]  /*8570*/  @!P2 F2FP.BF16.F32.PACK_AB R30, RZ, R31 ;  /* 0x0000001fff1ea23e */ /* 0x000fe400000010ff */
[----:B------:R-:W-:Y:S01]  /*8580*/  @!P2 F2FP.BF16.F32.PACK_AB R31, RZ, R34 ;  /* 0x00000022ff1fa23e */ /* 0x000fe200000010ff */
[----:B-1----:R-:W-:-:S05]  /*8590*/  IMAD.WIDE R26, R25, 0x2, R26 ;  /* 0x00000002191a7825 */ /* 0x002fca00078e021a */
[----:B------:R1:W-:Y:S01]  /*85a0*/  @!P2 STG.E.U16 desc[UR18][R26.64], R30 ;  /* 0x0000001e1a00a986 */ /* 0x0003e2000c101512 */
[----:B--2---:R-:W-:Y:S01]  /*85b0*/  IMAD.WIDE R28, R25, 0x2, R28 ;  /* 0x00000002191c7825 */ /* 0x004fe200078e021c */
[----:B------:R-:W-:-:S04]  /*85c0*/  MOV R25, R0 ;  /* 0x0000000000197202 */ /* 0x000fc80000000f00 */
[----:B------:R1:W-:Y:S01]  /*85d0*/  @!P2 STG.E.U16 desc[UR18][R28.64], R31 ;  /* 0x0000001f1c00a986 */ /* 0x0003e2000c101512 */
[----:B------:R-:W-:Y:S05]  /*85e0*/  @!P0 BRA `(.L_x_29) ;  /* 0x0000000400288947 */ /* 0x000fea0003800000 */
[----:B------:R-:W-:Y:S01]  /*85f0*/  HFMA2.MMA R25, -RZ, RZ, 0, 0 ;  /* 0x00000000ff197435 */ /* 0x000fe200000001ff */
[----:B-1----:R-:W-:Y:S01]  /*8600*/  IMAD.MOV.U32 R30, RZ, RZ, RZ ;  /* 0x000000ffff1e7224 */ /* 0x002fe200078e00ff */
[----:B------:R-:W-:-:S05]  /*8610*/  UMOV UR7, 0xffff ;  /* 0x0000ffff00077882 */ /* 0x000fca0000000000 */
[----:B------:R1:W2:Y:S04]  /*8620*/  @!P1 LDS R30, [R12+0x500] ;  /* 0x000500000c1e9984 */ /* 0x0002a80000000800 */
[----:B------:R1:W3:Y:S01]  /*8630*/  @!P1 LDS R25, [R12] ;  /* 0x000000000c199984 */ /* 0x0002e20000000800 */
[----:B------:R-:W-:Y:S05]  /*8640*/  BRA.DIV UR7, `(.L_x_31) ;  /* 0x00000012075c7947 */ /* 0x000fea000b800000 */
[----:B------:R-:W-:Y:S01]  /*8650*/  MOV R36, 0xffff ;  /* 0x0000ffff00247802 */ /* 0x000fe20000000f00 */
[----:B------:R-:W-:Y:S01]  /*8660*/  IMAD.MOV.U32 R41, RZ, RZ, 0xffff ;  /* 0x0000ffffff297424 */ /* 0x000fe200078e00ff */
[----:B------:R-:W-:Y:S02]  /*8670*/  MOV R35, 0xffff ;  /* 0x0000ffff00237802 */ /* 0x000fe40000000f00 */
[----:B------:R-:W-:Y:S01]  /*8680*/  MOV R37, 0xffff ;  /* 0x0000ffff00257802 */ /* 0x000fe20000000f00 */
[----:B---3--:R-:W3:Y:S01]  /*8690*/  SHFL.BFLY PT, R32, R25, 0x8, 0x101f ;  /* 0x0d101f0019207f89 */ /* 0x008ee200000e0000 */
[----:B------:R-:W-:Y:S02]  /*86a0*/  MOV R42, 0xffff ;  /* 0x0000ffff002a7802 */ /* 0x000fe40000000f00 */
[----:B------:R-:W-:Y:S01]  /*86b0*/  MOV R44, 0xffff ;  /* 0x0000ffff002c7802 */ /* 0x000fe20000000f00 */
[----:B--2---:R-:W2:Y:S01]  /*86c0*/  SHFL.BFLY PT, R31, R30, 0x8, 0x101f ;  /* 0x0d101f001e1f7f89 */ /* 0x004ea200000e0000 */
[----:B------:R-:W-:Y:S01]  /*86d0*/  MOV R43, 0xffff ;  /* 0x0000ffff002b7802 */ /* 0x000fe20000000f00 */
[----:B---3--:R-:W-:Y:S01]  /*86e0*/  FADD.FTZ R32, R32, R25 ;  /* 0x0000001920207221 */ /* 0x008fe20000010000 */
[----:B--2---:R-:W-:-:S04]  /*86f0*/  FADD.FTZ R31, R31, R30 ;  /* 0x0000001e1f1f7221 */ /* 0x004fc80000010000 */
[----:B------:R-:W2:Y:S01]  /*8700*/  SHFL.BFLY PT, R33, R32, 0x4, 0x101f ;  /* 0x0c901f0020217f89 */ /* 0x000ea200000e0000 */
[----:B------:R-:W-:-:S03]  /*8710*/  MOV R30, 0xffff ;  /* 0x0000ffff001e7802 */ /* 0x000fc60000000f00 */
[----:B------:R-:W3:Y:S01]  /*8720*/  SHFL.BFLY PT, R34, R31, 0x4, 0x101f ;  /* 0x0c901f001f227f89 */ /* 0x000ee200000e0000 */
[----:B--2---:R-:W-:Y:S01]  /*8730*/  FADD.FTZ R33, R32, R33 ;  /* 0x0000002120217221 */ /* 0x004fe20000010000 */
[----:B---3--:R-:W-:-:S04]  /*8740*/  FADD.FTZ R34, R31, R34 ;  /* 0x000000221f227221 */ /* 0x008fc80000010000 */
[----:B------:R-:W2:Y:S04]  /*8750*/  SHFL.BFLY PT, R36, R33, 0x2, 0x101f ;  /* 0x0c501f0021247f89 */ /* 0x000ea800000e0000 */
[----:B------:R-:W3:Y:S01]  /*8760*/  SHFL.BFLY PT, R25, R34, 0x2, 0x101f ;  /* 0x0c501f0022197f89 */ /* 0x000ee200000e0000 */
[----:B--2---:R-:W-:Y:S01]  /*8770*/  FADD.FTZ R36, R33, R36 ;  /* 0x0000002421247221 */ /* 0x004fe20000010000 */
[----:B---3--:R-:W-:-:S04]  /*8780*/  FADD.FTZ R25, R34, R25 ;  /* 0x0000001922197221 */ /* 0x008fc80000010000 */
[----:B------:R-:W2:Y:S04]  /*8790*/  SHFL.BFLY PT, R35, R36, 0x1, 0x101f ;  /* 0x0c301f0024237f89 */ /* 0x000ea800000e0000 */
[----:B------:R3:W4:Y:S02]  /*87a0*/  SHFL.BFLY PT, R30, R25, 0x1, 0x101f ;  /* 0x0c301f00191e7f89 */ /* 0x00072400000e0000 */
[----:B--23--:R-:W-:-:S07]  /*87b0*/  FADD.FTZ R35, R36, R35 ;  /* 0x0000002324237221 */ /* 0x00cfce0000010000 */
.L_x_53:
[----:B----4-:R-:W-:Y:S01]  /*87c0*/  FADD.FTZ R30, R25, R30 ;  /* 0x0000001e191e7221 */ /* 0x010fe20000010000 */
[----:B------:R-:W-:Y:S02]  /*87d0*/  @!P2 F2FP.BF16.F32.PACK_AB R25, RZ, R35 ;  /* 0x00000023ff19a23e */ /* 0x000fe400000010ff */
[----:B------:R-:W-:Y:S02]  /*87e0*/  ISETP.NE.AND P0, PT, R24, 0x2, PT ;  /* 0x000000021800780c */ /* 0x000fe40003f05270 */
[----:B------:R-:W-:Y:S02]  /*87f0*/  PRMT R31, R25, 0x7610, R31 ;  /* 0x00007610191f7816 */ /* 0x000fe4000000001f */
[----:B------:R-:W-:Y:S02]  /*8800*/  @!P2 F2FP.BF16.F32.PACK_AB R30, RZ, R30 ;  /* 0x0000001eff1ea23e */ /* 0x000fe400000010ff */
[----:B------:R-:W-:Y:S01]  /*8810*/  MOV R25, R9 ;  /* 0x0000000900197202 */ /* 0x000fe20000000f00 */
[----:B------:R2:W-:Y:S04]  /*8820*/  @!P2 STG.E.U16 desc[UR18][R26.64+0x28], R31 ;  /* 0x0000281f1a00a986 */ /* 0x0005e8000c101512 */
[----:B------:R2:W-:Y:S02]  /*8830*/  @!P2 STG.E.U16 desc[UR18][R28.64+0x28], R30 ;  /* 0x0000281e1c00a986 */ /* 0x0005e4000c101512 */
[----:B------:R-:W-:Y:S05]  /*8840*/  @!P0 BRA `(.L_x_29) ;  /* 0x0000000000908947 */ /* 0x000fea0003800000 */
[----:B------:R-:W-:Y:S01]  /*8850*/  HFMA2.MMA R25, -RZ, RZ, 0, 0 ;  /* 0x00000000ff197435 */ /* 0x000fe200000001ff */
[----:B--2---:R-:W-:Y:S01]  /*8860*/  MOV R30, RZ ;  /* 0x000000ff001e7202 */ /* 0x004fe20000000f00 */
[----:B------:R-:W-:-:S05]  /*8870*/  UMOV UR7, 0xffff ;  /* 0x0000ffff00077882 */ /* 0x000fca0000000000 */
[----:B------:R2:W3:Y:S04]  /*8880*/  @!P1 LDS R30, [R13+0x500] ;  /* 0x000500000d1e9984 */ /* 0x0004e80000000800 */
[----:B------:R2:W4:Y:S01]  /*8890*/  @!P1 LDS R25, [R13] ;  /* 0x000000000d199984 */ /* 0x0005220000000800 */
[----:B------:R-:W-:Y:S05]  /*88a0*/  BRA.DIV UR7, `(.L_x_32) ;  /* 0x0000001207b07947 */ /* 0x000fea000b800000 */
[----:B------:R-:W-:Y:S01]  /*88b0*/  IMAD.MOV.U32 R36, RZ, RZ, 0xffff ;  /* 0x0000ffffff247424 */ /* 0x000fe200078e00ff */
[----:B------:R-:W-:Y:S01]  /*88c0*/  MOV R35, 0xffff ;  /* 0x0000ffff00237802 */ /* 0x000fe20000000f00 */
[----:B------:R-:W-:Y:S01]  /*88d0*/  IMAD.MOV.U32 R43, RZ, RZ, 0xffff ;  /* 0x0000ffffff2b7424 */ /* 0x000fe200078e00ff */
[----:B------:R-:W-:Y:S01]  /*88e0*/  MOV R37, 0xffff ;  /* 0x0000ffff00257802 */ /* 0x000fe20000000f00 */
[----:B----4-:R-:W4:Y:S01]  /*88f0*/  SHFL.BFLY PT, R32, R25, 0x8, 0x101f ;  /* 0x0d101f0019207f89 */ /* 0x010f2200000e0000 */
[----:B------:R-:W-:Y:S02]  /*8900*/  MOV R42, 0xffff ;  /* 0x0000ffff002a7802 */ /* 0x000fe40000000f00 */
[----:B------:R-:W-:Y:S01]  /*8910*/  MOV R44, 0xffff ;  /* 0x0000ffff002c7802 */ /* 0x000fe20000000f00 */
[----:B---3--:R-:W3:Y:S01]  /*8920*/  SHFL.BFLY PT, R31, R30, 0x8, 0x101f ;  /* 0x0d101f001e1f7f89 */ /* 0x008ee200000e0000 */
[----:B------:R-:W-:Y:S01]  /*8930*/  MOV R41, 0xffff ;  /* 0x0000ffff00297802 */ /* 0x000fe20000000f00 */
[----:B----4-:R-:W-:Y:S01]  /*8940*/  FADD.FTZ R32, R32, R25 ;  /* 0x0000001920207221 */ /* 0x010fe20000010000 */
[----:B---3--:R-:W-:-:S04]  /*8950*/  FADD.FTZ R31, R31, R30 ;  /* 0x0000001e1f1f7221 */ /* 0x008fc80000010000 */
[----:B------:R-:W3:Y:S01]  /*8960*/  SHFL.BFLY PT, R33, R32, 0x4, 0x101f ;  /* 0x0c901f0020217f89 */ /* 0x000ee200000e0000 */
[----:B------:R-:W-:-:S03]  /*8970*/  MOV R30, 0xffff ;  /* 0x0000ffff001e7802 */ /* 0x000fc60000000f00 */
[----:B------:R-:W4:Y:S01]  /*8980*/  SHFL.BFLY PT, R34, R31, 0x4, 0x101f ;  /* 0x0c901f001f227f89 */ /* 0x000f2200000e0000 */
[----:B---3--:R-:W-:Y:S01]  /*8990*/  FADD.FTZ R33, R32, R33 ;  /* 0x0000002120217221 */ /* 0x008fe20000010000 */
[----:B----4-:R-:W-:-:S04]  /*89a0*/  FADD.FTZ R34, R31, R34 ;  /* 0x000000221f227221 */ /* 0x010fc80000010000 */
[----:B------:R-:W3:Y:S04]  /*89b0*/  SHFL.BFLY PT, R36, R33, 0x2, 0x101f ;  /* 0x0c501f0021247f89 */ /* 0x000ee800000e0000 */
[----:B------:R-:W4:Y:S01]  /*89c0*/  SHFL.BFLY PT, R25, R34, 0x2, 0x101f ;  /* 0x0c501f0022197f89 */ /* 0x000f2200000e0000 */
[----:B---3--:R-:W-:Y:S01]  /*89d0*/  FADD.FTZ R36, R33, R36 ;  /* 0x0000002421247221 */ /* 0x008fe20000010000 */
[----:B----4-:R-:W-:-:S04]  /*89e0*/  FADD.FTZ R25, R34, R25 ;  /* 0x0000001922197221 */ /* 0x010fc80000010000 */
[----:B------:R-:W3:Y:S04]  /*89f0*/  SHFL.BFLY PT, R35, R36, 0x1, 0x101f ;  /* 0x0c301f0024237f89 */ /* 0x000ee800000e0000 */
[----:B------:R4:W0:Y:S02]  /*8a00*/  SHFL.BFLY PT, R30, R25, 0x1, 0x101f ;  /* 0x0c301f00191e7f89 */ /* 0x00082400000e0000 */
[----:B---34-:R-:W-:-:S07]  /*8a10*/  FADD.FTZ R35, R36, R35 ;  /* 0x0000002324237221 */ /* 0x018fce0000010000 */
.L_x_63:
[----:B0-----:R-:W-:Y:S01]  /*8a20*/  FADD.FTZ R30, R25, R30 ;  /* 0x0000001e191e7221 */ /* 0x001fe20000010000 */
[----:B------:R-:W-:-:S04]  /*8a30*/  @!P2 F2FP.BF16.F32.PACK_AB R25, RZ, R35 ;  /* 0x00000023ff19a23e */ /* 0x000fc800000010ff */
[----:B------:R-:W-:Y:S02]  /*8a40*/  PRMT R31, R25, 0x7610, R31 ;  /* 0x00007610191f7816 */ /* 0x000fe4000000001f */
[----:B------:R-:W-:Y:S02]  /*8a50*/  @!P2 F2FP.BF16.F32.PACK_AB R30, RZ, R30 ;  /* 0x0000001eff1ea23e */ /* 0x000fe400000010ff */
[----:B------:R-:W-:Y:S01]  /*8a60*/  MOV R25, R18 ;  /* 0x0000001200197202 */ /* 0x000fe20000000f00 */
[----:B------:R3:W-:Y:S04]  /*8a70*/  @!P2 STG.E.U16 desc[UR18][R26.64+0x50], R31 ;  /* 0x0000501f1a00a986 */ /* 0x0007e8000c101512 */
[----:B------:R3:W-:Y:S02]  /*8a80*/  @!P2 STG.E.U16 desc[UR18][R28.64+0x50], R30 ;  /* 0x0000501e1c00a986 */ /* 0x0007e4000c101512 */
.L_x_29:
[----:B------:R-:W-:Y:S05]  /*8a90*/  BSYNC B0 ;  /* 0x0000000000007941 */ /* 0x000fea0003800000 */
.L_x_28:
[----:B------:R-:W-:-:S13]  /*8aa0*/  ISETP.GE.U32.AND P0, PT, R8, 0x3c, PT ;  /* 0x0000003c0800780c */ /* 0x000fda0003f06070 */
[----:B------:R-:W-:Y:S05]  /*8ab0*/  @!P0 BRA `(.L_x_27) ;  /* 0x0000000800508947 */ /* 0x000fea0003800000 */
[----:B------:R-:W-:Y:S01]  /*8ac0*/  ISETP.GT.U32.AND P0, PT, R40, 0x9, PT ;  /* 0x000000092800780c */ /* 0x000fe20003f04070 */
[----:B------:R-:W-:-:S12]  /*8ad0*/  UMOV UR7, 0xffff ;  /* 0x0000ffff00077882 */ /* 0x000fd80000000000 */
[----:B-123--:R-:W-:Y:S02]  /*8ae0*/  @!P0 LOP3.LUT R27, R25, R11, RZ, 0x3c, !PT ;  /* 0x0000000b191b8212 */ /* 0x00efe400078e3cff */
[----:B------:R-:W-:-:S04]  /*8af0*/  @!P0 LEA R28, R40, UR6, 0x7 ;  /* 0x00000006281c8c11 */ /* 0x000fc8000f8e38ff */
[----:B------:R-:W-:Y:S02]  /*8b00*/  @!P0 LEA R28, R27, R28, 0x2 ;  /* 0x0000001c1b1c8211 */ /* 0x000fe400078e10ff */
[----:B------:R-:W-:-:S06]  /*8b10*/  CS2R R26, SRZ ;  /* 0x00000000001a7805 */ /* 0x000fcc000001ff00 */
[----:B------:R1:W2:Y:S04]  /*8b20*/  @!P0 LDS R26, [R28] ;  /* 0x000000001c1a8984 */ /* 0x0002a80000000800 */
[----:B------:R1:W3:Y:S01]  /*8b30*/  @!P0 LDS R27, [R28+0x500] ;  /* 0x000500001c1b8984 */ /* 0x0002e20000000800 */
[----:B------:R-:W-:Y:S05]  /*8b40*/  BRA.DIV UR7, `(.L_x_33) ;  /* 0x0000001207f47947 */ /* 0x000fea000b800000 */
[C---:B------:R-:W-:Y:S01]  /*8b50*/  @!P0 IADD3 R30, R25.reuse, 0x14, RZ ;  /* 0x00000014191e8810 */ /* 0x040fe20007ffe0ff */
[----:B------:R-:W-:Y:S01]  /*8b60*/  HFMA2.MMA R41, -RZ, RZ, 0, 0 ;  /* 0x00000000ff297435 */ /* 0x000fe200000001ff */
[----:B-1----:R-:W-:Y:S02]  /*8b70*/  @!P0 IADD3 R28, R25, 0x28, RZ ;  /* 0x00000028191c8810 */ /* 0x002fe40007ffe0ff */
[----:B------:R-:W-:Y:S02]  /*8b80*/  CS2R R34, SRZ ;  /* 0x0000000000227805 */ /* 0x000fe4000001ff00 */
[----:B------:R-:W-:Y:S02]  /*8b90*/  @!P0 LEA R31, R40, UR6, 0x7 ;  /* 0x00000006281f8c11 */ /* 0x000fe4000f8e38ff */
[----:B------:R-:W-:Y:S02]  /*8ba0*/  @!P0 LOP3.LUT R30, R30, R11, RZ, 0x3c, !PT ;  /* 0x0000000b1e1e8212 */ /* 0x000fe400078e3cff */
[----:B------:R-:W-:-:S02]  /*8bb0*/  @!P0 LEA R29, R40, UR6, 0x7 ;  /* 0x00000006281d8c11 */ /* 0x000fc4000f8e38ff */
[----:B------:R-:W-:Y:S01]  /*8bc0*/  @!P0 LOP3.LUT R28, R28, R11, RZ, 0x3c, !PT ;  /* 0x0000000b1c1c8212 */ /* 0x000fe200078e3cff */
[----:B------:R-:W-:Y:S01]  /*8bd0*/  @!P0 IMAD R30, R30, 0x4, R31 ;  /* 0x000000041e1e8824 */ /* 0x000fe200078e021f */
[----:B------:R-:W-:Y:S02]  /*8be0*/  @!P0 IADD3 R46, R25, 0x3c, RZ ;  /* 0x0000003c192e8810 */ /* 0x000fe40007ffe0ff */
[----:B------:R-:W-:Y:S02]  /*8bf0*/  @!P0 LEA R28, R28, R29, 0x2 ;  /* 0x0000001d1c1c8211 */ /* 0x000fe400078e10ff */
[----:B------:R-:W1:Y:S01]  /*8c00*/  @!P0 LDS R33, [R30+0x500] ;  /* 0x000500001e218984 */ /* 0x000e620000000800 */
[----:B------:R-:W-:Y:S02]  /*8c10*/  @!P0 LEA R45, R40, UR6, 0x7 ;  /* 0x00000006282d8c11 */ /* 0x000fe4000f8e38ff */
[----:B------:R-:W-:Y:S01]  /*8c20*/  @!P0 LOP3.LUT R46, R46, R11, RZ, 0x3c, !PT ;  /* 0x0000000b2e2e8212 */ /* 0x000fe200078e3cff */
[----:B------:R-:W4:Y:S01]  /*8c30*/  @!P0 LDS R29, [R28] ;  /* 0x000000001c1d8984 */ /* 0x000f220000000800 */
[----:B------:R-:W-:-:S02]  /*8c40*/  MOV R31, 0xffff ;  /* 0x0000ffff001f7802 */ /* 0x000fc40000000f00 */
[----:B------:R-:W-:Y:S01]  /*8c50*/  @!P0 LEA R46, R46, R45, 0x2 ;  /* 0x0000002d2e2e8211 */ /* 0x000fe200078e10ff */
[----:B------:R5:W0:Y:S01]  /*8c60*/  @!P0 LDS R32, [R30] ;  /* 0x000000001e208984 */ /* 0x000a220000000800 */
[----:B------:R-:W-:Y:S01]  /*8c70*/  MOV R42, RZ ;  /* 0x000000ff002a7202 */ /* 0x000fe20000000f00 */
[----:B------:R-:W-:Y:S01]  /*8c80*/  HFMA2.MMA R45, -RZ, RZ, 0, 0 ;  /* 0x00000000ff2d7435 */ /* 0x000fe200000001ff */
[----:B------:R-:W-:Y:S01]  /*8c90*/  MOV R49, 0xffff ;  /* 0x0000ffff00317802 */ /* 0x000fe20000000f00 */
[----:B------:R-:W-:Y:S01]  /*8ca0*/  @!P0 LDS R43, [R28+0x500] ;  /* 0x000500001c2b8984 */ /* 0x000fe20000000800 */
[----:B------:R-:W-:Y:S02]  /*8cb0*/  MOV R50, 0xffff ;  /* 0x0000ffff00327802 */ /* 0x000fe40000000f00 */
[----:B------:R-:W-:Y:S01]  /*8cc0*/  MOV R52, 0xffff ;  /* 0x0000ffff00347802 */ /* 0x000fe20000000f00 */
[----:B------:R-:W-:Y:S01]  /*8cd0*/  @!P0 LDS R48, [R46+0x500] ;  /* 0x000500002e308984 */ /* 0x000fe20000000800 */
[----:B-----5:R-:W-:-:S02]  /*8ce0*/  MOV R30, 0xffff ;  /* 0x0000ffff001e7802 */ /* 0x020fc40000000f00 */
[----:B------:R-:W-:Y:S01]  /*8cf0*/  MOV R51, 0xffff ;  /* 0x0000ffff00337802 */ /* 0x000fe20000000f00 */
[----:B------:R5:W-:Y:S01]  /*8d00*/  @!P0 LDS R47, [R46] ;  /* 0x000000002e2f8984 */ /* 0x000be20000000800 */
[----:B------:R-:W-:-:S03]  /*8d10*/  IADD3 R25, R25, R22, RZ ;  /* 0x0000001619197210 */ /* 0x000fc60007ffe0ff */
[----:B---3--:R-:W3:Y:S01]  /*8d20*/  SHFL.BFLY PT, R28, R27, 0x8, 0x101f ;  /* 0x0d101f001b1c7f89 */ /* 0x008ee200000e0000 */
[----:B-----5:R-:W-:Y:S02]  /*8d30*/  MOV R46, RZ ;  /* 0x000000ff002e7202 */ /* 0x020fe40000000f00 */
[----:B-1----:R-:W-:Y:S01]  /*8d40*/  @!P0 MOV R35, R33 ;  /* 0x0000002100238202 */ /* 0x002fe20000000f00 */
[----:B------:R-:W-:Y:S01]  /*8d50*/  IMAD.MOV.U32 R33, RZ, RZ, 0xffff ;  /* 0x0000ffffff217424 */ /* 0x000fe200078e00ff */
[----:B----4-:R-:W-:Y:S02]  /*8d60*/  @!P0 MOV R41, R29 ;  /* 0x0000001d00298202 */ /* 0x010fe40000000f00 */
[----:B--2---:R-:W1:Y:S01]  /*8d70*/  SHFL.BFLY PT, R29, R26, 0x8, 0x101f ;  /* 0x0d101f001a1d7f89 */ /* 0x004e6200000e0000 */
[----:B0-----:R-:W-:Y:S01]  /*8d80*/  @!P0 IMAD.MOV.U32 R34, RZ, RZ, R32 ;  /* 0x000000ffff228224 */ /* 0x001fe200078e0020 */
[----:B------:R-:W-:Y:S02]  /*8d90*/  MOV R32, 0xffff ;  /* 0x0000ffff00207802 */ /* 0x000fe40000000f00 */
[----:B------:R-:W0:Y:S01]  /*8da0*/  SHFL.BFLY PT, R44, R41, 0x8, 0x101f ;  /* 0x0d101f00292c7f89 */ /* 0x000e2200000e0000 */
[----:B---3--:R-:W-:Y:S01]  /*8db0*/  FADD.FTZ R28, R28, R27 ;  /* 0x0000001b1c1c7221 */ /* 0x008fe20000010000 */
[----:B------:R-:W-:-:S02]  /*8dc0*/  @!P0 MOV R42, R43 ;  /* 0x0000002b002a8202 */ /* 0x000fc40000000f00 */
[----:B------:R-:W2:Y:S01]  /*8dd0*/  SHFL.BFLY PT, R37, R34, 0x8, 0x101f ;  /* 0x0d101f0022257f89 */ /* 0x000ea200000e0000 */
[----:B------:R-:W-:-:S03]  /*8de0*/  @!P0 MOV R46, R48 ;  /* 0x00000030002e8202 */ /* 0x000fc60000000f00 */
[----:B------:R-:W3:Y:S01]  /*8df0*/  SHFL.BFLY PT, R36, R35, 0x8, 0x101f ;  /* 0x0d101f0023247f89 */ /* 0x000ee200000e0000 */
[----:B------:R-:W-:Y:S01]  /*8e00*/  MOV R48, 0xffff ;  /* 0x0000ffff00307802 */ /* 0x000fe20000000f00 */
[----:B------:R-:W-:Y:S01]  /*8e10*/  @!P0 IMAD.MOV.U32 R45, RZ, RZ, R47 ;  /* 0x000000ffff2d8224 */ /* 0x000fe200078e002f */
[----:B------:R-:W-:Y:S01]  /*8e20*/  ISETP.NE.AND P0, PT, R40, RZ, PT ;  /* 0x000000ff2800720c */ /* 0x000fe20003f05270 */
[----:B------:R-:W4:Y:S04]  /*8e30*/  SHFL.BFLY PT, R43, R42, 0x8, 0x101f ;  /* 0x0d101f002a2b7f89 */ /* 0x000f2800000e0000 */
[----:B------:R-:W5:Y:S01]  /*8e40*/  SHFL.BFLY PT, R27, R28, 0x4, 0x101f ;  /* 0x0c901f001c1b7f89 */ /* 0x000f6200000e0000 */
[----:B-1----:R-:W-:-:S03]  /*8e50*/  FADD.FTZ R29, R29, R26 ;  /* 0x0000001a1d1d7221 */ /* 0x002fc60000010000 */
[----:B------:R-:W1:Y:S01]  /*8e60*/  SHFL.BFLY PT, R50, R45, 0x8, 0x101f ;  /* 0x0d101f002d327f89 */ /* 0x000e6200000e0000 */
[----:B0-----:R-:W-:-:S03]  /*8e70*/  FADD.FTZ R44, R44, R41 ;  /* 0x000000292c2c7221 */ /* 0x001fc60000010000 */
[----:B------:R-:W0:Y:S01]  /*8e80*/  SHFL.BFLY PT, R26, R29, 0x4, 0x101f ;  /* 0x0c901f001d1a7f89 */ /* 0x000e2200000e0000 */
[----:B--2---:R-:W-:-:S03]  /*8e90*/  FADD.FTZ R37, R37, R34 ;  /* 0x0000002225257221 */ /* 0x004fc60000010000 */
[----:B------:R-:W2:Y:S01]  /*8ea0*/  SHFL.BFLY PT, R41, R44, 0x4, 0x101f ;  /* 0x0c901f002c297f89 */ /* 0x000ea200000e0000 */
[----:B---3--:R-:W-:-:S03]  /*8eb0*/  FADD.FTZ R36, R36, R35 ;  /* 0x0000002324247221 */ /* 0x008fc60000010000 */
[----:B------:R-:W3:Y:S01]  /*8ec0*/  SHFL.BFLY PT, R34, R37, 0x4, 0x101f ;  /* 0x0c901f0025227f89 */ /* 0x000ee200000e0000 */
[----:B----4-:R-:W-:-:S03]  /*8ed0*/  FADD.FTZ R43, R43, R42 ;  /* 0x0000002a2b2b7221 */ /* 0x010fc60000010000 */
[----:B------:R-:W4:Y:S01]  /*8ee0*/  SHFL.BFLY PT, R35, R36, 0x4, 0x101f ;  /* 0x0c901f0024237f89 */ /* 0x000f2200000e0000 */
[----:B-----5:R-:W-:-:S03]  /*8ef0*/  FADD.FTZ R27, R28, R27 ;  /* 0x0000001b1c1b7221 */ /* 0x020fc60000010000 */
[----:B------:R-:W5:Y:S01]  /*8f00*/  SHFL.BFLY PT, R42, R43, 0x4, 0x101f ;  /* 0x0c901f002b2a7f89 */ /* 0x000f6200000e0000 */
[----:B------:R-:W-:-:S03]  /*8f10*/  IMAD.MOV.U32 R28, RZ, RZ, 0xffff ;  /* 0x0000ffffff1c7424 */ /* 0x000fc600078e00ff */
[----:B------:R-:W5:Y:S01]  /*8f20*/  SHFL.BFLY PT, R47, R46, 0x8, 0x101f ;  /* 0x0d101f002e2f7f89 */ /* 0x000f6200000e0000 */
[----:B-1----:R-:W-:Y:S01]  /*8f30*/  FADD.FTZ R50, R50, R45 ;  /* 0x0000002d32327221 */ /* 0x002fe20000010000 */
[----:B------:R-:W-:Y:S01]  /*8f40*/  MOV R45, 0xffff ;  /* 0x0000ffff002d7802 */ /* 0x000fe20000000f00 */
[----:B0-----:R-:W-:Y:S01]  /*8f50*/  FADD.FTZ R26, R29, R26 ;  /* 0x0000001a1d1a7221 */ /* 0x001fe20000010000 */
[----:B------:R-:W-:Y:S01]  /*8f60*/  MOV R29, 0xffff ;  /* 0x0000ffff001d7802 */ /* 0x000fe20000000f00 */
[----:B------:R-:W0:Y:S01]  /*8f70*/  SHFL.BFLY PT, R28, R27, 0x2, 0x101f ;  /* 0x0c501f001b1c7f89 */ /* 0x000e2200000e0000 */
[----:B--2---:R-:W-:-:S03]  /*8f80*/  FADD.FTZ R41, R44, R41 ;  /* 0x000000292c297221 */ /* 0x004fc60000010000 */
[----:B------:R-:W1:Y:S01]  /*8f90*/  SHFL.BFLY PT, R45, R50, 0x4, 0x101f ;  /* 0x0c901f00322d7f89 */ /* 0x000e6200000e0000 */
[----:B---3--:R-:W-:-:S03]  /*8fa0*/  FADD.FTZ R34, R37, R34 ;  /* 0x0000002225227221 */ /* 0x008fc60000010000 */
[----:B------:R-:W2:Y:S01]  /*8fb0*/  SHFL.BFLY PT, R29, R26, 0x2, 0x101f ;  /* 0x0c501f001a1d7f89 */ /* 0x000ea200000e0000 */
[----:B----4-:R-:W-:-:S03]  /*8fc0*/  FADD.FTZ R35, R36, R35 ;  /* 0x0000002324237221 */ /* 0x010fc60000010000 */
[----:B------:R-:W3:Y:S01]  /*8fd0*/  SHFL.BFLY PT, R37, R34, 0x2, 0x101f ;  /* 0x0c501f0022257f89 */ /* 0x000ee200000e0000 */
[----:B-----5:R-:W-:Y:S01]  /*8fe0*/  FADD.FTZ R42, R43, R42 ;  /* 0x0000002a2b2a7221 */ /* 0x020fe20000010000 */
[----:B------:R-:W-:Y:S02]  /*8ff0*/  MOV R43, 0xffff ;  /* 0x0000ffff002b7802 */ /* 0x000fe40000000f00 */
[----:B------:R-:W4:Y:S01]  /*9000*/  SHFL.BFLY PT, R36, R35, 0x2, 0x101f ;  /* 0x0c501f0023247f89 */ /* 0x000f2200000e0000 */
[----:B------:R-:W-:Y:S01]  /*9010*/  FADD.FTZ R47, R47, R46 ;  /* 0x0000002e2f2f7221 */ /* 0x000fe20000010000 */
[----:B------:R-:W-:Y:S02]  /*9020*/  MOV R46, 0xffff ;  /* 0x0000ffff002e7802 */ /* 0x000fe40000000f00 */
[----:B------:R-:W5:Y:S04]  /*9030*/  SHFL.BFLY PT, R44, R41, 0x2, 0x101f ;  /* 0x0c501f00292c7f89 */ /* 0x000f6800000e0000 */
[----:B------:R-:W5:Y:S01]  /*9040*/  SHFL.BFLY PT, R43, R42, 0x2, 0x101f ;  /* 0x0c501f002a2b7f89 */ /* 0x000f6200000e0000 */
[----:B0-----:R-:W-:-:S03]  /*9050*/  FADD.FTZ R31, R27, R28 ;  /* 0x0000001c1b1f7221 */ /* 0x001fc60000010000 */
[----:B------:R-:W0:Y:S01]  /*9060*/  SHFL.BFLY PT, R46, R47, 0x4, 0x101f ;  /* 0x0c901f002f2e7f89 */ /* 0x000e2200000e0000 */
[----:B-1----:R-:W-:Y:S01]  /*9070*/  FADD.FTZ R45, R50, R45 ;  /* 0x0000002d322d7221 */ /* 0x002fe20000010000 */
[----:B--2---:R-:W-:Y:S02]  /*9080*/  FADD.FTZ R30, R26, R29 ;  /* 0x0000001d1a1e7221 */ /* 0x004fe40000010000 */
[----:B------:R-:W1:Y:S01]  /*9090*/  SHFL.BFLY PT, R32, R31, 0x1, 0x101f ;  /* 0x0c301f001f207f89 */ /* 0x000e6200000e0000 */
[----:B------:R-:W2:Y:S01]  /*90a0*/  LDC.64 R26, c[0x0][0x218] ;  /* 0x00008600ff1a7b82 */ /* 0x000ea20000000a00 */
[----:B---3--:R-:W-:Y:S02]  /*90b0*/  FADD.FTZ R37, R34, R37 ;  /* 0x0000002522257221 */ /* 0x008fe40000010000 */
[----:B------:R-:W3:Y:S01]  /*90c0*/  SHFL.BFLY PT, R33, R30, 0x1, 0x101f ;  /* 0x0c301f001e217f89 */ /* 0x000ee200000e0000 */
[----:B------:R-:W-:Y:S01]  /*90d0*/  MOV R34, 0xffff ;  /* 0x0000ffff00227802 */ /* 0x000fe20000000f00 */
[----:B----4-:R-:W-:Y:S01]  /*90e0*/  FADD.FTZ R36, R35, R36 ;  /* 0x0000002423247221 */ /* 0x010fe20000010000 */
[----:B------:R-:W-:-:S02]  /*90f0*/  MOV R35, 0xffff ;  /* 0x0000ffff00237802 */ /* 0x000fc40000000f00 */
[----:B------:R-:W4:Y:S01]  /*9100*/  LDC.64 R28, c[0x0][0x220] ;  /* 0x00008800ff1c7b82 */ /* 0x000f220000000a00 */
[----:B------:R-:W4:Y:S01]  /*9110*/  SHFL.BFLY PT, R48, R45, 0x2, 0x101f ;  /* 0x0c501f002d307f89 */ /* 0x000f2200000e0000 */
[----:B-----5:R-:W-:Y:S01]  /*9120*/  FADD.FTZ R44, R41, R44 ;  /* 0x0000002c292c7221 */ /* 0x020fe20000010000 */
[----:B------:R-:W-:Y:S02]  /*9130*/  IMAD.MOV.U32 R41, RZ, RZ, 0xffff ;  /* 0x0000ffffff297424 */ /* 0x000fe400078e00ff */
[----:B------:R-:W5:Y:S01]  /*9140*/  SHFL.BFLY PT, R34, R37, 0x1, 0x101f ;  /* 0x0c301f0025227f89 */ /* 0x000f6200000e0000 */
[----:B------:R-:W-:Y:S01]  /*9150*/  FADD.FTZ R42, R42, R43 ;  /* 0x0000002b2a2a7221 */ /* 0x000fe20000010000 */
[----:B------:R-:W-:Y:S02]  /*9160*/  MOV R43, 0xffff ;  /* 0x0000ffff002b7802 */ /* 0x000fe40000000f00 */
[----:B------:R-:W5:Y:S01]  /*9170*/  SHFL.BFLY PT, R35, R36, 0x1, 0x101f ;  /* 0x0c301f0024237f89 */ /* 0x000f6200000e0000 */
[----:B0-----:R-:W-:Y:S01]  /*9180*/  FADD.FTZ R46, R47, R46 ;  /* 0x0000002e2f2e7221 */ /* 0x001fe20000010000 */
[----:B------:R-:W-:-:S02]  /*9190*/  MOV R47, 0xffff ;  /* 0x0000ffff002f7802 */ /* 0x000fc40000000f00 */
[----:B------:R-:W0:Y:S01]  /*91a0*/  SHFL.BFLY PT, R41, R44, 0x1, 0x101f ;  /* 0x0c301f002c297f89 */ /* 0x000e2200000e0000 */
[----:B-1----:R-:W-:Y:S01]  /*91b0*/  FADD.FTZ R31, R31, R32 ;  /* 0x000000201f1f7221 */ /* 0x002fe20000010000 */
[C---:B--2---:R-:W-:Y:S02]  /*91c0*/  IMAD.WIDE R26, R25.reuse, 0x2, R26 ;  /* 0x00000002191a7825 */ /* 0x044fe400078e021a */
[----:B------:R-:W1:Y:S02]  /*91d0*/  SHFL.BFLY PT, R43, R42, 0x1, 0x101f ;  /* 0x0c301f002a2b7f89 */ /* 0x000e6400000e0000 */
[----:B---3--:R-:W-:Y:S01]  /*91e0*/  FADD.FTZ R30, R30, R33 ;  /* 0x000000211e1e7221 */ /* 0x008fe20000010000 */
[----:B------:R-:W-:Y:S01]  /*91f0*/  @!P0 F2FP.BF16.F32.PACK_AB R31, RZ, R31 ;  /* 0x0000001fff1f823e */ /* 0x000fe200000010ff */
[----:B------:R-:W2:Y:S03]  /*9200*/  SHFL.BFLY PT, R47, R46, 0x2, 0x101f ;  /* 0x0c501f002e2f7f89 */ /* 0x000ea600000e0000 */
[----:B------:R-:W-:Y:S01]  /*9210*/  @!P0 F2FP.BF16.F32.PACK_AB R30, RZ, R30 ;  /* 0x0000001eff1e823e */ /* 0x000fe200000010ff */
[----:B----4-:R-:W-:Y:S01]  /*9220*/  IMAD.WIDE R28, R25, 0x2, R28 ;  /* 0x00000002191c7825 */ /* 0x010fe200078e021c */
[----:B------:R-:W-:-:S03]  /*9230*/  PRMT R49, R31, 0x7610, R49 ;  /* 0x000076101f317816 */ /* 0x000fc60000000031 */
[----:B------:R-:W-:Y:S01]  /*9240*/  FADD.FTZ R45, R45, R48 ;  /* 0x000000302d2d7221 */ /* 0x000fe20000010000 */
[----:B------:R-:W-:Y:S01]  /*9250*/  PRMT R33, R30, 0x7610, R33 ;  /* 0x000076101e217816 */ /* 0x000fe20000000021 */
[----:B-----5:R-:W-:Y:S01]  /*9260*/  FADD.FTZ R25, R37, R34 ;  /* 0x0000002225197221 */ /* 0x020fe20000010000 */
[----:B------:R-:W-:Y:S01]  /*9270*/  MOV R34, 0xffff ;  /* 0x0000ffff00227802 */ /* 0x000fe20000000f00 */
[----:B------:R-:W-:-:S03]  /*9280*/  FADD.FTZ R30, R36, R35 ;  /* 0x00000023241e7221 */ /* 0x000fc60000010000 */
[----:B------:R-:W-:Y:S01]  /*9290*/  @!P0 F2FP.BF16.F32.PACK_AB R25, RZ, R25 ;  /* 0x00000019ff19823e */ /* 0x000fe200000010ff */
[----:B------:R3:W-:Y:S01]  /*92a0*/  @!P0 STG.E.U16 desc[UR18][R26.64], R33 ;  /* 0x000000211a008986 */ /* 0x0007e2000c101512 */
[----:B0-----:R-:W-:Y:S01]  /*92b0*/  FADD.FTZ R31, R44, R41 ;  /* 0x000000292c1f7221 */ /* 0x001fe20000010000 */
[----:B------:R-:W-:Y:S02]  /*92c0*/  @!P0 F2FP.BF16.F32.PACK_AB R30, RZ, R30 ;  /* 0x0000001eff1e823e */ /* 0x000fe400000010ff */
[----:B------:R-:W-:Y:S01]  /*92d0*/  @!P0 STG.E.U16 desc[UR18][R28.64], R49 ;  /* 0x000000311c008986 */ /* 0x000fe2000c101512 */
[----:B-1----:R-:W-:Y:S01]  /*92e0*/  FADD.FTZ R32, R42, R43 ;  /* 0x0000002b2a207221 */ /* 0x002fe20000010000 */
[----:B------:R-:W-:Y:S02]  /*92f0*/  @!P0 F2FP.BF16.F32.PACK_AB R31, RZ, R31 ;  /* 0x0000001fff1f823e */ /* 0x000fe400000010ff */
[----:B------:R-:W0:Y:S01]  /*9300*/  SHFL.BFLY PT, R34, R45, 0x1, 0x101f ;  /* 0x0c301f002d227f89 */ /* 0x000e2200000e0000 */
[----:B--2---:R-:W-:Y:S01]  /*9310*/  FADD.FTZ R46, R46, R47 ;  /* 0x0000002f2e2e7221 */ /* 0x004fe20000010000 */
[----:B------:R-:W-:-:S02]  /*9320*/  @!P0 F2FP.BF16.F32.PACK_AB R32, RZ, R32 ;  /* 0x00000020ff20823e */ /* 0x000fc400000010ff */
[----:B---3--:R-:W-:Y:S02]  /*9330*/  PRMT R33, R25, 0x7610, R33 ;  /* 0x0000761019217816 */ /* 0x008fe40000000021 */
[----:B------:R-:W-:-:S03]  /*9340*/  MOV R25, 0xffff ;  /* 0x0000ffff00197802 */ /* 0x000fc60000000f00 */
[----:B------:R1:W-:Y:S04]  /*9350*/  @!P0 STG.E.U16 desc[UR18][R26.64+0x28], R33 ;  /* 0x000028211a008986 */ /* 0x0003e8000c101512 */
[----:B------:R1:W-:Y:S04]  /*9360*/  @!P0 STG.E.U16 desc[UR18][R28.64+0x28], R30 ;  /* 0x0000281e1c008986 */ /* 0x0003e8000c101512 */
[----:B------:R1:W-:Y:S04]  /*9370*/  @!P0 STG.E.U16 desc[UR18][R26.64+0x50], R31 ;  /* 0x0000501f1a008986 */ /* 0x0003e8000c101512 */
[----:B------:R1:W2:Y:S01]  /*9380*/  SHFL.BFLY PT, R25, R46, 0x1, 0x101f ;  /* 0x0c301f002e197f89 */ /* 0x0002a200000e0000 */
[----:B0-----:R-:W-:-:S03]  /*9390*/  FADD.FTZ R34, R45, R34 ;  /* 0x000000222d227221 */ /* 0x001fc60000010000 */
[----:B------:R1:W-:Y:S04]  /*93a0*/  @!P0 STG.E.U16 desc[UR18][R28.64+0x50], R32 ;  /* 0x000050201c008986 */ /* 0x0003e8000c101512 */
.L_x_97:
[----:B-12---:R-:W-:Y:S01]  /*93b0*/  FADD.FTZ R30, R46, R25 ;  /* 0x000000192e1e7221 */ /* 0x006fe20000010000 */
[----:B------:R-:W-:-:S04]  /*93c0*/  @!P0 F2FP.BF16.F32.PACK_AB R25, RZ, R34 ;  /* 0x00000022ff19823e */ /* 0x000fc800000010ff */
[----:B------:R-:W-:Y:S01]  /*93d0*/  @!P0 F2FP.BF16.F32.PACK_AB R30, RZ, R30 ;  /* 0x0000001eff1e823e */ /* 0x000fe200000010ff */
[----:B------:R4:W-:Y:S04]  /*93e0*/  @!P0 STG.E.U16 desc[UR18][R26.64+0x78], R25 ;  /* 0x000078191a008986 */ /* 0x0009e8000c101512 */
[----:B------:R4:W-:Y:S02]  /*93f0*/  @!P0 STG.E.U16 desc[UR18][R28.64+0x78], R30 ;  /* 0x0000781e1c008986 */ /* 0x0009e4000c101512 */
.L_x_27:
[----:B------:R-:W-:Y:S05]  /*9400*/  WARPSYNC.ALL ;  /* 0x0000000000007948 */ /* 0x000fea0003800000 */
[----:B------:R-:W-:Y:S01]  /*9410*/  VIADD R22, R22, 0x800 ;  /* 0x0000080016167836 */ /* 0x000fe20000000000 */
[----:B------:R-:W-:Y:S04]  /*9420*/  BAR.SYNC.DEFER_BLOCKING 0x0 ;  /* 0x0000000000007b1d */ /* 0x000fe80000010000 */
[----:B------:R-:W-:-:S13]  /*9430*/  ISETP.GE.AND P0, PT, R22, UR17, PT ;  /* 0x0000001116007c0c */ /* 0x000fda000bf06270 */
[----:B------:R-:W-:Y:S05]  /*9440*/  @!P0 BRA `(.L_x_34) ;  /* 0xffffffe000f08947 */ /* 0x000fea000383ffff */
[----:B------:R-:W-:Y:S05]  /*9450*/  EXIT ;  /* 0x000000000000794d */ /* 0x000fea0003800000 */
.L_x_30:
[----:B-1----:R-:W-:Y:S02]  /*9460*/  MOV R52, R25 ;  /* 0x0000001900347202 */ /* 0x002fe40000000f00 */
[----:B------:R-:W-:Y:S02]  /*9470*/  MOV R53, 0x8 ;  /* 0x0000000800357802 */ /* 0x000fe40000000f00 */
[----:B------:R-:W-:Y:S02]  /*9480*/  MOV R54, 0x101f ;  /* 0x0000101f00367802 */ /* 0x000fe40000000f00 */
[----:B------:R-:W-:-:S07]  /*9490*/  MOV R51, 0xffff ;  /* 0x0000ffff00337802 */ /* 0x000fce0000000f00 */
[----:B0-2---:R-:W-:Y:S05]  /*94a0*/  WARPSYNC.COLLECTIVE R51, `(.L_x_35) ;  /* 0x0000000033087348 */ /* 0x005fea0003c00000 */
[----:B------:R1:W3:Y:S02]  /*94b0*/  SHFL.BFLY P3, R49, R52, R53, R54 ;  /* 0x0c00003534317389 */ /* 0x0002e40000060036 */
[----:B0123--:R-:W-:Y:S01]  /*94c0*/  ENDCOLLECTIVE ;  /* 0x000000000000791b */ /* 0x00ffe20003800000 */
.L_x_35:
[----:B------:R-:W-:Y:S01]  /*94d0*/  IMAD.MOV.U32 R52, RZ, RZ, R26 ;  /* 0x000000ffff347224 */ /* 0x000fe200078e001a */
[----:B------:R-:W-:-:S07]  /*94e0*/  MOV R28, R49 ;  /* 0x00000031001c7202 */ /* 0x000fce0000000f00 */
[----:B------:R-:W-:Y:S05]  /*94f0*/  WARPSYNC.COLLECTIVE R51, `(.L_x_36) ;  /* 0x0000000033087348 */ /* 0x000fea0003c00000 */
[----:B------:R0:W1:Y:S02]  /*9500*/  SHFL.BFLY P3, R49, R52, R53, R54 ;  /* 0x0c00003534317389 */ /* 0x0000640000060036 */
[----:B01----:R-:W-:Y:S01]  /*9510*/  ENDCOLLECTIVE ;  /* 0x000000000000791b */ /* 0x003fe20003800000 */
.L_x_36:
[----:B------:R-:W-:-:S05]  /*9520*/  FADD.FTZ R28, R28, R25 ;  /* 0x000000191c1c7221 */ /* 0x000fca0000010000 */
[----:B------:R-:W-:Y:S02]  /*9530*/  MOV R52, R28 ;  /* 0x0000001c00347202 */ /* 0x000fe40000000f00 */
[----:B------:R-:W-:Y:S02]  /*9540*/  MOV R53, 0x4 ;  /* 0x0000000400357802 */ /* 0x000fe40000000f00 */
[----:B------:R-:W-:-:S07]  /*9550*/  MOV R27, R49 ;  /* 0x00000031001b7202 */ /* 0x000fce0000000f00 */
[----:B------:R-:W-:Y:S05]  /*9560*/  WARPSYNC.COLLECTIVE R51, `(.L_x_37) ;  /* 0x0000000033087348 */ /* 0x000fea0003c00000 */
[----:B------:R0:W1:Y:S02]  /*9570*/  SHFL.BFLY P3, R49, R52, R53, R54 ;  /* 0x0c00003534317389 */ /* 0x0000640000060036 */
[----:B01----:R-:W-:Y:S01]  /*9580*/  ENDCOLLECTIVE ;  /* 0x000000000000791b */ /* 0x003fe20003800000 */
.L_x_37:
[----:B------:R-:W-:-:S05]  /*9590*/  FADD.FTZ R27, R27, R26 ;  /* 0x0000001a1b1b7221 */ /* 0x000fca0000010000 */
[----:B------:R-:W-:Y:S02]  /*95a0*/  MOV R52, R27 ;  /* 0x0000001b00347202 */ /* 0x000fe40000000f00 */
[----:B------:R-:W-:-:S07]  /*95b0*/  MOV R29, R49 ;  /* 0x00000031001d7202 */ /* 0x000fce0000000f00 */
[----:B------:R-:W-:Y:S05]  /*95c0*/  WARPSYNC.COLLECTIVE R51, `(.L_x_38) ;  /* 0x0000000033087348 */ /* 0x000fea0003c00000 */
[----:B------:R0:W1:Y:S02]  /*95d0*/  SHFL.BFLY P3, R49, R52, R53, R54 ;  /* 0x0c00003534317389 */ /* 0x0000640000060036 */
[----:B01----:R-:W-:Y:S01]  /*95e0*/  ENDCOLLECTIVE ;  /* 0x000000000000791b */ /* 0x003fe20003800000 */
.L_x_38:
[----:B------:R-:W-:-:S05]  /*95f0*/  FADD.FTZ R29, R28, R29 ;  /* 0x0000001d1c1d7221 */ /* 0x000fca0000010000 */
[----:B------:R-:W-:Y:S02]  /*9600*/  MOV R52, R29 ;  /* 0x0000001d00347202 */ /* 0x000fe40000000f00 */
[----:B------:R-:W-:Y:S01]  /*9610*/  MOV R53, 0x2 ;  /* 0x0000000200357802 */ /* 0x000fe20000000f00 */
[----:B------:R-:W-:-:S07]  /*9620*/  IMAD.MOV.U32 R30, RZ, RZ, R49 ;  /* 0x000000ffff1e7224 */ /* 0x000fce00078e0031 */
[----:B------:R-:W-:Y:S05]  /*9630*/  WARPSYNC.COLLECTIVE R51, `(.L_x_39) ;  /* 0x0000000033087348 */ /* 0x000fea0003c00000 */
[----:B------:R0:W1:Y:S02]  /*9640*/  SHFL.BFLY P3, R49, R52, R53, R54 ;  /* 0x0c00003534317389 */ /* 0x0000640000060036 */
[----:B01----:R-:W-:Y:S01]  /*9650*/  ENDCOLLECTIVE ;  /* 0x000000000000791b */ /* 0x003fe20003800000 */
.L_x_39:
[----:B------:R-:W-:-:S05]  /*9660*/  FADD.FTZ R30, R27, R30 ;  /* 0x0000001e1b1e7221 */ /* 0x000fca0000010000 */
[----:B------:R-:W-:Y:S02]  /*9670*/  MOV R52, R30 ;  /* 0x0000001e00347202 */ /* 0x000fe40000000f00 */
[----:B------:R-:W-:-:S07]  /*9680*/  MOV R32, R49 ;  /* 0x0000003100207202 */ /* 0x000fce0000000f00 */
[----:B------:R-:W-:Y:S05]  /*9690*/  WARPSYNC.COLLECTIVE R51, `(.L_x_40) ;  /* 0x0000000033087348 */ /* 0x000fea0003c00000 */
[----:B------:R0:W1:Y:S02]  /*96a0*/  SHFL.BFLY P3, R49, R52, R53, R54 ;  /* 0x0c00003534317389 */ /* 0x0000640000060036 */
[----:B01----:R-:W-:Y:S01]  /*96b0*/  ENDCOLLECTIVE ;  /* 0x000000000000791b */ /* 0x003fe20003800000 */
.L_x_40:
[----:B------:R-:W-:-:S04]  /*96c0*/  FADD.FTZ R32, R29, R32 ;  /* 0x000000201d207221 */ /* 0x000fc80000010000 */
[----:B------:R-:W-:Y:S01]  /*96d0*/  IMAD.MOV.U32 R52, RZ, RZ, R32 ;  /* 0x000000ffff347224 */ /* 0x000fe200078e0020 */
[----:B------:R-:W-:Y:S02]  /*96e0*/  MOV R53, 0x1 ;  /* 0x0000000100357802 */ /* 0x000fe40000000f00 */
[----:B------:R-:W-:-:S07]  /*96f0*/  MOV R25, R49 ;  /* 0x0000003100197202 */ /* 0x000fce0000000f00 */
[----:B------:R-:W-:Y:S05]  /*9700*/  WARPSYNC.COLLECTIVE R51, `(.L_x_41) ;  /* 0x0000000033087348 */ /* 0x000fea0003c00000 */
[----:B------:R0:W1:Y:S02]  /*9710*/  SHFL.BFLY P3, R49, R52, R53, R54 ;  /* 0x0c00003534317389 */ /* 0x0000640000060036 */
[----:B01----:R-:W-:Y:S01]  /*9720*/  ENDCOLLECTIVE ;  /* 0x000000000000791b */ /* 0x003fe20003800000 */
.L_x_41:
[----:B------:R-:W-:-:S05]  /*9730*/  FADD.FTZ R25, R30, R25 ;  /* 0x000000191e197221 */ /* 0x000fca0000010000 */
[----:B------:R-:W-:Y:S02]  /*9740*/  MOV R52, R25 ;  /* 0x0000001900347202 */ /* 0x000fe40000000f00 */
[----:B------:R-:W-:-:S07]  /*9750*/  MOV R31, R49 ;  /* 0x00000031001f7202 */ /* 0x000fce0000000f00 */
[----:B------:R-:W-:Y:S05]  /*9760*/  WARPSYNC.COLLECTIVE R51, `(.L_x_42) ;  /* 0x0000000033087348 */ /* 0x000fea0003c00000 */
[----:B------:R0:W1:Y:S02]  /*9770*/  SHFL.BFLY P3, R49, R52, R53, R54 ;  /* 0x0c00003534317389 */ /* 0x0000640000060036 */
[----:B01----:R-:W-:Y:S01]  /*9780*/  ENDCOLLECTIVE ;  /* 0x000000000000791b */ /* 0x003fe20003800000 */
.L_x_42:
[----:B------:R-:W-:Y:S01]  /*9790*/  FADD.FTZ R31, R32, R31 ;  /* 0x0000001f201f7221 */ /* 0x000fe20000010000 */
[----:B------:R-:W-:Y:S01]  /*97a0*/  MOV R34, R49 ;  /* 0x0000003100227202 */ /* 0x000fe20000000f00 */
[----:B------:R-:W-:Y:S06]  /*97b0*/  BRA `(.L_x_43) ;  /* 0xffffffec00547947 */ /* 0x000fec000383ffff */
.L_x_31:
[----:B------:R-:W-:Y:S01]  /*97c0*/  BSSY B1, `(.L_x_44) ;  /* 0x0000008000017945 */ /* 0x000fe20003800000 */
[----:B---3--:R-:W-:Y:S01]  /*97d0*/  MOV R52, R25 ;  /* 0x0000001900347202 */ /* 0x008fe20000000f00 */
[----:B------:R-:W-:Y:S01]  /*97e0*/  IMAD.MOV.U32 R53, RZ, RZ, 0x8 ;  /* 0x00000008ff357424 */ /* 0x000fe200078e00ff */
[----:B------:R-:W-:Y:S02]  /*97f0*/  MOV R54, 0x101f ;  /* 0x0000101f00367802 */ /* 0x000fe40000000f00 */
[----:B------:R-:W-:-:S07]  /*9800*/  MOV R51, 0xffff ;  /* 0x0000ffff00337802 */ /* 0x000fce0000000f00 */
[----:B012---:R-:W-:Y:S05]  /*9810*/  WARPSYNC.COLLECTIVE R51, `(.L_x_45) ;  /* 0x0000000033087348 */ /* 0x007fea0003c00000 */
[----:B------:R3:W4:Y:S02]  /*9820*/  SHFL.BFLY P3, R49, R52, R53, R54 ;  /* 0x0c00003534317389 */ /* 0x0007240000060036 */
[----:B01234-:R-:W-:Y:S01]  /*9830*/  ENDCOLLECTIVE ;  /* 0x000000000000791b */ /* 0x01ffe20003800000 */
.L_x_45:
[----:B------:R-:W-:Y:S05]  /*9840*/  BSYNC B1 ;  /* 0x0000000000017941 */ /* 0x000fea0003800000 */
.L_x_44:
[----:B------:R-:W-:Y:S01]  /*9850*/  HFMA2.MMA R53, -RZ, RZ, 0, 4.76837158203125e-07 ;  /* 0x00000008ff357435 */ /* 0x000fe200000001ff */
[----:B------:R-:W-:Y:S01]  /*9860*/  MOV R52, R30 ;  /* 0x0000001e00347202 */ /* 0x000fe20000000f00 */
[----:B------:R-:W-:Y:S01]  /*9870*/  IMAD.MOV.U32 R54, RZ, RZ, 0x101f ;  /* 0x0000101fff367424 */ /* 0x000fe200078e00ff */
[----:B------:R-:W-:Y:S02]  /*9880*/  MOV R51, 0xffff ;  /* 0x0000ffff00337802 */ /* 0x000fe40000000f00 */
[----:B------:R-:W-:-:S07]  /*9890*/  MOV R32, R49 ;  /* 0x0000003100207202 */ /* 0x000fce0000000f00 */
[----:B------:R-:W-:Y:S05]  /*98a0*/  WARPSYNC.COLLECTIVE R51, `(.L_x_46) ;  /* 0x0000000033087348 */ /* 0x000fea0003c00000 */
[----:B------:R0:W1:Y:S02]  /*98b0*/  SHFL.BFLY P3, R49, R52, R53, R54 ;  /* 0x0c00003534317389 */ /* 0x0000640000060036 */
[----:B01----:R-:W-:Y:S01]  /*98c0*/  ENDCOLLECTIVE ;  /* 0x000000000000791b */ /* 0x003fe20003800000 */
.L_x_46:
[----:B------:R-:W-:Y:S01]  /*98d0*/  FADD.FTZ R32, R32, R25 ;  /* 0x0000001920207221 */ /* 0x000fe20000010000 */
[----:B------:R-:W-:-:S04]  /*98e0*/  HFMA2.MMA R53, -RZ, RZ, 0, 2.384185791015625e-07 ;  /* 0x00000004ff357435 */ /* 0x000fc800000001ff */
[----:B------:R-:W-:Y:S02]  /*98f0*/  MOV R52, R32 ;  /* 0x0000002000347202 */ /* 0x000fe40000000f00 */
[----:B------:R-:W-:-:S07]  /*9900*/  MOV R31, R49 ;  /* 0x00000031001f7202 */ /* 0x000fce0000000f00 */
[----:B------:R-:W-:Y:S05]  /*9910*/  WARPSYNC.COLLECTIVE R51, `(.L_x_47) ;  /* 0x0000000033087348 */ /* 0x000fea0003c00000 */
[----:B------:R0:W1:Y:S02]  /*9920*/  SHFL.BFLY P3, R49, R52, R53, R54 ;  /* 0x0c00003534317389 */ /* 0x0000640000060036 */
[----:B01----:R-:W-:Y:S01]  /*9930*/  ENDCOLLECTIVE ;  /* 0x000000000000791b */ /* 0x003fe20003800000 */
.L_x_47:
[----:B------:R-:W-:-:S04]  /*9940*/  FADD.FTZ R31, R31, R30 ;  /* 0x0000001e1f1f7221 */ /* 0x000fc80000010000 */
[----:B------:R-:W-:Y:S01]  /*9950*/  IMAD.MOV.U32 R52, RZ, RZ, R31 ;  /* 0x000000ffff347224 */ /* 0x000fe200078e001f */
[----:B------:R-:W-:-:S07]  /*9960*/  MOV R33, R49 ;  /* 0x0000003100217202 */ /* 0x000fce0000000f00 */
[----:B------:R-:W-:Y:S05]  /*9970*/  WARPSYNC.COLLECTIVE R51, `(.L_x_48) ;  /* 0x0000000033087348 */ /* 0x000fea0003c00000 */
[----:B------:R0:W1:Y:S02]  /*9980*/  SHFL.BFLY P3, R49, R52, R53, R54 ;  /* 0x0c00003534317389 */ /* 0x0000640000060036 */
[----:B01----:R-:W-:Y:S01]  /*9990*/  ENDCOLLECTIVE ;  /* 0x000000000000791b */ /* 0x003fe20003800000 */
.L_x_48:
[----:B------:R-:W-:Y:S01]  /*99a0*/  FADD.FTZ R33, R32, R33 ;  /* 0x0000002120217221 */ /* 0x000fe20000010000 */
[----:B------:R-:W-:-:S04]  /*99b0*/  HFMA2.MMA R53, -RZ, RZ, 0, 1.1920928955078125e-07 ;  /* 0x00000002ff357435 */ /* 0x000fc800000001ff */
[----:B------:R-:W-:Y:S02]  /*99c0*/  MOV R52, R33 ;  /* 0x0000002100347202 */ /* 0x000fe40000000f00 */
[----:B------:R-:W-:-:S07]  /*99d0*/  MOV R34, R49 ;  /* 0x0000003100227202 */ /* 0x000fce0000000f00 */
[----:B------:R-:W-:Y:S05]  /*99e0*/  WARPSYNC.COLLECTIVE R51, `(.L_x_49) ;  /* 0x0000000033087348 */ /* 0x000fea0003c00000 */
[----:B------:R0:W1:Y:S02]  /*99f0*/  SHFL.BFLY P3, R49, R52, R53, R54 ;  /* 0x0c00003534317389 */ /* 0x0000640000060036 */
[----:B01----:R-:W-:Y:S01]  /*9a00*/  ENDCOLLECTIVE ;  /* 0x000000000000791b */ /* 0x003fe20003800000 */
.L_x_49:
[----:B------:R-:W-:-:S05]  /*9a10*/  FADD.FTZ R34, R31, R34 ;  /* 0x000000221f227221 */ /* 0x000fca0000010000 */
[----:B------:R-:W-:Y:S02]  /*9a20*/  MOV R52, R34 ;  /* 0x0000002200347202 */ /* 0x000fe40000000f00 */
[----:B------:R-:W-:-:S07]  /*9a30*/  MOV R36, R49 ;  /* 0x0000003100247202 */ /* 0x000fce0000000f00 */
[----:B------:R-:W-:Y:S05]  /*9a40*/  WARPSYNC.COLLECTIVE R51, `(.L_x_50) ;  /* 0x0000000033087348 */ /* 0x000fea0003c00000 */
[----:B------:R0:W1:Y:S02]  /*9a50*/  SHFL.BFLY P3, R49, R52, R53, R54 ;  /* 0x0c00003534317389 */ /* 0x0000640000060036 */
[----:B01----:R-:W-:Y:S01]  /*9a60*/  ENDCOLLECTIVE ;  /* 0x000000000000791b */ /* 0x003fe20003800000 */
.L_x_50:
[----:B------:R-:W-:Y:S01]  /*9a70*/  FADD.FTZ R36, R33, R36 ;  /* 0x0000002421247221 */ /* 0x000fe20000010000 */
[----:B------:R-:W-:-:S04]  /*9a80*/  HFMA2.MMA R53, -RZ, RZ, 0, 5.9604644775390625e-08 ;  /* 0x00000001ff357435 */ /* 0x000fc800000001ff */
[----:B------:R-:W-:Y:S01]  /*9a90*/  MOV R52, R36 ;  /* 0x0000002400347202 */ /* 0x000fe20000000f00 */
[----:B------:R-:W-:-:S07]  /*9aa0*/  IMAD.MOV.U32 R25, RZ, RZ, R49 ;  /* 0x000000ffff197224 */ /* 0x000fce00078e0031 */
[----:B------:R-:W-:Y:S05]  /*9ab0*/  WARPSYNC.COLLECTIVE R51, `(.L_x_51) ;  /* 0x0000000033087348 */ /* 0x000fea0003c00000 */
[----:B------:R0:W1:Y:S02]  /*9ac0*/  SHFL.BFLY P3, R49, R52, R53, R54 ;  /* 0x0c00003534317389 */ /* 0x0000640000060036 */
[----:B01----:R-:W-:Y:S01]  /*9ad0*/  ENDCOLLECTIVE ;  /* 0x000000000000791b */ /* 0x003fe20003800000 */
.L_x_51:
[----:B------:R-:W-:-:S05]  /*9ae0*/  FADD.FTZ R25, R34, R25 ;  /* 0x0000001922197221 */ /* 0x000fca0000010000 */
[----:B------:R-:W-:Y:S02]  /*9af0*/  MOV R52, R25 ;  /* 0x0000001900347202 */ /* 0x000fe40000000f00 */
[----:B------:R-:W-:-:S07]  /*9b00*/  MOV R35, R49 ;  /* 0x0000003100237202 */ /* 0x000fce0000000f00 */
[----:B------:R-:W-:Y:S05]  /*9b10*/  WARPSYNC.COLLECTIVE R51, `(.L_x_52) ;  /* 0x0000000033087348 */ /* 0x000fea0003c00000 */
[----:B------:R0:W1:Y:S02]  /*9b20*/  SHFL.BFLY P3, R49, R52, R53, R54 ;  /* 0x0c00003534317389 */ /* 0x0000640000060036 */
[----:B01----:R-:W-:Y:S01]  /*9b30*/  ENDCOLLECTIVE ;  /* 0x000000000000791b */ /* 0x003fe20003800000 */
.L_x_52:
[----:B------:R-:W-:Y:S01]  /*9b40*/  FADD.FTZ R35, R36, R35 ;  /* 0x0000002324237221 */ /* 0x000fe20000010000 */
[----:B------:R-:W-:Y:S01]  /*9b50*/  MOV R30, R49 ;  /* 0x00000031001e7202 */ /* 0x000fe20000000f00 */
[----:B------:R-:W-:Y:S06]  /*9b60*/  BRA `(.L_x_53) ;  /* 0xffffffec00147947 */ /* 0x000fec000383ffff */
.L_x_32:
[----:B------:R-:W-:Y:S01]  /*9b70*/  BSSY B1, `(.L_x_54) ;  /* 0x0000008000017945 */ /* 0x000fe20003800000 */
[----:B----4-:R-:W-:Y:S01]  /*9b80*/  IMAD.MOV.U32 R52, RZ, RZ, R25 ;  /* 0x000000ffff347224 */ /* 0x010fe200078e0019 */
[----:B------:R-:W-:Y:S02]  /*9b90*/  MOV R53, 0x8 ;  /* 0x0000000800357802 */ /* 0x000fe40000000f00 */
[----:B------:R-:W-:Y:S02]  /*9ba0*/  MOV R54, 0x101f ;  /* 0x0000101f00367802 */ /* 0x000fe40000000f00 */
[----:B------:R-:W-:-:S07]  /*9bb0*/  MOV R51, 0xffff ;  /* 0x0000ffff00337802 */ /* 0x000fce0000000f00 */
[----:B0123--:R-:W-:Y:S05]  /*9bc0*/  WARPSYNC.COLLECTIVE R51, `(.L_x_55) ;  /* 0x0000000033087348 */ /* 0x00ffea0003c00000 */
[----:B------:R4:W0:Y:S02]  /*9bd0*/  SHFL.BFLY P3, R49, R52, R53, R54 ;  /* 0x0c00003534317389 */ /* 0x0008240000060036 */
[----:B01234-:R-:W-:Y:S01]  /*9be0*/  ENDCOLLECTIVE ;  /* 0x000000000000791b */ /* 0x01ffe20003800000 */
.L_x_55:
[----:B------:R-:W-:Y:S05]  /*9bf0*/  BSYNC B1 ;  /* 0x0000000000017941 */ /* 0x000fea0003800000 */
.L_x_54:
[----:B------:R-:W-:Y:S01]  /*9c00*/  HFMA2.MMA R54, -RZ, RZ, 0, 0.000503063201904296875 ;  /* 0x0000101fff367435 */ /* 0x000fe200000001ff */
[----:B------:R-:W-:Y:S01]  /*9c10*/  MOV R52, R30 ;  /* 0x0000001e00347202 */ /* 0x000fe20000000f00 */
[----:B------:R-:W-:Y:S01]  /*9c20*/  IMAD.MOV.U32 R53, RZ, RZ, 0x8 ;  /* 0x00000008ff357424 */ /* 0x000fe200078e00ff */
[----:B------:R-:W-:Y:S02]  /*9c30*/  MOV R51, 0xffff ;  /* 0x0000ffff00337802 */ /* 0x000fe40000000f00 */
[----:B------:R-:W-:-:S07]  /*9c40*/  MOV R32, R49 ;  /* 0x0000003100207202 */ /* 0x000fce0000000f00 */
[----:B------:R-:W-:Y:S05]  /*9c50*/  WARPSYNC.COLLECTIVE R51, `(.L_x_56) ;  /* 0x0000000033087348 */ /* 0x000fea0003c00000 */
[----:B------:R0:W1:Y:S02]  /*9c60*/  SHFL.BFLY P3, R49, R52, R53, R54 ;  /* 0x0c00003534317389 */ /* 0x0000640000060036 */
[----:B01----:R-:W-:Y:S01]  /*9c70*/  ENDCOLLECTIVE ;  /* 0x000000000000791b */ /* 0x003fe20003800000 */
.L_x_56:
[----:B------:R-:W-:Y:S01]  /*9c80*/  FADD.FTZ R32, R32, R25 ;  /* 0x0000001920207221 */ /* 0x000fe20000010000 */
[----:B------:R-:W-:-:S04]  /*9c90*/  HFMA2.MMA R53, -RZ, RZ, 0, 2.384185791015625e-07 ;  /* 0x00000004ff357435 */ /* 0x000fc800000001ff */
[----:B------:R-:W-:Y:S02]  /*9ca0*/  MOV R52, R32 ;  /* 0x0000002000347202 */ /* 0x000fe40000000f00 */
[----:B------:R-:W-:-:S07]  /*9cb0*/  MOV R31, R49 ;  /* 0x00000031001f7202 */ /* 0x000fce0000000f00 */
[----:B------:R-:W-:Y:S05]  /*9cc0*/  WARPSYNC.COLLECTIVE R51, `(.L_x_57) ;  /* 0x0000000033087348 */ /* 0x000fea0003c00000 */
[----:B------:R0:W1:Y:S02]  /*9cd0*/  SHFL.BFLY P3, R49, R52, R53, R54 ;  /* 0x0c00003534317389 */ /* 0x0000640000060036 */
[----:B01----:R-:W-:Y:S01]  /*9ce0*/  ENDCOLLECTIVE ;  /* 0x000000000000791b */ /* 0x003fe20003800000 */
.L_x_57:
[----:B------:R-:W-:-:S05]  /*9cf0*/  FADD.FTZ R31, R31, R30 ;  /* 0x0000001e1f1f7221 */ /* 0x000fca0000010000 */
[----:B------:R-:W-:Y:S01]  /*9d00*/  MOV R52, R31 ;  /* 0x0000001f00347202 */ /* 0x000fe20000000f00 */
[----:B------:R-:W-:-:S07]  /*9d10*/  IMAD.MOV.U32 R33, RZ, RZ, R49 ;  /* 0x000000ffff217224 */ /* 0x000fce00078e0031 */
[----:B------:R-:W-:Y:S05]  /*9d20*/  WARPSYNC.COLLECTIVE R51, `(.L_x_58) ;  /* 0x0000000033087348 */ /* 0x000fea0003c00000 */
[----:B------:R0:W1:Y:S02]  /*9d30*/  SHFL.BFLY P3, R49, R52, R53, R54 ;  /* 0x0c00003534317389 */ /* 0x0000640000060036 */
[----:B01----:R-:W-:Y:S01]  /*9d40*/  ENDCOLLECTIVE ;  /* 0x000000000000791b */ /* 0x003fe20003800000 */
.L_x_58:
[----:B------:R-:W-:Y:S01]  /*9d50*/  FADD.FTZ R33, R32, R33 ;  /* 0x0000002120217221 */ /* 0x000fe20000010000 */
[----:B------:R-:W-:-:S04]  /*9d60*/  HFMA2.MMA R53, -RZ, RZ, 0, 1.1920928955078125e-07 ;  /* 0x00000002ff357435 */ /* 0x000fc800000001ff */
[----:B------:R-:W-:Y:S02]  /*9d70*/  MOV R52, R33 ;  /* 0x0000002100347202 */ /* 0x000fe40000000f00 */
[----:B------:R-:W-:-:S07]  /*9d80*/  MOV R34, R49 ;  /* 0x0000003100227202 */ /* 0x000fce0000000f00 */
[----:B------:R-:W-:Y:S05]  /*9d90*/  WARPSYNC.COLLECTIVE R51, `(.L_x_59) ;  /* 0x0000000033087348 */ /* 0x000fea0003c00000 */
[----:B------:R0:W1:Y:S02]  /*9da0*/  SHFL.BFLY P3, R49, R52, R53, R54 ;  /* 0x0c00003534317389 */ /* 0x0000640000060036 */
[----:B01----:R-:W-:Y:S01]  /*9db0*/  ENDCOLLECTIVE ;  /* 0x000000000000791b */ /* 0x003fe20003800000 */
.L_x_59:
[----:B------:R-:W-:-:S04]  /*9dc0*/  FADD.FTZ R34, R31, R34 ;  /* 0x000000221f227221 */ /* 0x000fc80000010000 */
[----:B------:R-:W-:Y:S01]  /*9dd0*/  IMAD.MOV.U32 R52, RZ, RZ, R34 ;  /* 0x000000ffff347224 */ /* 0x000fe200078e0022 */
[----:B------:R-:W-:-:S07]  /*9de0*/  MOV R36, R49 ;  /* 0x0000003100247202 */ /* 0x000fce0000000f00 */
[----:B------:R-:W-:Y:S05]  /*9df0*/  WARPSYNC.COLLECTIVE R51, `(.L_x_60) ;  /* 0x0000000033087348 */ /* 0x000fea0003c00000 */
[----:B------:R0:W1:Y:S02]  /*9e00*/  SHFL.BFLY P3, R49, R52, R53, R54 ;  /* 0x0c00003534317389 */ /* 0x0000640000060036 */
[----:B01----:R-:W-:Y:S01]  /*9e10*/  ENDCOLLECTIVE ;  /* 0x000000000000791b */ /* 0x003fe20003800000 */
.L_x_60:
[----:B------:R-:W-:Y:S01]  /*9e20*/  FADD.FTZ R36, R33, R36 ;  /* 0x0000002421247221 */ /* 0x000fe20000010000 */
[----:B------:R-:W-:-:S04]  /*9e30*/  HFMA2.MMA R53, -RZ, RZ, 0, 5.9604644775390625e-08 ;  /* 0x00000001ff357435 */ /* 0x000fc800000001ff */
[----:B------:R-:W-:Y:S02]  /*9e40*/  MOV R52, R36 ;  /* 0x0000002400347202 */ /* 0x000fe40000000f00 */
[----:B------:R-:W-:-:S07]  /*9e50*/  MOV R25, R49 ;  /* 0x0000003100197202 */ /* 0x000fce0000000f00 */
[----:B------:R-:W-:Y:S05]  /*9e60*/  WARPSYNC.COLLECTIVE R51, `(.L_x_61) ;  /* 0x0000000033087348 */ /* 0x000fea0003c00000 */
[----:B------:R0:W1:Y:S02]  /*9e70*/  SHFL.BFLY P3, R49, R52, R53, R54 ;  /* 0x0c00003534317389 */ /* 0x0000640000060036 */
[----:B01----:R-:W-:Y:S01]  /*9e80*/  ENDCOLLECTIVE ;  /* 0x000000000000791b */ /* 0x003fe20003800000 */
.L_x_61:
[----:B------:R-:W-:-:S05]  /*9e90*/  FADD.FTZ R25, R34, R25 ;  /* 0x0000001922197221 */ /* 0x000fca0000010000 */
[----:B------:R-:W-:Y:S02]  /*9ea0*/  MOV R52, R25 ;  /* 0x0000001900347202 */ /* 0x000fe40000000f00 */
[----:B------:R-:W-:-:S07]  /*9eb0*/  MOV R35, R49 ;  /* 0x0000003100237202 */ /* 0x000fce0000000f00 */
[----:B------:R-:W-:Y:S05]  /*9ec0*/  WARPSYNC.COLLECTIVE R51, `(.L_x_62) ;  /* 0x0000000033087348 */ /* 0x000fea0003c00000 */
[----:B------:R0:W1:Y:S02]  /*9ed0*/  SHFL.BFLY P3, R49, R52, R53, R54 ;  /* 0x0c00003534317389 */ /* 0x0000640000060036 */
[----:B01----:R-:W-:Y:S01]  /*9ee0*/  ENDCOLLECTIVE ;  /* 0x000000000000791b */ /* 0x003fe20003800000 */
.L_x_62:
[----:B------:R-:W-:Y:S01]  /*9ef0*/  FADD.FTZ R35, R36, R35 ;  /* 0x0000002324237221 */ /* 0x000fe20000010000 */
[----:B------:R-:W-:Y:S01]  /*9f00*/  IMAD.MOV.U32 R30, RZ, RZ, R49 ;  /* 0x000000ffff1e7224 */ /* 0x000fe200078e0031 */
[----:B------:R-:W-:Y:S06]  /*9f10*/  BRA `(.L_x_63) ;  /* 0xffffffe800c07947 */ /* 0x000fec000383ffff */
.L_x_33:
[----:B------:R-:W-:Y:S01]  /*9f20*/  HFMA2.MMA R53, -RZ, RZ, 0, 4.76837158203125e-07 ;  /* 0x00000008ff357435 */ /* 0x000fe200000001ff */
[----:B------:R-:W-:Y:S01]  /*9f30*/  BSSY B0, `(.L_x_64) ;  /* 0x0000007000007945 */ /* 0x000fe20003800000 */
[----:B--2---:R-:W-:Y:S02]  /*9f40*/  MOV R52, R26 ;  /* 0x0000001a00347202 */ /* 0x004fe40000000f00 */
[----:B------:R-:W-:Y:S02]  /*9f50*/  MOV R54, 0x101f ;  /* 0x0000101f00367802 */ /* 0x000fe40000000f00 */
[----:B------:R-:W-:-:S07]  /*9f60*/  MOV R51, 0xffff ;  /* 0x0000ffff00337802 */ /* 0x000fce0000000f00 */
[----:B01-3--:R-:W-:Y:S05]  /*9f70*/  WARPSYNC.COLLECTIVE R51, `(.L_x_65) ;  /* 0x0000000033087348 */ /* 0x00bfea0003c00000 */
[----:B------:R2:W4:Y:S02]  /*9f80*/  SHFL.BFLY P3, R49, R52, R53, R54 ;  /* 0x0c00003534317389 */ /* 0x0005240000060036 */
[----:B01234-:R-:W-:Y:S01]  /*9f90*/  ENDCOLLECTIVE ;  /* 0x000000000000791b */ /* 0x01ffe20003800000 */
.L_x_65:
[----:B------:R-:W-:Y:S05]  /*9fa0*/  BSYNC B0 ;  /* 0x0000000000007941 */ /* 0x000fea0003800000 */
.L_x_64:
[----:B------:R-:W-:Y:S01]  /*9fb0*/  HFMA2.MMA R53, -RZ, RZ, 0, 4.76837158203125e-07 ;  /* 0x00000008ff357435 */ /* 0x000fe200000001ff */
[----:B------:R-:W-:Y:S01]  /*9fc0*/  IMAD.MOV.U32 R52, RZ, RZ, R27 ;  /* 0x000000ffff347224 */ /* 0x000fe200078e001b */
[----:B------:R-:W-:Y:S02]  /*9fd0*/  MOV R54, 0x101f ;  /* 0x0000101f00367802 */ /* 0x000fe40000000f00 */
[----:B------:R-:W-:Y:S02]  /*9fe0*/  CS2R R34, SRZ ;  /* 0x0000000000227805 */ /* 0x000fe4000001ff00 */
[----:B------:R-:W-:Y:S01]  /*9ff0*/  MOV R51, 0xffff ;  /* 0x0000ffff00337802 */ /* 0x000fe20000000f00 */
[----:B------:R-:W-:Y:S01]  /*a000*/  IMAD.MOV.U32 R41, RZ, RZ, RZ ;  /* 0x000000ffff297224 */ /* 0x000fe200078e00ff */
[----:B------:R-:W-:Y:S01]  /*a010*/  MOV R29, R49 ;  /* 0x00000031001d7202 */ /* 0x000fe20000000f00 */
[----:B------:R-:W-:Y:S01]  /*a020*/  HFMA2.MMA R42, -RZ, RZ, 0, 0 ;  /* 0x00000000ff2a7435 */ /* 0x000fe200000001ff */
[----:B------:R-:W-:-:S10]  /*a030*/  @!P0 IADD3 R30, R25, 0x14, RZ ;  /* 0x00000014191e8810 */ /* 0x000fd40007ffe0ff */
[----:B------:R-:W-:Y:S05]  /*a040*/  WARPSYNC.COLLECTIVE R51, `(.L_x_66) ;  /* 0x0000000033087348 */ /* 0x000fea0003c00000 */
[----:B------:R0:W1:Y:S02]  /*a050*/  SHFL.BFLY P3, R49, R52, R53, R54 ;  /* 0x0c00003534317389 */ /* 0x0000640000060036 */
[----:B01----:R-:W-:Y:S01]  /*a060*/  ENDCOLLECTIVE ;  /* 0x000000000000791b */ /* 0x003fe20003800000 */
.L_x_66:
[----:B------:R-:W-:Y:S01]  /*a070*/  @!P0 LEA R31, R40, UR6, 0x7 ;  /* 0x00000006281f8c11 */ /* 0x000fe2000f8e38ff */
[----:B------:R-:W-:Y:S01]  /*a080*/  FADD.FTZ R29, R29, R26 ;  /* 0x0000001a1d1d7221 */ /* 0x000fe20000010000 */
[----:B------:R-:W-:Y:S02]  /*a090*/  @!P0 LOP3.LUT R30, R30, R11, RZ, 0x3c, !PT ;  /* 0x0000000b1e1e8212 */ /* 0x000fe400078e3cff */
[----:B------:R-:W-:Y:S02]  /*a0a0*/  @!P0 IADD3 R46, R25, 0x3c, RZ ;  /* 0x0000003c192e8810 */ /* 0x000fe40007ffe0ff */
[----:B------:R-:W-:Y:S02]  /*a0b0*/  @!P0 LEA R30, R30, R31, 0x2 ;  /* 0x0000001f1e1e8211 */ /* 0x000fe400078e10ff */
[----:B------:R-:W-:Y:S02]  /*a0c0*/  @!P0 LEA R45, R40, UR6, 0x7 ;  /* 0x00000006282d8c11 */ /* 0x000fe4000f8e38ff */
[----:B------:R-:W-:Y:S01]  /*a0d0*/  @!P0 LOP3.LUT R46, R46, R11, RZ, 0x3c, !PT ;  /* 0x0000000b2e2e8212 */ /* 0x000fe200078e3cff */
[----:B------:R0:W1:Y:S01]  /*a0e0*/  @!P0 LDS R33, [R30+0x500] ;  /* 0x000500001e218984 */ /* 0x0000620000000800 */
[----:B------:R-:W-:Y:S01]  /*a0f0*/  MOV R52, R29 ;  /* 0x0000001d00347202 */ /* 0x000fe20000000f00 */
[----:B------:R-:W-:-:S02]  /*a100*/  IMAD.MOV.U32 R53, RZ, RZ, 0x4 ;  /* 0x00000004ff357424 */ /* 0x000fc400078e00ff */
[----:B------:R0:W2:Y:S01]  /*a110*/  @!P0 LDS R32, [R30] ;  /* 0x000000001e208984 */ /* 0x0000a20000000800 */
[----:B------:R-:W-:Y:S01]  /*a120*/  @!P0 LEA R46, R46, R45, 0x2 ;  /* 0x0000002d2e2e8211 */ /* 0x000fe200078e10ff */
[----:B------:R-:W-:-:S04]  /*a130*/  HFMA2.MMA R45, -RZ, RZ, 0, 0 ;  /* 0x00000000ff2d7435 */ /* 0x000fc800000001ff */
[----:B------:R0:W3:Y:S01]  /*a140*/  @!P0 LDS R47, [R46] ;  /* 0x000000002e2f8984 */ /* 0x0000e20000000800 */
[----:B------:R-:W-:-:S07]  /*a150*/  MOV R28, R49 ;  /* 0x00000031001c7202 */ /* 0x000fce0000000f00 */
[----:B0123--:R-:W-:Y:S05]  /*a160*/  WARPSYNC.COLLECTIVE R51, `(.L_x_67) ;  /* 0x0000000033087348 */ /* 0x00ffea0003c00000 */
[----:B------:R4:W0:Y:S02]  /*a170*/  SHFL.BFLY P3, R49, R52, R53, R54 ;  /* 0x0c00003534317389 */ /* 0x0008240000060036 */
[----:B01234-:R-:W-:Y:S01]  /*a180*/  ENDCOLLECTIVE ;  /* 0x000000000000791b */ /* 0x01ffe20003800000 */
.L_x_67:
[----:B------:R-:W-:Y:S01]  /*a190*/  FADD.FTZ R28, R28, R27 ;  /* 0x0000001b1c1c7221 */ /* 0x000fe20000010000 */
[----:B------:R0:W1:Y:S02]  /*a1a0*/  @!P0 LDS R48, [R46+0x500] ;  /* 0x000500002e308984 */ /* 0x0000640000000800 */
[----:B0-----:R-:W-:Y:S02]  /*a1b0*/  MOV R46, RZ ;  /* 0x000000ff002e7202 */ /* 0x001fe40000000f00 */
[----:B------:R-:W-:Y:S02]  /*a1c0*/  MOV R52, R28 ;  /* 0x0000001c00347202 */ /* 0x000fe40000000f00 */
[----:B------:R-:W-:-:S07]  /*a1d0*/  MOV R26, R49 ;  /* 0x00000031001a7202 */ /* 0x000fce0000000f00 */
[----:B-1----:R-:W-:Y:S05]  /*a1e0*/  WARPSYNC.COLLECTIVE R51, `(.L_x_68) ;  /* 0x0000000033087348 */ /* 0x002fea0003c00000 */
[----:B------:R0:W2:Y:S02]  /*a1f0*/  SHFL.BFLY P3, R49, R52, R53, R54 ;  /* 0x0c00003534317389 */ /* 0x0000a40000060036 */
[----:B012---:R-:W-:Y:S01]  /*a200*/  ENDCOLLECTIVE ;  /* 0x000000000000791b */ /* 0x007fe20003800000 */
.L_x_68:
[----:B------:R-:W-:Y:S01]  /*a210*/  @!P0 MOV R35, R33 ;  /* 0x0000002100238202 */ /* 0x000fe20000000f00 */
[----:B------:R-:W-:Y:S01]  /*a220*/  FADD.FTZ R26, R29, R26 ;  /* 0x0000001a1d1a7221 */ /* 0x000fe20000010000 */
[----:B------:R-:W-:Y:S02]  /*a230*/  @!P0 MOV R34, R32 ;  /* 0x0000002000228202 */ /* 0x000fe40000000f00 */
[----:B------:R-:W-:Y:S02]  /*a240*/  @!P0 MOV R45, R47 ;  /* 0x0000002f002d8202 */ /* 0x000fe40000000f00 */
[----:B------:R-:W-:Y:S01]  /*a250*/  MOV R52, R26 ;  /* 0x0000001a00347202 */ /* 0x000fe20000000f00 */
[----:B------:R-:W-:Y:S01]  /*a260*/  IMAD.MOV.U32 R53, RZ, RZ, 0x2 ;  /* 0x00000002ff357424 */ /* 0x000fe200078e00ff */
[----:B------:R-:W-:Y:S02]  /*a270*/  @!P0 MOV R46, R48 ;  /* 0x00000030002e8202 */ /* 0x000fe40000000f00 */
[----:B------:R-:W-:-:S07]  /*a280*/  MOV R27, R49 ;  /* 0x00000031001b7202 */ /* 0x000fce0000000f00 */
[----:B------:R-:W-:Y:S05]  /*a290*/  WARPSYNC.COLLECTIVE R51, `(.L_x_69) ;  /* 0x0000000033087348 */ /* 0x000fea0003c00000 */
[----:B------:R0:W1:Y:S02]  /*a2a0*/  SHFL.BFLY P3, R49, R52, R53, R54 ;  /* 0x0c00003534317389 */ /* 0x0000640000060036 */
[----:B01----:R-:W-:Y:S01]  /*a2b0*/  ENDCOLLECTIVE ;  /* 0x000000000000791b */ /* 0x003fe20003800000 */
.L_x_69:
[----:B------:R-:W-:-:S05]  /*a2c0*/  FADD.FTZ R27, R28, R27 ;  /* 0x0000001b1c1b7221 */ /* 0x000fca0000010000 */
[----:B------:R-:W-:Y:S02]  /*a2d0*/  MOV R52, R27 ;  /* 0x0000001b00347202 */ /* 0x000fe40000000f00 */
[----:B------:R-:W-:-:S07]  /*a2e0*/  MOV R29, R49 ;  /* 0x00000031001d7202 */ /* 0x000fce0000000f00 */
[----:B------:R-:W-:Y:S05]  /*a2f0*/  WARPSYNC.COLLECTIVE R51, `(.L_x_70) ;  /* 0x0000000033087348 */ /* 0x000fea0003c00000 */
[----:B------:R0:W1:Y:S02]  /*a300*/  SHFL.BFLY P3, R49, R52, R53, R54 ;  /* 0x0c00003534317389 */ /* 0x0000640000060036 */
[----:B01----:R-:W-:Y:S01]  /*a310*/  ENDCOLLECTIVE ;  /* 0x000000000000791b */ /* 0x003fe20003800000 */
.L_x_70:
[----:B------:R-:W-:Y:S01]  /*a320*/  FADD.FTZ R30, R26, R29 ;  /* 0x0000001d1a1e7221 */ /* 0x000fe20000010000 */
[----:B------:R-:W-:-:S04]  /*a330*/  @!P0 LEA R29, R40, UR6, 0x7 ;  /* 0x00000006281d8c11 */ /* 0x000fc8000f8e38ff */
[----:B------:R-:W-:Y:S01]  /*a340*/  MOV R52, R30 ;  /* 0x0000001e00347202 */ /* 0x000fe20000000f00 */
[----:B------:R-:W-:Y:S01]  /*a350*/  IMAD.MOV.U32 R53, RZ, RZ, 0x1 ;  /* 0x00000001ff357424 */ /* 0x000fe200078e00ff */
[----:B------:R-:W-:-:S07]  /*a360*/  MOV R28, R49 ;  /* 0x00000031001c7202 */ /* 0x000fce0000000f00 */
[----:B------:R-:W-:Y:S05]  /*a370*/  WARPSYNC.COLLECTIVE R51, `(.L_x_71) ;  /* 0x0000000033087348 */ /* 0x000fea0003c00000 */
[----:B------:R0:W1:Y:S02]  /*a380*/  SHFL.BFLY P3, R49, R52, R53, R54 ;  /* 0x0c00003534317389 */ /* 0x0000640000060036 */
[----:B01----:R-:W-:Y:S01]  /*a390*/  ENDCOLLECTIVE ;  /* 0x000000000000791b */ /* 0x003fe20003800000 */
.L_x_71:
[----:B------:R-:W-:Y:S01]  /*a3a0*/  FADD.FTZ R31, R27, R28 ;  /* 0x0000001c1b1f7221 */ /* 0x000fe20000010000 */
[C---:B------:R-:W-:Y:S01]  /*a3b0*/  @!P0 VIADD R28, R25.reuse, 0x28 ;  /* 0x00000028191c8836 */ /* 0x040fe20000000000 */
[----:B------:R-:W0:Y:S01]  /*a3c0*/  LDC.64 R26, c[0x0][0x218] ;  /* 0x00008600ff1a7b82 */ /* 0x000e220000000a00 */
[----:B------:R-:W-:-:S03]  /*a3d0*/  IADD3 R25, R25, R22, RZ ;  /* 0x0000001619197210 */ /* 0x000fc60007ffe0ff */
[----:B------:R-:W-:-:S04]  /*a3e0*/  @!P0 LOP3.LUT R28, R28, R11, RZ, 0x3c, !PT ;  /* 0x0000000b1c1c8212 */ /* 0x000fc800078e3cff */
[----:B------:R-:W-:Y:S02]  /*a3f0*/  @!P0 LEA R28, R28, R29, 0x2 ;  /* 0x0000001d1c1c8211 */ /* 0x000fe400078e10ff */
[----:B------:R-:W-:-:S03]  /*a400*/  MOV R52, R31 ;  /* 0x0000001f00347202 */ /* 0x000fc60000000f00 */
[----:B------:R1:W2:Y:S04]  /*a410*/  @!P0 LDS R29, [R28] ;  /* 0x000000001c1d8984 */ /* 0x0002a80000000800 */
[----:B------:R1:W3:Y:S01]  /*a420*/  @!P0 LDS R43, [R28+0x500] ;  /* 0x000500001c2b8984 */ /* 0x0002e20000000800 */
[----:B------:R-:W-:-:S07]  /*a430*/  MOV R33, R49 ;  /* 0x0000003100217202 */ /* 0x000fce0000000f00 */
[----:B0123--:R-:W-:Y:S05]  /*a440*/  WARPSYNC.COLLECTIVE R51, `(.L_x_72) ;  /* 0x0000000033087348 */ /* 0x00ffea0003c00000 */
[----:B------:R4:W0:Y:S02]  /*a450*/  SHFL.BFLY P3, R49, R52, R53, R54 ;  /* 0x0c00003534317389 */ /* 0x0008240000060036 */
[----:B01234-:R-:W-:Y:S01]  /*a460*/  ENDCOLLECTIVE ;  /* 0x000000000000791b */ /* 0x01ffe20003800000 */
.L_x_72:
[----:B------:R-:W-:Y:S01]  /*a470*/  FADD.FTZ R30, R30, R33 ;  /* 0x000000211e1e7221 */ /* 0x000fe20000010000 */
[----:B------:R-:W-:Y:S01]  /*a480*/  IMAD.WIDE R26, R25, 0x2, R26 ;  /* 0x00000002191a7825 */ /* 0x000fe200078e021a */
[----:B------:R-:W-:Y:S01]  /*a490*/  HFMA2.MMA R53, -RZ, RZ, 0, 4.76837158203125e-07 ;  /* 0x00000008ff357435 */ /* 0x000fe200000001ff */
[----:B------:R-:W-:Y:S02]  /*a4a0*/  MOV R52, R34 ;  /* 0x0000002200347202 */ /* 0x000fe40000000f00 */
[----:B------:R-:W-:-:S08]  /*a4b0*/  MOV R32, R49 ;  /* 0x0000003100207202 */ /* 0x000fd00000000f00 */
[----:B------:R-:W-:Y:S05]  /*a4c0*/  WARPSYNC.COLLECTIVE R51, `(.L_x_73) ;  /* 0x0000000033087348 */ /* 0x000fea0003c00000 */
[----:B------:R0:W1:Y:S02]  /*a4d0*/  SHFL.BFLY P3, R49, R52, R53, R54 ;  /* 0x0c00003534317389 */ /* 0x0000640000060036 */
[----:B01----:R-:W-:Y:S01]  /*a4e0*/  ENDCOLLECTIVE ;  /* 0x000000000000791b */ /* 0x003fe20003800000 */
.L_x_73:
[----:B------:R-:W-:Y:S01]  /*a4f0*/  FADD.FTZ R31, R31, R32 ;  /* 0x000000201f1f7221 */ /* 0x000fe20000010000 */
[----:B------:R-:W-:Y:S02]  /*a500*/  @!P0 MOV R41, R29 ;  /* 0x0000001d00298202 */ /* 0x000fe40000000f00 */
[----:B------:R-:W0:Y:S01]  /*a510*/  LDC.64 R28, c[0x0][0x220] ;  /* 0x00008800ff1c7b82 */ /* 0x000e220000000a00 */
[----:B------:R-:W-:Y:S02]  /*a520*/  @!P0 MOV R42, R43 ;  /* 0x0000002b002a8202 */ /* 0x000fe40000000f00 */
[----:B------:R-:W-:Y:S01]  /*a530*/  ISETP.NE.AND P0, PT, R40, RZ, PT ;  /* 0x000000ff2800720c */ /* 0x000fe20003f05270 */
[----:B------:R-:W-:Y:S01]  /*a540*/  IMAD.MOV.U32 R52, RZ, RZ, R35 ;  /* 0x000000ffff347224 */ /* 0x000fe200078e0023 */
[----:B------:R-:W-:-:S11]  /*a550*/  MOV R37, R49 ;  /* 0x0000003100257202 */ /* 0x000fd60000000f00 */
[----:B0-----:R-:W-:Y:S05]  /*a560*/  WARPSYNC.COLLECTIVE R51, `(.L_x_74) ;  /* 0x0000000033087348 */ /* 0x001fea0003c00000 */
[----:B------:R1:W2:Y:S02]  /*a570*/  SHFL.BFLY P3, R49, R52, R53, R54 ;  /* 0x0c00003534317389 */ /* 0x0002a40000060036 */
[----:B012---:R-:W-:Y:S01]  /*a580*/  ENDCOLLECTIVE ;  /* 0x000000000000791b */ /* 0x007fe20003800000 */
.L_x_74:
[----:B------:R-:W-:Y:S01]  /*a590*/  @!P0 F2FP.BF16.F32.PACK_AB R30, RZ, R30 ;  /* 0x0000001eff1e823e */ /* 0x000fe200000010ff */
[----:B------:R-:W-:Y:S01]  /*a5a0*/  FADD.FTZ R37, R37, R34 ;  /* 0x0000002225257221 */ /* 0x000fe20000010000 */
[----:B------:R-:W-:Y:S02]  /*a5b0*/  @!P0 F2FP.BF16.F32.PACK_AB R31, RZ, R31 ;  /* 0x0000001fff1f823e */ /* 0x000fe400000010ff */
[----:B------:R-:W-:Y:S01]  /*a5c0*/  PRMT R33, R30, 0x7610, R33 ;  /* 0x000076101e217816 */ /* 0x000fe20000000021 */
[----:B------:R-:W-:-:S04]  /*a5d0*/  IMAD.WIDE R28, R25, 0x2, R28 ;  /* 0x00000002191c7825 */ /* 0x000fc800078e021c */
[----:B------:R0:W-:Y:S01]  /*a5e0*/  @!P0 STG.E.U16 desc[UR18][R26.64], R33 ;  /* 0x000000211a008986 */ /* 0x0001e2000c101512 */
[----:B------:R-:W-:Y:S01]  /*a5f0*/  HFMA2.MMA R53, -RZ, RZ, 0, 2.384185791015625e-07 ;  /* 0x00000004ff357435 */ /* 0x000fe200000001ff */
[----:B------:R-:W-:Y:S02]  /*a600*/  MOV R52, R37 ;  /* 0x0000002500347202 */ /* 0x000fe40000000f00 */
[----:B------:R-:W-:-:S08]  /*a610*/  MOV R36, R49 ;  /* 0x0000003100247202 */ /* 0x000fd00000000f00 */
[----:B0-----:R-:W-:Y:S05]  /*a620*/  WARPSYNC.COLLECTIVE R51, `(.L_x_75) ;  /* 0x0000000033087348 */ /* 0x001fea0003c00000 */
[----:B------:R1:W2:Y:S02]  /*a630*/  SHFL.BFLY P3, R49, R52, R53, R54 ;  /* 0x0c00003534317389 */ /* 0x0002a40000060036 */
[----:B012---:R-:W-:Y:S01]  /*a640*/  ENDCOLLECTIVE ;  /* 0x000000000000791b */ /* 0x007fe20003800000 */
.L_x_75:
[----:B------:R-:W-:-:S05]  /*a650*/  FADD.FTZ R36, R36, R35 ;  /* 0x0000002324247221 */ /* 0x000fca0000010000 */
[----:B------:R-:W-:Y:S02]  /*a660*/  MOV R52, R36 ;  /* 0x0000002400347202 */ /* 0x000fe40000000f00 */
[----:B------:R-:W-:-:S07]  /*a670*/  MOV R34, R49 ;  /* 0x0000003100227202 */ /* 0x000fce0000000f00 */
[----:B------:R-:W-:Y:S05]  /*a680*/  WARPSYNC.COLLECTIVE R51, `(.L_x_76) ;  /* 0x0000000033087348 */ /* 0x000fea0003c00000 */
[----:B------:R0:W1:Y:S02]  /*a690*/  SHFL.BFLY P3, R49, R52, R53, R54 ;  /* 0x0c00003534317389 */ /* 0x0000640000060036 */
[----:B01----:R-:W-:Y:S01]  /*a6a0*/  ENDCOLLECTIVE ;  /* 0x000000000000791b */ /* 0x003fe20003800000 */
.L_x_76:
[----:B------:R-:W-:Y:S01]  /*a6b0*/  FADD.FTZ R34, R37, R34 ;  /* 0x0000002225227221 */ /* 0x000fe20000010000 */
[----:B------:R-:W-:-:S04]  /*a6c0*/  HFMA2.MMA R53, -RZ, RZ, 0, 1.1920928955078125e-07 ;  /* 0x00000002ff357435 */ /* 0x000fc800000001ff */
[----:B------:R-:W-:Y:S02]  /*a6d0*/  MOV R52, R34 ;  /* 0x0000002200347202 */ /* 0x000fe40000000f00 */
[----:B------:R-:W-:-:S07]  /*a6e0*/  MOV R35, R49 ;  /* 0x0000003100237202 */ /* 0x000fce0000000f00 */
[----:B------:R-:W-:Y:S05]  /*a6f0*/  WARPSYNC.COLLECTIVE R51, `(.L_x_77) ;  /* 0x0000000033087348 */ /* 0x000fea0003c00000 */
[----:B------:R0:W1:Y:S02]  /*a700*/  SHFL.BFLY P3, R49, R52, R53, R54 ;  /* 0x0c00003534317389 */ /* 0x0000640000060036 */
[----:B01----:R-:W-:Y:S01]  /*a710*/  ENDCOLLECTIVE ;  /* 0x000000000000791b */ /* 0x003fe20003800000 */
.L_x_77:
[----:B------:R-:W-:-:S05]  /*a720*/  FADD.FTZ R35, R36, R35 ;  /* 0x0000002324237221 */ /* 0x000fca0000010000 */
[----:B------:R-:W-:Y:S02]  /*a730*/  MOV R52, R35 ;  /* 0x0000002300347202 */ /* 0x000fe40000000f00 */
[----:B------:R-:W-:-:S07]  /*a740*/  MOV R37, R49 ;  /* 0x0000003100257202 */ /* 0x000fce0000000f00 */
[----:B------:R-:W-:Y:S05]  /*a750*/  WARPSYNC.COLLECTIVE R51, `(.L_x_78) ;  /* 0x0000000033087348 */ /* 0x000fea0003c00000 */
[----:B------:R0:W1:Y:S02]  /*a760*/  SHFL.BFLY P3, R49, R52, R53, R54 ;  /* 0x0c00003534317389 */ /* 0x0000640000060036 */
[----:B01----:R-:W-:Y:S01]  /*a770*/  ENDCOLLECTIVE ;  /* 0x000000000000791b */ /* 0x003fe20003800000 */
.L_x_78:
[----:B------:R-:W-:Y:S01]  /*a780*/  FADD.FTZ R37, R34, R37 ;  /* 0x0000002522257221 */ /* 0x000fe20000010000 */
[----:B------:R-:W-:-:S04]  /*a790*/  HFMA2.MMA R53, -RZ, RZ, 0, 5.9604644775390625e-08 ;  /* 0x00000001ff357435 */ /* 0x000fc800000001ff */
[----:B------:R-:W-:Y:S02]  /*a7a0*/  MOV R52, R37 ;  /* 0x0000002500347202 */ /* 0x000fe40000000f00 */
[----:B------:R-:W-:-:S07]  /*a7b0*/  MOV R36, R49 ;  /* 0x0000003100247202 */ /* 0x000fce0000000f00 */
[----:B------:R-:W-:Y:S05]  /*a7c0*/  WARPSYNC.COLLECTIVE R51, `(.L_x_79) ;  /* 0x0000000033087348 */ /* 0x000fea0003c00000 */
[----:B------:R0:W1:Y:S02]  /*a7d0*/  SHFL.BFLY P3, R49, R52, R53, R54 ;  /* 0x0c00003534317389 */ /* 0x0000640000060036 */
[----:B01----:R-:W-:Y:S01]  /*a7e0*/  ENDCOLLECTIVE ;  /* 0x000000000000791b */ /* 0x003fe20003800000 */
.L_x_79:
[----:B------:R-:W-:-:S04]  /*a7f0*/  FADD.FTZ R36, R35, R36 ;  /* 0x0000002423247221 */ /* 0x000fc80000010000 */
[----:B------:R-:W-:Y:S01]  /*a800*/  IMAD.MOV.U32 R52, RZ, RZ, R36 ;  /* 0x000000ffff347224 */ /* 0x000fe200078e0024 */
[----:B------:R-:W-:-:S07]  /*a810*/  MOV R34, R49 ;  /* 0x0000003100227202 */ /* 0x000fce0000000f00 */
[----:B------:R-:W-:Y:S05]  /*a820*/  WARPSYNC.COLLECTIVE R51, `(.L_x_80) ;  /* 0x0000000033087348 */ /* 0x000fea0003c00000 */
[----:B------:R0:W1:Y:S02]  /*a830*/  SHFL.BFLY P3, R49, R52, R53, R54 ;  /* 0x0c00003534317389 */ /* 0x0000640000060036 */
[----:B01----:R-:W-:Y:S01]  /*a840*/  ENDCOLLECTIVE ;  /* 0x000000000000791b */ /* 0x003fe20003800000 */
.L_x_80:
[----:B------:R-:W-:-:S05]  /*a850*/  FADD.FTZ R25, R37, R34 ;  /* 0x0000002225197221 */ /* 0x000fca0000010000 */
[----:B------:R-:W-:Y:S01]  /*a860*/  @!P0 F2FP.BF16.F32.PACK_AB R25, RZ, R25 ;  /* 0x00000019ff19823e */ /* 0x000fe200000010ff */
[----:B------:R-:W-:Y:S01]  /*a870*/  HFMA2.MMA R53, -RZ, RZ, 0, 4.76837158203125e-07 ;  /* 0x00000008ff357435 */ /* 0x000fe200000001ff */
[----:B------:R-:W-:Y:S02]  /*a880*/  MOV R52, R41 ;  /* 0x0000002900347202 */ /* 0x000fe40000000f00 */
[----:B------:R-:W-:-:S08]  /*a890*/  MOV R35, R49 ;  /* 0x0000003100237202 */ /* 0x000fd00000000f00 */
[----:B------:R-:W-:Y:S05]  /*a8a0*/  WARPSYNC.COLLECTIVE R51, `(.L_x_81) ;  /* 0x0000000033087348 */ /* 0x000fea0003c00000 */
[----:B------:R0:W1:Y:S02]  /*a8b0*/  SHFL.BFLY P3, R49, R52, R53, R54 ;  /* 0x0c00003534317389 */ /* 0x0000640000060036 */
[----:B01----:R-:W-:Y:S01]  /*a8c0*/  ENDCOLLECTIVE ;  /* 0x000000000000791b */ /* 0x003fe20003800000 */
.L_x_81:
[--C-:B------:R-:W-:Y:S01]  /*a8d0*/  FADD.FTZ R30, R36, R35.reuse ;  /* 0x00000023241e7221 */ /* 0x100fe20000010000 */
[----:B------:R-:W-:-:S04]  /*a8e0*/  PRMT R35, R25, 0x7610, R35 ;  /* 0x0000761019237816 */ /* 0x000fc80000000023 */
[----:B------:R-:W-:Y:S02]  /*a8f0*/  @!P0 F2FP.BF16.F32.PACK_AB R30, RZ, R30 ;  /* 0x0000001eff1e823e */ /* 0x000fe400000010ff */
[----:B------:R-:W-:Y:S02]  /*a900*/  MOV R52, R42 ;  /* 0x0000002a00347202 */ /* 0x000fe40000000f00 */
[----:B------:R-:W-:-:S07]  /*a910*/  MOV R44, R49 ;  /* 0x00000031002c7202 */ /* 0x000fce0000000f00 */
[----:B------:R-:W-:Y:S05]  /*a920*/  WARPSYNC.COLLECTIVE R51, `(.L_x_82) ;  /* 0x0000000033087348 */ /* 0x000fea0003c00000 */
[----:B------:R0:W1:Y:S02]  /*a930*/  SHFL.BFLY P3, R49, R52, R53, R54 ;  /* 0x0c00003534317389 */ /* 0x0000640000060036 */
[----:B01----:R-:W-:Y:S01]  /*a940*/  ENDCOLLECTIVE ;  /* 0x000000000000791b */ /* 0x003fe20003800000 */
.L_x_82:
[----:B------:R-:W-:Y:S01]  /*a950*/  FADD.FTZ R44, R44, R41 ;  /* 0x000000292c2c7221 */ /* 0x000fe20000010000 */
[----:B------:R-:W-:-:S03]  /*a960*/  HFMA2.MMA R53, -RZ, RZ, 0, 2.384185791015625e-07 ;  /* 0x00000004ff357435 */ /* 0x000fc600000001ff */
[----:B------:R-:W-:Y:S01]  /*a970*/  IMAD.MOV.U32 R52, RZ, RZ, R44 ;  /* 0x000000ffff347224 */ /* 0x000fe200078e002c */
[----:B------:R-:W-:-:S07]  /*a980*/  MOV R43, R49 ;  /* 0x00000031002b7202 */ /* 0x000fce0000000f00 */
[----:B------:R-:W-:Y:S05]  /*a990*/  WARPSYNC.COLLECTIVE R51, `(.L_x_83) ;  /* 0x0000000033087348 */ /* 0x000fea0003c00000 */
[----:B------:R0:W1:Y:S02]  /*a9a0*/  SHFL.BFLY P3, R49, R52, R53, R54 ;  /* 0x0c00003534317389 */ /* 0x0000640000060036 */
[----:B01----:R-:W-:Y:S01]  /*a9b0*/  ENDCOLLECTIVE ;  /* 0x000000000000791b */ /* 0x003fe20003800000 */
.L_x_83:
[----:B------:R-:W-:-:S05]  /*a9c0*/  FADD.FTZ R43, R43, R42 ;  /* 0x0000002a2b2b7221 */ /* 0x000fca0000010000 */
[----:B------:R-:W-:Y:S02]  /*a9d0*/  MOV R52, R43 ;  /* 0x0000002b00347202 */ /* 0x000fe40000000f00 */
[----:B------:R-:W-:-:S07]  /*a9e0*/  MOV R41, R49 ;  /* 0x0000003100297202 */ /* 0x000fce0000000f00 */
[----:B------:R-:W-:Y:S05]  /*a9f0*/  WARPSYNC.COLLECTIVE R51, `(.L_x_84) ;  /* 0x0000000033087348 */ /* 0x000fea0003c00000 */
[----:B------:R0:W1:Y:S02]  /*aa00*/  SHFL.BFLY P3, R49, R52, R53, R54 ;  /* 0x0c00003534317389 */ /* 0x0000640000060036 */
[----:B01----:R-:W-:Y:S01]  /*aa10*/  ENDCOLLECTIVE ;  /* 0x000000000000791b */ /* 0x003fe20003800000 */
.L_x_84:
[----:B------:R-:W-:Y:S01]  /*aa20*/  FADD.FTZ R41, R44, R41 ;  /* 0x000000292c297221 */ /* 0x000fe20000010000 */
[----:B------:R-:W-:-:S03]  /*aa30*/  HFMA2.MMA R53, -RZ, RZ, 0, 1.1920928955078125e-07 ;  /* 0x00000002ff357435 */ /* 0x000fc600000001ff */
[----:B------:R-:W-:Y:S01]  /*aa40*/  IMAD.MOV.U32 R52, RZ, RZ, R41 ;  /* 0x000000ffff347224 */ /* 0x000fe200078e0029 */
[----:B------:R-:W-:-:S07]  /*aa50*/  MOV R42, R49 ;  /* 0x00000031002a7202 */ /* 0x000fce0000000f00 */
[----:B------:R-:W-:Y:S05]  /*aa60*/  WARPSYNC.COLLECTIVE R51, `(.L_x_85) ;  /* 0x0000000033087348 */ /* 0x000fea0003c00000 */
[----:B------:R0:W1:Y:S02]  /*aa70*/  SHFL.BFLY P3, R49, R52, R53, R54 ;  /* 0x0c00003534317389 */ /* 0x0000640000060036 */
[----:B01----:R-:W-:Y:S01]  /*aa80*/  ENDCOLLECTIVE ;  /* 0x000000000000791b */ /* 0x003fe20003800000 */
.L_x_85:
[----:B------:R-:W-:-:S05]  /*aa90*/  FADD.FTZ R42, R43, R42 ;  /* 0x0000002a2b2a7221 */ /* 0x000fca0000010000 */
[----:B------:R-:W-:Y:S02]  /*aaa0*/  MOV R52, R42 ;  /* 0x0000002a00347202 */ /* 0x000fe40000000f00 */
[----:B------:R-:W-:-:S07]  /*aab0*/  MOV R44, R49 ;  /* 0x00000031002c7202 */ /* 0x000fce0000000f00 */
[----:B------:R-:W-:Y:S05]  /*aac0*/  WARPSYNC.COLLECTIVE R51, `(.L_x_86) ;  /* 0x0000000033087348 */ /* 0x000fea0003c00000 */
[----:B------:R0:W1:Y:S02]  /*aad0*/  SHFL.BFLY P3, R49, R52, R53, R54 ;  /* 0x0c00003534317389 */ /* 0x0000640000060036 */
[----:B01----:R-:W-:Y:S01]  /*aae0*/  ENDCOLLECTIVE ;  /* 0x000000000000791b */ /* 0x003fe20003800000 */
.L_x_86:
[----:B------:R-:W-:Y:S01]  /*aaf0*/  FADD.FTZ R44, R41, R44 ;  /* 0x0000002c292c7221 */ /* 0x000fe20000010000 */
[----:B------:R-:W-:-:S03]  /*ab00*/  HFMA2.MMA R53, -RZ, RZ, 0, 5.9604644775390625e-08 ;  /* 0x00000001ff357435 */ /* 0x000fc600000001ff */
[----:B------:R-:W-:Y:S01]  /*ab10*/  IMAD.MOV.U32 R52, RZ, RZ, R44 ;  /* 0x000000ffff347224 */ /* 0x000fe200078e002c */
[----:B------:R-:W-:-:S07]  /*ab20*/  MOV R43, R49 ;  /* 0x00000031002b7202 */ /* 0x000fce0000000f00 */
[----:B------:R-:W-:Y:S05]  /*ab30*/  WARPSYNC.COLLECTIVE R51, `(.L_x_87) ;  /* 0x0000000033087348 */ /* 0x000fea0003c00000 */
[----:B------:R0:W1:Y:S02]  /*ab40*/  SHFL.BFLY P3, R49, R52, R53, R54 ;  /* 0x0c00003534317389 */ /* 0x0000640000060036 */
[----:B01----:R-:W-:Y:S01]  /*ab50*/  ENDCOLLECTIVE ;  /* 0x000000000000791b */ /* 0x003fe20003800000 */
.L_x_87:
[----:B------:R-:W-:-:S05]  /*ab60*/  FADD.FTZ R42, R42, R43 ;  /* 0x0000002b2a2a7221 */ /* 0x000fca0000010000 */
[----:B------:R-:W-:Y:S02]  /*ab70*/  MOV R52, R42 ;  /* 0x0000002a00347202 */ /* 0x000fe40000000f00 */
[----:B------:R-:W-:-:S07]  /*ab80*/  MOV R41, R49 ;  /* 0x0000003100297202 */ /* 0x000fce0000000f00 */
[----:B------:R-:W-:Y:S05]  /*ab90*/  WARPSYNC.COLLECTIVE R51, `(.L_x_88) ;  /* 0x0000000033087348 */ /* 0x000fea0003c00000 */
[----:B------:R0:W1:Y:S02]  /*aba0*/  SHFL.BFLY P3, R49, R52, R53, R54 ;  /* 0x0c00003534317389 */ /* 0x0000640000060036 */
[----:B01----:R-:W-:Y:S01]  /*abb0*/  ENDCOLLECTIVE ;  /* 0x000000000000791b */ /* 0x003fe20003800000 */
.L_x_88:
[----:B------:R-:W-:Y:S01]  /*abc0*/  HFMA2.MMA R53, -RZ, RZ, 0, 4.76837158203125e-07 ;  /* 0x00000008ff357435 */ /* 0x000fe200000001ff */
[----:B------:R-:W-:Y:S02]  /*abd0*/  MOV R52, R45 ;  /* 0x0000002d00347202 */ /* 0x000fe40000000f00 */
[----:B------:R-:W-:-:S08]  /*abe0*/  MOV R43, R49 ;  /* 0x00000031002b7202 */ /* 0x000fd00000000f00 */
[----:B------:R-:W-:Y:S05]  /*abf0*/  WARPSYNC.COLLECTIVE R51, `(.L_x_89) ;  /* 0x0000000033087348 */ /* 0x000fea0003c00000 */
[----:B------:R0:W1:Y:S02]  /*ac00*/  SHFL.BFLY P3, R49, R52, R53, R54 ;  /* 0x0c00003534317389 */ /* 0x0000640000060036 */
[----:B01----:R-:W-:Y:S01]  /*ac10*/  ENDCOLLECTIVE ;  /* 0x000000000000791b */ /* 0x003fe20003800000 */
.L_x_89:
[----:B------:R-:W-:-:S05]  /*ac20*/  FADD.FTZ R32, R42, R43 ;  /* 0x0000002b2a207221 */ /* 0x000fca0000010000 */
[----:B------:R-:W-:Y:S02]  /*ac30*/  @!P0 F2FP.BF16.F32.PACK_AB R32, RZ, R32 ;  /* 0x00000020ff20823e */ /* 0x000fe400000010ff */
[----:B------:R-:W-:Y:S01]  /*ac40*/  MOV R52, R46 ;  /* 0x0000002e00347202 */ /* 0x000fe20000000f00 */
[----:B------:R-:W-:-:S07]  /*ac50*/  IMAD.MOV.U32 R50, RZ, RZ, R49 ;  /* 0x000000ffff327224 */ /* 0x000fce00078e0031 */
[----:B------:R-:W-:Y:S05]  /*ac60*/  WARPSYNC.COLLECTIVE R51, `(.L_x_90) ;  /* 0x0000000033087348 */ /* 0x000fea0003c00000 */
[----:B------:R0:W1:Y:S02]  /*ac70*/  SHFL.BFLY P3, R49, R52, R53, R54 ;  /* 0x0c00003534317389 */ /* 0x0000640000060036 */
[----:B01----:R-:W-:Y:S01]  /*ac80*/  ENDCOLLECTIVE ;  /* 0x000000000000791b */ /* 0x003fe20003800000 */
.L_x_90:
[----:B------:R-:W-:Y:S01]  /*ac90*/  FADD.FTZ R50, R50, R45 ;  /* 0x0000002d32327221 */ /* 0x000fe20000010000 */
[----:B------:R-:W-:-:S04]  /*aca0*/  HFMA2.MMA R53, -RZ, RZ, 0, 2.384185791015625e-07 ;  /* 0x00000004ff357435 */ /* 0x000fc800000001ff */
[----:B------:R-:W-:Y:S02]  /*acb0*/  MOV R52, R50 ;  /* 0x0000003200347202 */ /* 0x000fe40000000f00 */
[----:B------:R-:W-:-:S07]  /*acc0*/  MOV R47, R49 ;  /* 0x00000031002f7202 */ /* 0x000fce0000000f00 */
[----:B------:R-:W-:Y:S05]  /*acd0*/  WARPSYNC.COLLECTIVE R51, `(.L_x_91) ;  /* 0x0000000033087348 */ /* 0x000fea0003c00000 */
[----:B------:R0:W1:Y:S02]  /*ace0*/  SHFL.BFLY P3, R49, R52, R53, R54 ;  /* 0x0c00003534317389 */ /* 0x0000640000060036 */
[----:B01----:R-:W-:Y:S01]  /*acf0*/  ENDCOLLECTIVE ;  /* 0x000000000000791b */ /* 0x003fe20003800000 */
.L_x_91:
[----:B------:R-:W-:-:S05]  /*ad00*/  FADD.FTZ R47, R47, R46 ;  /* 0x0000002e2f2f7221 */ /* 0x000fca0000010000 */
[----:B------:R-:W-:Y:S01]  /*ad10*/  MOV R52, R47 ;  /* 0x0000002f00347202 */ /* 0x000fe20000000f00 */
[----:B------:R-:W-:-:S07]  /*ad20*/  IMAD.MOV.U32 R45, RZ, RZ, R49 ;  /* 0x000000ffff2d7224 */ /* 0x000fce00078e0031 */
[----:B------:R-:W-:Y:S05]  /*ad30*/  WARPSYNC.COLLECTIVE R51, `(.L_x_92) ;  /* 0x0000000033087348 */ /* 0x000fea0003c00000 */
[----:B------:R0:W1:Y:S02]  /*ad40*/  SHFL.BFLY P3, R49, R52, R53, R54 ;  /* 0x0c00003534317389 */ /* 0x0000640000060036 */
[----:B01----:R-:W-:Y:S01]  /*ad50*/  ENDCOLLECTIVE ;  /* 0x000000000000791b */ /* 0x003fe20003800000 */
.L_x_92:
[----:B------:R-:W-:Y:S01]  /*ad60*/  FADD.FTZ R45, R50, R45 ;  /* 0x0000002d322d7221 */ /* 0x000fe20000010000 */
[----:B------:R-:W-:-:S04]  /*ad70*/  HFMA2.MMA R53, -RZ, RZ, 0, 1.1920928955078125e-07 ;  /* 0x00000002ff357435 */ /* 0x000fc800000001ff */
[----:B------:R-:W-:Y:S02]  /*ad80*/  MOV R52, R45 ;  /* 0x0000002d00347202 */ /* 0x000fe40000000f00 */
[----:B------:R-:W-:-:S07]  /*ad90*/  MOV R46, R49 ;  /* 0x00000031002e7202 */ /* 0x000fce0000000f00 */
[----:B------:R-:W-:Y:S05]  /*ada0*/  WARPSYNC.COLLECTIVE R51, `(.L_x_93) ;  /* 0x0000000033087348 */ /* 0x000fea0003c00000 */
[----:B------:R0:W1:Y:S02]  /*adb0*/  SHFL.BFLY P3, R49, R52, R53, R54 ;  /* 0x0c00003534317389 */ /* 0x0000640000060036 */
[----:B01----:R-:W-:Y:S01]  /*adc0*/  ENDCOLLECTIVE ;  /* 0x000000000000791b */ /* 0x003fe20003800000 */
.L_x_93:
[----:B------:R-:W-:-:S04]  /*add0*/  FADD.FTZ R46, R47, R46 ;  /* 0x0000002e2f2e7221 */ /* 0x000fc80000010000 */
[----:B------:R-:W-:Y:S01]  /*ade0*/  IMAD.MOV.U32 R52, RZ, RZ, R46 ;  /* 0x000000ffff347224 */ /* 0x000fe200078e002e */
[----:B------:R-:W-:-:S07]  /*adf0*/  MOV R48, R49 ;  /* 0x0000003100307202 */ /* 0x000fce0000000f00 */
[----:B------:R-:W-:Y:S05]  /*ae00*/  WARPSYNC.COLLECTIVE R51, `(.L_x_94) ;  /* 0x0000000033087348 */ /* 0x000fea0003c00000 */
[----:B------:R0:W1:Y:S02]  /*ae10*/  SHFL.BFLY P3, R49, R52, R53, R54 ;  /* 0x0c00003534317389 */ /* 0x0000640000060036 */
[----:B01----:R-:W-:Y:S01]  /*ae20*/  ENDCOLLECTIVE ;  /* 0x000000000000791b */ /* 0x003fe20003800000 */
.L_x_94:
[----:B------:R-:W-:Y:S01]  /*ae30*/  FADD.FTZ R45, R45, R48 ;  /* 0x000000302d2d7221 */ /* 0x000fe20000010000 */
[----:B------:R-:W-:-:S04]  /*ae40*/  HFMA2.MMA R53, -RZ, RZ, 0, 5.9604644775390625e-08 ;  /* 0x00000001ff357435 */ /* 0x000fc800000001ff */
[----:B------:R-:W-:Y:S02]  /*ae50*/  MOV R52, R45 ;  /* 0x0000002d00347202 */ /* 0x000fe40000000f00 */
[----:B------:R-:W-:Y:S02]  /*ae60*/  MOV R47, R49 ;  /* 0x00000031002f7202 */ /* 0x000fe40000000f00 */
[----:B------:R-:W-:Y:S01]  /*ae70*/  PRMT R49, R31, 0x7610, R49 ;  /* 0x000076101f317816 */ /* 0x000fe20000000031 */
[----:B------:R-:W-:Y:S02]  /*ae80*/  FADD.FTZ R31, R44, R41 ;  /* 0x000000292c1f7221 */ /* 0x000fe40000010000 */
[----:B------:R-:W-:Y:S02]  /*ae90*/  FADD.FTZ R46, R46, R47 ;  /* 0x0000002f2e2e7221 */ /* 0x000fe40000010000 */
[----:B------:R0:W-:Y:S01]  /*aea0*/  @!P0 STG.E.U16 desc[UR18][R28.64], R49 ;  /* 0x000000311c008986 */ /* 0x0001e2000c101512 */
[----:B------:R-:W-:-:S07]  /*aeb0*/  @!P0 F2FP.BF16.F32.PACK_AB R31, RZ, R31 ;  /* 0x0000001fff1f823e */ /* 0x000fce00000010ff */
[----:B0-----:R-:W-:Y:S05]  /*aec0*/  WARPSYNC.COLLECTIVE R51, `(.L_x_95) ;  /* 0x0000000033087348 */ /* 0x001fea0003c00000 */
[----:B0-----:R0:W1:Y:S02]  /*aed0*/  SHFL.BFLY P3, R49, R52, R53, R54 ;  /* 0x0c00003534317389 */ /* 0x0010640000060036 */
[----:B01----:R-:W-:Y:S01]  /*aee0*/  ENDCOLLECTIVE ;  /* 0x000000000000791b */ /* 0x003fe20003800000 */
.L_x_95:
[----:B------:R0:W-:Y:S04]  /*aef0*/  @!P0 STG.E.U16 desc[UR18][R26.64+0x28], R35 ;  /* 0x000028231a008986 */ /* 0x0001e8000c101512 */
[----:B------:R0:W-:Y:S04]  /*af00*/  @!P0 STG.E.U16 desc[UR18][R28.64+0x28], R30 ;  /* 0x0000281e1c008986 */ /* 0x0001e8000c101512 */
[----:B------:R0:W-:Y:S01]  /*af10*/  @!P0 STG.E.U16 desc[UR18][R26.64+0x50], R31 ;  /* 0x0000501f1a008986 */ /* 0x0001e2000c101512 */
[----:B------:R-:W-:-:S03]  /*af20*/  MOV R52, R46 ;  /* 0x0000002e00347202 */ /* 0x000fc60000000f00 */
[----:B------:R0:W-:Y:S01]  /*af30*/  @!P0 STG.E.U16 desc[UR18][R28.64+0x50], R32 ;  /* 0x000050201c008986 */ /* 0x0001e2000c101512 */
[----:B------:R-:W-:-:S07]  /*af40*/  MOV R34, R49 ;  /* 0x0000003100227202 */ /* 0x000fce0000000f00 */
[----:B0-----:R-:W-:Y:S05]  /*af50*/  WARPSYNC.COLLECTIVE R51, `(.L_x_96) ;  /* 0x0000000033087348 */ /* 0x001fea0003c00000 */
[----:B------:R1:W2:Y:S02]  /*af60*/  SHFL.BFLY P3, R49, R52, R53, R54 ;  /* 0x0c00003534317389 */ /* 0x0002a40000060036 */
[----:B012---:R-:W-:Y:S01]  /*af70*/  ENDCOLLECTIVE ;  /* 0x000000000000791b */ /* 0x007fe20003800000 */
.L_x_96:
[----:B------:R-:W-:Y:S01]  /*af80*/  FADD.FTZ R34, R45, R34 ;  /* 0x000000222d227221 */ /* 0x000fe20000010000 */
[----:B------:R-:W-:Y:S01]  /*af90*/  MOV R25, R49 ;  /* 0x0000003100197202 */ /* 0x000fe20000000f00 */
[----:B------:R-:W-:Y:S06]  /*afa0*/  BRA `(.L_x_97) ;  /* 0xffffffe400007947 */ /* 0x000fec000383ffff */
.L_x_98:
[----:B------:R-:W-:-:S00]  /*afb0*/  BRA `(.L_x_98) ;  /* 0xfffffffc00fc7947 */ /* 0x000fc0000383ffff */
[----:B------:R-:W-:-:S00]  /*afc0*/  NOP ;  /* 0x0000000000007918 */ /* 0x000fc00000000000 */
        /* <DEDUP_REMOVED lines=11> */
.L_x_1812:


//--------------------- .text._ZN13group_norm_v218gn_bwd_cuda_kernelI13__nv_bfloat16Li320ELi2ELi32ELi20ELi4096ELb0ELb1ELi32ELi320ELi320ELi4ELb1ELi2ELb0ELb0ELNS_15WgradSyncMethodE3ENS_16CompileConditionILi900EEEEEvPT_S6_S6_PKS5_S8_S8_S8_PKfflPfPj --------------------------
	.section	.text._ZN13group_norm_v218gn_bwd_cuda_kernelI13__nv_bfloat16Li320ELi2ELi32ELi20ELi4096ELb0ELb1ELi32ELi320ELi320ELi4ELb1ELi2ELb0ELb0ELNS_15WgradSyncMethodE3ENS_16CompileConditionILi900EEEEEvPT_S6_S6_PKS5_S8_S8_S8_PKfflPfPj,"ax",@progbits
	.align	128
        .global         _ZN13group_norm_v218gn_bwd_cuda_kernelI13__nv_bfloat16Li320ELi2ELi32ELi20ELi4096ELb0ELb1ELi32ELi320ELi320ELi4ELb1ELi2ELb0ELb0ELNS_15WgradSyncMethodE3ENS_16CompileConditionILi900EEEEEvPT_S6_S6_PKS5_S8_S8_S8_PKfflPfPj
        .type           _ZN13group_norm_v218gn_bwd_cuda_kernelI13__nv_bfloat16Li320ELi2ELi32ELi20ELi4096ELb0ELb1ELi32ELi320ELi320ELi4ELb1ELi2ELb0ELb0ELNS_15WgradSyncMethodE3ENS_16CompileConditionILi900EEEEEvPT_S6_S6_PKS5_S8_S8_S8_PKfflPfPj,@function
        .size           _ZN13group_norm_v218gn_bwd_cuda_kernelI13__nv_bfloat16Li320ELi2ELi32ELi20ELi4096ELb0ELb1ELi32ELi320ELi320ELi4ELb1ELi2ELb0ELb0ELNS_15WgradSyncMethodE3ENS_16CompileConditionILi900EEEEEvPT_S6_S6_PKS5_S8_S8_S8_PKfflPfPj,(.L_x_1813 - _ZN13group_norm_v218gn_bwd_cuda_kernelI13__nv_bfloat16Li320ELi2ELi32ELi20ELi4096ELb0ELb1ELi32ELi320ELi320ELi4ELb1ELi2ELb0ELb0ELNS_15WgradSyncMethodE3ENS_16CompileConditionILi900EEEEEvPT_S6_S6_PKS5_S8_S8_S8_PKfflPfPj)
        .other          _ZN13group_norm_v218gn_bwd_cuda_kernelI13__nv_bfloat16Li320ELi2ELi32ELi20ELi4096ELb0ELb1ELi32ELi320ELi320ELi4ELb1ELi2ELb0ELb0ELNS_15WgradSyncMethodE3ENS_16CompileConditionILi900EEEEEvPT_S6_S6_PKS5_S8_S8_S8_PKfflPfPj,@"STO_CUDA_ENTRY STV_DEFAULT"
_ZN13group_norm_v218gn_bwd_cuda_kernelI13__nv_bfloat16Li320ELi2ELi32ELi20ELi4096ELb0ELb1ELi32ELi320ELi320ELi4ELb1ELi2ELb0ELb0ELNS_15WgradSyncMethodE3ENS_16CompileConditionILi900EEEEEvPT_S6_S6_PKS5_S8_S8_S8_PKfflPfPj:
.text._ZN13group_norm_v218gn_bwd_cuda_kernelI13__nv_bfloat16Li320ELi2ELi32ELi20ELi4096ELb0ELb1ELi32ELi320ELi320ELi4ELb1ELi2ELb0ELb0ELNS_15WgradSyncMethodE3ENS_16CompileConditionILi900EEEEEvPT_S6_S6_PKS5_S8_S8_S8_PKfflPfPj:
        /* <DEDUP_REMOVED lines=10> */
[----:B------:R-:W-:Y:S02]  /*00a0*/  UMOV UR9, UR6 ;  /* 0x0000000600097c82 */ /* 0x000fe40008000000 */
        /* <DEDUP_REMOVED lines=11> */
[----:B------:R-:W-:Y:S01]  /*0160*/  ULOP3.LUT UR4, UR4, 0x2, URZ, 0xfc, !UPT ;  /* 0x0000000204047892 */ /* 0x000fe2000f8efc3f */
[----:B------:R-:W-:-:S04]  /*0170*/  IADD3 R0, RZ, -UR8, RZ ;  /* 0x80000008ff007c10 */ /* 0x000fc8000fffe0ff */
[----:B------:R-:W-:Y:S01]  /*0180*/  ISETP.NE.AND P0, PT, R0, UR17, PT ;  /* 0x0000001100007c0c */ /* 0x000fe2000bf05270 */
[----:B------:R-:W-:-:S03]  /*0190*/  IMAD.U32 R7, RZ, RZ, UR4 ;  /* 0x00000004ff077e24 */ /* 0x000fc6000f8e00ff */
[----:B------:R-:W-:Y:S01]  /*01a0*/  SEL R5, R5, 0x1, !P0 ;  /* 0x0000000105057807 */ /* 0x000fe20004000000 */
[----:B0-----:R-:W-:Y:S01]  /*01b0*/  IMAD.WIDE.U32 R2, R7, 0x4, R2 ;  /* 0x0000000407027825 */ /* 0x001fe200078e0002 */
[----:B------:R-:W-:Y:S06]  /*01c0*/  MEMBAR.ALL.GPU ;  /* 0x0000000000007992 */ /* 0x000fec000000a000 */
[----:B------:R-:W-:-:S00]  /*01d0*/  ERRBAR ;  /* 0x00000000000079ab */ /* 0x000fc00000000000 */
[----:B------:R-:W-:Y:S06]  /*01e0*/  CGAERRBAR ;  /* 0x00000000000075ab */ /* 0x000fec0000000000 */
[----:B------:R0:W5:Y:S02]  /*01f0*/  ATOM.E.ADD.STRONG.GPU PT, R5, desc[UR12][R2.64], R5 ;  /* 0x000000050205798a */ /* 0x00016400081ee1cc */
.L_x_101:
[----:B------:R-:W2:Y:S04]  /*0200*/  LD.E.STRONG.GPU R0, desc[UR12][R2.64] ;  /* 0x0000000c02007980 */ /* 0x000ea8000c10f900 */
[----:B--2---:R-:W-:Y:S01]  /*0210*/  CCTL.IVALL ;  /* 0x00000000ff00798f */ /* 0x004fe20002000000 */
[----:B------:R-:W-:Y:S05]  /*0220*/  YIELD ;  /* 0x0000000000007946 */ /* 0x000fea0003800000 */
[----:B-----5:R-:W-:-:S04]  /*0230*/  LOP3.LUT R0, R0, R5, RZ, 0x3c, !PT ;  /* 0x0000000500007212 */ /* 0x020fc800078e3cff */
[----:B------:R-:W-:-:S13]  /*0240*/  ISETP.GT.AND P0, PT, R0, -0x1, PT ;  /* 0xffffffff0000780c */ /* 0x000fda0003f04270 */
[----:B------:R-:W-:Y:S05]  /*0250*/  @P0 BRA `(.L_x_101) ;  /* 0xfffffffc00e80947 */ /* 0x000fea000383ffff */
.L_x_100:
[----:B------:R-:W-:Y:S05]  /*0260*/  WARPSYNC.ALL ;  /* 0x0000000000007948 */ /* 0x000fea0003800000 */
[----:B------:R-:W-:Y:S06]  /*0270*/  BAR.SYNC.DEFER_BLOCKING 0x0 ;  /* 0x0000000000007b1d */ /* 0x000fec0000010000 */
[----:B------:R-:W-:Y:S05]  /*0280*/  BRA `(.L_x_102) ;  /* 0x0000004400607947 */ /* 0x000fea0003800000 */
.L_x_99:
[----:B------:R-:W0:Y:S01]  /*0290*/  S2R R9, SR_TID.X ;  /* 0x0000000000097919 */ /* 0x000e220000002100 */
[----:B------:R-:W1:Y:S01]  /*02a0*/  S2UR UR8, SR_CgaCtaId ;  /* 0x00000000000879c3 */ /* 0x000e620000008800 */
[----:B------:R-:W-:Y:S01]  /*02b0*/  UMOV UR4, 0x400 ;  /* 0x0000040000047882 */ /* 0x000fe20000000000 */
[----:B------:R-:W-:Y:S01]  /*02c0*/  CS2R R24, SRZ ;  /* 0x0000000000187805 */ /* 0x000fe2000001ff00 */
[----:B------:R-:W-:Y:S01]  /*02d0*/  UIADD3 UR4, UR4, 0x2800, URZ ;  /* 0x0000280004047890 */ /* 0x000fe2000fffe03f */
[----:B------:R-:W-:Y:S02]  /*02e0*/  CS2R R26, SRZ ;  /* 0x00000000001a7805 */ /* 0x000fe4000001ff00 */
[----:B------:R-:W-:Y:S02]  /*02f0*/  CS2R R28, SRZ ;  /* 0x00000000001c7805 */ /* 0x000fe4000001ff00 */
[----:B------:R-:W-:Y:S01]  /*0300*/  CS2R R30, SRZ ;  /* 0x00000000001e7805 */ /* 0x000fe2000001ff00 */
[----:B-1----:R-:W-:-:S03]  /*0310*/  ULEA UR8, UR8, UR4, 0x18 ;  /* 0x0000000408087291 */ /* 0x002fc6000f8ec03f */
[----:B------:R-:W-:Y:S01]  /*0320*/  UMOV UR4, URZ ;  /* 0x0000003f00047c82 */ /* 0x000fe20008000000 */
[----:B0-----:R-:W-:-:S04]  /*0330*/  SHF.R.S32.HI R0, RZ, 0x1f, R9 ;  /* 0x0000001fff007819 */ /* 0x001fc80000011409 */
[CC--:B------:R-:W-:Y:S02]  /*0340*/  LEA.HI R2, R0.reuse, R9.reuse, RZ, 0x2 ;  /* 0x0000000900027211 */ /* 0x0c0fe400078f10ff */
[----:B------:R-:W-:Y:S02]  /*0350*/  LEA.HI R0, R0, R9, RZ, 0x4 ;  /* 0x0000000900007211 */ /* 0x000fe400078f20ff */
[----:B------:R-:W-:Y:S02]  /*0360*/  SHF.R.S32.HI R6, RZ, 0x2, R2 ;  /* 0x00000002ff067819 */ /* 0x000fe40000011402 */
[----:B------:R-:W-:Y:S02]  /*0370*/  LOP3.LUT R2, R2, 0xfffffffc, RZ, 0xc0, !PT ;  /* 0xfffffffc02027812 */ /* 0x000fe400078ec0ff */
[C---:B------:R-:W-:Y:S01]  /*0380*/  IADD3 R3, R6.reuse, 0x50, RZ ;  /* 0x0000005006037810 */ /* 0x040fe20007ffe0ff */
[C---:B------:R-:W-:Y:S01]  /*0390*/  VIADD R5, R6.reuse, 0xa0 ;  /* 0x000000a006057836 */ /* 0x040fe20000000000 */
[----:B------:R-:W-:-:S02]  /*03a0*/  IADD3 R7, R6, 0xf0, RZ ;  /* 0x000000f006077810 */ /* 0x000fc40007ffe0ff */
[----:B------:R-:W-:Y:S02]  /*03b0*/  SHF.R.S32.HI R4, RZ, 0x1f, R3 ;  /* 0x0000001fff047819 */ /* 0x000fe40000011403 */
[----:B------:R-:W-:Y:S02]  /*03c0*/  SHF.R.S32.HI R6, RZ, 0x1f, R5 ;  /* 0x0000001fff067819 */ /* 0x000fe40000011405 */
[----:B------:R-:W-:Y:S02]  /*03d0*/  SHF.R.S32.HI R8, RZ, 0x1f, R7 ;  /* 0x0000001fff087819 */ /* 0x000fe40000011407 */
[----:B------:R-:W-:Y:S02]  /*03e0*/  LEA.HI R4, R4, R3, RZ, 0x2 ;  /* 0x0000000304047211 */ /* 0x000fe400078f10ff */
[----:B------:R-:W-:Y:S02]  /*03f0*/  SHF.R.U32.HI R3, RZ, 0x4, R0 ;  /* 0x00000004ff037819 */ /* 0x000fe40000011600 */
[----:B------:R-:W-:-:S02]  /*0400*/  IADD3 R2, -R2, R9, RZ ;  /* 0x0000000902027210 */ /* 0x000fc40007ffe1ff */
[----:B------:R-:W-:Y:S02]  /*0410*/  LEA.HI R6, R6, R5, RZ, 0x2 ;  /* 0x0000000506067211 */ /* 0x000fe400078f10ff */
[----:B------:R-:W-:Y:S02]  /*0420*/  LEA.HI R8, R8, R7, RZ, 0x2 ;  /* 0x0000000708087211 */ /* 0x000fe400078f10ff */
[----:B------:R-:W-:Y:S02]  /*0430*/  SHF.R.U32.HI R5, RZ, 0x2, R4 ;  /* 0x00000002ff057819 */ /* 0x000fe40000011604 */
[C---:B------:R-:W-:Y:S02]  /*0440*/  LOP3.LUT R0, R2.reuse, 0x3, R3, 0x78, !PT ;  /* 0x0000000302007812 */ /* 0x040fe400078e7803 */
[----:B------:R-:W-:Y:S02]  /*0450*/  SHF.R.U32.HI R7, RZ, 0x2, R6 ;  /* 0x00000002ff077819 */ /* 0x000fe40000011606 */
[----:B------:R-:W-:Y:S01]  /*0460*/  SHF.R.U32.HI R9, RZ, 0x2, R8 ;  /* 0x00000002ff097819 */ /* 0x000fe20000011608 */
[----:B------:R0:W-:Y:S01]  /*0470*/  STL [R1+0x3c], R0 ;  /* 0x00003c0001007387 */ /* 0x0001e20000100800 */
[----:B------:R-:W-:-:S02]  /*0480*/  LOP3.LUT R4, R2, 0x3, R5, 0x78, !PT ;  /* 0x0000000302047812 */ /* 0x000fc400078e7805 */
[----:B------:R-:W-:-:S03]  /*0490*/  LOP3.LUT R3, R2, 0x3, R7, 0x78, !PT ;  /* 0x0000000302037812 */ /* 0x000fc600078e7807 */
[----:B------:R1:W-:Y:S01]  /*04a0*/  STL [R1+0x38], R4 ;  /* 0x0000380401007387 */ /* 0x0003e20000100800 */
[----:B0-----:R-:W-:-:S03]  /*04b0*/  LOP3.LUT R0, R2, 0x3, R9, 0x78, !PT ;  /* 0x0000000302007812 */ /* 0x001fc600078e7809 */
[----:B------:R1:W-:Y:S04]  /*04c0*/  STL [R1+0x34], R3 ;  /* 0x0000340301007387 */ /* 0x0003e80000100800 */
[----:B------:R1:W-:Y:S02]  /*04d0*/  STL [R1+0x30], R0 ;  /* 0x0000300001007387 */ /* 0x0003e40000100800 */
.L_x_118:
[----:B-1----:R-:W0:Y:S01]  /*04e0*/  S2R R0, SR_TID.X ;  /* 0x0000000000007919 */ /* 0x002e220000002100 */
[----:B------:R-:W-:Y:S01]  /*04f0*/  ULOP3.LUT UR10, UR9, 0x1, URZ, 0xc0, !UPT ;  /* 0x00000001090a7892 */ /* 0x000fe2000f8ec03f */
[----:B--2---:R-:W1:Y:S01]  /*0500*/  LDC.64 R8, c[0x0][0x238] ;  /* 0x00008e00ff087b82 */ /* 0x004e620000000a00 */
[----:B------:R-:W-:Y:S01]  /*0510*/  USHF.R.U64 UR11, UR9, 0x1, UR5 ;  /* 0x00000001090b7899 */ /* 0x000fe20008001205 */
[----:B------:R-:W-:Y:S01]  /*0520*/  STL [R1+0x58], R25 ;  /* 0x0000581901007387 */ /* 0x000fe20000100800 */
[----:B------:R-:W-:Y:S02]  /*0530*/  UIMAD UR14, UR10, 0x140, URZ ;  /* 0x000001400a0e78a4 */ /* 0x000fe4000f8e023f */
[----:B------:R-:W-:Y:S01]  /*0540*/  USHF.L.U32 UR10, UR17, 0x5, URZ ;  /* 0x00000005110a7899 */ /* 0x000fe2000800063f */
[----:B------:R-:W-:Y:S01]  /*0550*/  STL [R1+0x54], R24 ;  /* 0x0000541801007387 */ /* 0x000fe20000100800 */
[----:B------:R-:W-:Y:S01]  /*0560*/  USHF.R.U32.HI UR15, URZ, 0x1, UR5 ;  /* 0x000000013f0f7899 */ /* 0x000fe20008011605 */
[----:B------:R-:W-:Y:S01]  /*0570*/  IMAD.U32 R11, RZ, RZ, UR11 ;  /* 0x0000000bff0b7e24 */ /* 0x000fe2000f8e00ff */
[----:B------:R-:W-:Y:S01]  /*0580*/  ULOP3.LUT UR10, UR10, 0xfe0, URZ, 0xc0, !UPT ;  /* 0x00000fe00a0a7892 */ /* 0x000fe2000f8ec03f */
[----:B------:R-:W-:Y:S01]  /*0590*/  STL [R1+0x50], R29 ;  /* 0x0000501d01007387 */ /* 0x000fe20000100800 */
[----:B------:R-:W-:-:S02]  /*05a0*/  ULDC.64 UR18, c[0x0][0x248] ;  /* 0x0000920000127ab9 */ /* 0x000fc40000000a00 */
[----:B------:R-:W-:Y:S01]  /*05b0*/  MOV R6, UR15 ;  /* 0x0000000f00067c02 */ /* 0x000fe20008000f00 */
[----:B------:R-:W-:Y:S01]  /*05c0*/  STL [R1+0x4c], R28 ;  /* 0x00004c1c01007387 */ /* 0x000fe20000100800 */
[----:B0-----:R-:W-:-:S05]  /*05d0*/  IMAD.WIDE.U32 R2, R0, -0x33333333, RZ ;  /* 0xcccccccd00027825 */ /* 0x001fca00078e00ff */
[----:B------:R-:W-:-:S04]  /*05e0*/  SHF.R.U32.HI R5, RZ, 0x6, R3 ;  /* 0x00000006ff057819 */ /* 0x000fc80000011603 */
[C---:B------:R-:W-:Y:S01]  /*05f0*/  IADD3 R7, R5.reuse, UR10, RZ ;  /* 0x0000000a05077c10 */ /* 0x040fe2000fffe0ff */
[----:B------:R-:W-:Y:S01]  /*0600*/  IMAD R4, R5, -0x50, R0 ;  /* 0xffffffb005047824 */ /* 0x000fe200078e0200 */
[----:B------:R-:W-:-:S03]  /*0610*/  UIMAD UR10, UR15, 0x280000, URZ ;  /* 0x002800000f0a78a4 */ /* 0x000fc6000f8e023f */
[----:B------:R-:W-:Y:S01]  /*0620*/  IMAD R7, R7, 0x280, RZ ;  /* 0x0000028007077824 */ /* 0x000fe200078e02ff */
[----:B------:R-:W-:-:S04]  /*0630*/  LEA R34, R4, UR14, 0x2 ;  /* 0x0000000e04227c11 */ /* 0x000fc8000f8e10ff */
[----:B------:R-:W-:Y:S01]  /*0640*/  SHF.R.S32.HI R35, RZ, 0x1f, R34 ;  /* 0x0000001fff237819 */ /* 0x000fe20000011422 */
[----:B------:R-:W-:-:S05]  /*0650*/  IMAD.WIDE.U32 R2, R34, -0x33333333, RZ ;  /* 0xcccccccd22027825 */ /* 0x000fca00078e00ff */
[----:B------:R-:W-:Y:S01]  /*0660*/  SHF.R.U32.HI R0, RZ, 0x4, R3 ;  /* 0x00000004ff007819 */ /* 0x000fe20000011603 */
[----:B------:R-:W-:-:S03]  /*0670*/  IMAD.WIDE.U32 R2, R11, 0x280000, R34 ;  /* 0x002800000b027825 */ /* 0x000fc600078e0022 */
[C---:B------:R-:W-:Y:S01]  /*0680*/  LEA R10, P0, R11.reuse, R0, 0x5 ;  /* 0x000000000b0a7211 */ /* 0x040fe200078028ff */
[----:B------:R0:W-:Y:S01]  /*0690*/  STL [R1+0x2c], R0 ;  /* 0x00002c0001007387 */ /* 0x0001e20000100800 */
[----:B-1----:R-:W-:Y:S02]  /*06a0*/  IMAD.WIDE R34, R34, 0x2, R8 ;  /* 0x0000000222227825 */ /* 0x002fe400078e0208 */
[----:B------:R-:W-:Y:S02]  /*06b0*/  LEA.HI.X R11, R11, RZ, R6, 0x5, P0 ;  /* 0x000000ff0b0b7211 */ /* 0x000fe400000f2c06 */
[C---:B------:R-:W-:Y:S02]  /*06c0*/  LEA R32, P0, R10.reuse, UR18, 0x3 ;  /* 0x000000120a207c11 */ /* 0x040fe4000f8018ff */
[----:B------:R-:W2:Y:S02]  /*06d0*/  LDG.E.64.CONSTANT R34, desc[UR12][R34.64] ;  /* 0x0000000c22227981 */ /* 0x000ea4000c1e9b00 */
[----:B------:R-:W-:Y:S01]  /*06e0*/  LEA.HI.X R33, R10, UR19, R11, 0x3, P0 ;  /* 0x000000130a217c11 */ /* 0x000fe200080f1c0b */
[----:B0-----:R-:W-:Y:S01]  /*06f0*/  VIADD R0, R3, UR10 ;  /* 0x0000000a03007c36 */ /* 0x001fe20008000000 */
[----:B------:R-:W-:Y:S01]  /*0700*/  IADD3 R3, P1, R7, R2, RZ ;  /* 0x0000000207037210 */ /* 0x000fe20007f3e0ff */
[----:B------:R-:W-:Y:S01]  /*0710*/  ULDC.64 UR10, c[0x0][0x230] ;  /* 0x00008c00000a7ab9 */ /* 0x000fe20000000a00 */
[----:B------:R-:W-:-:S02]  /*0720*/  ULDC.64 UR18, c[0x0][0x228] ;  /* 0x00008a0000127ab9 */ /* 0x000fc40000000a00 */
[----:B------:R-:W-:Y:S01]  /*0730*/  IADD3.X R6, RZ, R0, RZ, P1, !PT ;  /* 0x00000000ff067210 */ /* 0x000fe20000ffe4ff */
[----:B------:R-:W3:Y:S01]  /*0740*/  LDG.E.64.CONSTANT R32, desc[UR12][R32.64] ;  /* 0x0000000c20207981 */ /* 0x000ee2000c1e9b00 */
[C---:B------:R-:W-:Y:S02]  /*0750*/  SHF.L.U32 R13, R3.reuse, 0x1, RZ ;  /* 0x00000001030d7819 */ /* 0x040fe400000006ff */
[----:B------:R-:W-:Y:S02]  /*0760*/  SHF.L.U64.HI R12, R3, 0x1, R6 ;  /* 0x00000001030c7819 */ /* 0x000fe40000010206 */
[C---:B------:R-:W-:Y:S02]  /*0770*/  IADD3 R36, P0, R13.reuse, UR10, RZ ;  /* 0x0000000a0d247c10 */ /* 0x040fe4000ff1e0ff */
[----:B------:R-:W-:Y:S02]  /*0780*/  IADD3 R38, P1, R13, UR18, RZ ;  /* 0x000000120d267c10 */ /* 0x000fe4000ff3e0ff */
[----:B------:R-:W-:-:S02]  /*0790*/  IADD3.X R37, R12, UR11, RZ, P0, !PT ;  /* 0x0000000b0c257c10 */ /* 0x000fc400087fe4ff */
[----:B------:R-:W-:-:S04]  /*07a0*/  IADD3.X R39, R12, UR19, RZ, P1, !PT ;  /* 0x000000130c277c10 */ /* 0x000fc80008ffe4ff */
[----:B------:R-:W4:Y:S01]  /*07b0*/  LDG.E.64.CONSTANT R36, desc[UR12][R36.64] ;  /* 0x0000000c24247981 */ /* 0x000f22000c1e9b00 */
[----:B------:R-:W-:-:S03]  /*07c0*/  VIADD R3, R7, 0xa00 ;  /* 0x00000a0007037836 */ /* 0x000fc60000000000 */
[----:B------:R-:W4:Y:S02]  /*07d0*/  LDG.E.64.CONSTANT R38, desc[UR12][R38.64] ;  /* 0x0000000c26267981 */ /* 0x000f24000c1e9b00 */
[----:B------:R-:W-:-:S04]  /*07e0*/  IADD3 R3, P0, R3, R2, RZ ;  /* 0x0000000203037210 */ /* 0x000fc80007f1e0ff */
[----:B------:R-:W-:Y:S02]  /*07f0*/  IADD3.X R6, RZ, R0, RZ, P0, !PT ;  /* 0x00000000ff067210 */ /* 0x000fe400007fe4ff */
[C---:B------:R-:W-:Y:S02]  /*0800*/  SHF.L.U32 R9, R3.reuse, 0x1, RZ ;  /* 0x0000000103097819 */ /* 0x040fe400000006ff */
[----:B------:R-:W-:Y:S02]  /*0810*/  SHF.L.U64.HI R8, R3, 0x1, R6 ;  /* 0x0000000103087819 */ /* 0x000fe40000010206 */
[----:B------:R-:W-:-:S04]  /*0820*/  IADD3 R40, P0, R9, UR10, RZ ;  /* 0x0000000a09287c10 */ /* 0x000fc8000ff1e0ff */
[----:B------:R-:W-:Y:S02]  /*0830*/  IADD3.X R41, R8, UR11, RZ, P0, !PT ;  /* 0x0000000b08297c10 */ /* 0x000fe400087fe4ff */
[----:B------:R-:W-:Y:S01]  /*0840*/  IADD3 R42, P0, R9, UR18, RZ ;  /* 0x00000012092a7c10 */ /* 0x000fe2000ff1e0ff */
[----:B------:R-:W-:-:S03]  /*0850*/  VIADD R3, R7, 0x1400 ;  /* 0x0000140007037836 */ /* 0x000fc60000000000 */
[----:B------:R-:W-:Y:S01]  /*0860*/  IADD3.X R43, R8, UR19, RZ, P0, !PT ;  /* 0x00000013082b7c10 */ /* 0x000fe200087fe4ff */
[----:B------:R-:W4:Y:S01]  /*0870*/  LDG.E.64.CONSTANT R40, desc[UR12][R40.64] ;  /* 0x0000000c28287981 */ /* 0x000f22000c1e9b00 */
[----:B------:R-:W-:-:S04]  /*0880*/  IADD3 R3, P0, R3, R2, RZ ;  /* 0x0000000203037210 */ /* 0x000fc80007f1e0ff */
[----:B------:R-:W4:Y:S01]  /*0890*/  LDG.E.64.CONSTANT R42, desc[UR12][R42.64] ;  /* 0x0000000c2a2a7981 */ /* 0x000f22000c1e9b00 */
[----:B------:R-:W-:-:S03]  /*08a0*/  IADD3.X R6, RZ, R0, RZ, P0, !PT ;  /* 0x00000000ff067210 */ /* 0x000fc600007fe4ff */
[----:B------:R-:W-:Y:S04]  /*08b0*/  STL [R1+0x28], R12 ;  /* 0x0000280c01007387 */ /* 0x000fe80000100800 */
[----:B------:R-:W-:Y:S04]  /*08c0*/  STL [R1+0x24], R13 ;  /* 0x0000240d01007387 */ /* 0x000fe80000100800 */
[----:B------:R0:W-:Y:S04]  /*08d0*/  STL [R1+0x1c], R9 ;  /* 0x00001c0901007387 */ /* 0x0001e80000100800 */
[----:B------:R1:W-:Y:S01]  /*08e0*/  STL [R1+0x20], R8 ;  /* 0x0000200801007387 */ /* 0x0003e20000100800 */
[----:B0-----:R-:W-:-:S02]  /*08f0*/  SHF.L.U32 R9, R3, 0x1, RZ ;  /* 0x0000000103097819 */ /* 0x001fc400000006ff */
[----:B-1----:R-:W-:Y:S02]  /*0900*/  SHF.L.U64.HI R8, R3, 0x1, R6 ;  /* 0x0000000103087819 */ /* 0x002fe40000010206 */
[C---:B------:R-:W-:Y:S02]  /*0910*/  IADD3 R44, P0, R9.reuse, UR10, RZ ;  /* 0x0000000a092c7c10 */ /* 0x040fe4000ff1e0ff */
[----:B------:R-:W-:Y:S02]  /*0920*/  IADD3 R46, P1, R9, UR18, RZ ;  /* 0x00000012092e7c10 */ /* 0x000fe4000ff3e0ff */
[C---:B------:R-:W-:Y:S02]  /*0930*/  IADD3.X R45, R8.reuse, UR11, RZ, P0, !PT ;  /* 0x0000000b082d7c10 */ /* 0x040fe400087fe4ff */
[----:B------:R-:W-:-:S04]  /*0940*/  IADD3.X R47, R8, UR19, RZ, P1, !PT ;  /* 0x00000013082f7c10 */ /* 0x000fc80008ffe4ff */
[----:B------:R-:W4:Y:S01]  /*0950*/  LDG.E.64.CONSTANT R44, desc[UR12][R44.64] ;  /* 0x0000000c2c2c7981 */ /* 0x000f22000c1e9b00 */
[----:B------:R-:W-:-:S03]  /*0960*/  IADD3 R3, R7, 0x1e00, RZ ;  /* 0x00001e0007037810 */ /* 0x000fc60007ffe0ff */
[----:B------:R-:W4:Y:S01]  /*0970*/  LDG.E.64.CONSTANT R46, desc[UR12][R46.64] ;  /* 0x0000000c2e2e7981 */ /* 0x000f22000c1e9b00 */
[----:B------:R-:W-:-:S04]  /*0980*/  IADD3 R3, P0, R3, R2, RZ ;  /* 0x0000000203037210 */ /* 0x000fc80007f1e0ff */
[----:B------:R-:W-:Y:S01]  /*0990*/  SHF.L.U32 R93, R3, 0x1, RZ ;  /* 0x00000001035d7819 */ /* 0x000fe200000006ff */
[----:B------:R-:W-:Y:S01]  /*09a0*/  IMAD.X R6, RZ, RZ, R0, P0 ;  /* 0x000000ffff067224 */ /* 0x000fe200000e0600 */
[----:B------:R-:W-:Y:S02]  /*09b0*/  STL [R1+0x14], R9 ;  /* 0x0000140901007387 */ /* 0x000fe40000100800 */
[C---:B------:R-:W-:Y:S02]  /*09c0*/  IADD3 R48, P0, R93.reuse, UR10, RZ ;  /* 0x0000000a5d307c10 */ /* 0x040fe4000ff1e0ff */
[----:B------:R0:W-:Y:S01]  /*09d0*/  STL [R1+0x18], R8 ;  /* 0x0000180801007387 */ /* 0x0001e20000100800 */
[----:B------:R-:W-:Y:S02]  /*09e0*/  IADD3 R50, P1, R93, UR18, RZ ;  /* 0x000000125d327c10 */ /* 0x000fe4000ff3e0ff */
[----:B0-----:R-:W-:-:S04]  /*09f0*/  SHF.L.U64.HI R8, R3, 0x1, R6 ;  /* 0x0000000103087819 */ /* 0x001fc80000010206 */
[C---:B------:R-:W-:Y:S02]  /*0a00*/  IADD3.X R49, R8.reuse, UR11, RZ, P0, !PT ;  /* 0x0000000b08317c10 */ /* 0x040fe400087fe4ff */
        /* <DEDUP_REMOVED lines=16> */
[----:B------:R-:W-:Y:S02]  /*0b10*/  IADD3.X R88, RZ, R0, RZ, P0, !PT ;  /* 0x00000000ff587210 */ /* 0x000fe400007fe4ff */
[C---:B------:R-:W-:Y:S02]  /*0b20*/  SHF.L.U32 R87, R3.reuse, 0x1, RZ ;  /* 0x0000000103577819 */ /* 0x040fe400000006ff */
[----:B------:R-:W-:Y:S02]  /*0b30*/  SHF.L.U64.HI R88, R3, 0x1, R88 ;  /* 0x0000000103587819 */ /* 0x000fe40000010258 */
[C---:B------:R-:W-:Y:S02]  /*0b40*/  IADD3 R56, P0, R87.reuse, UR10, RZ ;  /* 0x0000000a57387c10 */ /* 0x040fe4000ff1e0ff */
[----:B------:R-:W-:Y:S02]  /*0b50*/  IADD3 R58, P1, R87, UR18, RZ ;  /* 0x00000012573a7c10 */ /* 0x000fe4000ff3e0ff */
[C---:B------:R-:W-:Y:S01]  /*0b60*/  IADD3.X R57, R88.reuse, UR11, RZ, P0, !PT ;  /* 0x0000000b58397c10 */ /* 0x040fe200087fe4ff */
[----:B------:R-:W-:Y:S01]  /*0b70*/  VIADD R3, R7, 0x3c00 ;  /* 0x00003c0007037836 */ /* 0x000fe20000000000 */
[----:B------:R-:W-:-:S04]  /*0b80*/  IADD3.X R59, R88, UR19, RZ, P1, !PT ;  /* 0x00000013583b7c10 */ /* 0x000fc80008ffe4ff */
[----:B------:R-:W4:Y:S01]  /*0b90*/  LDG.E.64.CONSTANT R56, desc[UR12][R56.64] ;  /* 0x0000000c38387981 */ /* 0x000f22000c1e9b00 */
[----:B------:R-:W-:-:S03]  /*0ba0*/  IADD3 R3, P0, R3, R2, RZ ;  /* 0x0000000203037210 */ /* 0x000fc60007f1e0ff */
[----:B------:R-:W4:Y:S01]  /*0bb0*/  LDG.E.64.CONSTANT R58, desc[UR12][R58.64] ;  /* 0x0000000c3a3a7981 */ /* 0x000f22000c1e9b00 */
[----:B------:R-:W-:Y:S02]  /*0bc0*/  IADD3.X R86, RZ, R0, RZ, P0, !PT ;  /* 0x00000000ff567210 */ /* 0x000fe400007fe4ff */
[C---:B------:R-:W-:Y:S02]  /*0bd0*/  SHF.L.U32 R85, R3.reuse, 0x1, RZ ;  /* 0x0000000103557819 */ /* 0x040fe400000006ff */
[----:B------:R-:W-:Y:S02]  /*0be0*/  SHF.L.U64.HI R86, R3, 0x1, R86 ;  /* 0x0000000103567819 */ /* 0x000fe40000010256 */
[C---:B------:R-:W-:Y:S02]  /*0bf0*/  IADD3 R60, P0, R85.reuse, UR10, RZ ;  /* 0x0000000a553c7c10 */ /* 0x040fe4000ff1e0ff */
[----:B------:R-:W-:Y:S02]  /*0c00*/  IADD3 R62, P1, R85, UR18, RZ ;  /* 0x00000012553e7c10 */ /* 0x000fe4000ff3e0ff */
[----:B------:R-:W-:-:S02]  /*0c10*/  IADD3.X R61, R86, UR11, RZ, P0, !PT ;  /* 0x0000000b563d7c10 */ /* 0x000fc400087fe4ff */
[----:B------:R-:W-:Y:S02]  /*0c20*/  IADD3.X R63, R86, UR19, RZ, P1, !PT ;  /* 0x00000013563f7c10 */ /* 0x000fe40008ffe4ff */
[----:B------:R-:W-:Y:S02]  /*0c30*/  IADD3 R7, R7, 0x4600, RZ ;  /* 0x0000460007077810 */ /* 0x000fe40007ffe0ff */
[----:B------:R-:W4:Y:S02]  /*0c40*/  LDG.E.64.CONSTANT R60, desc[UR12][R60.64] ;  /* 0x0000000c3c3c7981 */ /* 0x000f24000c1e9b00 */
[----:B------:R-:W-:Y:S02]  /*0c50*/  IADD3 R7, P0, R7, R2, RZ ;  /* 0x0000000207077210 */ /* 0x000fe40007f1e0ff */
[----:B------:R-:W4:Y:S02]  /*0c60*/  LDG.E.64.CONSTANT R62, desc[UR12][R62.64] ;  /* 0x0000000c3e3e7981 */ /* 0x000f24000c1e9b00 */
[----:B------:R-:W-:Y:S01]  /*0c70*/  SHF.L.U32 R83, R7, 0x1, RZ ;  /* 0x0000000107537819 */ /* 0x000fe200000006ff */
[----:B------:R-:W-:-:S03]  /*0c80*/  IMAD.X R84, RZ, RZ, R0, P0 ;  /* 0x000000ffff547224 */ /* 0x000fc600000e0600 */
[----:B------:R-:W-:Y:S01]  /*0c90*/  IADD3 R64, P0, R83, UR10, RZ ;  /* 0x0000000a53407c10 */ /* 0x000fe2000ff1e0ff */
[----:B------:R-:W-:Y:S01]  /*0ca0*/  ULDC UR10, c[0x0][0x250] ;  /* 0x00009400000a7ab9 */ /* 0x000fe20000000800 */
[----:B------:R-:W-:Y:S02]  /*0cb0*/  SHF.L.U64.HI R84, R7, 0x1, R84 ;  /* 0x0000000107547819 */ /* 0x000fe40000010254 */
[----:B------:R-:W-:Y:S02]  /*0cc0*/  IADD3 R66, P1, R83, UR18, RZ ;  /* 0x0000001253427c10 */ /* 0x000fe4000ff3e0ff */
[C---:B------:R-:W-:Y:S02]  /*0cd0*/  IADD3.X R65, R84.reuse, UR11, RZ, P0, !PT ;  /* 0x0000000b54417c10 */ /* 0x040fe400087fe4ff */
[----:B------:R-:W-:-:S04]  /*0ce0*/  IADD3.X R67, R84, UR19, RZ, P1, !PT ;  /* 0x0000001354437c10 */ /* 0x000fc80008ffe4ff */
[----:B------:R-:W4:Y:S04]  /*0cf0*/  LDG.E.64.CONSTANT R64, desc[UR12][R64.64] ;  /* 0x0000000c40407981 */ /* 0x000f28000c1e9b00 */
[----:B------:R-:W4:Y:S01]  /*0d00*/  LDG.E.64.CONSTANT R66, desc[UR12][R66.64] ;  /* 0x0000000c42427981 */ /* 0x000f22000c1e9b00 */
[----:B------:R-:W-:-:S10]  /*0d10*/  HFMA2.MMA R19, -RZ, RZ, 0, 2.384185791015625e-06 ;  /* 0x00000028ff137435 */ /* 0x000fd400000001ff */
[----:B------:R-:W-:-:S04]  /*0d20*/  IMAD R6, R4, R19, UR8 ;  /* 0x0000000804067e24 */ /* 0x000fc8000f8e0213 */
[----:B------:R-:W-:Y:S01]  /*0d30*/  IMAD R24, R5, 0x8, R6 ;  /* 0x0000000805187824 */ /* 0x000fe200078e0206 */
[----:B------:R-:W-:Y:S04]  /*0d40*/  STL [R1+0x40], R93 ;  /* 0x0000405d01007387 */ /* 0x000fe80000100800 */
[----:B------:R0:W-:Y:S01]  /*0d50*/  STL [R1+0x8], R8 ;  /* 0x0000080801007387 */ /* 0x0001e20000100800 */
[----:B---3--:R-:W-:-:S06]  /*0d60*/  FADD.FTZ R12, R33, UR10 ;  /* 0x0000000a210c7e21 */ /* 0x008fcc0008010000 */
[----:B------:R-:W1:Y:S01]  /*0d70*/  MUFU.RSQ R12, R12 ;  /* 0x0000000c000c7308 */ /* 0x000e620000001400 */
[C---:B--2---:R-:W-:Y:S02]  /*0d80*/  PRMT R72, R34.reuse, 0x7632, R72 ;  /* 0x0000763222487816 */ /* 0x044fe40000000048 */
[----:B------:R-:W-:Y:S02]  /*0d90*/  SHF.L.U32 R11, R34, 0x10, RZ ;  /* 0x00000010220b7819 */ /* 0x000fe400000006ff */
[C---:B----4-:R-:W-:Y:S02]  /*0da0*/  PRMT R2, R36.reuse, 0x7632, R2 ;  /* 0x0000763224027816 */ /* 0x050fe40000000002 */
[----:B------:R-:W-:Y:S02]  /*0db0*/  SHF.L.U32 R3, R36, 0x10, RZ ;  /* 0x0000001024037819 */ /* 0x000fe400000006ff */
[----:B------:R-:W-:Y:S01]  /*0dc0*/  SHF.L.U32 R0, R38, 0x10, RZ ;  /* 0x0000001026007819 */ /* 0x000fe200000006ff */
[----:B------:R-:W-:Y:S01]  /*0dd0*/  IMAD.U32 R9, R2, 0x10000, RZ ;  /* 0x0001000002097824 */ /* 0x000fe200078e00ff */
[----:B------:R-:W-:Y:S01]  /*0de0*/  PRMT R7, R38, 0x7632, R7 ;  /* 0x0000763226077816 */ /* 0x000fe20000000007 */
[----:B------:R-:W-:Y:S01]  /*0df0*/  FADD.FTZ R3, -R32, R3 ;  /* 0x0000000320037221 */ /* 0x000fe20000010100 */
[----:B------:R-:W-:Y:S01]  /*0e00*/  SHF.L.U32 R72, R72, 0x10, RZ ;  /* 0x0000001048487819 */ /* 0x000fe200000006ff */
[----:B------:R-:W-:Y:S01]  /*0e10*/  FMUL.FTZ R15, R0, R11 ;  /* 0x0000000b000f7220 */ /* 0x000fe20000410000 */
[----:B------:R-:W-:Y:S01]  /*0e20*/  SHF.L.U32 R7, R7, 0x10, RZ ;  /* 0x0000001007077819 */ /* 0x000fe200000006ff */
[----:B------:R-:W-:Y:S01]  /*0e30*/  FADD.FTZ R13, -R32, R9 ;  /* 0x00000009200d7221 */ /* 0x000fe20000010100 */
[----:B------:R-:W-:Y:S01]  /*0e40*/  SHF.L.U32 R17, R37, 0x10, RZ ;  /* 0x0000001025117819 */ /* 0x000fe200000006ff */
[C---:B-1----:R-:W-:Y:S01]  /*0e50*/  FMUL.FTZ R82, R12.reuse, R3 ;  /* 0x000000030c527220 */ /* 0x042fe20000410000 */
[----:B------:R-:W-:Y:S01]  /*0e60*/  SHF.L.U32 R9, R39, 0x10, RZ ;  /* 0x0000001027097819 */ /* 0x000fe200000006ff */
[----:B------:R-:W-:Y:S01]  /*0e70*/  FMUL.FTZ R3, R7, R72 ;  /* 0x0000004807037220 */ /* 0x000fe20000410000 */
[----:B------:R-:W-:Y:S01]  /*0e80*/  FMUL.FTZ R13, R12, R13 ;  /* 0x0000000d0c0d7220 */ /* 0x000fe20000410000 */
[----:B------:R-:W-:Y:S01]  /*0e90*/  FFMA.FTZ R2, R82, R15, RZ ;  /* 0x0000000f52027223 */ /* 0x000fe200000100ff */
[----:B------:R-:W-:-:S02]  /*0ea0*/  IMAD.U32 R10, R35, 0x10000, RZ ;  /* 0x00010000230a7824 */ /* 0x000fc400078e00ff */
[----:B------:R-:W-:Y:S01]  /*0eb0*/  FADD.FTZ R17, -R32, R17 ;  /* 0x0000001120117221 */ /* 0x000fe20000010100 */
[--C-:B------:R-:W-:Y:S01]  /*0ec0*/  FFMA.FTZ R4, R13, R3, R2.reuse ;  /* 0x000000030d047223 */ /* 0x100fe20000010002 */
[----:B------:R-:W-:Y:S02]  /*0ed0*/  FMUL.FTZ R3, R9, R10 ;  /* 0x0000000a09037220 */ /* 0x000fe40000410000 */
[----:B------:R-:W-:Y:S01]  /*0ee0*/  FMUL.FTZ R81, R12, R17 ;  /* 0x000000110c517220 */ /* 0x000fe20000410000 */
[----:B------:R-:W-:Y:S02]  /*0ef0*/  PRMT R2, R37, 0x7632, R2 ;  /* 0x0000763225027816 */ /* 0x000fe40000000002 */
[----:B------:R-:W-:Y:S01]  /*0f00*/  PRMT R68, R35, 0x7632, R68 ;  /* 0x0000763223447816 */ /* 0x000fe20000000044 */
[----:B------:R-:W-:Y:S01]  /*0f10*/  FFMA.FTZ R4, R81, R3, R4 ;  /* 0x0000000351047223 */ /* 0x000fe20000010004 */
[----:B------:R-:W-:Y:S02]  /*0f20*/  PRMT R3, R39, 0x7632, R3 ;  /* 0x0000763227037816 */ /* 0x000fe40000000003 */
[----:B------:R-:W-:-:S02]  /*0f30*/  SHF.L.U32 R5, R2, 0x10, RZ ;  /* 0x0000001002057819 */ /* 0x000fc400000006ff */
[----:B------:R-:W-:Y:S02]  /*0f40*/  SHF.L.U32 R68, R68, 0x10, RZ ;  /* 0x0000001044447819 */ /* 0x000fe400000006ff */
[----:B------:R-:W-:Y:S01]  /*0f50*/  SHF.L.U32 R3, R3, 0x10, RZ ;  /* 0x0000001003037819 */ /* 0x000fe200000006ff */
[----:B------:R-:W-:Y:S01]  /*0f60*/  FADD.FTZ R5, -R32, R5 ;  /* 0x0000000520057221 */ /* 0x000fe20000010100 */
[----:B------:R-:W-:Y:S02]  /*0f70*/  IMAD.U32 R17, R40, 0x10000, RZ ;  /* 0x0001000028117824 */ /* 0x000fe400078e00ff */
[----:B------:R-:W-:Y:S01]  /*0f80*/  FFMA.FTZ R2, R0, R11, RZ ;  /* 0x0000000b00027223 */ /* 0x000fe200000100ff */
[----:B0-----:R-:W-:Y:S01]  /*0f90*/  SHF.L.U32 R8, R42, 0x10, RZ ;  /* 0x000000102a087819 */ /* 0x001fe200000006ff */
[----:B------:R-:W-:Y:S01]  /*0fa0*/  FMUL.FTZ R6, R3, R68 ;  /* 0x0000004403067220 */ /* 0x000fe20000410000 */
[----:B------:R-:W-:Y:S01]  /*0fb0*/  FMUL.FTZ R15, R12, R5 ;  /* 0x000000050c0f7220 */ /* 0x000fe20000410000 */
[----:B------:R-:W-:Y:S01]  /*0fc0*/  PRMT R5, R40, 0x7632, R5 ;  /* 0x0000763228057816 */ /* 0x000fe20000000005 */
[----:B------:R-:W-:Y:S01]  /*0fd0*/  FADD.FTZ R17, -R32, R17 ;  /* 0x0000001120117221 */ /* 0x000fe20000010100 */
[C---:B------:R-:W-:Y:S01]  /*0fe0*/  FFMA.FTZ R2, R7.reuse, R72, R2 ;  /* 0x0000004807027223 */ /* 0x040fe20000010002 */
[----:B------:R-:W-:Y:S01]  /*0ff0*/  FADD.FTZ R27, R7, R27 ;  /* 0x0000001b071b7221 */ /* 0x000fe20000010000 */
[----:B------:R-:W-:Y:S01]  /*1000*/  FFMA.FTZ R16, R13, R7, R26 ;  /* 0x000000070d107223 */ /* 0x000fe2000001001a */
[--C-:B------:R-:W-:Y:S01]  /*1010*/  FFMA.FTZ R7, R15, R6, R4.reuse ;  /* 0x000000060f077223 */ /* 0x100fe20000010004 */
[----:B------:R-:W-:Y:S01]  /*1020*/  PRMT R4, R42, 0x7632, R4 ;  /* 0x000076322a047816 */ /* 0x000fe20000000004 */
[----:B------:R-:W-:Y:S01]  /*1030*/  FMUL.FTZ R6, R11, R8 ;  /* 0x000000080b067220 */ /* 0x000fe20000410000 */
[----:B------:R-:W-:Y:S01]  /*1040*/  SHF.L.U32 R13, R5, 0x10, RZ ;  /* 0x00000010050d7819 */ /* 0x000fe200000006ff */
[----:B------:R-:W-:Y:S01]  /*1050*/  FMUL.FTZ R80, R12, R17 ;  /* 0x000000110c507220 */ /* 0x000fe20000410000 */
[----:B------:R-:W-:Y:S01]  /*1060*/  SHF.L.U32 R5, R4, 0x10, RZ ;  /* 0x0000001004057819 */ /* 0x000fe200000006ff */
[----:B------:R-:W-:Y:S01]  /*1070*/  FFMA.FTZ R30, R15, R3, R30 ;  /* 0x000000030f1e7223 */ /* 0x000fe2000001001e */
[----:B------:R-:W-:-:S02]  /*1080*/  IMAD.U32 R15, R41, 0x10000, RZ ;  /* 0x00010000290f7824 */ /* 0x000fc400078e00ff */
[----:B------:R-:W-:Y:S01]  /*1090*/  FADD.FTZ R13, -R32, R13 ;  /* 0x0000000d200d7221 */ /* 0x000fe20000010100 */
[----:B------:R-:W-:Y:S01]  /*10a0*/  FFMA.FTZ R4, R80, R6, R7 ;  /* 0x0000000650047223 */ /* 0x000fe20000010007 */
[----:B------:R-:W-:Y:S01]  /*10b0*/  PRMT R6, R41, 0x7632, R6 ;  /* 0x0000763229067816 */ /* 0x000fe20000000006 */
[----:B------:R-:W-:Y:S01]  /*10c0*/  FMUL.FTZ R14, R72, R5 ;  /* 0x00000005480e7220 */ /* 0x000fe20000410000 */
[----:B------:R-:W-:Y:S01]  /*10d0*/  FMUL.FTZ R13, R12, R13 ;  /* 0x0000000d0c0d7220 */ /* 0x000fe20000410000 */
[C---:B------:R-:W-:Y:S01]  /*10e0*/  SHF.L.U32 R7, R43.reuse, 0x10, RZ ;  /* 0x000000102b077819 */ /* 0x040fe200000006ff */
[----:B------:R-:W-:Y:S01]  /*10f0*/  FADD.FTZ R15, -R32, R15 ;  /* 0x0000000f200f7221 */ /* 0x000fe20000010100 */
[----:B------:R-:W-:Y:S02]  /*1100*/  PRMT R17, R43, 0x7632, R17 ;  /* 0x000076322b117816 */ /* 0x000fe40000000011 */
[----:B------:R-:W-:Y:S01]  /*1110*/  SHF.L.U32 R19, R6, 0x10, RZ ;  /* 0x0000001006137819 */ /* 0x000fe200000006ff */
[----:B------:R-:W-:Y:S01]  /*1120*/  FFMA.FTZ R4, R13, R14, R4 ;  /* 0x0000000e0d047223 */ /* 0x000fe20000010004 */
[----:B------:R-:W-:Y:S01]  /*1130*/  SHF.L.U32 R17, R17, 0x10, RZ ;  /* 0x0000001011117819 */ /* 0x000fe200000006ff */
[----:B------:R-:W-:Y:S01]  /*1140*/  FMUL.FTZ R6, R10, R7 ;  /* 0x000000070a067220 */ /* 0x000fe20000410000 */
[----:B------:R-:W-:Y:S01]  /*1150*/  FFMA.FTZ R14, R9, R10, R2 ;  /* 0x0000000a090e7223 */ /* 0x000fe20000010002 */
[----:B------:R-:W-:Y:S01]  /*1160*/  FMUL.FTZ R79, R12, R15 ;  /* 0x0000000f0c4f7220 */ /* 0x000fe20000410000 */
[----:B------:R-:W-:Y:S01]  /*1170*/  FADD.FTZ R19, -R32, R19 ;  /* 0x0000001320137221 */ /* 0x000fe20000010100 */
[----:B------:R-:W-:-:S02]  /*1180*/  IMAD.U32 R21, R44, 0x10000, RZ ;  /* 0x000100002c157824 */ /* 0x000fc400078e00ff */
[C---:B------:R-:W-:Y:S01]  /*1190*/  FADD.FTZ R2, R3.reuse, R31 ;  /* 0x0000001f03027221 */ /* 0x040fe20000010000 */
[----:B------:R-:W-:Y:S01]  /*11a0*/  FFMA.FTZ R14, R3, R68, R14 ;  /* 0x00000044030e7223 */ /* 0x000fe2000001000e */
[----:B------:R-:W-:Y:S01]  /*11b0*/  FFMA.FTZ R4, R79, R6, R4 ;  /* 0x000000064f047223 */ /* 0x000fe20000010004 */
[----:B------:R-:W-:Y:S01]  /*11c0*/  FMUL.FTZ R19, R12, R19 ;  /* 0x000000130c137220 */ /* 0x000fe20000410000 */
[----:B------:R-:W-:Y:S01]  /*11d0*/  FMUL.FTZ R3, R68, R17 ;  /* 0x0000001144037220 */ /* 0x000fe20000410000 */
[----:B------:R-:W-:Y:S01]  /*11e0*/  PRMT R15, R44, 0x7632, R15 ;  /* 0x000076322c0f7816 */ /* 0x000fe2000000000f */
[----:B------:R-:W-:Y:S01]  /*11f0*/  FADD.FTZ R21, -R32, R21 ;  /* 0x0000001520157221 */ /* 0x000fe20000010100 */
[----:B------:R-:W-:Y:S01]  /*1200*/  SHF.L.U32 R6, R46, 0x10, RZ ;  /* 0x000000102e067819 */ /* 0x000fe200000006ff */
[----:B------:R-:W-:Y:S01]  /*1210*/  FFMA.FTZ R16, R13, R5, R16 ;  /* 0x000000050d107223 */ /* 0x000fe20000010010 */
[----:B------:R-:W-:Y:S01]  /*1220*/  FFMA.FTZ R13, R19, R3, R4 ;  /* 0x00000003130d7223 */ /* 0x000fe20000010004 */
[----:B------:R-:W-:Y:S01]  /*1230*/  SHF.L.U32 R15, R15, 0x10, RZ ;  /* 0x000000100f0f7819 */ /* 0x000fe200000006ff */
[----:B------:R-:W-:Y:S01]  /*1240*/  FMUL.FTZ R78, R12, R21 ;  /* 0x000000150c4e7220 */ /* 0x000fe20000410000 */
[----:B------:R-:W-:Y:S01]  /*1250*/  PRMT R3, R46, 0x7632, R3 ;  /* 0x000076322e037816 */ /* 0x000fe20000000003 */
[----:B------:R-:W-:Y:S01]  /*1260*/  FMUL.FTZ R4, R11, R6 ;  /* 0x000000060b047220 */ /* 0x000fe20000410000 */
[----:B------:R-:W-:Y:S01]  /*1270*/  FFMA.FTZ R31, R19, R17, R30 ;  /* 0x00000011131f7223 */ /* 0x000fe2000001001e */
[----:B------:R-:W-:Y:S01]  /*1280*/  FFMA.FTZ R19, R11, R8, R14 ;  /* 0x000000080b137223 */ /* 0x000fe2000001000e */
[----:B------:R-:W-:Y:S01]  /*1290*/  SHF.L.U32 R3, R3, 0x10, RZ ;  /* 0x0000001003037819 */ /* 0x000fe200000006ff */
[----:B------:R-:W-:Y:S01]  /*12a0*/  FADD.FTZ R15, -R32, R15 ;  /* 0x0000000f200f7221 */ /* 0x000fe20000010100 */
[--C-:B------:R-:W-:Y:S01]  /*12b0*/  FFMA.FTZ R4, R78, R4, R13.reuse ;  /* 0x000000044e047223 */ /* 0x100fe2000001000d */
[C---:B------:R-:W-:Y:S01]  /*12c0*/  IMAD.U32 R77, R45.reuse, 0x10000, RZ ;  /* 0x000100002d4d7824 */ /* 0x040fe200078e00ff */
[----:B------:R-:W-:Y:S01]  /*12d0*/  PRMT R13, R45, 0x7632, R13 ;  /* 0x000076322d0d7816 */ /* 0x000fe2000000000d */
[----:B------:R-:W-:Y:S01]  /*12e0*/  FADD.FTZ R30, R27, R5 ;  /* 0x000000051b1e7221 */ /* 0x000fe20000010000 */
[----:B------:R-:W-:Y:S01]  /*12f0*/  FFMA.FTZ R19, R72, R5, R19 ;  /* 0x0000000548137223 */ /* 0x000fe20000010013 */
[----:B------:R-:W-:Y:S01]  /*1300*/  FMUL.FTZ R69, R12, R15 ;  /* 0x0000000f0c457220 */ /* 0x000fe20000410000 */
[C---:B------:R-:W-:Y:S01]  /*1310*/  SHF.L.U32 R5, R47.reuse, 0x10, RZ ;  /* 0x000000102f057819 */ /* 0x040fe200000006ff */
[----:B------:R-:W-:Y:S01]  /*1320*/  FMUL.FTZ R14, R72, R3 ;  /* 0x00000003480e7220 */ /* 0x000fe20000410000 */
[----:B------:R-:W-:Y:S01]  /*1330*/  PRMT R15, R47, 0x7632, R15 ;  /* 0x000076322f0f7816 */ /* 0x000fe2000000000f */
[----:B------:R-:W-:Y:S01]  /*1340*/  FADD.FTZ R77, -R32, R77 ;  /* 0x0000004d204d7221 */ /* 0x000fe20000010100 */
[----:B------:R-:W-:Y:S01]  /*1350*/  SHF.L.U32 R13, R13, 0x10, RZ ;  /* 0x000000100d0d7819 */ /* 0x000fe200000006ff */
[----:B------:R-:W-:Y:S01]  /*1360*/  FFMA.FTZ R4, R69, R14, R4 ;  /* 0x0000000e45047223 */ /* 0x000fe20000010004 */
[----:B------:R-:W-:Y:S01]  /*1370*/  SHF.L.U32 R15, R15, 0x10, RZ ;  /* 0x000000100f0f7819 */ /* 0x000fe200000006ff */
[----:B------:R-:W-:Y:S01]  /*1380*/  FMUL.FTZ R27, R10, R5 ;  /* 0x000000050a1b7220 */ /* 0x000fe20000410000 */
[----:B------:R-:W-:Y:S01]  /*1390*/  FMUL.FTZ R77, R12, R77 ;  /* 0x0000004d0c4d7220 */ /* 0x000fe20000410000 */
[----:B------:R-:W-:Y:S01]  /*13a0*/  FADD.FTZ R13, -R32, R13 ;  /* 0x0000000d200d7221 */ /* 0x000fe20000010100 */
[----:B------:R-:W-:Y:S01]  /*13b0*/  FFMA.FTZ R19, R10, R7, R19 ;  /* 0x000000070a137223 */ /* 0x000fe20000010013 */
[----:B------:R-:W-:Y:S01]  /*13c0*/  FMUL.FTZ R14, R68, R15 ;  /* 0x0000000f440e7220 */ /* 0x000fe20000410000 */
[----:B------:R-:W-:Y:S01]  /*13d0*/  FFMA.FTZ R27, R77, R27, R4 ;  /* 0x0000001b4d1b7223 */ /* 0x000fe20000010004 */
[----:B------:R-:W-:Y:S01]  /*13e0*/  FMUL.FTZ R4, R12, R13 ;  /* 0x0000000d0c047220 */ /* 0x000fe20000410000 */
[----:B------:R-:W-:-:S02]  /*13f0*/  IMAD.U32 R21, R48, 0x10000, RZ ;  /* 0x0001000030157824 */ /* 0x000fc400078e00ff */
[----:B------:R-:W-:Y:S01]  /*1400*/  FADD.FTZ R23, R2, R17 ;  /* 0x0000001102177221 */ /* 0x000fe20000010000 */
[----:B------:R-:W-:Y:S01]  /*1410*/  FFMA.FTZ R2, R68, R17, R19 ;  /* 0x0000001144027223 */ /* 0x000fe20000010013 */
[C---:B------:R-:W-:Y:S01]  /*1420*/  FFMA.FTZ R31, R4.reuse, R15, R31 ;  /* 0x0000000f041f7223 */ /* 0x040fe2000001001f */
[----:B------:R-:W-:Y:S01]  /*1430*/  FFMA.FTZ R27, R4, R14, R27 ;  /* 0x0000000e041b7223 */ /* 0x000fe2000001001b */
[----:B------:R-:W-:Y:S01]  /*1440*/  PRMT R17, R48, 0x7632, R17 ;  /* 0x0000763230117816 */ /* 0x000fe20000000011 */
[----:B------:R-:W-:Y:S01]  /*1450*/  FADD.FTZ R21, -R32, R21 ;  /* 0x0000001520157221 */ /* 0x000fe20000010100 */
[C---:B------:R-:W-:Y:S01]  /*1460*/  SHF.L.U32 R4, R50.reuse, 0x10, RZ ;  /* 0x0000001032047819 */ /* 0x040fe200000006ff */
[----:B------:R-:W-:Y:S01]  /*1470*/  FFMA.FTZ R19, R11, R6, R2 ;  /* 0x000000060b137223 */ /* 0x000fe20000010002 */
[----:B------:R-:W-:Y:S01]  /*1480*/  PRMT R13, R50, 0x7632, R13 ;  /* 0x00007632320d7816 */ /* 0x000fe2000000000d */
[----:B------:R-:W-:Y:S01]  /*1490*/  FMUL.FTZ R76, R12, R21 ;  /* 0x000000150c4c7220 */ /* 0x000fe20000410000 */
[----:B------:R-:W-:Y:S01]  /*14a0*/  SHF.L.U32 R17, R17, 0x10, RZ ;  /* 0x0000001011117819 */ /* 0x000fe200000006ff */
[----:B------:R-:W-:Y:S01]  /*14b0*/  FMUL.FTZ R2, R11, R4 ;  /* 0x000000040b027220 */ /* 0x000fe20000410000 */
[----:B------:R-:W-:Y:S01]  /*14c0*/  SHF.L.U32 R13, R13, 0x10, RZ ;  /* 0x000000100d0d7819 */ /* 0x000fe200000006ff */
[----:B------:R-:W-:-:S02]  /*14d0*/  IMAD.U32 R75, R49, 0x10000, RZ ;  /* 0x00010000314b7824 */ /* 0x000fc400078e00ff */
[----:B------:R-:W-:Y:S01]  /*14e0*/  FADD.FTZ R17, -R32, R17 ;  /* 0x0000001120117221 */ /* 0x000fe20000010100 */
[----:B------:R-:W-:Y:S01]  /*14f0*/  FFMA.FTZ R27, R76, R2, R27 ;  /* 0x000000024c1b7223 */ /* 0x000fe2000001001b */
[----:B------:R-:W-:Y:S01]  /*1500*/  PRMT R2, R49, 0x7632, R2 ;  /* 0x0000763231027816 */ /* 0x000fe20000000002 */
[-CC-:B------:R-:W-:Y:S01]  /*1510*/  FFMA.FTZ R69, R69, R3.reuse, R16.reuse ;  /* 0x0000000345457223 */ /* 0x180fe20000010010 */
[----:B------:R-:W-:Y:S01]  /*1520*/  FADD.FTZ R30, R30, R3 ;  /* 0x000000031e1e7221 */ /* 0x000fe20000010000 */
[C---:B------:R-:W-:Y:S01]  /*1530*/  FFMA.FTZ R18, R72.reuse, R3, R19 ;  /* 0x0000000348127223 */ /* 0x040fe20000010013 */
[----:B------:R-:W-:Y:S01]  /*1540*/  FMUL.FTZ R14, R72, R13 ;  /* 0x0000000d480e7220 */ /* 0x000fe20000410000 */
[----:B------:R-:W-:Y:S01]  /*1550*/  FMUL.FTZ R17, R12, R17 ;  /* 0x000000110c117220 */ /* 0x000fe20000410000 */
[C---:B------:R-:W-:Y:S01]  /*1560*/  SHF.L.U32 R3, R51.reuse, 0x10, RZ ;  /* 0x0000001033037819 */ /* 0x040fe200000006ff */
[----:B------:R-:W-:Y:S01]  /*1570*/  FADD.FTZ R75, -R32, R75 ;  /* 0x0000004b204b7221 */ /* 0x000fe20000010100 */
[----:B------:R-:W-:-:S02]  /*1580*/  PRMT R16, R51, 0x7632, R16 ;  /* 0x0000763233107816 */ /* 0x000fc40000000010 */
[----:B------:R-:W-:Y:S01]  /*1590*/  SHF.L.U32 R2, R2, 0x10, RZ ;  /* 0x0000001002027819 */ /* 0x000fe200000006ff */
[----:B------:R-:W-:Y:S01]  /*15a0*/  FFMA.FTZ R27, R17, R14, R27 ;  /* 0x0000000e111b7223 */ /* 0x000fe2000001001b */
[----:B------:R-:W-:Y:S01]  /*15b0*/  SHF.L.U32 R16, R16, 0x10, RZ ;  /* 0x0000001010107819 */ /* 0x000fe200000006ff */
[----:B------:R-:W-:Y:S01]  /*15c0*/  FMUL.FTZ R14, R10, R3 ;  /* 0x000000030a0e7220 */ /* 0x000fe20000410000 */
[----:B------:R-:W-:Y:S01]  /*15d0*/  FMUL.FTZ R75, R12, R75 ;  /* 0x0000004b0c4b7220 */ /* 0x000fe20000410000 */
[----:B------:R-:W-:Y:S01]  /*15e0*/  FADD.FTZ R2, -R32, R2 ;  /* 0x0000000220027221 */ /* 0x000fe20000010100 */
[----:B------:R-:W-:Y:S01]  /*15f0*/  FFMA.FTZ R18, R10, R5, R18 ;  /* 0x000000050a127223 */ /* 0x000fe20000010012 */
[----:B------:R-:W-:Y:S01]  /*1600*/  FADD.FTZ R23, R23, R15 ;  /* 0x0000000f17177221 */ /* 0x000fe20000010000 */
[----:B------:R-:W-:Y:S01]  /*1610*/  FFMA.FTZ R27, R75, R14, R27 ;  /* 0x0000000e4b1b7223 */ /* 0x000fe2000001001b */
[----:B------:R-:W-:Y:S01]  /*1620*/  FMUL.FTZ R2, R12, R2 ;  /* 0x000000020c027220 */ /* 0x000fe20000410000 */
[C---:B------:R-:W-:Y:S01]  /*1630*/  FMUL.FTZ R14, R68.reuse, R16 ;  /* 0x00000010440e7220 */ /* 0x040fe20000410000 */
[----:B------:R-:W-:Y:S01]  /*1640*/  FFMA.FTZ R15, R68, R15, R18 ;  /* 0x0000000f440f7223 */ /* 0x000fe20000010012 */
[----:B------:R-:W-:-:S02]  /*1650*/  IMAD.U32 R74, R52, 0x10000, RZ ;  /* 0x00010000344a7824 */ /* 0x000fc400078e00ff */
[C---:B------:R-:W-:Y:S01]  /*1660*/  FFMA.FTZ R31, R2.reuse, R16, R31 ;  /* 0x00000010021f7223 */ /* 0x040fe2000001001f */
[----:B------:R-:W-:Y:S01]  /*1670*/  FFMA.FTZ R27, R2, R14, R27 ;  /* 0x0000000e021b7223 */ /* 0x000fe2000001001b */
[----:B------:R-:W-:Y:S01]  /*1680*/  PRMT R19, R52, 0x7632, R19 ;  /* 0x0000763234137816 */ /* 0x000fe20000000013 */
[----:B------:R-:W-:Y:S01]  /*1690*/  FFMA.FTZ R15, R11, R4, R15 ;  /* 0x000000040b0f7223 */ /* 0x000fe2000001000f */
[----:B------:R-:W-:Y:S01]  /*16a0*/  SHF.L.U32 R2, R54, 0x10, RZ ;  /* 0x0000001036027819 */ /* 0x000fe200000006ff */
[----:B------:R-:W-:Y:S01]  /*16b0*/  FADD.FTZ R74, -R32, R74 ;  /* 0x0000004a204a7221 */ /* 0x000fe20000010100 */
[-C--:B------:R-:W-:Y:S01]  /*16c0*/  FFMA.FTZ R69, R17, R13.reuse, R69 ;  /* 0x0000000d11457223 */ /* 0x080fe20000010045 */
[----:B------:R-:W-:Y:S01]  /*16d0*/  FADD.FTZ R30, R30, R13 ;  /* 0x0000000d1e1e7221 */ /* 0x000fe20000010000 */
[----:B------:R-:W-:Y:S01]  /*16e0*/  PRMT R18, R54, 0x7632, R18 ;  /* 0x0000763236127816 */ /* 0x000fe20000000012 */
[----:B------:R-:W-:Y:S01]  /*16f0*/  FFMA.FTZ R13, R72, R13, R15 ;  /* 0x0000000d480d7223 */ /* 0x000fe2000001000f */
[----:B------:R-:W-:Y:S01]  /*1700*/  SHF.L.U32 R19, R19, 0x10, RZ ;  /* 0x0000001013137819 */ /* 0x000fe200000006ff */
[----:B------:R-:W-:Y:S01]  /*1710*/  FMUL.FTZ R14, R11, R2 ;  /* 0x000000020b0e7220 */ /* 0x000fe20000410000 */
[----:B------:R-:W-:Y:S01]  /*1720*/  FMUL.FTZ R74, R12, R74 ;  /* 0x0000004a0c4a7220 */ /* 0x000fe20000410000 */
[----:B------:R-:W-:Y:S01]  /*1730*/  SHF.L.U32 R18, R18, 0x10, RZ ;  /* 0x0000001012127819 */ /* 0x000fe200000006ff */
[----:B------:R-:W-:Y:S01]  /*1740*/  FFMA.FTZ R13, R10, R3, R13 ;  /* 0x000000030a0d7223 */ /* 0x000fe2000001000d */
[----:B------:R-:W-:Y:S01]  /*1750*/  FADD.FTZ R19, -R32, R19 ;  /* 0x0000001320137221 */ /* 0x000fe20000010100 */
[----:B------:R-:W-:Y:S01]  /*1760*/  FFMA.FTZ R27, R74, R14, R27 ;  /* 0x0000000e4a1b7223 */ /* 0x000fe2000001001b */
[C---:B------:R-:W-:Y:S01]  /*1770*/  IMAD.U32 R14, R53.reuse, 0x10000, RZ ;  /* 0x00010000350e7824 */ /* 0x040fe200078e00ff */
[----:B------:R-:W-:Y:S01]  /*1780*/  PRMT R17, R53, 0x7632, R17 ;  /* 0x0000763235117816 */ /* 0x000fe20000000011 */
[----:B------:R-:W-:Y:S01]  /*1790*/  FADD.FTZ R23, R23, R16 ;  /* 0x0000001017177221 */ /* 0x000fe20000010000 */
[----:B------:R-:W-:Y:S01]  /*17a0*/  FFMA.FTZ R16, R68, R16, R13 ;  /* 0x0000001044107223 */ /* 0x000fe2000001000d */
[----:B------:R-:W-:Y:S01]  /*17b0*/  FMUL.FTZ R15, R72, R18 ;  /* 0x00000012480f7220 */ /* 0x000fe20000410000 */
[----:B------:R-:W-:Y:S01]  /*17c0*/  FMUL.FTZ R19, R12, R19 ;  /* 0x000000130c137220 */ /* 0x000fe20000410000 */
[C---:B------:R-:W-:Y:S01]  /*17d0*/  SHF.L.U32 R13, R55.reuse, 0x10, RZ ;  /* 0x00000010370d7819 */ /* 0x040fe200000006ff */
        /* <DEDUP_REMOVED lines=10> */
[----:B------:R-:W-:Y:S01]  /*1880*/  FFMA.FTZ R69, R19, R18, R69 ;  /* 0x0000001213457223 */ /* 0x000fe20000010045 */
[----:B------:R-:W-:Y:S01]  /*1890*/  FMUL.FTZ R15, R68, R20 ;  /* 0x00000014440f7220 */ /* 0x000fe20000410000 */
[----:B------:R-:W-:Y:S01]  /*18a0*/  FMUL.FTZ R17, R12, R17 ;  /* 0x000000110c117220 */ /* 0x000fe20000410000 */
[----:B------:R-:W-:Y:S01]  /*18b0*/  FADD.FTZ R30, R30, R18 ;  /* 0x000000121e1e7221 */ /* 0x000fe20000010000 */
[----:B------:R-:W-:Y:S01]  /*18c0*/  FFMA.FTZ R18, R72, R18, R16 ;  /* 0x0000001248127223 */ /* 0x000fe20000010010 */
[C---:B------:R-:W-:Y:S01]  /*18d0*/  IMAD.U32 R16, R56.reuse, 0x10000, RZ ;  /* 0x0001000038107824 */ /* 0x040fe200078e00ff */
[----:B------:R-:W-:Y:S01]  /*18e0*/  PRMT R19, R56, 0x7632, R19 ;  /* 0x0000763238137816 */ /* 0x000fe20000000013 */
[----:B------:R-:W-:Y:S01]  /*18f0*/  FFMA.FTZ R27, R17, R15, R27 ;  /* 0x0000000f111b7223 */ /* 0x000fe2000001001b */
[----:B------:R-:W-:Y:S01]  /*1900*/  SHF.L.U32 R15, R58, 0x10, RZ ;  /* 0x000000103a0f7819 */ /* 0x000fe200000006ff */
[----:B------:R-:W-:Y:S01]  /*1910*/  FADD.FTZ R16, -R32, R16 ;  /* 0x0000001020107221 */ /* 0x000fe20000010100 */
[----:B------:R-:W-:Y:S01]  /*1920*/  PRMT R22, R58, 0x7632, R22 ;  /* 0x000076323a167816 */ /* 0x000fe20000000016 */
[----:B------:R-:W-:Y:S01]  /*1930*/  FFMA.FTZ R18, R10, R13, R18 ;  /* 0x0000000d0a127223 */ /* 0x000fe20000010012 */
[----:B------:R-:W-:Y:S01]  /*1940*/  SHF.L.U32 R19, R19, 0x10, RZ ;  /* 0x0000001013137819 */ /* 0x000fe200000006ff */
[----:B------:R-:W-:Y:S01]  /*1950*/  FFMA.FTZ R31, R17, R20, R31 ;  /* 0x00000014111f7223 */ /* 0x000fe2000001001f */
[----:B------:R-:W-:Y:S01]  /*1960*/  FMUL.FTZ R17, R11, R15 ;  /* 0x0000000f0b117220 */ /* 0x000fe20000410000 */
[----:B------:R-:W-:Y:S01]  /*1970*/  FMUL.FTZ R16, R12, R16 ;  /* 0x000000100c107220 */ /* 0x000fe20000410000 */
[----:B------:R-:W-:Y:S01]  /*1980*/  FADD.FTZ R23, R23, R20 ;  /* 0x0000001417177221 */ /* 0x000fe20000010000 */
[----:B------:R-:W-:Y:S01]  /*1990*/  SHF.L.U32 R22, R22, 0x10, RZ ;  /* 0x0000001016167819 */ /* 0x000fe200000006ff */
[----:B------:R-:W-:Y:S01]  /*19a0*/  FFMA.FTZ R20, R68, R20, R18 ;  /* 0x0000001444147223 */ /* 0x000fe20000010012 */
[----:B------:R-:W-:Y:S01]  /*19b0*/  FADD.FTZ R19, -R32, R19 ;  /* 0x0000001320137221 */ /* 0x000fe20000010100 */
[C---:B------:R-:W-:Y:S01]  /*19c0*/  IMAD.U32 R18, R57.reuse, 0x10000, RZ ;  /* 0x0001000039127824 */ /* 0x040fe200078e00ff */
[----:B------:R-:W-:Y:S01]  /*19d0*/  PRMT R21, R57, 0x7632, R21 ;  /* 0x0000763239157816 */ /* 0x000fe20000000015 */
[----:B------:R-:W-:Y:S01]  /*19e0*/  FFMA.FTZ R27, R16, R17, R27 ;  /* 0x00000011101b7223 */ /* 0x000fe2000001001b */
[----:B------:R-:W-:Y:S01]  /*19f0*/  FMUL.FTZ R19, R12, R19 ;  /* 0x000000130c137220 */ /* 0x000fe20000410000 */
[-C--:B------:R-:W-:Y:S01]  /*1a00*/  FMUL.FTZ R33, R72, R22.reuse ;  /* 0x0000001648217220 */ /* 0x080fe20000410000 */
[C---:B------:R-:W-:Y:S01]  /*1a10*/  SHF.L.U32 R17, R59.reuse, 0x10, RZ ;  /* 0x000000103b117819 */ /* 0x040fe200000006ff */
[----:B------:R-:W-:Y:S01]  /*1a20*/  FADD.FTZ R18, -R32, R18 ;  /* 0x0000001220127221 */ /* 0x000fe20000010100 */
[----:B------:R-:W-:Y:S01]  /*1a30*/  PRMT R26, R59, 0x7632, R26 ;  /* 0x000076323b1a7816 */ /* 0x000fe2000000001a */
[----:B------:R-:W-:Y:S01]  /*1a40*/  FFMA.FTZ R20, R11, R15, R20 ;  /* 0x0000000f0b147223 */ /* 0x000fe20000010014 */
[----:B------:R-:W-:Y:S01]  /*1a50*/  SHF.L.U32 R21, R21, 0x10, RZ ;  /* 0x0000001015157819 */ /* 0x000fe200000006ff */
[C---:B------:R-:W-:Y:S01]  /*1a60*/  FFMA.FTZ R29, R19.reuse, R22, R69 ;  /* 0x00000016131d7223 */ /* 0x040fe20000010045 */
[----:B------:R-:W-:Y:S01]  /*1a70*/  FFMA.FTZ R27, R19, R33, R27 ;  /* 0x00000021131b7223 */ /* 0x000fe2000001001b */
[----:B------:R-:W-:Y:S01]  /*1a80*/  SHF.L.U32 R26, R26, 0x10, RZ ;  /* 0x000000101a1a7819 */ /* 0x000fe200000006ff */
[----:B------:R-:W-:Y:S01]  /*1a90*/  FMUL.FTZ R19, R10, R17 ;  /* 0x000000110a137220 */ /* 0x000fe20000410000 */
[----:B------:R-:W-:Y:S01]  /*1aa0*/  FMUL.FTZ R18, R12, R18 ;  /* 0x000000120c127220 */ /* 0x000fe20000410000 */
[----:B------:R-:W-:Y:S01]  /*1ab0*/  FADD.FTZ R28, R30, R22 ;  /* 0x000000161e1c7221 */ /* 0x000fe20000010000 */
[----:B------:R-:W-:Y:S01]  /*1ac0*/  FADD.FTZ R21, -R32, R21 ;  /* 0x0000001520157221 */ /* 0x000fe20000010100 */
[----:B------:R-:W-:Y:S01]  /*1ad0*/  FFMA.FTZ R22, R72, R22, R20 ;  /* 0x0000001648167223 */ /* 0x000fe20000010014 */
[C---:B------:R-:W-:Y:S01]  /*1ae0*/  IMAD.U32 R20, R60.reuse, 0x10000, RZ ;  /* 0x000100003c147824 */ /* 0x040fe200078e00ff */
        /* <DEDUP_REMOVED lines=9> */
[----:B------:R0:W-:Y:S01]  /*1b80*/  STL [R1+0x48], R90 ;  /* 0x0000485a01007387 */ /* 0x0001e20000100800 */
[----:B------:R-:W-:Y:S01]  /*1b90*/  FFMA.FTZ R27, R21, R30, R27 ;  /* 0x0000001e151b7223 */ /* 0x000fe2000001001b */
[----:B------:R-:W-:Y:S01]  /*1ba0*/  FMUL.FTZ R20, R12, R20 ;  /* 0x000000140c147220 */ /* 0x000fe20000410000 */
[----:B------:R-:W-:Y:S01]  /*1bb0*/  FADD.FTZ R93, R23, R26 ;  /* 0x0000001a175d7221 */ /* 0x000fe20000010000 */
[----:B------:R-:W-:Y:S01]  /*1bc0*/  SHF.L.U32 R70, R70, 0x10, RZ ;  /* 0x0000001046467819 */ /* 0x000fe200000006ff */
[----:B------:R-:W-:Y:S01]  /*1bd0*/  FADD.FTZ R71, -R32, R71 ;  /* 0x0000004720477221 */ /* 0x000fe20000010100 */
[----:B------:R-:W-:Y:S01]  /*1be0*/  PRMT R30, R61, 0x7632, R30 ;  /* 0x000076323d1e7816 */ /* 0x000fe2000000001e */
[-C--:B0-----:R-:W-:Y:S01]  /*1bf0*/  FFMA.FTZ R90, R21, R26.reuse, R31 ;  /* 0x0000001a155a7223 */ /* 0x081fe2000001001f */
[----:B------:R-:W-:Y:S01]  /*1c00*/  FMUL.FTZ R21, R11, R19 ;  /* 0x000000130b157220 */ /* 0x000fe20000410000 */
[----:B------:R-:W-:Y:S01]  /*1c10*/  FFMA.FTZ R26, R68, R26, R22 ;  /* 0x0000001a441a7223 */ /* 0x000fe20000010016 */
[----:B------:R-:W-:-:S02]  /*1c20*/  IMAD.U32 R22, R61, 0x10000, RZ ;  /* 0x000100003d167824 */ /* 0x000fc400078e00ff */
[----:B------:R-:W-:Y:S01]  /*1c30*/  FMUL.FTZ R23, R72, R70 ;  /* 0x0000004648177220 */ /* 0x000fe20000410000 */
[----:B------:R-:W-:Y:S01]  /*1c40*/  FFMA.FTZ R27, R20, R21, R27 ;  /* 0x00000015141b7223 */ /* 0x000fe2000001001b */
        /* <DEDUP_REMOVED lines=8> */
[----:B------:R-:W-:Y:S01]  /*1cd0*/  FMUL.FTZ R23, R10, R21 ;  /* 0x000000150a177220 */ /* 0x000fe20000410000 */
[----:B------:R-:W-:Y:S01]  /*1ce0*/  FFMA.FTZ R26, R11, R19, R26 ;  /* 0x000000130b1a7223 */ /* 0x000fe2000001001a */
[----:B------:R-:W-:-:S02]  /*1cf0*/  FADD.FTZ R30, -R32, R30 ;  /* 0x0000001e201e7221 */ /* 0x000fc40000010100 */
[----:B------:R-:W-:Y:S01]  /*1d00*/  FFMA.FTZ R27, R22, R23, R27 ;  /* 0x00000017161b7223 */ /* 0x000fe2000001001b */
[----:B------:R-:W-:Y:S01]  /*1d10*/  FFMA.FTZ R26, R72, R70, R26 ;  /* 0x00000046481a7223 */ /* 0x000fe2000001001a */
[----:B------:R-:W-:Y:S01]  /*1d20*/  FMUL.FTZ R92, R12, R30 ;  /* 0x0000001e0c5c7220 */ /* 0x000fe20000410000 */
[----:B------:R-:W-:Y:S01]  /*1d30*/  FMUL.FTZ R23, R68, R89 ;  /* 0x0000005944177220 */ /* 0x000fe20000410000 */
[C---:B------:R-:W-:Y:S01]  /*1d40*/  IMAD.U32 R33, R64.reuse, 0x10000, RZ ;  /* 0x0001000040217824 */ /* 0x040fe200078e00ff */
[----:B------:R-:W-:Y:S01]  /*1d50*/  PRMT R69, R64, 0x7632, R69 ;  /* 0x0000763240457816 */ /* 0x000fe20000000045 */
[----:B------:R-:W-:Y:S01]  /*1d60*/  FFMA.FTZ R26, R10, R21, R26 ;  /* 0x000000150a1a7223 */ /* 0x000fe2000001001a */
[----:B------:R-:W-:Y:S01]  /*1d70*/  FFMA.FTZ R27, R92, R23, R27 ;  /* 0x000000175c1b7223 */ /* 0x000fe2000001001b */
[----:B------:R-:W-:Y:S01]  /*1d80*/  SHF.L.U32 R23, R66, 0x10, RZ ;  /* 0x0000001042177819 */ /* 0x000fe200000006ff */
[----:B------:R-:W-:Y:S01]  /*1d90*/  FADD.FTZ R33, -R32, R33 ;  /* 0x0000002120217221 */ /* 0x000fe20000010100 */
[----:B------:R-:W-:Y:S01]  /*1da0*/  PRMT R31, R66, 0x7632, R31 ;  /* 0x00007632421f7816 */ /* 0x000fe2000000001f */
[----:B------:R-:W-:Y:S01]  /*1db0*/  FFMA.FTZ R26, R68, R89, R26 ;  /* 0x00000059441a7223 */ /* 0x000fe2000001001a */
[----:B------:R-:W-:Y:S01]  /*1dc0*/  SHF.L.U32 R69, R69, 0x10, RZ ;  /* 0x0000001045457819 */ /* 0x000fe200000006ff */
[----:B------:R-:W-:Y:S01]  /*1dd0*/  FMUL.FTZ R33, R12, R33 ;  /* 0x000000210c217220 */ /* 0x000fe20000410000 */
[----:B------:R-:W-:Y:S01]  /*1de0*/  SHF.L.U32 R31, R31, 0x10, RZ ;  /* 0x000000101f1f7819 */ /* 0x000fe200000006ff */
[CC--:B------:R-:W-:Y:S01]  /*1df0*/  FMUL.FTZ R30, R11.reuse, R23.reuse ;  /* 0x000000170b1e7220 */ /* 0x0c0fe20000410000 */
[----:B------:R-:W-:Y:S01]  /*1e00*/  FFMA.FTZ R26, R11, R23, R26 ;  /* 0x000000170b1a7223 */ /* 0x000fe2000001001a */
[----:B------:R-:W-:Y:S01]  /*1e10*/  FADD.FTZ R69, -R32, R69 ;  /* 0x0000004520457221 */ /* 0x000fe20000010100 */
[----:B------:R-:W-:-:S02]  /*1e20*/  IMAD.U32 R73, R65, 0x10000, RZ ;  /* 0x0001000041497824 */ /* 0x000fc400078e00ff */
[----:B------:R-:W-:Y:S01]  /*1e30*/  FFMA.FTZ R27, R33, R30, R27 ;  /* 0x0000001e211b7223 */ /* 0x000fe2000001001b */
[CC--:B------:R-:W-:Y:S01]  /*1e40*/  FMUL.FTZ R30, R72.reuse, R31.reuse ;  /* 0x0000001f481e7220 */ /* 0x0c0fe20000410000 */
[----:B------:R-:W-:Y:S01]  /*1e50*/  FFMA.FTZ R26, R72, R31, R26 ;  /* 0x0000001f481a7223 */ /* 0x000fe2000001001a */
[----:B------:R-:W-:Y:S01]  /*1e60*/  FMUL.FTZ R69, R12, R69 ;  /* 0x000000450c457220 */ /* 0x000fe20000410000 */
[----:B------:R-:W-:Y:S01]  /*1e70*/  SHF.L.U32 R72, R67, 0x10, RZ ;  /* 0x0000001043487819 */ /* 0x000fe200000006ff */
[----:B------:R-:W-:Y:S02]  /*1e80*/  FADD.FTZ R73, -R32, R73 ;  /* 0x0000004920497221 */ /* 0x000fe40000010100 */
[----:B------:R-:W-:Y:S02]  /*1e90*/  FFMA.FTZ R27, R69, R30, R27 ;  /* 0x0000001e451b7223 */ /* 0x000fe4000001001b */
[----:B------:R-:W-:Y:S01]  /*1ea0*/  FMUL.FTZ R73, R12, R73 ;  /* 0x000000490c497220 */ /* 0x000fe20000410000 */
[----:B------:R-:W-:-:S04]  /*1eb0*/  FMUL.FTZ R30, R10, R72 ;  /* 0x000000480a1e7220 */ /* 0x000fc80000410000 */
[--C-:B------:R-:W-:Y:S01]  /*1ec0*/  FFMA.FTZ R25, R73, R30, R27.reuse ;  /* 0x0000001e49197223 */ /* 0x100fe2000001001b */
[----:B------:R-:W-:Y:S02]  /*1ed0*/  PRMT R27, R65, 0x7632, R27 ;  /* 0x00007632411b7816 */ /* 0x000fe4000000001b */
[----:B------:R-:W-:Y:S02]  /*1ee0*/  PRMT R30, R67, 0x7632, R30 ;  /* 0x00007632431e7816 */ /* 0x000fe4000000001e */
[----:B------:R-:W-:Y:S01]  /*1ef0*/  SHF.L.U32 R27, R27, 0x10, RZ ;  /* 0x000000101b1b7819 */ /* 0x000fe200000006ff */
[----:B------:R-:W-:Y:S01]  /*1f00*/  FFMA.FTZ R26, R10, R72, R26 ;  /* 0x000000480a1a7223 */ /* 0x000fe2000001001a */
[----:B------:R-:W-:-:S03]  /*1f10*/  SHF.L.U32 R30, R30, 0x10, RZ ;  /* 0x000000101e1e7819 */ /* 0x000fc600000006ff */
[----:B------:R-:W-:Y:S02]  /*1f20*/  FADD.FTZ R27, -R32, R27 ;  /* 0x0000001b201b7221 */ /* 0x000fe40000010100 */
[----:B------:R-:W-:-:S03]  /*1f30*/  FFMA.FTZ R26, R68, R30, R26 ;  /* 0x0000001e441a7223 */ /* 0x000fc6000001001a */
[----:B------:R0:W-:Y:S02]  /*1f40*/  STL [R1], R27 ;  /* 0x0000001b01007387 */ /* 0x0001e40000100800 */
[----:B0-----:R-:W-:Y:S02]  /*1f50*/  FMUL.FTZ R27, R68, R30 ;  /* 0x0000001e441b7220 */ /* 0x001fe40000410000 */
[----:B------:R-:W2:Y:S01]  /*1f60*/  LDL.LU R68, [R1] ;  /* 0x0000000001447983 */ /* 0x000ea20000300800 */
[----:B------:R-:W-:Y:S01]  /*1f70*/  FFMA.FTZ R92, R92, R89, R90 ;  /* 0x000000595c5c7223 */ /* 0x000fe2000001005a */
[----:B------:R-:W-:Y:S01]  /*1f80*/  FADD.FTZ R89, R93, R89 ;  /* 0x000000595d597221 */ /* 0x000fe20000010000 */
[----:B--2---:R-:W-:-:S04]  /*1f90*/  FMUL.FTZ R68, R12, R68 ;  /* 0x000000440c447220 */ /* 0x004fc80000410000 */
[----:B------:R-:W-:Y:S02]  /*1fa0*/  FFMA.FTZ R27, R68, R27, R25 ;  /* 0x0000001b441b7223 */ /* 0x000fe40000010019 */
[----:B------:R-:W2:Y:S04]  /*1fb0*/  LDL.LU R25, [R1+0x58] ;  /* 0x0000580001197983 */ /* 0x000ea80000300800 */
[----:B------:R0:W-:Y:S04]  /*1fc0*/  STS.64 [R24], R26 ;  /* 0x0000001a18007388 */ /* 0x0001e80000000a00 */
[----:B0-----:R-:W3:Y:S01]  /*1fd0*/  LDL.LU R24, [R1+0x54] ;  /* 0x0000540001187983 */ /* 0x001ee20000300800 */
[----:B------:R-:W-:Y:S01]  /*1fe0*/  FFMA.FTZ R26, R71, R70, R29 ;  /* 0x00000046471a7223 */ /* 0x000fe2000001001d */
[----:B------:R-:W-:-:S02]  /*1ff0*/  FADD.FTZ R27, R28, R70 ;  /* 0x000000461c1b7221 */ /* 0x000fc40000010000 */
[----:B------:R-:W4:Y:S04]  /*2000*/  LDL.LU R29, [R1+0x50] ;  /* 0x00005000011d7983 */ /* 0x000f280000300800 */
[----:B------:R-:W4:Y:S04]  /*2010*/  LDL.LU R28, [R1+0x4c] ;  /* 0x00004c00011c7983 */ /* 0x000f280000300800 */
[----:B------:R0:W5:Y:S04]  /*2020*/  LDL.LU R90, [R1+0x48] ;  /* 0x00004800015a7983 */ /* 0x0001680000300800 */
[----:B------:R0:W5:Y:S01]  /*2030*/  LDL.LU R93, [R1+0x40] ;  /* 0x00004000015d7983 */ /* 0x0001620000300800 */
[----:B------:R-:W-:Y:S01]  /*2040*/  FADD.FTZ R27, R27, R31 ;  /* 0x0000001f1b1b7221 */ /* 0x000fe20000010000 */
[----:B------:R-:W-:Y:S01]  /*2050*/  FFMA.FTZ R26, R69, R31, R26 ;  /* 0x0000001f451a7223 */ /* 0x000fe2000001001a */
[----:B------:R-:W-:Y:S01]  /*2060*/  FADD.FTZ R31, R89, R30 ;  /* 0x0000001e591f7221 */ /* 0x000fe20000010000 */
[----:B------:R-:W-:-:S02]  /*2070*/  FFMA.FTZ R30, R68, R30, R92 ;  /* 0x0000001e441e7223 */ /* 0x000fc4000001005c */
[----:B------:R-:W1:Y:S01]  /*2080*/  S2R R92, SR_TID.X ;  /* 0x00000000005c7919 */ /* 0x000e620000002100 */
[----:B------:R-:W-:-:S04]  /*2090*/  UIADD3 UR10, UP0, UR9, 0x2, URZ ;  /* 0x00000002090a7890 */ /* 0x000fc8000ff1e03f */
[----:B------:R-:W-:Y:S02]  /*20a0*/  UIADD3.X UR11, URZ, UR5, URZ, UP0, !UPT ;  /* 0x000000053f0b7290 */ /* 0x000fe400087fe43f */
[----:B------:R-:W-:-:S04]  /*20b0*/  UISETP.GE.U32.AND UP0, UPT, UR10, UR16, UPT ;  /* 0x000000100a00728c */ /* 0x000fc8000bf06070 */
[----:B------:R-:W-:Y:S01]  /*20c0*/  UISETP.GE.AND.EX UP0, UPT, UR11, UR7, UPT, UP0 ;  /* 0x000000070b00728c */ /* 0x000fe2000bf06300 */
[----:B------:R-:W-:Y:S05]  /*20d0*/  BAR.SYNC.DEFER_BLOCKING 0x0 ;  /* 0x0000000000007b1d */ /* 0x000fea0000010000 */
[----:B------:R-:W-:Y:S02]  /*20e0*/  PLOP3.LUT P0, PT, PT, PT, UP0, 0x80, 0x0 ;  /* 0x000000000000781c */ /* 0x000fe40003f0f008 */
[----:B-1----:R-:W-:Y:S01]  /*20f0*/  ISETP.GT.U32.AND P1, PT, R92, 0x3f, PT ;  /* 0x0000003f5c00780c */ /* 0x002fe20003f24070 */
[----:B--2---:R-:W-:-:S04]  /*2100*/  FADD.FTZ R25, R0, R25 ;  /* 0x0000001900197221 */ /* 0x004fc80000010000 */
[----:B------:R-:W-:-:S04]  /*2110*/  FADD.FTZ R25, R25, R8 ;  /* 0x0000000819197221 */ /* 0x000fc80000010000 */
[----:B------:R-:W-:Y:S01]  /*2120*/  FADD.FTZ R25, R25, R6 ;  /* 0x0000000619197221 */ /* 0x000fe20000010000 */
[----:B---3--:R-:W-:Y:S01]  /*2130*/  FFMA.FTZ R24, R82, R0, R24 ;  /* 0x0000000052187223 */ /* 0x008fe20000010018 */
[----:B----4-:R-:W-:Y:S01]  /*2140*/  FADD.FTZ R29, R9, R29 ;  /* 0x0000001d091d7221 */ /* 0x010fe20000010000 */
[----:B------:R-:W-:-:S03]  /*2150*/  FFMA.FTZ R28, R81, R9, R28 ;  /* 0x00000009511c7223 */ /* 0x000fc6000001001c */
[----:B------:R-:W-:Y:S01]  /*2160*/  FADD.FTZ R29, R29, R7 ;  /* 0x000000071d1d7221 */ /* 0x000fe20000010000 */
[----:B------:R-:W-:Y:S01]  /*2170*/  FFMA.FTZ R24, R80, R8, R24 ;  /* 0x0000000850187223 */ /* 0x000fe20000010018 */
[----:B------:R-:W-:Y:S02]  /*2180*/  FFMA.FTZ R28, R79, R7, R28 ;  /* 0x000000074f1c7223 */ /* 0x000fe4000001001c */
        /* <DEDUP_REMOVED lines=24> */
[----:B------:R-:W0:Y:S01]  /*2310*/  S2UR UR15, SR_CgaCtaId ;  /* 0x00000000000f79c3 */ /* 0x000e220000008800 */
[----:B------:R-:W-:Y:S01]  /*2320*/  UMOV UR5, 0x400 ;  /* 0x0000040000057882 */ /* 0x000fe20000000000 */
[----:B------:R-:W-:Y:S01]  /*2330*/  IMAD.SHL.U32 R70, R92, 0x2, RZ ;  /* 0x000000025c467824 */ /* 0x000fe200078e00ff */
[----:B------:R-:W-:Y:S04]  /*2340*/  STL [R1+0x50], R0 ;  /* 0x0000500001007387 */ /* 0x000fe80000100800 */
[----:B------:R-:W-:Y:S01]  /*2350*/  LOP3.LUT R70, R70, 0x18, RZ, 0xc0, !PT ;  /* 0x0000001846467812 */ /* 0x000fe200078ec0ff */
[----:B------:R-:W2:Y:S04]  /*2360*/  LDL R71, [R1+0x38] ;  /* 0x0000380001477983 */ /* 0x000ea80000100800 */
[----:B------:R1:W-:Y:S01]  /*2370*/  STL.64 [R1+0x48], R2 ;  /* 0x0000480201007387 */ /* 0x0003e20000100a00 */
[----:B0-----:R-:W-:-:S03]  /*2380*/  ULEA UR5, UR15, UR5, 0x18 ;  /* 0x000000050f057291 */ /* 0x001fc6000f8ec03f */
[----:B-1----:R-:W3:Y:S04]  /*2390*/  LDL R2, [R1+0x34] ;  /* 0x0000340001027983 */ /* 0x002ee80000100800 */
[----:B------:R-:W4:Y:S01]  /*23a0*/  LDL R3, [R1+0x30] ;  /* 0x0000300001037983 */ /* 0x000f220000100800 */
[----:B------:R-:W-:Y:S01]  /*23b0*/  LEA R68, R92, UR5, 0x5 ;  /* 0x000000055c447c11 */ /* 0x000fe2000f8e28ff */
[----:B------:R-:W0:Y:S03]  /*23c0*/  S2R R0, SR_TID.X ;  /* 0x0000000000007919 */ /* 0x000e260000002100 */
[----:B------:R-:W-:-:S05]  /*23d0*/  IADD3 R69, R68, R70, RZ ;  /* 0x0000004644457210 */ /* 0x000fca0007ffe0ff */
[----:B------:R1:W-:Y:S02]  /*23e0*/  STS.64 [R69], R24 ;  /* 0x0000001845007388 */ /* 0x0003e40000000a00 */
[----:B-1----:R-:W-:-:S04]  /*23f0*/  LOP3.LUT R69, R70, 0x8, RZ, 0x3c, !PT ;  /* 0x0000000846457812 */ /* 0x002fc800078e3cff */
[----:B------:R-:W-:-:S05]  /*2400*/  IADD3 R69, R68, R69, RZ ;  /* 0x0000004544457210 */ /* 0x000fca0007ffe0ff */
[----:B------:R1:W-:Y:S02]  /*2410*/  STS.64 [R69], R26 ;  /* 0x0000001a45007388 */ /* 0x0003e40000000a00 */
[----:B-1----:R-:W-:-:S04]  /*2420*/  LOP3.LUT R69, R70, 0x10, RZ, 0x3c, !PT ;  /* 0x0000001046457812 */ /* 0x002fc800078e3cff */
[----:B------:R-:W-:-:S05]  /*2430*/  IADD3 R69, R68, R69, RZ ;  /* 0x0000004544457210 */ /* 0x000fca0007ffe0ff */
[----:B------:R1:W-:Y:S04]  /*2440*/  STS.64 [R69], R28 ;  /* 0x0000001c45007388 */ /* 0x0003e80000000a00 */
[----:B-1----:R-:W3:Y:S01]  /*2450*/  LDL R69, [R1+0x3c] ;  /* 0x00003c0001457983 */ /* 0x002ee20000100800 */
[----:B------:R-:W-:Y:S02]  /*2460*/  LOP3.LUT R70, R70, 0x18, RZ, 0x3c, !PT ;  /* 0x0000001846467812 */ /* 0x000fe400078e3cff */
[----:B0-----:R-:W-:-:S03]  /*2470*/  SHF.R.S32.HI R89, RZ, 0x1f, R0 ;  /* 0x0000001fff597819 */ /* 0x001fc60000011400 */
[----:B------:R-:W-:Y:S01]  /*2480*/  IMAD.IADD R70, R68, 0x1, R70 ;  /* 0x0000000144467824 */ /* 0x000fe200078e0246 */
[----:B------:R-:W-:Y:S02]  /*2490*/  LEA.HI R89, R89, R0, RZ, 0x2 ;  /* 0x0000000059597211 */ /* 0x000fe400078f10ff */
[----:B------:R0:W5:Y:S02]  /*24a0*/  LDL.LU R0, [R1+0x50] ;  /* 0x0000500001007983 */ /* 0x0001640000300800 */
[----:B------:R-:W-:Y:S02]  /*24b0*/  SHF.R.S32.HI R89, RZ, 0x2, R89 ;  /* 0x00000002ff597819 */ /* 0x000fe40000011459 */
[----:B------:R2:W-:Y:S02]  /*24c0*/  STS.64 [R70], R30 ;  /* 0x0000001e46007388 */ /* 0x0005e40000000a00 */
[----:B------:R-:W-:Y:S01]  /*24d0*/  LEA R89, R89, UR5, 0x5 ;  /* 0x0000000559597c11 */ /* 0x000fe2000f8e28ff */
[----:B------:R-:W-:-:S04]  /*24e0*/  USHF.R.U32.HI UR5, URZ, 0x1, UR6 ;  /* 0x000000013f057899 */ /* 0x000fc80008011606 */
[----:B------:R-:W-:-:S04]  /*24f0*/  USHF.L.U32 UR5, UR5, 0x7, URZ ;  /* 0x0000000705057899 */ /* 0x000fc8000800063f */
[----:B------:R-:W-:Y:S01]  /*2500*/  ULOP3.LUT UR5, UR5, 0xffffff80, UR17, 0xe2, !UPT ;  /* 0xffffff8005057892 */ /* 0x000fe2000f8ee211 */
[-C--:B--2---:R-:W-:Y:S01]  /*2510*/  LEA R70, R71, R89.reuse, 0x3 ;  /* 0x0000005947467211 */ /* 0x084fe200078e18ff */
[----:B------:R-:W-:Y:S06]  /*2520*/  BAR.SYNC.DEFER_BLOCKING 0x0 ;  /* 0x0000000000007b1d */ /* 0x000fec0000010000 */
[----:B------:R-:W-:Y:S01]  /*2530*/  LDS.64 R70, [R70+0xa00] ;  /* 0x000a000046467984 */ /* 0x000fe20000000a00 */
[----:B---3--:R-:W-:-:S06]  /*2540*/  LEA R68, R69, R89, 0x3 ;  /* 0x0000005945447211 */ /* 0x008fcc00078e18ff */
[----:B------:R-:W1:Y:S02]  /*2550*/  LDS.64 R68, [R68] ;  /* 0x0000000044447984 */ /* 0x000e640000000a00 */
[----:B-1----:R-:W-:Y:S01]  /*2560*/  FADD.FTZ R68, RZ, R68 ;  /* 0x00000044ff447221 */ /* 0x002fe20000010000 */
[----:B------:R-:W-:-:S03]  /*2570*/  FADD.FTZ R69, RZ, R69 ;  /* 0x00000045ff457221 */ /* 0x000fc60000010000 */
[----:B------:R-:W-:Y:S01]  /*2580*/  FADD.FTZ R70, R68, R70 ;  /* 0x0000004644467221 */ /* 0x000fe20000010000 */
[----:B------:R-:W-:Y:S01]  /*2590*/  LEA R68, R2, R89, 0x3 ;  /* 0x0000005902447211 */ /* 0x000fe200078e18ff */
[----:B------:R-:W-:-:S05]  /*25a0*/  FADD.FTZ R71, R69, R71 ;  /* 0x0000004745477221 */ /* 0x000fca0000010000 */
[----:B------:R-:W1:Y:S02]  /*25b0*/  LDS.64 R68, [R68+0x1400] ;  /* 0x0014000044447984 */ /* 0x000e640000000a00 */
[----:B-1----:R-:W-:Y:S01]  /*25c0*/  FADD.FTZ R70, R70, R68 ;  /* 0x0000004446467221 */ /* 0x002fe20000010000 */
[----:B----4-:R-:W-:Y:S02]  /*25d0*/  IMAD R68, R3, 0x8, R89 ;  /* 0x0000000803447824 */ /* 0x010fe400078e0259 */
[----:B------:R-:W-:Y:S01]  /*25e0*/  FADD.FTZ R71, R71, R69 ;  /* 0x0000004547477221 */ /* 0x000fe20000010000 */
[----:B------:R-:W1:Y:S03]  /*25f0*/  LDC.64 R2, c[0x0][0x260] ;  /* 0x00009800ff027b82 */ /* 0x000e660000000a00 */
[----:B------:R-:W2:Y:S02]  /*2600*/  LDS.64 R68, [R68+0x1e00] ;  /* 0x001e000044447984 */ /* 0x000ea40000000a00 */
[----:B--2---:R-:W-:Y:S01]  /*2610*/  FADD.FTZ R68, R70, R68 ;  /* 0x0000004446447221 */ /* 0x004fe20000010000 */
[----:B------:R-:W-:Y:S01]  /*2620*/  MOV R70, UR5 ;  /* 0x0000000500467c02 */ /* 0x000fe20008000f00 */
[----:B------:R-:W-:-:S04]  /*2630*/  FADD.FTZ R69, R71, R69 ;  /* 0x0000004547457221 */ /* 0x000fc80000010000 */
[----:B------:R-:W-:-:S05]  /*2640*/  IMAD R70, R70, 0x280, R92 ;  /* 0x0000028046467824 */ /* 0x000fca00078e025c */
[----:B------:R-:W-:-:S04]  /*2650*/  IADD3 R70, R70, UR14, RZ ;  /* 0x0000000e46467c10 */ /* 0x000fc8000fffe0ff */
[----:B------:R-:W-:-:S05]  /*2660*/  SHF.L.U32 R70, R70, 0x1, RZ ;  /* 0x0000000146467819 */ /* 0x000fca00000006ff */
[----:B-1----:R-:W-:Y:S02]  /*2670*/  IMAD.WIDE.U32 R70, R70, 0x4, R2 ;  /* 0x0000000446467825 */ /* 0x002fe400078e0002 */
[----:B------:R0:W5:Y:S04]  /*2680*/  LDL.LU.64 R2, [R1+0x48] ;  /* 0x0000480001027983 */ /* 0x0001680000300a00 */
[----:B------:R0:W-:Y:S02]  /*2690*/  STG.E.64 desc[UR12][R70.64+0x10000], R68 ;  /* 0x0100004446007986 */ /* 0x0001e4000c101b0c */
.L_x_103:
[----:B------:R-:W-:Y:S01]  /*26a0*/  BSSY B0, `(.L_x_104) ;  /* 0x000003b000007945 */ /* 0x000fe20003800000 */
[----:B0-----:R-:W-:-:S03]  /*26b0*/  CS2R R68, SRZ ;  /* 0x0000000000447805 */ /* 0x001fc6000001ff00 */
[----:B------:R-:W-:Y:S05]  /*26c0*/  @P1 BRA `(.L_x_105) ;  /* 0x0000000000e01947 */ /* 0x000fea0003800000 */
[----:B------:R-:W-:Y:S01]  /*26d0*/  USHF.L.U32 UR5, UR9, 0x4, URZ ;  /* 0x0000000409057899 */ /* 0x000fe2000800063f */
[----:B------:R-:W-:Y:S01]  /*26e0*/  IMAD.MOV.U32 R68, RZ, RZ, 0x14 ;  /* 0x00000014ff447424 */ /* 0x000fe200078e00ff */
[----:B------:R-:W-:Y:S02]  /*26f0*/  MOV R69, 0x28 ;  /* 0x0000002800457802 */ /* 0x000fe40000000f00 */
[----:B------:R-:W-:-:S06]  /*2700*/  ULOP3.LUT UR5, UR5, 0x10, URZ, 0xc0, !UPT ;  /* 0x0000001005057892 */ /* 0x000fcc000f8ec03f */
[C---:B------:R-:W-:Y:S01]  /*2710*/  LEA.HI R89, R92.reuse, UR5, RZ, 0x1e ;  /* 0x000000055c597c11 */ /* 0x040fe2000f8ff0ff */
[----:B------:R-:W-:-:S04]  /*2720*/  IMAD.SHL.U32 R92, R92, 0x8, RZ ;  /* 0x000000085c5c7824 */ /* 0x000fc800078e00ff */
[----:B------:R-:W-:Y:S01]  /*2730*/  IMAD R89, R89, R68, -UR14 ;  /* 0x8000000e59597e24 */ /* 0x000fe2000f8e0244 */
[----:B------:R-:W-:-:S04]  /*2740*/  LOP3.LUT R92, R92, 0x18, RZ, 0xc0, !PT ;  /* 0x000000185c5c7812 */ /* 0x000fc800078ec0ff */
[----:B------:R-:W-:-:S04]  /*2750*/  SHF.R.S32.HI R68, RZ, 0x1f, R89 ;  /* 0x0000001fff447819 */ /* 0x000fc80000011459 */
[----:B------:R-:W-:-:S04]  /*2760*/  LEA.HI R68, R68, R89, RZ, 0x2 ;  /* 0x0000005944447211 */ /* 0x000fc800078f10ff */
[----:B------:R-:W-:-:S05]  /*2770*/  SHF.R.S32.HI R68, RZ, 0x2, R68 ;  /* 0x00000002ff447819 */ /* 0x000fca0000011444 */
[----:B------:R-:W-:Y:S01]  /*2780*/  IMAD R68, R68, R69, UR8 ;  /* 0x0000000844447e24 */ /* 0x000fe2000f8e0245 */
[----:B------:R-:W-:-:S04]  /*2790*/  IADD3 R69, R89, 0x4, RZ ;  /* 0x0000000459457810 */ /* 0x000fc80007ffe0ff */
[----:B------:R-:W-:Y:S02]  /*27a0*/  SHF.R.S32.HI R70, RZ, 0x1f, R69 ;  /* 0x0000001fff467819 */ /* 0x000fe40000011445 */
[----:B------:R-:W-:Y:S02]  /*27b0*/  IADD3 R68, R68, R92, RZ ;  /* 0x0000005c44447210 */ /* 0x000fe40007ffe0ff */
[----:B------:R-:W-:Y:S01]  /*27c0*/  LEA.HI R70, R70, R69, RZ, 0x2 ;  /* 0x0000004546467211 */ /* 0x000fe200078f10ff */
[----:B------:R-:W-:-:S03]  /*27d0*/  HFMA2.MMA R69, -RZ, RZ, 0, 2.384185791015625e-06 ;  /* 0x00000028ff457435 */ /* 0x000fc600000001ff */
[----:B------:R-:W-:-:S07]  /*27e0*/  SHF.R.S32.HI R70, RZ, 0x2, R70 ;  /* 0x00000002ff467819 */ /* 0x000fce0000011446 */
        /* <DEDUP_REMOVED lines=11> */
[----:B------:R-:W-:-:S03]  /*28a0*/  IMAD.MOV.U32 R68, RZ, RZ, 0x28 ;  /* 0x00000028ff447424 */ /* 0x000fc600078e00ff */
[----:B------:R-:W-:-:S05]  /*28b0*/  SHF.R.S32.HI R69, RZ, 0x2, R69 ;  /* 0x00000002ff457819 */ /* 0x000fca0000011445 */
[----:B------:R-:W-:-:S05]  /*28c0*/  IMAD R69, R69, R68, UR8 ;  /* 0x0000000845457e24 */ /* 0x000fca000f8e0244 */
[----:B------:R-:W-:-:S06]  /*28d0*/  IADD3 R69, R92, R69, RZ ;  /* 0x000000455c457210 */ /* 0x000fcc0007ffe0ff */
[----:B------:R-:W0:Y:S02]  /*28e0*/  LDS.64 R68, [R69] ;  /* 0x0000000045447984 */ /* 0x000e240000000a00 */
[----:B0-----:R-:W-:Y:S01]  /*28f0*/  FADD.FTZ R70, R70, R68 ;  /* 0x0000004446467221 */ /* 0x001fe20000010000 */
[----:B------:R-:W-:Y:S01]  /*2900*/  IADD3 R68, R89, 0xc, RZ ;  /* 0x0000000c59447810 */ /* 0x000fe20007ffe0ff */
[----:B------:R-:W-:Y:S01]  /*2910*/  FADD.FTZ R71, R71, R69 ;  /* 0x0000004547477221 */ /* 0x000fe20000010000 */
[----:B------:R-:W-:Y:S02]  /*2920*/  IADD3 R89, R89, 0x10, RZ ;  /* 0x0000001059597810 */ /* 0x000fe40007ffe0ff */
[----:B------:R-:W-:-:S04]  /*2930*/  SHF.R.S32.HI R69, RZ, 0x1f, R68 ;  /* 0x0000001fff457819 */ /* 0x000fc80000011444 */
[----:B------:R-:W-:Y:S02]  /*2940*/  LEA.HI R69, R69, R68, RZ, 0x2 ;  /* 0x0000004445457211 */ /* 0x000fe400078f10ff */
[----:B------:R-:W-:Y:S02]  /*2950*/  MOV R68, 0x28 ;  /* 0x0000002800447802 */ /* 0x000fe40000000f00 */
[----:B------:R-:W-:-:S05]  /*2960*/  SHF.R.S32.HI R69, RZ, 0x2, R69 ;  /* 0x00000002ff457819 */ /* 0x000fca0000011445 */
[----:B------:R-:W-:-:S04]  /*2970*/  IMAD R69, R69, R68, UR8 ;  /* 0x0000000845457e24 */ /* 0x000fc8000f8e0244 */
[----:B------:R-:W-:-:S06]  /*2980*/  IMAD.IADD R69, R92, 0x1, R69 ;  /* 0x000000015c457824 */ /* 0x000fcc00078e0245 */
        /* <DEDUP_REMOVED lines=12> */
.L_x_105:
[----:B------:R-:W-:Y:S05]  /*2a50*/  BSYNC B0 ;  /* 0x0000000000007941 */ /* 0x000fea0003800000 */
.L_x_104:
[----:B------:R-:W0:Y:S01]  /*2a60*/  SHFL.BFLY PT, R71, R68, 0x2, 0x1f ;  /* 0x0c401f0044477f89 */ /* 0x000e2200000e0000 */
[----:B------:R-:W-:Y:S01]  /*2a70*/  PRMT R34, R34, 0x7632, R34 ;  /* 0x0000763222227816 */ /* 0x000fe20000000022 */
[----:B------:R-:W-:Y:S01]  /*2a80*/  BSSY B0, `(.L_x_106) ;  /* 0x000001a000007945 */ /* 0x000fe20003800000 */
[----:B------:R-:W-:Y:S01]  /*2a90*/  PRMT R92, R35, 0x7632, R92 ;  /* 0x00007632235c7816 */ /* 0x000fe2000000005c */
[----:B------:R-:W1:Y:S01]  /*2aa0*/  SHFL.BFLY PT, R70, R69, 0x2, 0x1f ;  /* 0x0c401f0045467f89 */ /* 0x000e6200000e0000 */
[----:B------:R-:W2:Y:S03]  /*2ab0*/  S2R R89, SR_TID.X ;  /* 0x0000000000597919 */ /* 0x000ea60000002100 */
[----:B------:R-:W-:Y:S04]  /*2ac0*/  STL.S16 [R1+0xc], R34 ;  /* 0x00000c2201007387 */ /* 0x000fe80000100600 */
[----:B------:R-:W-:Y:S01]  /*2ad0*/  STL.S16 [R1+0x10], R92 ;  /* 0x0000105c01007387 */ /* 0x000fe20000100600 */
[----:B0-----:R-:W-:Y:S01]  /*2ae0*/  FADD.FTZ R68, R71, R68 ;  /* 0x0000004447447221 */ /* 0x001fe20000010000 */
[----:B-1----:R-:W-:-:S04]  /*2af0*/  FADD.FTZ R70, R70, R69 ;  /* 0x0000004546467221 */ /* 0x002fc80000010000 */
[----:B------:R-:W0:Y:S04]  /*2b00*/  SHFL.BFLY PT, R71, R68, 0x1, 0x1f ;  /* 0x0c201f0044477f89 */ /* 0x000e2800000e0000 */
[----:B------:R-:W1:Y:S01]  /*2b10*/  SHFL.BFLY PT, R69, R70, 0x1, 0x1f ;  /* 0x0c201f0046457f89 */ /* 0x000e6200000e0000 */
[----:B--2---:R-:W-:Y:S01]  /*2b20*/  LOP3.LUT P1, RZ, R89, 0xffffffc3, RZ, 0xc0, !PT ;  /* 0xffffffc359ff7812 */ /* 0x004fe2000782c0ff */
[----:B0-----:R-:W-:Y:S01]  /*2b30*/  FADD.FTZ R34, R68, R71 ;  /* 0x0000004744227221 */ /* 0x001fe20000010000 */
[----:B-1----:R-:W-:-:S11]  /*2b40*/  FADD.FTZ R35, R70, R69 ;  /* 0x0000004546237221 */ /* 0x002fd60000010000 */
[----:B------:R-:W-:Y:S05]  /*2b50*/  @P1 BRA `(.L_x_107) ;  /* 0x0000000000301947 */ /* 0x000fea0003800000 */
[----:B------:R-:W-:Y:S01]  /*2b60*/  SHF.R.U32.HI R69, RZ, 0x2, R89 ;  /* 0x00000002ff457819 */ /* 0x000fe20000011659 */
[----:B------:R-:W0:Y:S01]  /*2b70*/  LDC.64 R70, c[0x0][0x260] ;  /* 0x00009800ff467b82 */ /* 0x000e220000000a00 */
[----:B------:R-:W-:Y:S01]  /*2b80*/  ULDC UR5, c[0x0][0x10] ;  /* 0x0000040000057ab9 */ /* 0x000fe20000000800 */
[----:B------:R-:W-:Y:S01]  /*2b90*/  MOV R68, UR17 ;  /* 0x0000001100447c02 */ /* 0x000fe20008000f00 */
[----:B------:R-:W-:Y:S01]  /*2ba0*/  UIMAD UR5, UR5, UR4, UR6 ;  /* 0x00000004050572a4 */ /* 0x000fe2000f8e0206 */
[----:B------:R-:W-:-:S05]  /*2bb0*/  IMAD.SHL.U32 R69, R69, 0x80, RZ ;  /* 0x0000008045457824 */ /* 0x000fca00078e00ff */
[----:B------:R-:W-:Y:S02]  /*2bc0*/  LOP3.LUT R68, R69, 0xffffff80, R68, 0xe2, !PT ;  /* 0xffffff8045447812 */ /* 0x000fe400078ee244 */
[----:B------:R-:W-:-:S04]  /*2bd0*/  MOV R69, UR5 ;  /* 0x0000000500457c02 */ /* 0x000fc80008000f00 */
[----:B------:R-:W-:-:S05]  /*2be0*/  LEA R68, R69, R68, 0xb ;  /* 0x0000004445447211 */ /* 0x000fca00078e58ff */
[----:B------:R-:W-:-:S04]  /*2bf0*/  IMAD.SHL.U32 R68, R68, 0x2, RZ ;  /* 0x0000000244447824 */ /* 0x000fc800078e00ff */
[----:B0-----:R-:W-:-:S05]  /*2c00*/  IMAD.WIDE.U32 R68, R68, 0x4, R70 ;  /* 0x0000000444447825 */ /* 0x001fca00078e0046 */
[----:B------:R0:W-:Y:S02]  /*2c10*/  STG.E.64 desc[UR12][R68.64], R34 ;  /* 0x0000002244007986 */ /* 0x0001e4000c101b0c */
.L_x_107:
[----:B------:R-:W-:Y:S05]  /*2c20*/  BSYNC B0 ;  /* 0x0000000000007941 */ /* 0x000fea0003800000 */
.L_x_106:
[----:B0-----:R-:W-:Y:S01]  /*2c30*/  PRMT R35, R36, 0x7632, R35 ;  /* 0x0000763224237816 */ /* 0x001fe20000000023 */
[----:B------:R-:W-:Y:S01]  /*2c40*/  UISETP.GE.U32.AND UP0, UPT, UR10, UR16, UPT ;  /* 0x000000100a00728c */ /* 0x000fe2000bf06070 */
[----:B------:R-:W-:Y:S02]  /*2c50*/  PRMT R34, R37, 0x7632, R34 ;  /* 0x0000763225227816 */ /* 0x000fe40000000022 */
[----:B------:R-:W-:Y:S01]  /*2c60*/  PRMT R92, R38, 0x7632, R92 ;  /* 0x00007632265c7816 */ /* 0x000fe2000000005c */
[----:B------:R0:W-:Y:S01]  /*2c70*/  STL.S16 [R1+0x4], R35 ;  /* 0x0000042301007387 */ /* 0x0001e20000100600 */
[----:B------:R-:W-:Y:S01]  /*2c80*/  UISETP.GE.AND.EX UP0, UPT, UR11, UR7, UPT, UP0 ;  /* 0x000000070b00728c */ /* 0x000fe2000bf06300 */
[----:B------:R-:W-:Y:S02]  /*2c90*/  PRMT R89, R39, 0x7632, R89 ;  /* 0x0000763227597816 */ /* 0x000fe40000000059 */
[----:B------:R0:W-:Y:S01]  /*2ca0*/  STL.S16 [R1], R34 ;  /* 0x0000002201007387 */ /* 0x0001e20000100600 */
[----:B------:R-:W-:-:S02]  /*2cb0*/  PRMT R71, R40, 0x7632, R71 ;  /* 0x0000763228477816 */ /* 0x000fc40000000047 */
[----:B------:R-:W-:Y:S02]  /*2cc0*/  PLOP3.LUT P1, PT, PT, PT, UP0, 0x80, 0x0 ;  /* 0x000000000000781c */ /* 0x000fe40003f2f008 */
        /* <DEDUP_REMOVED lines=26> */
[----:B------:R-:W-:Y:S01]  /*2e70*/  PRMT R67, R67, 0x7632, R67 ;  /* 0x0000763243437816 */ /* 0x000fe20000000043 */
[----:B0-----:R-:W-:Y:S06]  /*2e80*/  @P1 BRA `(.L_x_108) ;  /* 0x00000000005c1947 */ /* 0x001fec0003800000 */
[----:B------:R-:W0:Y:S01]  /*2e90*/  S2R R34, SR_TID.X ;  /* 0x0000000000227919 */ /* 0x000e220000002100 */
[----:B------:R-:W-:Y:S01]  /*2ea0*/  BAR.SYNC.DEFER_BLOCKING 0x0 ;  /* 0x0000000000007b1d */ /* 0x000fe20000010000 */
[----:B0-----:R-:W-:-:S13]  /*2eb0*/  ISETP.NE.AND P1, PT, R34, RZ, PT ;  /* 0x000000ff2200720c */ /* 0x001fda0003f25270 */
[----:B------:R-:W-:Y:S05]  /*2ec0*/  @P1 BRA `(.L_x_109) ;  /* 0x0000000000401947 */ /* 0x000fea0003800000 */
[----:B------:R-:W0:Y:S01]  /*2ed0*/  LDC.64 R36, c[0x0][0x268] ;  /* 0x00009a00ff247b82 */ /* 0x000e220000000a00 */
[----:B------:R-:W-:Y:S02]  /*2ee0*/  MOV R34, UR6 ;  /* 0x0000000600227c02 */ /* 0x000fe40008000f00 */
[----:B------:R-:W-:-:S03]  /*2ef0*/  ISETP.NE.AND P1, PT, RZ, UR17, PT ;  /* 0x00000011ff007c0c */ /* 0x000fc6000bf25270 */
[----:B0-----:R-:W-:Y:S01]  /*2f00*/  IMAD.WIDE.U32 R34, R34, 0x4, R36 ;  /* 0x0000000422227825 */ /* 0x001fe200078e0024 */
[----:B------:R-:W-:-:S04]  /*2f10*/  MOV R36, 0x7fffff81 ;  /* 0x7fffff8100247802 */ /* 0x000fc80000000f00 */
[----:B------:R-:W-:Y:S01]  /*2f20*/  SEL R36, R36, 0x1, !P1 ;  /* 0x0000000124247807 */ /* 0x000fe20004800000 */
[----:B------:R-:W-:Y:S06]  /*2f30*/  MEMBAR.ALL.GPU ;  /* 0x0000000000007992 */ /* 0x000fec000000a000 */
[----:B------:R-:W-:-:S00]  /*2f40*/  ERRBAR ;  /* 0x00000000000079ab */ /* 0x000fc00000000000 */
[----:B------:R-:W-:Y:S06]  /*2f50*/  CGAERRBAR ;  /* 0x00000000000075ab */ /* 0x000fec0000000000 */
[----:B------:R0:W5:Y:S02]  /*2f60*/  ATOM.E.ADD.STRONG.GPU PT, R36, desc[UR12][R34.64], R36 ;  /* 0x000000242224798a */ /* 0x00016400081ee1cc */
.L_x_110:
[----:B------:R-:W2:Y:S04]  /*2f70*/  LD.E.STRONG.GPU R37, desc[UR12][R34.64] ;  /* 0x0000000c22257980 */ /* 0x000ea8000c10f900 */
[----:B--2---:R-:W-:Y:S01]  /*2f80*/  CCTL.IVALL ;  /* 0x00000000ff00798f */ /* 0x004fe20002000000 */
[----:B------:R-:W-:Y:S05]  /*2f90*/  YIELD ;  /* 0x0000000000007946 */ /* 0x000fea0003800000 */
[----:B-----5:R-:W-:-:S04]  /*2fa0*/  LOP3.LUT R37, R37, R36, RZ, 0x3c, !PT ;  /* 0x0000002425257212 */ /* 0x020fc800078e3cff */
[----:B------:R-:W-:-:S13]  /*2fb0*/  ISETP.GT.AND P1, PT, R37, -0x1, PT ;  /* 0xffffffff2500780c */ /* 0x000fda0003f24270 */
[----:B------:R-:W-:Y:S05]  /*2fc0*/  @P1 BRA `(.L_x_110) ;  /* 0xfffffffc00e81947 */ /* 0x000fea000383ffff */
.L_x_109:
[----:B------:R-:W-:Y:S05]  /*2fd0*/  WARPSYNC.ALL ;  /* 0x0000000000007948 */ /* 0x000fea0003800000 */
[----:B------:R-:W-:Y:S06]  /*2fe0*/  BAR.SYNC.DEFER_BLOCKING 0x0 ;  /* 0x0000000000007b1d */ /* 0x000fec0000010000 */
[----:B------:R-:W-:Y:S05]  /*2ff0*/  BRA `(.L_x_111) ;  /* 0x0000000000687947 */ /* 0x000fea0003800000 */
.L_x_108:
[----:B------:R-:W0:Y:S01]  /*3000*/  S2R R34, SR_TID.X ;  /* 0x0000000000227919 */ /* 0x000e220000002100 */
[----:B------:R-:W-:Y:S01]  /*3010*/  BAR.SYNC.DEFER_BLOCKING 0x0 ;  /* 0x0000000000007b1d */ /* 0x000fe20000010000 */
[----:B0-----:R-:W-:-:S13]  /*3020*/  ISETP.NE.AND P1, PT, R34, RZ, PT ;  /* 0x000000ff2200720c */ /* 0x001fda0003f25270 */
[----:B------:R-:W-:Y:S05]  /*3030*/  @P1 BRA `(.L_x_112) ;  /* 0x0000000000501947 */ /* 0x000fea0003800000 */
[----:B------:R-:W0:Y:S01]  /*3040*/  LDC.64 R36, c[0x0][0x268] ;  /* 0x00009a00ff247b82 */ /* 0x000e220000000a00 */
[----:B------:R-:W-:-:S06]  /*3050*/  USHF.R.U32.HI UR5, URZ, 0x1, UR6 ;  /* 0x000000013f057899 */ /* 0x000fcc0008011606 */
[----:B------:R-:W-:Y:S01]  /*3060*/  IADD3 R34, RZ, -UR5, RZ ;  /* 0x80000005ff227c10 */ /* 0x000fe2000fffe0ff */
[----:B------:R-:W-:-:S03]  /*3070*/  ULOP3.LUT UR5, UR6, 0x1, URZ, 0xc0, !UPT ;  /* 0x0000000106057892 */ /* 0x000fc6000f8ec03f */
[----:B------:R-:W-:Y:S01]  /*3080*/  ISETP.NE.AND P1, PT, R34, UR17, PT ;  /* 0x0000001122007c0c */ /* 0x000fe2000bf25270 */
[----:B------:R-:W-:-:S06]  /*3090*/  ULOP3.LUT UR5, UR5, 0x2, URZ, 0xfc, !UPT ;  /* 0x0000000205057892 */ /* 0x000fcc000f8efc3f */
[----:B------:R-:W-:-:S04]  /*30a0*/  IMAD.U32 R34, RZ, RZ, UR5 ;  /* 0x00000005ff227e24 */ /* 0x000fc8000f8e00ff */
[----:B0-----:R-:W-:Y:S01]  /*30b0*/  IMAD.WIDE.U32 R34, R34, 0x4, R36 ;  /* 0x0000000422227825 */ /* 0x001fe200078e0024 */
[----:B------:R-:W-:-:S04]  /*30c0*/  MOV R36, 0x7fffff81 ;  /* 0x7fffff8100247802 */ /* 0x000fc80000000f00 */
[----:B------:R-:W-:Y:S01]  /*30d0*/  SEL R36, R36, 0x1, !P1 ;  /* 0x0000000124247807 */ /* 0x000fe20004800000 */
[----:B------:R-:W-:Y:S06]  /*30e0*/  MEMBAR.ALL.GPU ;  /* 0x0000000000007992 */ /* 0x000fec000000a000 */
[----:B------:R-:W-:-:S00]  /*30f0*/  ERRBAR ;  /* 0x00000000000079ab */ /* 0x000fc00000000000 */
[----:B------:R-:W-:Y:S06]  /*3100*/  CGAERRBAR ;  /* 0x00000000000075ab */ /* 0x000fec0000000000 */
[----:B------:R0:W5:Y:S02]  /*3110*/  ATOM.E.ADD.STRONG.GPU PT, R36, desc[UR12][R34.64], R36 ;  /* 0x000000242224798a */ /* 0x00016400081ee1cc */
.L_x_113:
[----:B------:R-:W2:Y:S04]  /*3120*/  LD.E.STRONG.GPU R37, desc[UR12][R34.64] ;  /* 0x0000000c22257980 */ /* 0x000ea8000c10f900 */
[----:B--2---:R-:W-:Y:S01]  /*3130*/  CCTL.IVALL ;  /* 0x00000000ff00798f */ /* 0x004fe20002000000 */
[----:B------:R-:W-:Y:S05]  /*3140*/  YIELD ;  /* 0x0000000000007946 */ /* 0x000fea0003800000 */
[----:B-----5:R-:W-:-:S04]  /*3150*/  LOP3.LUT R37, R37, R36, RZ, 0x3c, !PT ;  /* 0x0000002425257212 */ /* 0x020fc800078e3cff */
[----:B------:R-:W-:-:S13]  /*3160*/  ISETP.GT.AND P1, PT, R37, -0x1, PT ;  /* 0xffffffff2500780c */ /* 0x000fda0003f24270 */
[----:B------:R-:W-:Y:S05]  /*3170*/  @P1 BRA `(.L_x_113) ;  /* 0xfffffffc00e81947 */ /* 0x000fea000383ffff */
.L_x_112:
[----:B------:R-:W-:Y:S05]  /*3180*/  WARPSYNC.ALL ;  /* 0x0000000000007948 */ /* 0x000fea0003800000 */
[----:B------:R-:W-:Y:S06]  /*3190*/  BAR.SYNC.DEFER_BLOCKING 0x0 ;  /* 0x0000000000007b1d */ /* 0x000fec0000010000 */
.L_x_111:
[----:B------:R-:W1:Y:S01]  /*31a0*/  S2R R37, SR_TID.X ;  /* 0x0000000000257919 */ /* 0x000e620000002100 */
[----:B------:R-:W-:Y:S01]  /*31b0*/  BSSY B0, `(.L_x_114) ;  /* 0x000003a000007945 */ /* 0x000fe20003800000 */
[----:B0-----:R-:W-:Y:S01]  /*31c0*/  HFMA2.MMA R35, -RZ, RZ, 0, 0 ;  /* 0x00000000ff237435 */ /* 0x001fe200000001ff */
[----:B------:R-:W-:Y:S02]  /*31d0*/  MOV R36, RZ ;  /* 0x000000ff00247202 */ /* 0x000fe40000000f00 */
[----:B-1----:R-:W-:-:S13]  /*31e0*/  ISETP.GT.U32.AND P1, PT, R37, 0xff, PT ;  /* 0x000000ff2500780c */ /* 0x002fda0003f24070 */
[----:B------:R-:W-:Y:S05]  /*31f0*/  @P1 BRA `(.L_x_115) ;  /* 0x0000000000d41947 */ /* 0x000fea0003800000 */
[----:B------:R-:W-:Y:S01]  /*3200*/  ULDC UR5, c[0x0][0x10] ;  /* 0x0000040000057ab9 */ /* 0x000fe20000000800 */
[----:B-----5:R0:W-:Y:S01]  /*3210*/  STL.64 [R1+0x48], R2 ;  /* 0x0000480201007387 */ /* 0x0201e20000100a00 */
[----:B------:R-:W-:Y:S01]  /*3220*/  UIMAD UR5, UR5, UR4, UR6 ;  /* 0x00000004050572a4 */ /* 0x000fe2000f8e0206 */
[----:B------:R-:W-:Y:S02]  /*3230*/  IMAD.SHL.U32 R35, R37, 0x8, RZ ;  /* 0x0000000825237824 */ /* 0x000fe400078e00ff */
[----:B------:R1:W-:Y:S03]  /*3240*/  STL [R1+0x40], R0 ;  /* 0x0000400001007387 */ /* 0x0003e60000100800 */
[----:B------:R-:W-:Y:S02]  /*3250*/  LOP3.LUT R35, R35, 0x7fffff80, RZ, 0xc0, !PT ;  /* 0x7fffff8023237812 */ /* 0x000fe400078ec0ff */
[----:B------:R-:W-:Y:S01]  /*3260*/  MOV R34, UR5 ;  /* 0x0000000500227c02 */ /* 0x000fe20008000f00 */
[----:B0-----:R-:W0:Y:S03]  /*3270*/  LDC.64 R2, c[0x0][0x260] ;  /* 0x00009800ff027b82 */ /* 0x001e260000000a00 */
[----:B------:R-:W-:-:S02]  /*3280*/  LEA R34, R34, R35, 0xb ;  /* 0x0000002322227211 */ /* 0x000fc400078e58ff */
[----:B------:R-:W-:-:S04]  /*3290*/  LOP3.LUT R35, R37, 0xf, RZ, 0xc0, !PT ;  /* 0x0000000f25237812 */ /* 0x000fc800078ec0ff */
[----:B------:R-:W-:-:S05]  /*32a0*/  IADD3 R34, R34, R35, RZ ;  /* 0x0000002322227210 */ /* 0x000fca0007ffe0ff */
[----:B------:R-:W-:-:S05]  /*32b0*/  IMAD.SHL.U32 R42, R34, 0x2, RZ ;  /* 0x00000002222a7824 */ /* 0x000fca00078e00ff */
[C---:B------:R-:W-:Y:S02]  /*32c0*/  IADD3 R40, R42.reuse, 0x20, RZ ;  /* 0x000000202a287810 */ /* 0x040fe40007ffe0ff */
        /* <DEDUP_REMOVED lines=9> */
[----:B------:R-:W4:Y:S01]  /*3360*/  LDG.E.64 R34, desc[UR12][R34.64] ;  /* 0x0000000c22227981 */ /* 0x000f22000c1e1b00 */
[----:B------:R-:W-:Y:S01]  /*3370*/  IADD3 R43, R42, 0xc0, RZ ;  /* 0x000000c02a2b7810 */ /* 0x000fe20007ffe0ff */
[----:B--2---:R-:W-:Y:S01]  /*3380*/  FADD.FTZ R36, RZ, R36 ;  /* 0x00000024ff247221 */ /* 0x004fe20000010000 */
[----:B------:R-:W-:-:S03]  /*3390*/  FADD.FTZ R37, RZ, R37 ;  /* 0x00000025ff257221 */ /* 0x000fc60000010000 */
[----:B---3--:R-:W-:Y:S01]  /*33a0*/  FADD.FTZ R40, R40, R36 ;  /* 0x0000002428287221 */ /* 0x008fe20000010000 */
[----:B------:R-:W-:Y:S01]  /*33b0*/  FADD.FTZ R41, R41, R37 ;  /* 0x0000002529297221 */ /* 0x000fe20000010000 */
[----:B------:R-:W-:Y:S02]  /*33c0*/  IADD3 R36, R42, 0xa0, RZ ;  /* 0x000000a02a247810 */ /* 0x000fe40007ffe0ff */
[----:B----4-:R-:W-:Y:S01]  /*33d0*/  FADD.FTZ R38, R38, R40 ;  /* 0x0000002826267221 */ /* 0x010fe20000010000 */
[----:B-1----:R-:W-:Y:S02]  /*33e0*/  FADD.FTZ R0, R39, R41 ;  /* 0x0000002927007221 */ /* 0x002fe40000010000 */
[----:B------:R-:W-:-:S04]  /*33f0*/  IMAD.WIDE.U32 R36, R36, 0x4, R2 ;  /* 0x0000000424247825 */ /* 0x000fc800078e0002 */
[----:B------:R-:W-:Y:S01]  /*3400*/  FADD.FTZ R34, R34, R38 ;  /* 0x0000002622227221 */ /* 0x000fe20000010000 */
[C---:B------:R-:W-:Y:S01]  /*3410*/  VIADD R38, R42.reuse, 0x80 ;  /* 0x000000802a267836 */ /* 0x040fe20000000000 */
[----:B------:R-:W-:Y:S01]  /*3420*/  IADD3 R40, R42, 0xe0, RZ ;  /* 0x000000e02a287810 */ /* 0x000fe20007ffe0ff */
[----:B------:R-:W2:Y:S02]  /*3430*/  LDG.E.64 R36, desc[UR12][R36.64] ;  /* 0x0000000c24247981 */ /* 0x000ea4000c1e1b00 */
[----:B------:R-:W-:-:S04]  /*3440*/  IMAD.WIDE.U32 R38, R38, 0x4, R2 ;  /* 0x0000000426267825 */ /* 0x000fc800078e0002 */
[--C-:B------:R-:W-:Y:S02]  /*3450*/  IMAD.WIDE.U32 R42, R43, 0x4, R2.reuse ;  /* 0x000000042b2a7825 */ /* 0x100fe400078e0002 */
[----:B------:R-:W3:Y:S02]  /*3460*/  LDG.E.64 R38, desc[UR12][R38.64] ;  /* 0x0000000c26267981 */ /* 0x000ee4000c1e1b00 */
[----:B------:R-:W-:Y:S02]  /*3470*/  IMAD.WIDE.U32 R40, R40, 0x4, R2 ;  /* 0x0000000428287825 */ /* 0x000fe400078e0002 */
[----:B------:R-:W4:Y:S02]  /*3480*/  LDG.E.64 R42, desc[UR12][R42.64] ;  /* 0x0000000c2a2a7981 */ /* 0x000f24000c1e1b00 */
[----:B------:R-:W-:Y:S02]  /*3490*/  FADD.FTZ R35, R35, R0 ;  /* 0x0000000023237221 */ /* 0x000fe40000010000 */
[----:B------:R-:W4:Y:S04]  /*34a0*/  LDG.E.64 R40, desc[UR12][R40.64] ;  /* 0x0000000c28287981 */ /* 0x000f28000c1e1b00 */
[----:B------:R0:W5:Y:S04]  /*34b0*/  LDL.LU.64 R2, [R1+0x48] ;  /* 0x0000480001027983 */ /* 0x0001680000300a00 */
[----:B------:R0:W5:Y:S01]  /*34c0*/  LDL.LU R0, [R1+0x40] ;  /* 0x0000400001007983 */ /* 0x0001620000300800 */
[----:B---3--:R-:W-:Y:S01]  /*34d0*/  FADD.FTZ R38, R38, R34 ;  /* 0x0000002226267221 */ /* 0x008fe20000010000 */
[----:B------:R-:W-:-:S03]  /*34e0*/  FADD.FTZ R35, R39, R35 ;  /* 0x0000002327237221 */ /* 0x000fc60000010000 */
[----:B--2---:R-:W-:Y:S01]  /*34f0*/  FADD.FTZ R36, R36, R38 ;  /* 0x0000002624247221 */ /* 0x004fe20000010000 */
[----:B------:R-:W-:-:S03]  /*3500*/  FADD.FTZ R35, R37, R35 ;  /* 0x0000002325237221 */ /* 0x000fc60000010000 */
[----:B----4-:R-:W-:Y:S01]  /*3510*/  FADD.FTZ R36, R42, R36 ;  /* 0x000000242a247221 */ /* 0x010fe20000010000 */
[----:B------:R-:W-:-:S03]  /*3520*/  FADD.FTZ R35, R43, R35 ;  /* 0x000000232b237221 */ /* 0x000fc60000010000 */
[----:B------:R-:W-:Y:S01]  /*3530*/  FADD.FTZ R36, R40, R36 ;  /* 0x0000002428247221 */ /* 0x000fe20000010000 */
[----:B0-----:R-:W-:-:S07]  /*3540*/  FADD.FTZ R35, R41, R35 ;  /* 0x0000002329237221 */ /* 0x001fce0000010000 */
.L_x_115:
[----:B------:R-:W-:Y:S05]  /*3550*/  BSYNC B0 ;  /* 0x0000000000007941 */ /* 0x000fea0003800000 */
.L_x_114:
        /* <DEDUP_REMOVED lines=15> */
[----:B------:R-:W0:Y:S02]  /*3650*/  SHFL.BFLY PT, R34, R36, 0x1, 0x1f ;  /* 0x0c201f0024227f89 */ /* 0x000e2400000e0000 */
[----:B0-----:R-:W-:Y:S02]  /*3660*/  FADD.FTZ R34, R36, R34 ;  /* 0x0000002224227221 */ /* 0x001fe40000010000 */
[----:B------:R-:W0:Y:S02]  /*3670*/  SHFL.BFLY PT, R36, R35, 0x1, 0x1f ;  /* 0x0c201f0023247f89 */ /* 0x000e2400000e0000 */
[----:B0-----:R-:W-:Y:S01]  /*3680*/  FADD.FTZ R35, R35, R36 ;  /* 0x0000002423237221 */ /* 0x001fe20000010000 */
        /* <DEDUP_REMOVED lines=10> */
.L_x_117:
[----:B------:R-:W-:Y:S05]  /*3730*/  BSYNC B0 ;  /* 0x0000000000007941 */ /* 0x000fea0003800000 */
.L_x_116:
[----:B0-----:R-:W2:Y:S04]  /*3740*/  LDL.LU R34, [R1+0x2c] ;  /* 0x00002c0001227983 */ /* 0x001ea80000300800 */
[----:B------:R-:W3:Y:S04]  /*3750*/  LDL.LU R36, [R1+0x4] ;  /* 0x0000040001247983 */ /* 0x000ee80000300800 */
[----:B------:R-:W4:Y:S01]  /*3760*/  LDL.LU R37, [R1+0xc] ;  /* 0x00000c0001257983 */ /* 0x000f220000300800 */
[----:B------:R-:W0:Y:S01]  /*3770*/  S2UR UR14, SR_CgaCtaId ;  /* 0x00000000000e79c3 */ /* 0x000e220000008800 */
[----:B------:R-:W-:Y:S01]  /*3780*/  USHF.L.U32 UR5, UR9, 0x4, URZ ;  /* 0x0000000409057899 */ /* 0x000fe2000800063f */
[----:B------:R-:W-:Y:S01]  /*3790*/  SHF.L.U32 R92, R92, 0x10, RZ ;  /* 0x000000105c5c7819 */ /* 0x000fe200000006ff */
[----:B------:R-:W4:Y:S01]  /*37a0*/  LDL.LU R39, [R1+0x10] ;  /* 0x0000100001277983 */ /* 0x000f220000300800 */
[----:B------:R-:W-:Y:S01]  /*37b0*/  UMOV UR9, 0x400 ;  /* 0x0000040000097882 */ /* 0x000fe20000000000 */
[----:B------:R-:W-:-:S02]  /*37c0*/  ULOP3.LUT UR5, UR5, 0x10, URZ, 0xc0, !UPT ;  /* 0x0000001005057892 */ /* 0x000fc4000f8ec03f */
[----:B------:R-:W4:Y:S01]  /*37d0*/  LDL.LU R38, [R1] ;  /* 0x0000000001267983 */ /* 0x000f220000300800 */
[----:B------:R-:W-:-:S04]  /*37e0*/  UIADD3 UR9, UR9, 0x3480, URZ ;  /* 0x0000348009097890 */ /* 0x000fc8000fffe03f */
[----:B0-----:R-:W-:Y:S01]  /*37f0*/  ULEA UR9, UR14, UR9, 0x18 ;  /* 0x000000090e097291 */ /* 0x001fe2000f8ec03f */
[----:B------:R-:W-:Y:S02]  /*3800*/  SHF.L.U32 R49, R49, 0x10, RZ ;  /* 0x0000001031317819 */ /* 0x000fe400000006ff */
[----:B------:R-:W-:Y:S01]  /*3810*/  SHF.L.U32 R51, R51, 0x10, RZ ;  /* 0x0000001033337819 */ /* 0x000fe200000006ff */
[----:B------:R-:W-:Y:S01]  /*3820*/  IMAD.U32 R55, R55, 0x10000, RZ ;  /* 0x0001000037377824 */ /* 0x000fe200078e00ff */
[----:B------:R-:W-:Y:S01]  /*3830*/  SHF.L.U32 R65, R65, 0x10, RZ ;  /* 0x0000001041417819 */ /* 0x000fe200000006ff */
[----:B------:R-:W-:Y:S01]  /*3840*/  FADD.FTZ R49, -R32, R49 ;  /* 0x0000003120317221 */ /* 0x000fe20000010100 */
[----:B------:R-:W-:Y:S02]  /*3850*/  SHF.L.U32 R89, R89, 0x10, RZ ;  /* 0x0000001059597819 */ /* 0x000fe400000006ff */
[----:B------:R-:W-:Y:S02]  /*3860*/  SHF.L.U32 R68, R68, 0x10, RZ ;  /* 0x0000001044447819 */ /* 0x000fe400000006ff */
[----:B------:R-:W-:-:S02]  /*3870*/  SHF.L.U32 R47, R47, 0x10, RZ ;  /* 0x000000102f2f7819 */ /* 0x000fc400000006ff */
[----:B------:R-:W-:Y:S02]  /*3880*/  SHF.L.U32 R59, R59, 0x10, RZ ;  /* 0x000000103b3b7819 */ /* 0x000fe400000006ff */
[----:B------:R-:W-:Y:S02]  /*3890*/  SHF.L.U32 R63, R63, 0x10, RZ ;  /* 0x000000103f3f7819 */ /* 0x000fe400000006ff */
[----:B------:R-:W-:Y:S01]  /*38a0*/  SHF.L.U32 R67, R67, 0x10, RZ ;  /* 0x0000001043437819 */ /* 0x000fe200000006ff */
[----:B------:R-:W-:Y:S01]  /*38b0*/  IMAD.U32 R45, R45, 0x10000, RZ ;  /* 0x000100002d2d7824 */ /* 0x000fe200078e00ff */
[----:B------:R-:W-:Y:S01]  /*38c0*/  SHF.L.U32 R48, R48, 0x10, RZ ;  /* 0x0000001030307819 */ /* 0x000fe200000006ff */
[----:B------:R-:W-:Y:S01]  /*38d0*/  FADD.FTZ R65, -R32, R65 ;  /* 0x0000004120417221 */ /* 0x000fe20000010100 */
[----:B------:R-:W-:Y:S01]  /*38e0*/  SHF.L.U32 R50, R50, 0x10, RZ ;  /* 0x0000001032327819 */ /* 0x000fe200000006ff */
[----:B------:R-:W-:Y:S01]  /*38f0*/  FADD.FTZ R45, -R32, R45 ;  /* 0x0000002d202d7221 */ /* 0x000fe20000010100 */
[----:B------:R-:W-:Y:S01]  /*3900*/  SHF.L.U32 R44, R44, 0x10, RZ ;  /* 0x000000102c2c7819 */ /* 0x000fe200000006ff */
[----:B------:R-:W-:Y:S01]  /*3910*/  FADD.FTZ R48, -R32, R48 ;  /* 0x0000003020307221 */ /* 0x000fe20000010100 */
[----:B------:R-:W-:Y:S01]  /*3920*/  SHF.L.U32 R46, R46, 0x10, RZ ;  /* 0x000000102e2e7819 */ /* 0x000fe200000006ff */
[----:B------:R-:W-:Y:S02]  /*3930*/  BAR.SYNC.DEFER_BLOCKING 0x0 ;  /* 0x0000000000007b1d */ /* 0x000fe40000010000 */
[----:B------:R-:W-:-:S04]  /*3940*/  FADD.FTZ R44, -R32, R44 ;  /* 0x0000002c202c7221 */ /* 0x000fc80000010100 */
[----:B------:R-:W-:Y:S01]  /*3950*/  FMUL.FTZ R41, R12, R44 ;  /* 0x0000002c0c297220 */ /* 0x000fe20000410000 */
[----:B------:R-:W-:Y:S01]  /*3960*/  IMAD.U32 R53, R53, 0x10000, RZ ;  /* 0x0001000035357824 */ /* 0x000fe200078e00ff */
[----:B------:R-:W-:Y:S02]  /*3970*/  SHF.L.U32 R52, R52, 0x10, RZ ;  /* 0x0000001034347819 */ /* 0x000fe400000006ff */
[----:B------:R-:W-:Y:S01]  /*3980*/  SHF.L.U32 R57, R57, 0x10, RZ ;  /* 0x0000001039397819 */ /* 0x000fe200000006ff */
[----:B--2---:R-:W-:Y:S01]  /*3990*/  VIADD R34, R34, -UR5 ;  /* 0x8000000522227c36 */ /* 0x004fe20008000000 */
[----:B------:R-:W-:Y:S02]  /*39a0*/  SHF.L.U32 R54, R54, 0x10, RZ ;  /* 0x0000001036367819 */ /* 0x000fe400000006ff */
[----:B------:R-:W-:Y:S01]  /*39b0*/  SHF.L.U32 R56, R56, 0x10, RZ ;  /* 0x0000001038387819 */ /* 0x000fe200000006ff */
[----:B------:R-:W-:Y:S01]  /*39c0*/  IMAD.U32 R61, R61, 0x10000, RZ ;  /* 0x000100003d3d7824 */ /* 0x000fe200078e00ff */
[----:B------:R-:W-:Y:S01]  /*39d0*/  LEA R34, R34, UR9, 0x3 ;  /* 0x0000000922227c11 */ /* 0x000fe2000f8e18ff */
[----:B------:R-:W-:Y:S01]  /*39e0*/  IMAD.U32 R58, R58, 0x10000, RZ ;  /* 0x000100003a3a7824 */ /* 0x000fe200078e00ff */
[----:B---3--:R-:W-:Y:S01]  /*39f0*/  SHF.L.U32 R36, R36, 0x10, RZ ;  /* 0x0000001024247819 */ /* 0x008fe200000006ff */
[----:B------:R-:W-:Y:S01]  /*3a00*/  IMAD.U32 R69, R69, 0x10000, RZ ;  /* 0x0001000045457824 */ /* 0x000fe200078e00ff */
[----:B----4-:R-:W-:Y:S01]  /*3a10*/  SHF.L.U32 R37, R37, 0x10, RZ ;  /* 0x0000001025257819 */ /* 0x010fe200000006ff */
[----:B------:R-:W-:Y:S01]  /*3a20*/  ULDC.64 UR14, c[0x0][0x210] ;  /* 0x00008400000e7ab9 */ /* 0x000fe20000000a00 */
[----:B------:R-:W0:Y:S01]  /*3a30*/  LDS.64 R34, [R34] ;  /* 0x0000000022227984 */ /* 0x000e220000000a00 */
[----:B------:R-:W-:-:S04]  /*3a40*/  FADD.FTZ R36, -R32, R36 ;  /* 0x0000002420247221 */ /* 0x000fc80000010100 */
[----:B------:R-:W-:Y:S01]  /*3a50*/  FMUL.FTZ R36, R12, R36 ;  /* 0x000000240c247220 */ /* 0x000fe20000410000 */
[--C-:B0----5:R-:W-:Y:S01]  /*3a60*/  FFMA.FTZ R0, R0, R11, -R34.reuse ;  /* 0x0000000b00007223 */ /* 0x121fe20000010822 */
        /* <DEDUP_REMOVED lines=8> */
[----:B------:R-:W-:-:S02]  /*3af0*/  IMAD.U32 R23, R39, 0x10000, RZ ;  /* 0x0001000027177824 */ /* 0x000fc400078e00ff */
[-C--:B------:R-:W-:Y:S01]  /*3b00*/  FFMA.FTZ R0, R82, -R35.reuse, R0 ;  /* 0x8000002352007223 */ /* 0x080fe20000010000 */
[----:B------:R-:W-:Y:S01]  /*3b10*/  FFMA.FTZ R36, -R35, R36, R92 ;  /* 0x0000002423247223 */ /* 0x000fe2000001015c */
[----:B------:R-:W-:Y:S01]  /*3b20*/  FFMA.FTZ R43, R76, -R35, R4 ;  /* 0x800000234c2b7223 */ /* 0x000fe20000010004 */
[--C-:B------:R-:W-:Y:S01]  /*3b30*/  FFMA.FTZ R51, R23, R51, -R34.reuse ;  /* 0x0000003317337223 */ /* 0x100fe20000010822 */
[C---:B------:R-:W-:Y:S01]  /*3b40*/  FMUL.FTZ R4, R12.reuse, R49 ;  /* 0x000000310c047220 */ /* 0x040fe20000410000 */
[C---:B------:R-:W-:Y:S01]  /*3b50*/  FMUL.FTZ R0, R12.reuse, R0 ;  /* 0x000000000c007220 */ /* 0x040fe20000410000 */
[----:B------:R-:W-:Y:S01]  /*3b60*/  FMUL.FTZ R36, R12, R36 ;  /* 0x000000240c247220 */ /* 0x000fe20000410000 */
[--C-:B------:R-:W-:Y:S01]  /*3b70*/  FFMA.FTZ R89, R89, R23, -R34.reuse ;  /* 0x0000001759597223 */ /* 0x100fe20000010822 */
[C-C-:B------:R-:W-:Y:S01]  /*3b80*/  FFMA.FTZ R68, R23.reuse, R68, -R34.reuse ;  /* 0x0000004417447223 */ /* 0x140fe20000010822 */
[C-C-:B------:R-:W-:Y:S01]  /*3b90*/  FFMA.FTZ R47, R23.reuse, R47, -R34.reuse ;  /* 0x0000002f172f7223 */ /* 0x140fe20000010822 */
[C-C-:B------:R-:W-:Y:S01]  /*3ba0*/  FFMA.FTZ R55, R23.reuse, R55, -R34.reuse ;  /* 0x0000003717377223 */ /* 0x140fe20000010822 */
[C-C-:B------:R-:W-:Y:S01]  /*3bb0*/  FFMA.FTZ R59, R23.reuse, R59, -R34.reuse ;  /* 0x0000003b173b7223 */ /* 0x140fe20000010822 */
[C-C-:B------:R-:W-:Y:S01]  /*3bc0*/  FFMA.FTZ R63, R23.reuse, R63, -R34.reuse ;  /* 0x0000003f173f7223 */ /* 0x140fe20000010822 */
[----:B------:R-:W-:Y:S01]  /*3bd0*/  FFMA.FTZ R67, R23, R67, -R34 ;  /* 0x0000004317437223 */ /* 0x000fe20000010822 */
[----:B------:R-:W-:-:S02]  /*3be0*/  IMAD.U32 R23, R38, 0x10000, RZ ;  /* 0x0001000026177824 */ /* 0x000fc400078e00ff */
[----:B------:R-:W-:Y:S01]  /*3bf0*/  FFMA.FTZ R51, -R35, R4, R51 ;  /* 0x0000000423337223 */ /* 0x000fe20000010133 */
[----:B------:R-:W2:Y:S01]  /*3c00*/  LDL.LU R38, [R1+0x24] ;  /* 0x0000240001267983 */ /* 0x000ea20000300800 */
[----:B------:R-:W-:Y:S01]  /*3c10*/  FMUL.FTZ R4, R12, R65 ;  /* 0x000000410c047220 */ /* 0x000fe20000410000 */
[----:B------:R-:W-:Y:S01]  /*3c20*/  F2FP.BF16.F32.PACK_AB R0, R36, R0 ;  /* 0x000000002400723e */ /* 0x000fe200000010ff */
[----:B------:R-:W-:Y:S01]  /*3c30*/  FFMA.FTZ R39, R78, -R35, R6 ;  /* 0x800000234e277223 */ /* 0x000fe20000010006 */
[--C-:B------:R-:W-:Y:S01]  /*3c40*/  FFMA.FTZ R50, R37, R50, -R34.reuse ;  /* 0x0000003225327223 */ /* 0x100fe20000010822 */
[----:B------:R-:W3:Y:S01]  /*3c50*/  LDL.LU R36, [R1+0x28] ;  /* 0x0000280001247983 */ /* 0x000ee20000300800 */
[C---:B------:R-:W-:Y:S01]  /*3c60*/  FMUL.FTZ R6, R12.reuse, R45 ;  /* 0x0000002d0c067220 */ /* 0x040fe20000410000 */
[----:B------:R-:W-:Y:S01]  /*3c70*/  FMUL.FTZ R45, R12, R48 ;  /* 0x000000300c2d7220 */ /* 0x000fe20000410000 */
[----:B------:R-:W-:Y:S02]  /*3c80*/  FFMA.FTZ R67, -R35, R4, R67 ;  /* 0x0000000423437223 */ /* 0x000fe40000010143 */
[----:B------:R-:W4:Y:S01]  /*3c90*/  LDL.LU R4, [R1+0x1c] ;  /* 0x00001c0001047983 */ /* 0x000f220000300800 */
[----:B------:R-:W-:Y:S01]  /*3ca0*/  FFMA.FTZ R46, R37, R46, -R34 ;  /* 0x0000002e252e7223 */ /* 0x000fe20000010822 */
[----:B------:R-:W-:-:S02]  /*3cb0*/  FFMA.FTZ R45, -R35, R45, R50 ;  /* 0x0000002d232d7223 */ /* 0x000fc40000010132 */
[----:B------:R-:W4:Y:S01]  /*3cc0*/  LDL.LU R50, [R1+0x20] ;  /* 0x0000200001327983 */ /* 0x000f220000300800 */
[----:B------:R-:W-:-:S03]  /*3cd0*/  FFMA.FTZ R41, -R35, R41, R46 ;  /* 0x0000002923297223 */ /* 0x000fc6000001012e */
[----:B------:R-:W4:Y:S04]  /*3ce0*/  LDL.LU R48, [R1+0x14] ;  /* 0x0000140001307983 */ /* 0x000f280000300800 */
[----:B------:R-:W4:Y:S04]  /*3cf0*/  LDL.LU R46, [R1+0x18] ;  /* 0x00001800012e7983 */ /* 0x000f280000300800 */
[----:B------:R-:W4:Y:S01]  /*3d00*/  LDL.LU R44, [R1+0x8] ;  /* 0x00000800012c7983 */ /* 0x000f220000300800 */
[----:B------:R-:W-:Y:S01]  /*3d10*/  FADD.FTZ R53, -R32, R53 ;  /* 0x0000003520357221 */ /* 0x000fe20000010100 */
[----:B------:R-:W-:Y:S01]  /*3d20*/  FFMA.FTZ R3, R10, R3, -R34 ;  /* 0x000000030a037223 */ /* 0x000fe20000010822 */
[----:B------:R-:W-:Y:S01]  /*3d30*/  FFMA.FTZ R49, R74, -R35, R2 ;  /* 0x800000234a317223 */ /* 0x000fe20000010002 */
[----:B------:R-:W-:Y:S01]  /*3d40*/  FADD.FTZ R52, -R32, R52 ;  /* 0x0000003420347221 */ /* 0x000fe20000010100 */
[----:B------:R-:W-:Y:S01]  /*3d50*/  FMUL.FTZ R2, R12, R53 ;  /* 0x000000350c027220 */ /* 0x000fe20000410000 */
[----:B------:R-:W-:Y:S01]  /*3d60*/  SHF.L.U32 R71, R71, 0x10, RZ ;  /* 0x0000001047477819 */ /* 0x000fe200000006ff */
[----:B------:R-:W-:Y:S01]  /*3d70*/  FADD.FTZ R57, -R32, R57 ;  /* 0x0000003920397221 */ /* 0x000fe20000010100 */
[----:B------:R-:W-:-:S02]  /*3d80*/  SHF.L.U32 R70, R70, 0x10, RZ ;  /* 0x0000001046467819 */ /* 0x000fc400000006ff */
[----:B------:R-:W-:Y:S02]  /*3d90*/  SHF.L.U32 R60, R60, 0x10, RZ ;  /* 0x000000103c3c7819 */ /* 0x000fe400000006ff */
[----:B------:R-:W-:Y:S01]  /*3da0*/  SHF.L.U32 R64, R64, 0x10, RZ ;  /* 0x0000001040407819 */ /* 0x000fe200000006ff */
[----:B------:R-:W-:Y:S01]  /*3db0*/  FADD.FTZ R23, -R32, R23 ;  /* 0x0000001720177221 */ /* 0x000fe20000010100 */
[----:B------:R-:W-:Y:S01]  /*3dc0*/  FFMA.FTZ R75, R75, -R35, R3 ;  /* 0x800000234b4b7223 */ /* 0x000fe20000010003 */
[----:B------:R-:W-:Y:S01]  /*3dd0*/  FFMA.FTZ R54, R37, R54, -R34 ;  /* 0x0000003625367223 */ /* 0x000fe20000010822 */
[----:B------:R-:W-:Y:S01]  /*3de0*/  FMUL.FTZ R3, R12, R52 ;  /* 0x000000340c037220 */ /* 0x000fe20000410000 */
[----:B------:R-:W-:Y:S01]  /*3df0*/  FFMA.FTZ R55, -R35, R2, R55 ;  /* 0x0000000223377223 */ /* 0x000fe20000010137 */
[----:B------:R-:W-:Y:S01]  /*3e00*/  FADD.FTZ R56, -R32, R56 ;  /* 0x0000003820387221 */ /* 0x000fe20000010100 */
[----:B------:R-:W-:Y:S01]  /*3e10*/  FMUL.FTZ R2, R12, R57 ;  /* 0x000000390c027220 */ /* 0x000fe20000410000 */
[----:B------:R-:W-:Y:S01]  /*3e20*/  SHF.L.U32 R62, R62, 0x10, RZ ;  /* 0x000000103e3e7819 */ /* 0x000fe200000006ff */
[----:B------:R-:W-:Y:S01]  /*3e30*/  FADD.FTZ R71, -R32, R71 ;  /* 0x0000004720477221 */ /* 0x000fe20000010100 */
[----:B------:R-:W-:Y:S01]  /*3e40*/  SHF.L.U32 R66, R66, 0x10, RZ ;  /* 0x0000001042427819 */ /* 0x000fe200000006ff */
[C---:B------:R-:W-:Y:S01]  /*3e50*/  FADD.FTZ R70, -R32.reuse, R70 ;  /* 0x0000004620467221 */ /* 0x040fe20000010100 */
[C---:B------:R-:W-:Y:S01]  /*3e60*/  FADD.FTZ R60, -R32.reuse, R60 ;  /* 0x0000003c203c7221 */ /* 0x040fe20000010100 */
[C---:B------:R-:W-:Y:S01]  /*3e70*/  FADD.FTZ R61, -R32.reuse, R61 ;  /* 0x0000003d203d7221 */ /* 0x040fe20000010100 */
[----:B------:R-:W-:Y:S01]  /*3e80*/  FADD.FTZ R64, -R32, R64 ;  /* 0x0000004020407221 */ /* 0x000fe20000010100 */
[----:B------:R-:W-:Y:S01]  /*3e90*/  FFMA.FTZ R9, R9, R10, -R34 ;  /* 0x0000000a09097223 */ /* 0x000fe20000010822 */
[----:B------:R-:W-:Y:S01]  /*3ea0*/  FMUL.FTZ R32, R12, R23 ;  /* 0x000000170c207220 */ /* 0x000fe20000410000 */
[----:B------:R-:W-:Y:S01]  /*3eb0*/  FFMA.FTZ R53, -R35, R3, R54 ;  /* 0x0000000323357223 */ /* 0x000fe20000010136 */
[--C-:B------:R-:W-:Y:S01]  /*3ec0*/  FFMA.FTZ R58, R37, R58, -R34.reuse ;  /* 0x0000003a253a7223 */ /* 0x100fe20000010822 */
[--C-:B------:R-:W-:Y:S01]  /*3ed0*/  FFMA.FTZ R7, R10, R7, -R34.reuse ;  /* 0x000000070a077223 */ /* 0x100fe20000010822 */
[----:B------:R-:W-:Y:S01]  /*3ee0*/  FMUL.FTZ R3, R12, R56 ;  /* 0x000000380c037220 */ /* 0x000fe20000410000 */
[----:B------:R-:W-:Y:S01]  /*3ef0*/  FFMA.FTZ R59, -R35, R2, R59 ;  /* 0x00000002233b7223 */ /* 0x000fe2000001013b */
[C-C-:B------:R-:W-:Y:S01]  /*3f00*/  FFMA.FTZ R5, R10.reuse, R5, -R34.reuse ;  /* 0x000000050a057223 */ /* 0x140fe20000010822 */
[C-C-:B------:R-:W-:Y:S01]  /*3f10*/  FFMA.FTZ R13, R10.reuse, R13, -R34.reuse ;  /* 0x0000000d0a0d7223 */ /* 0x140fe20000010822 */
[C-C-:B------:R-:W-:Y:S01]  /*3f20*/  FFMA.FTZ R17, R10.reuse, R17, -R34.reuse ;  /* 0x000000110a117223 */ /* 0x140fe20000010822 */
[--C-:B------:R-:W-:Y:S01]  /*3f30*/  FFMA.FTZ R21, R10, R21, -R34.reuse ;  /* 0x000000150a157223 */ /* 0x100fe20000010822 */
[----:B------:R-:W-:Y:S01]  /*3f40*/  FMUL.FTZ R2, R12, R61 ;  /* 0x0000003d0c027220 */ /* 0x000fe20000410000 */
[C-C-:B------:R-:W-:Y:S01]  /*3f50*/  FFMA.FTZ R69, R37.reuse, R69, -R34.reuse ;  /* 0x0000004525457223 */ /* 0x140fe20000010822 */
[C-C-:B------:R-:W-:Y:S01]  /*3f60*/  FFMA.FTZ R62, R37.reuse, R62, -R34.reuse ;  /* 0x0000003e253e7223 */ /* 0x140fe20000010822 */
[--C-:B------:R-:W-:Y:S01]  /*3f70*/  FFMA.FTZ R66, R37, R66, -R34.reuse ;  /* 0x0000004225427223 */ /* 0x100fe20000010822 */
[----:B------:R-:W-:Y:S01]  /*3f80*/  FFMA.FTZ R10, R10, R72, -R34 ;  /* 0x000000480a0a7223 */ /* 0x000fe20000010822 */
[----:B------:R-:W-:Y:S01]  /*3f90*/  FFMA.FTZ R9, R81, -R35, R9 ;  /* 0x8000002351097223 */ /* 0x000fe20000010009 */
[----:B------:R-:W-:Y:S01]  /*3fa0*/  FFMA.FTZ R89, -R35, R32, R89 ;  /* 0x0000002023597223 */ /* 0x000fe20000010159 */
[C---:B------:R-:W-:Y:S01]  /*3fb0*/  FMUL.FTZ R34, R12.reuse, R71 ;  /* 0x000000470c227220 */ /* 0x040fe20000410000 */
[C---:B------:R-:W-:Y:S01]  /*3fc0*/  FMUL.FTZ R37, R12.reuse, R70 ;  /* 0x000000460c257220 */ /* 0x040fe20000410000 */
[----:B------:R-:W-:Y:S01]  /*3fd0*/  FFMA.FTZ R7, R79, -R35, R7 ;  /* 0x800000234f077223 */ /* 0x000fe20000010007 */
[----:B------:R-:W-:Y:S01]  /*3fe0*/  FFMA.FTZ R57, -R35, R3, R58 ;  /* 0x0000000323397223 */ /* 0x000fe2000001013a */
[----:B------:R-:W-:Y:S01]  /*3ff0*/  FFMA.FTZ R5, R77, -R35, R5 ;  /* 0x800000234d057223 */ /* 0x000fe20000010005 */
[C---:B------:R-:W-:Y:S01]  /*4000*/  FFMA.FTZ R47, -R35.reuse, R6, R47 ;  /* 0x00000006232f7223 */ /* 0x040fe2000001012f */
[C---:B------:R-:W-:Y:S01]  /*4010*/  FMUL.FTZ R3, R12.reuse, R60 ;  /* 0x0000003c0c037220 */ /* 0x040fe20000410000 */
[C---:B------:R-:W-:Y:S01]  /*4020*/  FFMA.FTZ R63, -R35.reuse, R2, R63 ;  /* 0x00000002233f7223 */ /* 0x040fe2000001013f */
[C---:B------:R-:W-:Y:S01]  /*4030*/  FMUL.FTZ R6, R12.reuse, R9 ;  /* 0x000000090c067220 */ /* 0x040fe20000410000 */
[----:B------:R-:W-:Y:S01]  /*4040*/  FMUL.FTZ R89, R12, R89 ;  /* 0x000000590c597220 */ /* 0x000fe20000410000 */
[----:B------:R-:W-:Y:S01]  /*4050*/  FFMA.FTZ R23, R80, -R35, R8 ;  /* 0x8000002350177223 */ /* 0x000fe20000010008 */
[C---:B------:R-:W-:Y:S01]  /*4060*/  FFMA.FTZ R69, -R35.reuse, R34, R69 ;  /* 0x0000002223457223 */ /* 0x040fe20000010145 */
[----:B------:R-:W-:Y:S01]  /*4070*/  FFMA.FTZ R37, -R35, R37, R68 ;  /* 0x0000002523257223 */ /* 0x000fe20000010144 */
[-C--:B------:R-:W-:Y:S01]  /*4080*/  FFMA.FTZ R11, R33, -R35.reuse, R11 ;  /* 0x80000023210b7223 */ /* 0x080fe2000001000b */
[----:B------:R-:W-:Y:S01]  /*4090*/  FFMA.FTZ R61, R20, -R35, R19 ;  /* 0x80000023143d7223 */ /* 0x000fe20000010013 */
[C---:B------:R-:W-:Y:S01]  /*40a0*/  FMUL.FTZ R33, R12.reuse, R7 ;  /* 0x000000070c217220 */ /* 0x040fe20000410000 */
[----:B------:R-:W-:Y:S01]  /*40b0*/  FFMA.FTZ R19, -R35, R3, R62 ;  /* 0x0000000323137223 */ /* 0x000fe2000001013e */
[----:B------:R-:W-:Y:S01]  /*40c0*/  FMUL.FTZ R7, R12, R5 ;  /* 0x000000050c077220 */ /* 0x000fe20000410000 */
[----:B------:R-:W-:Y:S01]  /*40d0*/  PRMT R5, R0, 0x7632, R5 ;  /* 0x0000763200057816 */ /* 0x000fe20000000005 */
[----:B------:R-:W-:Y:S01]  /*40e0*/  FFMA.FTZ R17, R18, -R35, R17 ;  /* 0x8000002312117223 */ /* 0x000fe20000010011 */
        /* <DEDUP_REMOVED lines=8> */
[----:B------:R-:W-:-:S02]  /*4170*/  F2FP.BF16.F32.PACK_AB R23, R40, R23 ;  /* 0x000000172817723e */ /* 0x000fc400000010ff */
[----:B------:R-:W-:Y:S02]  /*4180*/  F2FP.BF16.F32.PACK_AB R33, R42, R33 ;  /* 0x000000212a21723e */ /* 0x000fe400000010ff */
[----:B------:R-:W-:Y:S01]  /*4190*/  F2FP.BF16.F32.PACK_AB R18, R18, R39 ;  /* 0x000000271212723e */ /* 0x000fe200000010ff */
[-C--:B------:R-:W-:Y:S01]  /*41a0*/  FFMA.FTZ R13, R14, -R35.reuse, R13 ;  /* 0x800000230e0d7223 */ /* 0x080fe2000001000d */
[-C--:B------:R-:W-:Y:S01]  /*41b0*/  FFMA.FTZ R15, R16, -R35.reuse, R15 ;  /* 0x80000023100f7223 */ /* 0x080fe2000001000f */
[-C--:B------:R-:W-:Y:S01]  /*41c0*/  FFMA.FTZ R21, R22, -R35.reuse, R21 ;  /* 0x8000002316157223 */ /* 0x080fe20000010015 */
[----:B------:R-:W-:Y:S01]  /*41d0*/  FFMA.FTZ R9, -R35, R64, R66 ;  /* 0x0000004023097223 */ /* 0x000fe20000010142 */
[----:B------:R-:W-:Y:S01]  /*41e0*/  FFMA.FTZ R73, R73, -R35, R10 ;  /* 0x8000002349497223 */ /* 0x000fe2000001000a */
[----:B------:R-:W-:Y:S01]  /*41f0*/  PRMT R35, R23, 0x7632, R35 ;  /* 0x0000763217237816 */ /* 0x000fe20000000023 */
[----:B------:R-:W-:Y:S01]  /*4200*/  FMUL.FTZ R43, R12, R43 ;  /* 0x0000002b0c2b7220 */ /* 0x000fe20000410000 */
[----:B------:R-:W-:Y:S01]  /*4210*/  F2FP.BF16.F32.PACK_AB R34, R34, R7 ;  /* 0x000000072222723e */ /* 0x000fe200000010ff */
[C---:B------:R-:W-:Y:S01]  /*4220*/  FMUL.FTZ R14, R12.reuse, R45 ;  /* 0x0000002d0c0e7220 */ /* 0x040fe20000410000 */
[C---:B------:R-:W-:Y:S01]  /*4230*/  FMUL.FTZ R75, R12.reuse, R75 ;  /* 0x0000004b0c4b7220 */ /* 0x040fe20000410000 */
        /* <DEDUP_REMOVED lines=8> */
[----:B------:R-:W-:Y:S01]  /*42c0*/  FMUL.FTZ R22, R12, R59 ;  /* 0x0000003b0c167220 */ /* 0x000fe20000410000 */
[----:B------:R-:W-:-:S02]  /*42d0*/  F2FP.BF16.F32.PACK_AB R16, R16, R49 ;  /* 0x000000311010723e */ /* 0x000fc400000010ff */
[----:B------:R-:W-:Y:S01]  /*42e0*/  F2FP.BF16.F32.PACK_AB R13, R32, R13 ;  /* 0x0000000d200d723e */ /* 0x000fe200000010ff */
[----:B------:R-:W-:Y:S01]  /*42f0*/  FMUL.FTZ R61, R12, R61 ;  /* 0x0000003d0c3d7220 */ /* 0x000fe20000410000 */
[----:B------:R-:W-:Y:S01]  /*4300*/  F2FP.BF16.F32.PACK_AB R10, R10, R15 ;  /* 0x0000000f0a0a723e */ /* 0x000fe200000010ff */
[----:B------:R-:W-:Y:S01]  /*4310*/  FMUL.FTZ R21, R12, R21 ;  /* 0x000000150c157220 */ /* 0x000fe20000410000 */
[----:B------:R-:W-:Y:S01]  /*4320*/  F2FP.BF16.F32.PACK_AB R17, R22, R17 ;  /* 0x000000111611723e */ /* 0x000fe200000010ff */
[----:B------:R-:W-:Y:S01]  /*4330*/  FMUL.FTZ R20, R12, R63 ;  /* 0x0000003f0c147220 */ /* 0x000fe20000410000 */
[----:B------:R-:W-:Y:S01]  /*4340*/  PRMT R45, R16, 0x7632, R45 ;  /* 0x00007632102d7816 */ /* 0x000fe2000000002d */
[C---:B------:R-:W-:Y:S01]  /*4350*/  FMUL.FTZ R8, R12.reuse, R9 ;  /* 0x000000090c087220 */ /* 0x040fe20000410000 */
[C---:B------:R-:W-:Y:S01]  /*4360*/  FMUL.FTZ R11, R12.reuse, R11 ;  /* 0x0000000b0c0b7220 */ /* 0x040fe20000410000 */
[----:B------:R-:W-:Y:S01]  /*4370*/  FMUL.FTZ R9, R12, R73 ;  /* 0x000000490c097220 */ /* 0x000fe20000410000 */
[----:B------:R-:W-:-:S03]  /*4380*/  F2FP.BF16.F32.PACK_AB R20, R20, R21 ;  /* 0x000000151414723e */ /* 0x000fc600000010ff */
[----:B------:R-:W-:Y:S01]  /*4390*/  F2FP.BF16.F32.PACK_AB R8, R8, R11 ;  /* 0x0000000b0808723e */ /* 0x000fe200000010ff */
[----:B------:R-:W-:Y:S01]  /*43a0*/  ULOP3.LUT UR4, UR4, 0x1, URZ, 0x3c, !UPT ;  /* 0x0000000104047892 */ /* 0x000fe2000f8e3c3f */
[----:B------:R-:W-:Y:S01]  /*43b0*/  UMOV UR5, UR11 ;  /* 0x0000000b00057c82 */ /* 0x000fe20008000000 */
[----:B------:R-:W-:Y:S01]  /*43c0*/  UMOV UR9, UR10 ;  /* 0x0000000a00097c82 */ /* 0x000fe20008000000 */
[----:B--2---:R-:W-:Y:S01]  /*43d0*/  IADD3 R2, P1, R38, UR14, RZ ;  /* 0x0000000e26027c10 */ /* 0x004fe2000ff3e0ff */
[----:B------:R-:W-:-:S03]  /*43e0*/  FMUL.FTZ R38, R12, R19 ;  /* 0x000000130c267220 */ /* 0x000fc60000410000 */
[----:B---3--:R-:W-:Y:S02]  /*43f0*/  IADD3.X R3, R36, UR15, RZ, P1, !PT ;  /* 0x0000000f24037c10 */ /* 0x008fe40008ffe4ff */
[----:B------:R-:W-:Y:S02]  /*4400*/  PRMT R19, R6, 0x7632, R19 ;  /* 0x0000763206137816 */ /* 0x000fe40000000013 */
[----:B----4-:R-:W-:Y:S01]  /*4410*/  IADD3 R4, P1, R4, UR14, RZ ;  /* 0x0000000e04047c10 */ /* 0x010fe2000ff3e0ff */
[----:B------:R0:W-:Y:S04]  /*4420*/  STG.E.U16 desc[UR12][R2.64+0x2], R5 ;  /* 0x0000020502007986 */ /* 0x0001e8000c10150c */
[----:B------:R1:W-:Y:S01]  /*4430*/  STG.E.U16 desc[UR12][R2.64+0x4], R6 ;  /* 0x0000040602007986 */ /* 0x0003e2000c10150c */
[----:B------:R-:W-:-:S03]  /*4440*/  FMUL.FTZ R36, R12, R51 ;  /* 0x000000330c247220 */ /* 0x000fc60000410000 */
[----:B------:R2:W-:Y:S01]  /*4450*/  STG.E.U16 desc[UR12][R2.64], R0 ;  /* 0x0000000002007986 */ /* 0x0005e2000c10150c */
[----:B0-----:R-:W-:-:S03]  /*4460*/  IADD3.X R5, R50, UR15, RZ, P1, !PT ;  /* 0x0000000f32057c10 */ /* 0x001fc60008ffe4ff */
[----:B------:R0:W-:Y:S01]  /*4470*/  STG.E.U16 desc[UR12][R2.64+0x6], R19 ;  /* 0x0000061302007986 */ /* 0x0001e2000c10150c */
[----:B-1----:R-:W-:Y:S02]  /*4480*/  IADD3 R6, P1, R48, UR14, RZ ;  /* 0x0000000e30067c10 */ /* 0x002fe4000ff3e0ff */
[----:B--2---:R-:W-:Y:S02]  /*4490*/  PRMT R0, R33, 0x7632, R0 ;  /* 0x0000763221007816 */ /* 0x004fe40000000000 */
[----:B------:R-:W-:Y:S02]  /*44a0*/  IADD3.X R7, R46, UR15, RZ, P1, !PT ;  /* 0x0000000f2e077c10 */ /* 0x000fe40008ffe4ff */
[----:B0-----:R-:W-:Y:S02]  /*44b0*/  PRMT R3, R18, 0x7632, R3 ;  /* 0x0000763212037816 */ /* 0x001fe40000000003 */
[----:B------:R-:W-:Y:S01]  /*44c0*/  IADD3 R2, P1, R93, UR14, RZ ;  /* 0x0000000e5d027c10 */ /* 0x000fe2000ff3e0ff */
[----:B------:R-:W-:Y:S01]  /*44d0*/  STG.E.U16 desc[UR12][R4.64], R23 ;  /* 0x0000001704007986 */ /* 0x000fe2000c10150c */
[----:B------:R-:W-:-:S03]  /*44e0*/  F2FP.BF16.F32.PACK_AB R36, R36, R75 ;  /* 0x0000004b2424723e */ /* 0x000fc600000010ff */
[----:B------:R-:W-:Y:S04]  /*44f0*/  STG.E.U16 desc[UR12][R4.64+0x2], R35 ;  /* 0x0000022304007986 */ /* 0x000fe8000c10150c */
[----:B------:R-:W-:Y:S04]  /*4500*/  STG.E.U16 desc[UR12][R4.64+0x4], R33 ;  /* 0x0000042104007986 */ /* 0x000fe8000c10150c */
[----:B------:R0:W-:Y:S04]  /*4510*/  STG.E.U16 desc[UR12][R4.64+0x6], R0 ;  /* 0x0000060004007986 */ /* 0x0001e8000c10150c */
[----:B------:R1:W-:Y:S01]  /*4520*/  STG.E.U16 desc[UR12][R6.64+0x2], R3 ;  /* 0x0000020306007986 */ /* 0x0003e2000c10150c */
[----:B------:R-:W-:-:S02]  /*4530*/  PRMT R19, R14, 0x7632, R19 ;  /* 0x000076320e137816 */ /* 0x000fc40000000013 */
[----:B0-----:R-:W-:Y:S02]  /*4540*/  PRMT R5, R34, 0x7632, R5 ;  /* 0x0000763222057816 */ /* 0x001fe40000000005 */
[----:B-1----:R-:W-:Y:S02]  /*4550*/  IADD3.X R3, R44, UR15, RZ, P1, !PT ;  /* 0x0000000f2c037c10 */ /* 0x002fe40008ffe4ff */
[----:B------:R-:W-:Y:S02]  /*4560*/  IADD3 R90, P1, R90, UR14, RZ ;  /* 0x0000000e5a5a7c10 */ /* 0x000fe4000ff3e0ff */
[----:B------:R-:W-:Y:S02]  /*4570*/  PRMT R0, R36, 0x7632, R0 ;  /* 0x0000763224007816 */ /* 0x000fe40000000000 */
[----:B------:R-:W-:Y:S01]  /*4580*/  IADD3.X R91, R91, UR15, RZ, P1, !PT ;  /* 0x0000000f5b5b7c10 */ /* 0x000fe20008ffe4ff */
[----:B------:R-:W-:Y:S01]  /*4590*/  STG.E.U16 desc[UR12][R6.64], R18 ;  /* 0x0000001206007986 */ /* 0x000fe2000c10150c */
[----:B------:R-:W-:-:S03]  /*45a0*/  IADD3 R4, P1, R87, UR14, RZ ;  /* 0x0000000e57047c10 */ /* 0x000fc6000ff3e0ff */
[----:B------:R-:W-:Y:S04]  /*45b0*/  STG.E.U16 desc[UR12][R6.64+0x4], R34 ;  /* 0x0000042206007986 */ /* 0x000fe8000c10150c */
[----:B------:R0:W-:Y:S04]  /*45c0*/  STG.E.U16 desc[UR12][R6.64+0x6], R5 ;  /* 0x0000060506007986 */ /* 0x0001e8000c10150c */
[----:B------:R-:W-:Y:S04]  /*45d0*/  STG.E.U16 desc[UR12][R2.64], R14 ;  /* 0x0000000e02007986 */ /* 0x000fe8000c10150c */
[----:B------:R-:W-:Y:S04]  /*45e0*/  STG.E.U16 desc[UR12][R2.64+0x2], R19 ;  /* 0x0000021302007986 */ /* 0x000fe8000c10150c */
[----:B------:R-:W-:Y:S01]  /*45f0*/  STG.E.U16 desc[UR12][R2.64+0x4], R36 ;  /* 0x0000042402007986 */ /* 0x000fe2000c10150c */
[----:B0-----:R-:W-:-:S03]  /*4600*/  IADD3.X R5, R88, UR15, RZ, P1, !PT ;  /* 0x0000000f58057c10 */ /* 0x001fc60008ffe4ff */
[----:B------:R0:W-:Y:S01]  /*4610*/  STG.E.U16 desc[UR12][R2.64+0x6], R0 ;  /* 0x0000060002007986 */ /* 0x0001e2000c10150c */
[----:B------:R-:W-:Y:S01]  /*4620*/  PRMT R7, R17, 0x7632, R7 ;  /* 0x0000763211077816 */ /* 0x000fe20000000007 */
[----:B------:R-:W-:Y:S01]  /*4630*/  FMUL.FTZ R12, R12, R67 ;  /* 0x000000430c0c7220 */ /* 0x000fe20000410000 */
[----:B------:R-:W-:Y:S01]  /*4640*/  F2FP.BF16.F32.PACK_AB R38, R38, R61 ;  /* 0x0000003d2626723e */ /* 0x000fe200000010ff */
[----:B------:R-:W-:Y:S01]  /*4650*/  STG.E.U16 desc[UR12][R90.64], R16 ;  /* 0x000000105a007986 */ /* 0x000fe2000c10150c */
[----:B0-----:R-:W-:Y:S02]  /*4660*/  PRMT R3, R13, 0x7632, R3 ;  /* 0x000076320d037816 */ /* 0x001fe40000000003 */
[----:B------:R-:W-:Y:S02]  /*4670*/  PRMT R0, R10, 0x7632, R0 ;  /* 0x000076320a007816 */ /* 0x000fe40000000000 */
[----:B------:R-:W-:Y:S01]  /*4680*/  IADD3 R2, P1, R85, UR14, RZ ;  /* 0x0000000e55027c10 */ /* 0x000fe2000ff3e0ff */
[----:B------:R-:W-:Y:S04]  /*4690*/  STG.E.U16 desc[UR12][R90.64+0x2], R45 ;  /* 0x0000022d5a007986 */ /* 0x000fe8000c10150c */
[----:B------:R-:W-:Y:S04]  /*46a0*/  STG.E.U16 desc[UR12][R90.64+0x4], R13 ;  /* 0x0000040d5a007986 */ /* 0x000fe8000c10150c */
[----:B------:R0:W-:Y:S01]  /*46b0*/  STG.E.U16 desc[UR12][R90.64+0x6], R3 ;  /* 0x000006035a007986 */ /* 0x0001e2000c10150c */
[----:B------:R-:W-:-:S03]  /*46c0*/  F2FP.BF16.F32.PACK_AB R9, R12, R9 ;  /* 0x000000090c09723e */ /* 0x000fc600000010ff */
[----:B------:R-:W-:Y:S04]  /*46d0*/  STG.E.U16 desc[UR12][R4.64], R10 ;  /* 0x0000000a04007986 */ /* 0x000fe8000c10150c */
[----:B------:R1:W-:Y:S04]  /*46e0*/  STG.E.U16 desc[UR12][R4.64+0x2], R0 ;  /* 0x0000020004007986 */ /* 0x0003e8000c10150c */
[----:B------:R-:W-:Y:S01]  /*46f0*/  STG.E.U16 desc[UR12][R4.64+0x4], R17 ;  /* 0x0000041104007986 */ /* 0x000fe2000c10150c */
[----:B0-----:R-:W-:-:S03]  /*4700*/  IADD3.X R3, R86, UR15, RZ, P1, !PT ;  /* 0x0000000f56037c10 */ /* 0x001fc60008ffe4ff */
[----:B------:R0:W-:Y:S01]  /*4710*/  STG.E.U16 desc[UR12][R4.64+0x6], R7 ;  /* 0x0000060704007986 */ /* 0x0001e2000c10150c */
[----:B------:R-:W-:Y:S02]  /*4720*/  IADD3 R6, P1, R83, UR14, RZ ;  /* 0x0000000e53067c10 */ /* 0x000fe4000ff3e0ff */
[----:B-1----:R-:W-:Y:S01]  /*4730*/  PRMT R0, R20, 0x7632, R0 ;  /* 0x0000763214007816 */ /* 0x002fe20000000000 */
[----:B------:R-:W-:Y:S01]  /*4740*/  STG.E.U16 desc[UR12][R2.64], R38 ;  /* 0x0000002602007986 */ /* 0x000fe2000c10150c */
[----:B0-----:R-:W-:-:S03]  /*4750*/  PRMT R5, R38, 0x7632, R5 ;  /* 0x0000763226057816 */ /* 0x001fc60000000005 */
[----:B------:R-:W-:Y:S01]  /*4760*/  STG.E.U16 desc[UR12][R2.64+0x4], R20 ;  /* 0x0000041402007986 */ /* 0x000fe2000c10150c */
[----:B------:R-:W-:Y:S02]  /*4770*/  IADD3.X R7, R84, UR15, RZ, P1, !PT ;  /* 0x0000000f54077c10 */ /* 0x000fe40008ffe4ff */
[----:B------:R-:W-:Y:S01]  /*4780*/  PRMT R4, R9, 0x7632, R4 ;  /* 0x0000763209047816 */ /* 0x000fe20000000004 */
[----:B------:R-:W-:Y:S04]  /*4790*/  STG.E.U16 desc[UR12][R2.64+0x2], R5 ;  /* 0x0000020502007986 */ /* 0x000fe8000c10150c */
[----:B------:R0:W-:Y:S04]  /*47a0*/  STG.E.U16 desc[UR12][R2.64+0x6], R0 ;  /* 0x0000060002007986 */ /* 0x0001e8000c10150c */
[----:B------:R2:W-:Y:S01]  /*47b0*/  STG.E.U16 desc[UR12][R6.64], R8 ;  /* 0x0000000806007986 */ /* 0x0005e2000c10150c */
[----:B0-----:R-:W-:-:S03]  /*47c0*/  PRMT R3, R8, 0x7632, R3 ;  /* 0x0000763208037816 */ /* 0x001fc60000000003 */
[----:B------:R2:W-:Y:S04]  /*47d0*/  STG.E.U16 desc[UR12][R6.64+0x4], R9 ;  /* 0x0000040906007986 */ /* 0x0005e8000c10150c */
[----:B------:R2:W-:Y:S04]  /*47e0*/  STG.E.U16 desc[UR12][R6.64+0x2], R3 ;  /* 0x0000020306007986 */ /* 0x0005e8000c10150c */
[----:B------:R2:W-:Y:S01]  /*47f0*/  STG.E.U16 desc[UR12][R6.64+0x6], R4 ;  /* 0x0000060406007986 */ /* 0x0005e2000c10150c */
[----:B------:R-:W-:Y:S05]  /*4800*/  @!P0 BRA `(.L_x_118) ;  /* 0xffffffbc00348947 */ /* 0x000fea000383ffff */
.L_x_102:
[----:B------:R-:W-:Y:S02]  /*4810*/  USHF.L.U32 UR10, UR6, 0x6, URZ ;  /* 0x00000006060a7899 */ /* 0x000fe4000800063f */
[----:B------:R-:W-:Y:S02]  /*4820*/  ULOP3.LUT UR15, UR6, 0x1, URZ, 0xc0, !UPT ;  /* 0x00000001060f7892 */ /* 0x000fe4000f8ec03f */
[----:B------:R-:W-:Y:S02]  /*4830*/  ULOP3.LUT UR10, UR10, 0x7ffff80, URZ, 0xc0, !UPT ;  /* 0x07ffff800a0a7892 */ /* 0x000fe4000f8ec03f */
[----:B------:R-:W-:Y:S02]  /*4840*/  UIMAD UR11, UR15, 0x140, URZ ;  /* 0x000001400f0b78a4 */ /* 0x000fe4000f8e023f */
[----:B------:R-:W-:Y:S02]  /*4850*/  UIADD3 UR10, UR10, UR17, URZ ;  /* 0x000000110a0a7290 */ /* 0x000fe4000fffe03f */
[----:B------:R-:W-:-:S02]  /*4860*/  UIADD3 UR14, UR11, 0x140, URZ ;  /* 0x000001400b0e7890 */ /* 0x000fc4000fffe03f */
[----:B------:R-:W-:-:S04]  /*4870*/  ULEA UR10, UR10, UR11, 0x5 ;  /* 0x0000000b0a0a7291 */ /* 0x000fc8000f8e283f */
[----:B------:R-:W-:-:S06]  /*4880*/  UISETP.GE.AND UP0, UPT, UR10, UR14, UPT ;  /* 0x0000000e0a00728c */ /* 0x000fcc000bf06270 */
[----:B------:R-:W-:-:S13]  /*4890*/  PLOP3.LUT P0, PT, PT, PT, UP0, 0x80, 0x0 ;  /* 0x000000000000781c */ /* 0x000fda0003f0f008 */
[----:B------:R-:W-:Y:S05]  /*48a0*/  @P0 EXIT ;  /* 0x000000000000094d */ /* 0x000fea0003800000 */
[----:B------:R-:W1:Y:S01]  /*48b0*/  LDC.64 R18, c[0x0][0x258] ;  /* 0x00009600ff127b82 */ /* 0x000e620000000a00 */
[----:B------:R-:W3:Y:S01]  /*48c0*/  S2R R16, SR_TID.X ;  /* 0x0000000000107919 */ /* 0x000ee20000002100 */
[----:B------:R-:W-:Y:S01]  /*48d0*/  IMAD.MOV.U32 R15, RZ, RZ, -0x1 ;  /* 0xffffffffff0f7424 */ /* 0x000fe200078e00ff */
[----:B------:R-:W-:Y:S01]  /*48e0*/  HFMA2.MMA R10, -RZ, RZ, 0, 1.1920928955078125e-06 ;  /* 0x00000014ff0a7435 */ /* 0x000fe200000001ff */
[----:B-1----:R-:W-:Y:S02]  /*48f0*/  LOP3.LUT R12, RZ, R18, RZ, 0x33, !PT ;  /* 0x00000012ff0c7212 */ /* 0x002fe400078e33ff */
[----:B0-2---:R-:W-:Y:S02]  /*4900*/  LOP3.LUT R3, RZ, R19, RZ, 0x33, !PT ;  /* 0x00000013ff037212 */ /* 0x005fe400078e33ff */
[----:B------:R-:W-:-:S04]  /*4910*/  ISETP.GT.U32.AND P0, PT, R12, -0x2, PT ;  /* 0xfffffffe0c00780c */ /* 0x000fc80003f04070 */
[C---:B------:R-:W-:Y:S02]  /*4920*/  ISETP.GT.AND.EX P0, PT, R3.reuse, -0x1, PT, P0 ;  /* 0xffffffff0300780c */ /* 0x040fe40003f04300 */
[----:B---3--:R-:W-:Y:S02]  /*4930*/  SHF.R.U32.HI R14, RZ, 0x5, R16 ;  /* 0x00000005ff0e7819 */ /* 0x008fe40000011610 */
[----:B------:R-:W-:Y:S02]  /*4940*/  SEL R12, R12, 0xfffffffe, P0 ;  /* 0xfffffffe0c0c7807 */ /* 0x000fe40000000000 */
[----:B------:R-:W-:Y:S02]  /*4950*/  SEL R3, R3, 0xffffffff, P0 ;  /* 0xffffffff03037807 */ /* 0x000fe40000000000 */
[C---:B------:R-:W-:Y:S02]  /*4960*/  SHF.L.U32 R13, R12.reuse, 0x7, RZ ;  /* 0x000000070c0d7819 */ /* 0x040fe400000006ff */
[----:B------:R-:W-:-:S02]  /*4970*/  SHF.L.U64.HI R12, R12, 0x7, R3 ;  /* 0x000000070c0c7819 */ /* 0x000fc40000010203 */
[----:B------:R-:W-:Y:S02]  /*4980*/  IADD3 R7, P0, P1, -R13, -0x81, -R14 ;  /* 0xffffff7f0d077810 */ /* 0x000fe4000791e90e */
[----:B------:R-:W-:Y:S02]  /*4990*/  SHF.R.U32.HI R11, RZ, 0x4, R16 ;  /* 0x00000004ff0b7819 */ /* 0x000fe40000011610 */
[----:B------:R-:W-:Y:S02]  /*49a0*/  IADD3.X R15, ~R12, -0x1, R15, P0, P1 ;  /* 0xffffffff0c0f7810 */ /* 0x000fe400007e250f */
[----:B------:R-:W-:Y:S02]  /*49b0*/  VIADDMNMX.U32 R10, R11, R10, 0x20, !PT ;  /* 0x000000200b0a7446 */ /* 0x000fe4000780000a */
[----:B------:R-:W-:Y:S01]  /*49c0*/  LOP3.LUT R9, RZ, R11, RZ, 0x33, !PT ;  /* 0x0000000bff097212 */ /* 0x000fe200078e33ff */
[----:B------:R-:W-:Y:S01]  /*49d0*/  IMAD.WIDE.U32 R2, R15, -0x33333333, RZ ;  /* 0xcccccccd0f027825 */ /* 0x000fe200078e00ff */
[----:B------:R-:W-:-:S02]  /*49e0*/  IADD3 R50, P2, R14, 0x1e, RZ ;  /* 0x0000001e0e327810 */ /* 0x000fc40007f5e0ff */
[----:B------:R-:W-:Y:S02]  /*49f0*/  IADD3 R10, R10, R9, RZ ;  /* 0x000000090a0a7210 */ /* 0x000fe40007ffe0ff */
[----:B------:R-:W-:Y:S01]  /*4a00*/  MOV R9, UR10 ;  /* 0x0000000a00097c02 */ /* 0x000fe20008000f00 */
[----:B------:R-:W-:Y:S01]  /*4a10*/  IMAD.WIDE.U32 R4, P0, R7, -0x33333334, R2 ;  /* 0xcccccccc07047825 */ /* 0x000fe20007800002 */
[----:B------:R-:W-:-:S03]  /*4a20*/  LOP3.LUT R47, R16, 0xf, RZ, 0xc0, !PT ;  /* 0x0000000f102f7812 */ /* 0x000fc600078ec0ff */
[----:B------:R-:W-:Y:S01]  /*4a30*/  IMAD.WIDE.U32 R2, R7, -0x33333333, RZ ;  /* 0xcccccccd07027825 */ /* 0x000fe200078e00ff */
[----:B------:R-:W-:Y:S02]  /*4a40*/  IADD3.X R7, RZ, RZ, RZ, P0, !PT ;  /* 0x000000ffff077210 */ /* 0x000fe400007fe4ff */
[----:B------:R-:W-:Y:S01]  /*4a50*/  ISETP.LT.U32.AND P0, PT, R18, 0x1, PT ;  /* 0x000000011200780c */ /* 0x000fe20003f01070 */
[----:B------:R-:W-:Y:S01]  /*4a60*/  IMAD.MOV.U32 R6, RZ, RZ, R5 ;  /* 0x000000ffff067224 */ /* 0x000fe200078e0005 */
[----:B------:R-:W-:Y:S01]  /*4a70*/  IADD3 RZ, P1, R3, R4, RZ ;  /* 0x0000000403ff7210 */ /* 0x000fe20007f3e0ff */
[----:B------:R-:W-:Y:S01]  /*4a80*/  IMAD.WIDE.U32 R2, R10, -0x33333333, RZ ;  /* 0xcccccccd0a027825 */ /* 0x000fe200078e00ff */
[----:B------:R-:W-:-:S03]  /*4a90*/  ISETP.LT.AND.EX P0, PT, R19, RZ, PT, P0 ;  /* 0x000000ff1300720c */ /* 0x000fc60003f01300 */
[----:B------:R-:W-:Y:S01]  /*4aa0*/  IMAD.WIDE.U32.X R4, R15, -0x33333334, R6, P1 ;  /* 0xcccccccc0f047825 */ /* 0x000fe200008e0406 */
[----:B------:R-:W-:Y:S02]  /*4ab0*/  SEL R15, R18, 0x1, P0 ;  /* 0x00000001120f7807 */ /* 0x000fe40000000000 */
[----:B------:R-:W-:Y:S01]  /*4ac0*/  LEA.HI R2, R3, 0x1, RZ, 0x1c ;  /* 0x0000000103027811 */ /* 0x000fe200078fe0ff */
[----:B------:R-:W-:Y:S01]  /*4ad0*/  IMAD.X R45, RZ, RZ, RZ, P2 ;  /* 0x000000ffff2d7224 */ /* 0x000fe200010e06ff */
[----:B------:R-:W-:Y:S02]  /*4ae0*/  SHF.R.U64 R0, R4, 0x3, R5 ;  /* 0x0000000304007819 */ /* 0x000fe40000001205 */
[----:B------:R-:W-:Y:S02]  /*4af0*/  SEL R4, R19, RZ, P0 ;  /* 0x000000ff13047207 */ /* 0x000fe40000000000 */
[C---:B------:R-:W-:Y:S02]  /*4b00*/  IADD3 R8, P0, R14.reuse, 0xa, RZ ;  /* 0x0000000a0e087810 */ /* 0x040fe40007f1e0ff */
[----:B------:R-:W-:-:S02]  /*4b10*/  IADD3 R7, P1, R14, 0x14, RZ ;  /* 0x000000140e077810 */ /* 0x000fc40007f3e0ff */
[----:B------:R-:W-:Y:S02]  /*4b20*/  IADD3 R0, R0, 0x1, RZ ;  /* 0x0000000100007810 */ /* 0x000fe40007ffe0ff */
[----:B------:R-:W-:Y:S02]  /*4b30*/  IADD3.X R6, RZ, RZ, RZ, P0, !PT ;  /* 0x000000ffff067210 */ /* 0x000fe400007fe4ff */
[----:B------:R-:W-:Y:S02]  /*4b40*/  IADD3.X R5, RZ, RZ, RZ, P1, !PT ;  /* 0x000000ffff057210 */ /* 0x000fe40000ffe4ff */
[C---:B------:R-:W-:Y:S02]  /*4b50*/  SHF.L.U64.HI R4, R15.reuse, 0x7, R4 ;  /* 0x000000070f047819 */ /* 0x040fe40000010204 */
[----:B------:R-:W-:Y:S02]  /*4b60*/  SHF.L.U32 R3, R15, 0x7, RZ ;  /* 0x000000070f037819 */ /* 0x000fe400000006ff */
[----:B------:R-:W-:-:S02]  /*4b70*/  LOP3.LUT R2, R2, 0x3, RZ, 0xc0, !PT ;  /* 0x0000000302027812 */ /* 0x000fc400078ec0ff */
[----:B------:R-:W-:-:S07]  /*4b80*/  LOP3.LUT R0, R0, 0x3, RZ, 0xc0, !PT ;  /* 0x0000000300007812 */ /* 0x000fce00078ec0ff */
.L_x_135:
[----:B------:R-:W-:Y:S01]  /*4b90*/  ISETP.GT.U32.AND P0, PT, R3, R14, PT ;  /* 0x0000000e0300720c */ /* 0x000fe20003f04070 */
[----:B------:R-:W-:Y:S01]  /*4ba0*/  BSSY B0, `(.L_x_119) ;  /* 0x00000ae000007945 */ /* 0x000fe20003800000 */
[----:B01234-:R-:W-:Y:S01]  /*4bb0*/  MOV R17, RZ ;  /* 0x000000ff00117202 */ /* 0x01ffe20000000f00 */
[----:B------:R-:W-:Y:S01]  /*4bc0*/  IMAD.MOV.U32 R46, RZ, RZ, RZ ;  /* 0x000000ffff2e7224 */ /* 0x000fe200078e00ff */
[----:B------:R-:W-:-:S13]  /*4bd0*/  ISETP.GT.AND.EX P0, PT, R4, RZ, PT, P0 ;  /* 0x000000ff0400720c */ /* 0x000fda0003f04300 */
[----:B------:R-:W-:Y:S05]  /*4be0*/  @!P0 BRA `(.L_x_120) ;  /* 0x0000000800a48947 */ /* 0x000fea0003800000 */
[----:B------:R-:W-:Y:S01]  /*4bf0*/  ISETP.NE.U32.AND P1, PT, R0, RZ, PT ;  /* 0x000000ff0000720c */ /* 0x000fe20003f25070 */
[----:B------:R-:W-:Y:S01]  /*4c00*/  BSSY B1, `(.L_x_121) ;  /* 0x0000027000017945 */ /* 0x000fe20003800000 */
[----:B------:R-:W-:Y:S01]  /*4c10*/  IADD3 R17, P2, P3, -R13, -0x81, -R14 ;  /* 0xffffff7f0d117810 */ /* 0x000fe20007b5e90e */
[----:B------:R-:W-:Y:S01]  /*4c20*/  HFMA2.MMA R46, -RZ, RZ, 0, 0 ;  /* 0x00000000ff2e7435 */ /* 0x000fe200000001ff */
[----:B------:R-:W-:Y:S02]  /*4c30*/  ISETP.NE.AND.EX P1, PT, RZ, RZ, PT, P1 ;  /* 0x000000ffff00720c */ /* 0x000fe40003f25310 */
[----:B------:R-:W-:Y:S02]  /*4c40*/  MOV R15, 0xffffffff ;  /* 0xffffffff000f7802 */ /* 0x000fe40000000f00 */
[----:B------:R-:W-:Y:S02]  /*4c50*/  LOP3.LUT R18, R16, 0x1f, RZ, 0xc0, !PT ;  /* 0x0000001f10127812 */ /* 0x000fe400078ec0ff */
[----:B------:R-:W-:Y:S01]  /*4c60*/  ISETP.GE.U32.AND P0, PT, R17, 0x1e, PT ;  /* 0x0000001e1100780c */ /* 0x000fe20003f06070 */
[----:B------:R-:W-:Y:S01]  /*4c70*/  HFMA2.MMA R17, -RZ, RZ, 0, 0 ;  /* 0x00000000ff117435 */ /* 0x000fe200000001ff */
[----:B------:R-:W-:-:S02]  /*4c80*/  IADD3.X R15, ~R12, -0x1, R15, P2, P3 ;  /* 0xffffffff0c0f7810 */ /* 0x000fc400017e650f */
[----:B------:R-:W-:Y:S02]  /*4c90*/  IADD3 R18, P2, R18, R9, RZ ;  /* 0x0000000912127210 */ /* 0x000fe40007f5e0ff */
[----:B------:R-:W-:Y:S01]  /*4ca0*/  ISETP.GE.U32.AND.EX P0, PT, R15, RZ, PT, P0 ;  /* 0x000000ff0f00720c */ /* 0x000fe20003f06100 */
[----:B------:R-:W-:Y:S01]  /*4cb0*/  IMAD.MOV.U32 R15, RZ, RZ, RZ ;  /* 0x000000ffff0f7224 */ /* 0x000fe200078e00ff */
[----:B------:R-:W-:Y:S02]  /*4cc0*/  MOV R44, R14 ;  /* 0x0000000e002c7202 */ /* 0x000fe40000000f00 */
[----:B------:R-:W-:Y:S01]  /*4cd0*/  LEA.HI.X.SX32 R19, R9, RZ, 0x1, P2 ;  /* 0x000000ff09137211 */ /* 0x000fe200010f0eff */
[----:B------:R-:W-:Y:S08]  /*4ce0*/  @!P1 BRA `(.L_x_122) ;  /* 0x0000000000609947 */ /* 0x000ff00003800000 */
        /* <DEDUP_REMOVED lines=16> */
[----:B------:R-:W-:Y:S01]  /*4df0*/  IMAD.MOV.U32 R44, RZ, RZ, R7 ;  /* 0x000000ffff2c7224 */ /* 0x000fe200078e0007 */
[----:B------:R-:W-:Y:S02]  /*4e00*/  MOV R15, R5 ;  /* 0x00000005000f7202 */ /* 0x000fe40000000f00 */
[----:B------:R-:W-:Y:S02]  /*4e10*/  @P1 MOV R44, R50 ;  /* 0x00000032002c1202 */ /* 0x000fe40000000f00 */
[----:B------:R-:W-:Y:S01]  /*4e20*/  @P1 MOV R15, R45 ;  /* 0x0000002d000f1202 */ /* 0x000fe20000000f00 */
[----:B--2---:R-:W-:Y:S01]  /*4e30*/  FADD.FTZ R17, R17, R22 ;  /* 0x0000001611117221 */ /* 0x004fe20000010000 */
[----:B------:R-:W-:-:S03]  /*4e40*/  FADD.FTZ R46, R46, R23 ;  /* 0x000000172e2e7221 */ /* 0x000fc60000010000 */
[----:B---3--:R-:W-:Y:S01]  /*4e50*/  @P1 FADD.FTZ R17, R17, R24 ;  /* 0x0000001811111221 */ /* 0x008fe20000010000 */
[----:B------:R-:W-:-:S07]  /*4e60*/  @P1 FADD.FTZ R46, R46, R25 ;  /* 0x000000192e2e1221 */ /* 0x000fce0000010000 */
.L_x_122:
[----:B------:R-:W-:Y:S05]  /*4e70*/  BSYNC B1 ;  /* 0x0000000000017941 */ /* 0x000fea0003800000 */
.L_x_121:
[----:B------:R-:W-:Y:S05]  /*4e80*/  @!P0 BRA `(.L_x_120) ;  /* 0x0000000400fc8947 */ /* 0x000fea0003800000 */
[----:B------:R-:W-:Y:S01]  /*4e90*/  IADD3 R20, P2, -R44, R3, RZ ;  /* 0x000000032c147210 */ /* 0x000fe20007f5e1ff */
[C---:B------:R-:W-:Y:S01]  /*4ea0*/  IMAD R21, R15.reuse, 0x500, RZ ;  /* 0x000005000f157824 */ /* 0x040fe200078e02ff */
[C---:B------:R-:W-:Y:S01]  /*4eb0*/  SHF.L.U64.HI R19, R18.reuse, 0x1, R19 ;  /* 0x0000000112137819 */ /* 0x040fe20000010213 */
[----:B------:R-:W-:Y:S01]  /*4ec0*/  IMAD.SHL.U32 R18, R18, 0x2, RZ ;  /* 0x0000000212127824 */ /* 0x000fe200078e00ff */
[----:B------:R-:W-:Y:S01]  /*4ed0*/  ISETP.GT.U32.AND P1, PT, R20, 0x78, PT ;  /* 0x000000781400780c */ /* 0x000fe20003f24070 */
[----:B------:R-:W-:Y:S01]  /*4ee0*/  ULDC.64 UR4, c[0x0][0x260] ;  /* 0x0000980000047ab9 */ /* 0x000fe20000000a00 */
[----:B------:R-:W-:Y:S01]  /*4ef0*/  IADD3.X R22, ~R15, R4, RZ, P2, !PT ;  /* 0x000000040f167210 */ /* 0x000fe200017fe5ff */
[----:B------:R-:W-:Y:S01]  /*4f00*/  IMAD.WIDE.U32 R18, R44, 0x500, R18 ;  /* 0x000005002c127825 */ /* 0x000fe200078e0012 */
[----:B------:R-:W-:Y:S02]  /*4f10*/  BSSY B1, `(.L_x_123) ;  /* 0x0000043000017945 */ /* 0x000fe40003800000 */
[----:B------:R-:W-:-:S02]  /*4f20*/  ISETP.GT.AND.EX P1, PT, R22, RZ, PT, P1 ;  /* 0x000000ff1600720c */ /* 0x000fc40003f24310 */
[----:B------:R-:W-:Y:S02]  /*4f30*/  IADD3 R21, R19, R21, RZ ;  /* 0x0000001513157210 */ /* 0x000fe40007ffe0ff */
[----:B------:R-:W-:-:S04]  /*4f40*/  LEA R19, P0, R18, UR4, 0x2 ;  /* 0x0000000412137c11 */ /* 0x000fc8000f8010ff */
[----:B------:R-:W-:Y:S02]  /*4f50*/  LEA.HI.X R20, R18, UR5, R21, 0x2, P0 ;  /* 0x0000000512147c11 */ /* 0x000fe400080f1415 */
[----:B------:R-:W-:-:S04]  /*4f60*/  IADD3 R18, P0, R19, 0x1c800, RZ ;  /* 0x0001c80013127810 */ /* 0x000fc80007f1e0ff */
[----:B------:R-:W-:Y:S02]  /*4f70*/  IADD3.X R19, RZ, R20, RZ, P0, !PT ;  /* 0x00000014ff137210 */ /* 0x000fe400007fe4ff */
[----:B------:R-:W-:Y:S01]  /*4f80*/  PLOP3.LUT P0, PT, PT, PT, PT, 0x80, 0x0 ;  /* 0x000000000000781c */ /* 0x000fe20003f0f070 */
[----:B------:R-:W-:-:S12]  /*4f90*/  @!P1 BRA `(.L_x_124) ;  /* 0x0000000000e89947 */ /* 0x000fd80003800000 */
[----:B------:R-:W-:Y:S02]  /*4fa0*/  IADD3 R51, P1, R3, -0x78, RZ ;  /* 0xffffff8803337810 */ /* 0x000fe40007f3e0ff */
[----:B------:R-:W-:Y:S02]  /*4fb0*/  PLOP3.LUT P0, PT, PT, PT, PT, 0x8, 0x0 ;  /* 0x000000000000781c */ /* 0x000fe40003f0e170 */
[----:B------:R-:W-:-:S11]  /*4fc0*/  IADD3.X R58, R4, -0x1, RZ, P1, !PT ;  /* 0xffffffff043a7810 */ /* 0x000fd60000ffe4ff */
.L_x_125:
        /* <DEDUP_REMOVED lines=16> */
[----:B------:R-:W-:-:S05]  /*50d0*/  IADD3 R44, P1, R44, 0xa0, RZ ;  /* 0x000000a02c2c7810 */ /* 0x000fca0007f3e0ff */
[----:B------:R-:W-:Y:S01]  /*50e0*/  IMAD.X R15, RZ, RZ, R15, P1 ;  /* 0x000000ffff0f7224 */ /* 0x000fe200008e060f */
[----:B------:R-:W-:Y:S02]  /*50f0*/  ISETP.GE.U32.AND P1, PT, R44, R51, PT ;  /* 0x000000332c00720c */ /* 0x000fe40003f26070 */
[----:B0-----:R-:W-:Y:S02]  /*5100*/  IADD3 R18, P2, R18, 0xc8000, RZ ;  /* 0x000c800012127810 */ /* 0x001fe40007f5e0ff */
[----:B------:R-:W-:Y:S02]  /*5110*/  ISETP.GE.AND.EX P1, PT, R15, R58, PT, P1 ;  /* 0x0000003a0f00720c */ /* 0x000fe40003f26310 */
        /* <DEDUP_REMOVED lines=34> */
.L_x_124:
[----:B------:R-:W-:Y:S05]  /*5340*/  BSYNC B1 ;  /* 0x0000000000017941 */ /* 0x000fea0003800000 */
.L_x_123:
        /* <DEDUP_REMOVED lines=15> */
[----:B------:R-:W-:-:S03]  /*5440*/  PLOP3.LUT P0, PT, PT, PT, PT, 0x8, 0x0 ;  /* 0x000000000000781c */ /* 0x000fc60003f0e170 */
[----:B------:R-:W-:Y:S01]  /*5450*/  IMAD.X R15, RZ, RZ, R15, P2 ;  /* 0x000000ffff0f7224 */ /* 0x000fe200010e060f */
        /* <DEDUP_REMOVED lines=18> */
.L_x_127:
[----:B------:R-:W-:Y:S05]  /*5580*/  BSYNC B1 ;  /* 0x0000000000017941 */ /* 0x000fea0003800000 */
.L_x_126:
        /* <DEDUP_REMOVED lines=15> */
.L_x_120:
[----:B------:R-:W-:Y:S05]  /*5680*/  BSYNC B0 ;  /* 0x0000000000007941 */ /* 0x000fea0003800000 */
.L_x_119:
[----:B------:R-:W0:Y:S01]  /*5690*/  S2UR UR5, SR_CgaCtaId ;  /* 0x00000000000579c3 */ /* 0x000e220000008800 */
[----:B------:R-:W-:Y:S01]  /*56a0*/  UMOV UR4, 0x400 ;  /* 0x0000040000047882 */ /* 0x000fe20000000000 */
[----:B------:R-:W-:Y:S02]  /*56b0*/  SHF.L.U32 R15, R14, 0x1, RZ ;  /* 0x000000010e0f7819 */ /* 0x000fe400000006ff */
[----:B------:R-:W-:Y:S02]  /*56c0*/  ISETP.GT.U32.AND P0, PT, R16, 0x1ff, PT ;  /* 0x000001ff1000780c */ /* 0x000fe40003f04070 */
[----:B------:R-:W-:Y:S01]  /*56d0*/  LOP3.LUT R15, R15, 0x1f, R16, 0x78, !PT ;  /* 0x0000001f0f0f7812 */ /* 0x000fe200078e7810 */
[----:B0-----:R-:W-:-:S06]  /*56e0*/  ULEA UR4, UR5, UR4, 0x18 ;  /* 0x0000000405047291 */ /* 0x001fcc000f8ec03f */
[----:B------:R-:W-:-:S04]  /*56f0*/  LEA R18, R14, UR4, 0x7 ;  /* 0x000000040e127c11 */ /* 0x000fc8000f8e38ff */
[----:B------:R-:W-:-:S05]  /*5700*/  LEA R15, R15, R18, 0x2 ;  /* 0x000000120f0f7211 */ /* 0x000fca00078e10ff */
[----:B------:R0:W-:Y:S04]  /*5710*/  STS [R15], R17 ;  /* 0x000000110f007388 */ /* 0x0001e80000000800 */
[----:B------:R0:W-:Y:S01]  /*5720*/  STS [R15+0x500], R46 ;  /* 0x0005002e0f007388 */ /* 0x0001e20000000800 */
[----:B------:R-:W-:Y:S06]  /*5730*/  BAR.SYNC.DEFER_BLOCKING 0x0 ;  /* 0x0000000000007b1d */ /* 0x000fec0000010000 */
[----:B------:R-:W-:Y:S05]  /*5740*/  @P0 BRA `(.L_x_128) ;  /* 0x0000001000a80947 */ /* 0x000fea0003800000 */
[----:B------:R-:W-:Y:S01]  /*5750*/  ISETP.NE.AND P0, PT, R2, RZ, PT ;  /* 0x000000ff0200720c */ /* 0x000fe20003f05270 */
[----:B------:R-:W-:Y:S01]  /*5760*/  BSSY B0, `(.L_x_129) ;  /* 0x000007e000007945 */ /* 0x000fe20003800000 */
[----:B------:R-:W-:-:S11]  /*5770*/  MOV R26, R11 ;  /* 0x0000000b001a7202 */ /* 0x000fd60000000f00 */
[----:B------:R-:W-:Y:S05]  /*5780*/  @!P0 BRA `(.L_x_130) ;  /* 0x0000000400ec8947 */ /* 0x000fea0003800000 */
[----:B------:R-:W-:Y:S01]  /*5790*/  ISETP.GT.U32.AND P0, PT, R47, 0x9, PT ;  /* 0x000000092f00780c */ /* 0x000fe20003f04070 */
[----:B------:R-:W-:-:S12]  /*57a0*/  UMOV UR5, 0xffff ;  /* 0x0000ffff00057882 */ /* 0x000fd80000000000 */
[C---:B------:R-:W-:Y:S01]  /*57b0*/  @!P0 IMAD.SHL.U32 R18, R47.reuse, 0x2, RZ ;  /* 0x000000022f128824 */ /* 0x040fe200078e00ff */
[----:B------:R-:W-:Y:S02]  /*57c0*/  @!P0 SHF.R.U32.HI R11, RZ, 0x4, R16 ;  /* 0x00000004ff0b8819 */ /* 0x000fe40000011610 */
[----:B------:R-:W-:Y:S02]  /*57d0*/  @!P0 LEA R20, R47, UR4, 0x7 ;  /* 0x000000042f148c11 */ /* 0x000fe4000f8e38ff */
[----:B0-----:R-:W-:Y:S02]  /*57e0*/  @!P0 LOP3.LUT R15, R11, R18, RZ, 0x3c, !PT ;  /* 0x000000120b0f8212 */ /* 0x001fe400078e3cff */
[----:B------:R-:W-:Y:S02]  /*57f0*/  CS2R R18, SRZ ;  /* 0x0000000000127805 */ /* 0x000fe4000001ff00 */
[----:B------:R-:W-:-:S05]  /*5800*/  @!P0 LEA R15, R15, R20, 0x2 ;  /* 0x000000140f0f8211 */ /* 0x000fca00078e10ff */
[----:B------:R0:W1:Y:S04]  /*5810*/  @!P0 LDS R18, [R15] ;  /* 0x000000000f128984 */ /* 0x0000680000000800 */
[----:B------:R0:W2:Y:S01]  /*5820*/  @!P0 LDS R19, [R15+0x500] ;  /* 0x000500000f138984 */ /* 0x0000a20000000800 */
[----:B------:R-:W-:Y:S05]  /*5830*/  BRA.DIV UR5, `(.L_x_131) ;  /* 0x00000012058c7947 */ /* 0x000fea000b800000 */
[----:B0-----:R-:W-:Y:S01]  /*5840*/  MOV R15, 0xffff ;  /* 0x0000ffff000f7802 */ /* 0x001fe20000000f00 */
[----:B------:R-:W-:Y:S01]  /*5850*/  IMAD.MOV.U32 R24, RZ, RZ, 0xffff ;  /* 0x0000ffffff187424 */ /* 0x000fe200078e00ff */
[----:B------:R-:W-:Y:S01]  /*5860*/  MOV R22, 0xffff ;  /* 0x0000ffff00167802 */ /* 0x000fe20000000f00 */
[----:B------:R-:W-:Y:S01]  /*5870*/  IMAD.MOV.U32 R23, RZ, RZ, 0xffff ;  /* 0x0000ffffff177424 */ /* 0x000fe200078e00ff */
[----:B------:R-:W-:Y:S01]  /*5880*/  MOV R17, 0xffff ;  /* 0x0000ffff00117802 */ /* 0x000fe20000000f00 */
[----:B-1----:R-:W0:Y:S01]  /*5890*/  SHFL.BFLY PT, R21, R18, 0x8, 0x101f ;  /* 0x0d101f0012157f89 */ /* 0x002e2200000e0000 */
[----:B------:R-:W-:-:S03]  /*58a0*/  MOV R29, 0xffff ;  /* 0x0000ffff001d7802 */ /* 0x000fc60000000f00 */
[----:B--2---:R-:W1:Y:S01]  /*58b0*/  SHFL.BFLY PT, R20, R19, 0x8, 0x101f ;  /* 0x0d101f0013147f89 */ /* 0x004e6200000e0000 */
[----:B0-----:R-:W-:Y:S01]  /*58c0*/  FADD.FTZ R21, R21, R18 ;  /* 0x0000001215157221 */ /* 0x001fe20000010000 */
[----:B------:R-:W-:Y:S01]  /*58d0*/  MOV R18, 0xffff ;  /* 0x0000ffff00127802 */ /* 0x000fe20000000f00 */
[----:B-1----:R-:W-:-:S03]  /*58e0*/  FADD.FTZ R20, R20, R19 ;  /* 0x0000001314147221 */ /* 0x002fc60000010000 */
[----:B------:R-:W0:Y:S04]  /*58f0*/  SHFL.BFLY PT, R26, R21, 0x4, 0x101f ;  /* 0x0c901f00151a7f89 */ /* 0x000e2800000e0000 */
[----:B------:R-:W1:Y:S01]  /*5900*/  SHFL.BFLY PT, R25, R20, 0x4, 0x101f ;  /* 0x0c901f0014197f89 */ /* 0x000e6200000e0000 */
[----:B0-----:R-:W-:Y:S01]  /*5910*/  FADD.FTZ R26, R21, R26 ;  /* 0x0000001a151a7221 */ /* 0x001fe20000010000 */
[----:B-1----:R-:W-:-:S04]  /*5920*/  FADD.FTZ R25, R20, R25 ;  /* 0x0000001914197221 */ /* 0x002fc80000010000 */
[----:B------:R-:W0:Y:S04]  /*5930*/  SHFL.BFLY PT, R27, R26, 0x2, 0x101f ;  /* 0x0c501f001a1b7f89 */ /* 0x000e2800000e0000 */
[----:B------:R-:W1:Y:S01]  /*5940*/  SHFL.BFLY PT, R18, R25, 0x2, 0x101f ;  /* 0x0c501f0019127f89 */ /* 0x000e6200000e0000 */
[----:B0-----:R-:W-:Y:S01]  /*5950*/  FADD.FTZ R27, R26, R27 ;  /* 0x0000001b1a1b7221 */ /* 0x001fe20000010000 */
[----:B-1----:R-:W-:-:S04]  /*5960*/  FADD.FTZ R28, R25, R18 ;  /* 0x00000012191c7221 */ /* 0x002fc80000010000 */
[----:B------:R-:W0:Y:S04]  /*5970*/  SHFL.BFLY PT, R30, R27, 0x1, 0x101f ;  /* 0x0c301f001b1e7f89 */ /* 0x000e2800000e0000 */
[----:B------:R1:W2:Y:S02]  /*5980*/  SHFL.BFLY PT, R23, R28, 0x1, 0x101f ;  /* 0x0c301f001c177f89 */ /* 0x0002a400000e0000 */
[----:B01----:R-:W-:-:S07]  /*5990*/  FADD.FTZ R30, R27, R30 ;  /* 0x0000001e1b1e7221 */ /* 0x003fce0000010000 */
.L_x_144:
[----:B------:R-:W0:Y:S01]  /*59a0*/  LDC.64 R18, c[0x0][0x218] ;  /* 0x00008600ff127b82 */ /* 0x000e220000000a00 */
[----:B------:R-:W-:Y:S01]  /*59b0*/  ISETP.NE.AND P1, PT, R47, RZ, PT ;  /* 0x000000ff2f00720c */ /* 0x000fe20003f25270 */
[----:B--2---:R-:W-:Y:S01]  /*59c0*/  FADD.FTZ R22, R28, R23 ;  /* 0x000000171c167221 */ /* 0x004fe20000010000 */
[----:B------:R-:W-:Y:S02]  /*59d0*/  LEA.HI R15, R16, R9, RZ, 0x1c ;  /* 0x00000009100f7211 */ /* 0x000fe400078fe0ff */
[----:B------:R-:W-:Y:S02]  /*59e0*/  ISETP.NE.AND P2, PT, R2, 0x1, PT ;  /* 0x000000010200780c */ /* 0x000fe40003f45270 */
[----:B------:R-:W-:Y:S01]  /*59f0*/  LEA.HI R26, R16, 0x14, RZ, 0x1c ;  /* 0x00000014101a7811 */ /* 0x000fe200078fe0ff */
[----:B------:R-:W1:Y:S06]  /*5a00*/  LDC.64 R20, c[0x0][0x220] ;  /* 0x00008800ff147b82 */ /* 0x000e6c0000000a00 */
[----:B------:R-:W-:-:S02]  /*5a10*/  @!P1 F2FP.BF16.F32.PACK_AB R17, RZ, R30 ;  /* 0x0000001eff11923e */ /* 0x000fc400000010ff */
[----:B------:R-:W-:Y:S01]  /*5a20*/  @!P1 F2FP.BF16.F32.PACK_AB R22, RZ, R22 ;  /* 0x00000016ff16923e */ /* 0x000fe200000010ff */
[----:B0-----:R-:W-:-:S05]  /*5a30*/  IMAD.WIDE R18, R15, 0x2, R18 ;  /* 0x000000020f127825 */ /* 0x001fca00078e0212 */
[----:B------:R2:W-:Y:S01]  /*5a40*/  @!P1 STG.E.U16 desc[UR12][R18.64], R17 ;  /* 0x0000001112009986 */ /* 0x0005e2000c10150c */
[----:B-1----:R-:W-:-:S05]  /*5a50*/  IMAD.WIDE R20, R15, 0x2, R20 ;  /* 0x000000020f147825 */ /* 0x002fca00078e0214 */
[----:B------:R2:W-:Y:S01]  /*5a60*/  @!P1 STG.E.U16 desc[UR12][R20.64], R22 ;  /* 0x0000001614009986 */ /* 0x0005e2000c10150c */
[----:B------:R-:W-:Y:S05]  /*5a70*/  @!P2 BRA `(.L_x_130) ;  /* 0x000000040030a947 */ /* 0x000fea0003800000 */
[C---:B------:R-:W-:Y:S01]  /*5a80*/  @!P0 SHF.L.U32 R15, R47.reuse, 0x1, RZ ;  /* 0x000000012f0f8819 */ /* 0x040fe200000006ff */
[----:B------:R-:W-:Y:S01]  /*5a90*/  HFMA2.MMA R25, -RZ, RZ, 0, 0 ;  /* 0x00000000ff197435 */ /* 0x000fe200000001ff */
[----:B--2---:R-:W-:Y:S01]  /*5aa0*/  @!P0 LEA R17, R47, UR4, 0x7 ;  /* 0x000000042f118c11 */ /* 0x004fe2000f8e38ff */
[----:B------:R-:W-:Y:S01]  /*5ab0*/  UMOV UR5, 0xffff ;  /* 0x0000ffff00057882 */ /* 0x000fe20000000000 */
[----:B------:R-:W-:-:S04]  /*5ac0*/  @!P0 LOP3.LUT R26, R26, R15, RZ, 0x3c, !PT ;  /* 0x0000000f1a1a8212 */ /* 0x000fc800078e3cff */
[----:B------:R-:W-:Y:S01]  /*5ad0*/  @!P0 LEA R15, R26, R17, 0x2 ;  /* 0x000000111a0f8211 */ /* 0x000fe200078e10ff */
[----:B------:R-:W-:-:S04]  /*5ae0*/  IMAD.MOV.U32 R26, RZ, RZ, RZ ;  /* 0x000000ffff1a7224 */ /* 0x000fc800078e00ff */
[----:B------:R0:W1:Y:S04]  /*5af0*/  @!P0 LDS R25, [R15] ;  /* 0x000000000f198984 */ /* 0x0000680000000800 */
[----:B------:R0:W2:Y:S01]  /*5b00*/  @!P0 LDS R26, [R15+0x500] ;  /* 0x000500000f1a8984 */ /* 0x0000a20000000800 */
[----:B------:R-:W-:Y:S05]  /*5b10*/  BRA.DIV UR5, `(.L_x_132) ;  /* 0x0000001205a87947 */ /* 0x000fea000b800000 */
[----:B------:R-:W-:Y:S01]  /*5b20*/  MOV R22, 0xffff ;  /* 0x0000ffff00167802 */ /* 0x000fe20000000f00 */
[----:B------:R-:W-:Y:S01]  /*5b30*/  IMAD.MOV.U32 R24, RZ, RZ, 0xffff ;  /* 0x0000ffffff187424 */ /* 0x000fe200078e00ff */
[----:B0-----:R-:W-:Y:S02]  /*5b40*/  MOV R15, 0xffff ;  /* 0x0000ffff000f7802 */ /* 0x001fe40000000f00 */
[----:B------:R-:W-:Y:S01]  /*5b50*/  MOV R17, 0xffff ;  /* 0x0000ffff00117802 */ /* 0x000fe20000000f00 */
[----:B-1----:R-:W0:Y:S01]  /*5b60*/  SHFL.BFLY PT, R28, R25, 0x8, 0x101f ;  /* 0x0d101f00191c7f89 */ /* 0x002e2200000e0000 */
[----:B------:R-:W-:Y:S02]  /*5b70*/  MOV R34, 0xffff ;  /* 0x0000ffff00227802 */ /* 0x000fe40000000f00 */
[----:B------:R-:W-:Y:S01]  /*5b80*/  MOV R33, 0xffff ;  /* 0x0000ffff00217802 */ /* 0x000fe20000000f00 */
[----:B--2---:R-:W1:Y:S01]  /*5b90*/  SHFL.BFLY PT, R27, R26, 0x8, 0x101f ;  /* 0x0d101f001a1b7f89 */ /* 0x004e6200000e0000 */
[----:B0-----:R-:W-:Y:S01]  /*5ba0*/  FADD.FTZ R28, R28, R25 ;  /* 0x000000191c1c7221 */ /* 0x001fe20000010000 */
[----:B-1----:R-:W-:-:S04]  /*5bb0*/  FADD.FTZ R27, R27, R26 ;  /* 0x0000001a1b1b7221 */ /* 0x002fc80000010000 */
        /* <DEDUP_REMOVED lines=11> */
.L_x_154:
[----:B--2---:R-:W-:Y:S01]  /*5c70*/  FADD.FTZ R17, R25, R23 ;  /* 0x0000001719117221 */ /* 0x004fe20000010000 */
[----:B------:R-:W-:Y:S02]  /*5c80*/  @!P1 F2FP.BF16.F32.PACK_AB R15, RZ, R31 ;  /* 0x0000001fff0f923e */ /* 0x000fe400000010ff */
[----:B------:R-:W-:Y:S02]  /*5c90*/  ISETP.NE.AND P2, PT, R2, 0x2, PT ;  /* 0x000000020200780c */ /* 0x000fe40003f45270 */
[----:B------:R-:W-:Y:S01]  /*5ca0*/  @!P1 F2FP.BF16.F32.PACK_AB R17, RZ, R17 ;  /* 0x00000011ff11923e */ /* 0x000fe200000010ff */
[----:B------:R1:W-:Y:S01]  /*5cb0*/  @!P1 STG.E.U16 desc[UR12][R18.64+0x28], R15 ;  /* 0x0000280f12009986 */ /* 0x0003e2000c10150c */
[----:B------:R-:W-:-:S03]  /*5cc0*/  LEA.HI R26, R16, 0x28, RZ, 0x1c ;  /* 0x00000028101a7811 */ /* 0x000fc600078fe0ff */
[----:B------:R1:W-:Y:S06]  /*5cd0*/  @!P1 STG.E.U16 desc[UR12][R20.64+0x28], R17 ;  /* 0x0000281114009986 */ /* 0x0003ec000c10150c */
[----:B------:R-:W-:Y:S05]  /*5ce0*/  @!P2 BRA `(.L_x_130) ;  /* 0x000000000094a947 */ /* 0x000fea0003800000 */
[C---:B-1----:R-:W-:Y:S01]  /*5cf0*/  @!P0 SHF.L.U32 R15, R47.reuse, 0x1, RZ ;  /* 0x000000012f0f8819 */ /* 0x042fe200000006ff */
[----:B------:R-:W-:Y:S01]  /*5d00*/  IMAD.MOV.U32 R25, RZ, RZ, RZ ;  /* 0x000000ffff197224 */ /* 0x000fe200078e00ff */
[----:B------:R-:W-:Y:S01]  /*5d10*/  @!P0 LEA R17, R47, UR4, 0x7 ;  /* 0x000000042f118c11 */ /* 0x000fe2000f8e38ff */
[----:B------:R-:W-:Y:S01]  /*5d20*/  UMOV UR5, 0xffff ;  /* 0x0000ffff00057882 */ /* 0x000fe20000000000 */
[----:B------:R-:W-:-:S04]  /*5d30*/  @!P0 LOP3.LUT R26, R26, R15, RZ, 0x3c, !PT ;  /* 0x0000000f1a1a8212 */ /* 0x000fc800078e3cff */
[----:B------:R-:W-:Y:S01]  /*5d40*/  @!P0 LEA R15, R26, R17, 0x2 ;  /* 0x000000111a0f8211 */ /* 0x000fe200078e10ff */
[----:B------:R-:W-:-:S04]  /*5d50*/  HFMA2.MMA R26, -RZ, RZ, 0, 0 ;  /* 0x00000000ff1a7435 */ /* 0x000fc800000001ff */
[----:B------:R0:W1:Y:S06]  /*5d60*/  @!P0 LDS R25, [R15] ;  /* 0x000000000f198984 */ /* 0x00006c0000000800 */
[----:B------:R0:W2:Y:S01]  /*5d70*/  @!P0 LDS R26, [R15+0x500] ;  /* 0x000500000f1a8984 */ /* 0x0000a20000000800 */
[----:B------:R-:W-:Y:S05]  /*5d80*/  BRA.DIV UR5, `(.L_x_133) ;  /* 0x0000001205f47947 */ /* 0x000fea000b800000 */
[----:B------:R-:W-:Y:S01]  /*5d90*/  MOV R22, 0xffff ;  /* 0x0000ffff00167802 */ /* 0x000fe20000000f00 */
[----:B0-----:R-:W-:Y:S01]  /*5da0*/  IMAD.MOV.U32 R15, RZ, RZ, 0xffff ;  /* 0x0000ffffff0f7424 */ /* 0x001fe200078e00ff */
[----:B------:R-:W-:Y:S01]  /*5db0*/  MOV R17, 0xffff ;  /* 0x0000ffff00117802 */ /* 0x000fe20000000f00 */
[----:B------:R-:W-:Y:S01]  /*5dc0*/  IMAD.MOV.U32 R33, RZ, RZ, 0xffff ;  /* 0x0000ffffff217424 */ /* 0x000fe200078e00ff */
[----:B------:R-:W-:Y:S01]  /*5dd0*/  MOV R24, 0xffff ;  /* 0x0000ffff00187802 */ /* 0x000fe20000000f00 */
[----:B-1----:R-:W0:Y:S01]  /*5de0*/  SHFL.BFLY PT, R28, R25, 0x8, 0x101f ;  /* 0x0d101f00191c7f89 */ /* 0x002e2200000e0000 */
[----:B------:R-:W-:-:S03]  /*5df0*/  MOV R34, 0xffff ;  /* 0x0000ffff00227802 */ /* 0x000fc60000000f00 */
        /* <DEDUP_REMOVED lines=14> */
.L_x_164:
[----:B--2---:R-:W-:Y:S01]  /*5ee0*/  FADD.FTZ R17, R25, R23 ;  /* 0x0000001719117221 */ /* 0x004fe20000010000 */
[----:B------:R-:W-:Y:S02]  /*5ef0*/  @!P1 F2FP.BF16.F32.PACK_AB R15, RZ, R31 ;  /* 0x0000001fff0f923e */ /* 0x000fe400000010ff */
[----:B------:R-:W-:Y:S02]  /*5f00*/  LEA.HI R26, R16, 0x3c, RZ, 0x1c ;  /* 0x0000003c101a7811 */ /* 0x000fe400078fe0ff */
[----:B------:R-:W-:Y:S01]  /*5f10*/  @!P1 F2FP.BF16.F32.PACK_AB R17, RZ, R17 ;  /* 0x00000011ff11923e */ /* 0x000fe200000010ff */
[----:B------:R3:W-:Y:S04]  /*5f20*/  @!P1 STG.E.U16 desc[UR12][R18.64+0x50], R15 ;  /* 0x0000500f12009986 */ /* 0x0007e8000c10150c */
[----:B------:R3:W-:Y:S02]  /*5f30*/  @!P1 STG.E.U16 desc[UR12][R20.64+0x50], R17 ;  /* 0x0000501114009986 */ /* 0x0007e4000c10150c */
.L_x_130:
[----:B------:R-:W-:Y:S05]  /*5f40*/  BSYNC B0 ;  /* 0x0000000000007941 */ /* 0x000fea0003800000 */
.L_x_129:
[----:B------:R-:W-:-:S13]  /*5f50*/  ISETP.GE.U32.AND P0, PT, R10, 0x3c, PT ;  /* 0x0000003c0a00780c */ /* 0x000fda0003f06070 */
[----:B------:R-:W-:Y:S05]  /*5f60*/  @!P0 BRA `(.L_x_128) ;  /* 0x0000000800a08947 */ /* 0x000fea0003800000 */
[----:B------:R-:W-:Y:S02]  /*5f70*/  ISETP.GT.U32.AND P0, PT, R47, 0x9, PT ;  /* 0x000000092f00780c */ /* 0x000fe40003f04070 */
[----:B-123--:R-:W-:Y:S01]  /*5f80*/  CS2R R18, SRZ ;  /* 0x0000000000127805 */ /* 0x00efe2000001ff00 */
[----:B------:R-:W-:-:S10]  /*5f90*/  UMOV UR5, 0xffff ;  /* 0x0000ffff00057882 */ /* 0x000fd40000000000 */
[C---:B0-----:R-:W-:Y:S02]  /*5fa0*/  @!P0 SHF.L.U32 R15, R47.reuse, 0x1, RZ ;  /* 0x000000012f0f8819 */ /* 0x041fe400000006ff */
[----:B------:R-:W-:Y:S02]  /*5fb0*/  @!P0 LEA R20, R47, UR4, 0x7 ;  /* 0x000000042f148c11 */ /* 0x000fe4000f8e38ff */
[----:B------:R-:W-:-:S04]  /*5fc0*/  @!P0 LOP3.LUT R15, R26, R15, RZ, 0x3c, !PT ;  /* 0x0000000f1a0f8212 */ /* 0x000fc800078e3cff */
[----:B------:R-:W-:-:S05]  /*5fd0*/  @!P0 LEA R15, R15, R20, 0x2 ;  /* 0x000000140f0f8211 */ /* 0x000fca00078e10ff */
[----:B------:R0:W1:Y:S04]  /*5fe0*/  @!P0 LDS R18, [R15] ;  /* 0x000000000f128984 */ /* 0x0000680000000800 */
[----:B------:R0:W2:Y:S01]  /*5ff0*/  @!P0 LDS R19, [R15+0x500] ;  /* 0x000500000f138984 */ /* 0x0000a20000000800 */
[----:B------:R-:W-:Y:S05]  /*6000*/  BRA.DIV UR5, `(.L_x_134) ;  /* 0x00000016053c7947 */ /* 0x000fea000b800000 */
[C---:B------:R-:W-:Y:S01]  /*6010*/  @!P0 VIADD R25, R26.reuse, 0x14 ;  /* 0x000000141a198836 */ /* 0x040fe20000000000 */
[C---:B------:R-:W-:Y:S01]  /*6020*/  @!P0 SHF.L.U32 R28, R47.reuse, 0x1, RZ ;  /* 0x000000012f1c8819 */ /* 0x040fe200000006ff */
[----:B------:R-:W-:Y:S01]  /*6030*/  IMAD.MOV.U32 R34, RZ, RZ, 0xffff ;  /* 0x0000ffffff227424 */ /* 0x000fe200078e00ff */
[----:B------:R-:W-:Y:S01]  /*6040*/  @!P0 SHF.L.U32 R21, R47, 0x1, RZ ;  /* 0x000000012f158819 */ /* 0x000fe200000006ff */
[----:B------:R-:W-:Y:S01]  /*6050*/  IMAD.MOV.U32 R33, RZ, RZ, RZ ;  /* 0x000000ffff217224 */ /* 0x000fe200078e00ff */
[----:B------:R-:W-:Y:S01]  /*6060*/  @!P0 IADD3 R20, R26, 0x28, RZ ;  /* 0x000000281a148810 */ /* 0x000fe20007ffe0ff */
[----:B------:R-:W-:Y:S01]  /*6070*/  IMAD.MOV.U32 R17, RZ, RZ, 0xffff ;  /* 0x0000ffffff117424 */ /* 0x000fe200078e00ff */
[----:B------:R-:W-:Y:S01]  /*6080*/  @!P0 LOP3.LUT R25, R25, R28, RZ, 0x3c, !PT ;  /* 0x0000001c19198212 */ /* 0x000fe200078e3cff */
[----:B------:R-:W-:Y:S01]  /*6090*/  IMAD.MOV.U32 R39, RZ, RZ, RZ ;  /* 0x000000ffff277224 */ /* 0x000fe200078e00ff */
[----:B------:R-:W-:Y:S02]  /*60a0*/  @!P0 LEA R30, R47, UR4, 0x7 ;  /* 0x000000042f1e8c11 */ /* 0x000fe4000f8e38ff */
[----:B------:R-:W-:-:S02]  /*60b0*/  @!P0 LOP3.LUT R20, R20, R21, RZ, 0x3c, !PT ;  /* 0x0000001514148212 */ /* 0x000fc400078e3cff */
[----:B------:R-:W-:Y:S02]  /*60c0*/  @!P0 LEA R31, R47, UR4, 0x7 ;  /* 0x000000042f1f8c11 */ /* 0x000fe4000f8e38ff */
[----:B------:R-:W-:Y:S02]  /*60d0*/  @!P0 LEA R25, R25, R30, 0x2 ;  /* 0x0000001e19198211 */ /* 0x000fe400078e10ff */
[----:B0-----:R-:W-:Y:S01]  /*60e0*/  MOV R15, 0xffff ;  /* 0x0000ffff000f7802 */ /* 0x001fe20000000f00 */
[----:B------:R-:W-:Y:S01]  /*60f0*/  @!P0 IMAD R31, R20, 0x4, R31 ;  /* 0x00000004141f8824 */ /* 0x000fe200078e021f */
[----:B------:R-:W-:Y:S01]  /*6100*/  @!P0 IADD3 R20, R26, 0x3c, RZ ;  /* 0x0000003c1a148810 */ /* 0x000fe20007ffe0ff */
[----:B------:R-:W0:Y:S01]  /*6110*/  @!P0 LDS R28, [R25+0x500] ;  /* 0x00050000191c8984 */ /* 0x000e220000000800 */
[----:B------:R-:W-:Y:S02]  /*6120*/  @!P0 SHF.L.U32 R23, R47, 0x1, RZ ;  /* 0x000000012f178819 */ /* 0x000fe400000006ff */
[----:B------:R-:W-:Y:S01]  /*6130*/  MOV R22, 0xffff ;  /* 0x0000ffff00167802 */ /* 0x000fe20000000f00 */
[----:B------:R3:W-:Y:S01]  /*6140*/  @!P0 LDS R27, [R25] ;  /* 0x00000000191b8984 */ /* 0x0007e20000000800 */
[----:B------:R-:W-:-:S02]  /*6150*/  @!P0 LOP3.LUT R20, R20, R23, RZ, 0x3c, !PT ;  /* 0x0000001714148212 */ /* 0x000fc400078e3cff */
[----:B------:R-:W-:Y:S01]  /*6160*/  @!P0 LEA R37, R47, UR4, 0x7 ;  /* 0x000000042f258c11 */ /* 0x000fe2000f8e38ff */
[----:B------:R-:W-:Y:S01]  /*6170*/  @!P0 LDS R36, [R31+0x500] ;  /* 0x000500001f248984 */ /* 0x000fe20000000800 */
[----:B------:R-:W-:Y:S02]  /*6180*/  MOV R29, RZ ;  /* 0x000000ff001d7202 */ /* 0x000fe40000000f00 */
[----:B------:R-:W-:Y:S01]  /*6190*/  MOV R24, 0xffff ;  /* 0x0000ffff00187802 */ /* 0x000fe20000000f00 */
[----:B------:R4:W-:Y:S01]  /*61a0*/  @!P0 LDS R35, [R31] ;  /* 0x000000001f238984 */ /* 0x0009e20000000800 */
[----:B------:R-:W-:Y:S01]  /*61b0*/  @!P0 IMAD R37, R20, 0x4, R37 ;  /* 0x0000000414258824 */ /* 0x000fe200078e0225 */
[----:B---3--:R-:W-:Y:S01]  /*61c0*/  HFMA2.MMA R25, -RZ, RZ, 0, 0 ;  /* 0x00000000ff197435 */ /* 0x008fe200000001ff */
[----:B------:R-:W-:Y:S01]  /*61d0*/  MOV R46, 0xffff ;  /* 0x0000ffff002e7802 */ /* 0x000fe20000000f00 */
[----:B-1----:R-:W1:Y:S01]  /*61e0*/  SHFL.BFLY PT, R21, R18, 0x8, 0x101f ;  /* 0x0d101f0012157f89 */ /* 0x002e6200000e0000 */
[----:B------:R-:W-:-:S02]  /*61f0*/  MOV R41, 0xffff ;  /* 0x0000ffff00297802 */ /* 0x000fc40000000f00 */
[----:B------:R-:W-:Y:S01]  /*6200*/  MOV R43, 0xffff ;  /* 0x0000ffff002b7802 */ /* 0x000fe20000000f00 */
[----:B--2---:R-:W2:Y:S01]  /*6210*/  SHFL.BFLY PT, R23, R19, 0x8, 0x101f ;  /* 0x0d101f0013177f89 */ /* 0x004ea200000e0000 */
[----:B----4-:R-:W-:Y:S01]  /*6220*/  HFMA2.MMA R31, -RZ, RZ, 0, 0 ;  /* 0x00000000ff1f7435 */ /* 0x010fe200000001ff */
[----:B------:R-:W-:Y:S02]  /*6230*/  MOV R49, 0xffff ;  /* 0x0000ffff00317802 */ /* 0x000fe40000000f00 */
[----:B------:R-:W3:Y:S01]  /*6240*/  @!P0 LDS R42, [R37] ;  /* 0x00000000252a8984 */ /* 0x000ee20000000800 */
[----:B------:R-:W-:-:S03]  /*6250*/  MOV R51, 0xffff ;  /* 0x0000ffff00337802 */ /* 0x000fc60000000f00 */
[----:B------:R4:W5:Y:S02]  /*6260*/  @!P0 LDS R44, [R37+0x500] ;  /* 0x00050000252c8984 */ /* 0x0009640000000800 */
[----:B----4-:R-:W-:Y:S01]  /*6270*/  HFMA2.MMA R37, -RZ, RZ, 0, 0 ;  /* 0x00000000ff257435 */ /* 0x010fe200000001ff */
[----:B0-----:R-:W-:Y:S01]  /*6280*/  @!P0 MOV R29, R28 ;  /* 0x0000001c001d8202 */ /* 0x001fe20000000f00 */
[----:B-1----:R-:W-:Y:S01]  /*6290*/  FADD.FTZ R21, R21, R18 ;  /* 0x0000001215157221 */ /* 0x002fe20000010000 */
[----:B------:R-:W-:Y:S02]  /*62a0*/  MOV R28, 0xffff ;  /* 0x0000ffff001c7802 */ /* 0x000fe40000000f00 */
[----:B------:R-:W-:Y:S01]  /*62b0*/  @!P0 MOV R25, R27 ;  /* 0x0000001b00198202 */ /* 0x000fe20000000f00 */
[----:B------:R-:W0:Y:S01]  /*62c0*/  SHFL.BFLY PT, R32, R29, 0x8, 0x101f ;  /* 0x0d101f001d207f89 */ /* 0x000e2200000e0000 */
[----:B--2---:R-:W-:Y:S01]  /*62d0*/  FADD.FTZ R18, R23, R19 ;  /* 0x0000001317127221 */ /* 0x004fe20000010000 */
[----:B------:R-:W-:Y:S01]  /*62e0*/  MOV R23, 0xffff ;  /* 0x0000ffff00177802 */ /* 0x000fe20000000f00 */
[----:B------:R-:W-:Y:S01]  /*62f0*/  @!P0 IMAD.MOV.U32 R33, RZ, RZ, R36 ;  /* 0x000000ffff218224 */ /* 0x000fe200078e0024 */
[----:B------:R-:W-:Y:S01]  /*6300*/  MOV R36, 0xffff ;  /* 0x0000ffff00247802 */ /* 0x000fe20000000f00 */
[----:B------:R-:W1:Y:S01]  /*6310*/  SHFL.BFLY PT, R20, R21, 0x4, 0x101f ;  /* 0x0c901f0015147f89 */ /* 0x000e6200000e0000 */
[----:B------:R-:W-:-:S02]  /*6320*/  MOV R27, 0xffff ;  /* 0x0000ffff001b7802 */ /* 0x000fc40000000f00 */
[----:B------:R-:W-:Y:S01]  /*6330*/  @!P0 MOV R31, R35 ;  /* 0x00000023001f8202 */ /* 0x000fe20000000f00 */
[----:B------:R-:W2:Y:S01]  /*6340*/  SHFL.BFLY PT, R30, R25, 0x8, 0x101f ;  /* 0x0d101f00191e7f89 */ /* 0x000ea200000e0000 */
[----:B------:R-:W-:-:S03]  /*6350*/  MOV R35, 0xffff ;  /* 0x0000ffff00237802 */ /* 0x000fc60000000f00 */
[----:B------:R-:W4:Y:S04]  /*6360*/  SHFL.BFLY PT, R40, R33, 0x8, 0x101f ;  /* 0x0d101f0021287f89 */ /* 0x000f2800000e0000 */
[----:B------:R-:W4:Y:S01]  /*6370*/  SHFL.BFLY PT, R38, R31, 0x8, 0x101f ;  /* 0x0d101f001f267f89 */ /* 0x000f2200000e0000 */
[----:B---3--:R-:W-:Y:S01]  /*6380*/  @!P0 MOV R37, R42 ;  /* 0x0000002a00258202 */ /* 0x008fe20000000f00 */
[----:B------:R-:W-:Y:S02]  /*6390*/  IMAD.MOV.U32 R42, RZ, RZ, 0xffff ;  /* 0x0000ffffff2a7424 */ /* 0x000fe400078e00ff */
[----:B------:R-:W3:Y:S01]  /*63a0*/  SHFL.BFLY PT, R23, R18, 0x4, 0x101f ;  /* 0x0c901f0012177f89 */ /* 0x000ee200000e0000 */
[----:B-----5:R-:W-:Y:S01]  /*63b0*/  @!P0 MOV R39, R44 ;  /* 0x0000002c00278202 */ /* 0x020fe20000000f00 */
[----:B0-----:R-:W-:Y:S01]  /*63c0*/  FADD.FTZ R32, R32, R29 ;  /* 0x0000001d20207221 */ /* 0x001fe20000010000 */
[----:B------:R-:W-:Y:S01]  /*63d0*/  IMAD.MOV.U32 R44, RZ, RZ, 0xffff ;  /* 0x0000ffffff2c7424 */ /* 0x000fe200078e00ff */
[----:B------:R-:W0:Y:S01]  /*63e0*/  SHFL.BFLY PT, R46, R37, 0x8, 0x101f ;  /* 0x0d101f00252e7f89 */ /* 0x000e2200000e0000 */
[----:B------:R-:W-:Y:S01]  /*63f0*/  ISETP.NE.AND P0, PT, R47, RZ, PT ;  /* 0x000000ff2f00720c */ /* 0x000fe20003f05270 */
[----:B-1----:R-:W-:-:S02]  /*6400*/  FADD.FTZ R20, R21, R20 ;  /* 0x0000001415147221 */ /* 0x002fc40000010000 */
[----:B------:R-:W1:Y:S01]  /*6410*/  SHFL.BFLY PT, R29, R32, 0x4, 0x101f ;  /* 0x0c901f00201d7f89 */ /* 0x000e6200000e0000 */
[----:B--2---:R-:W-:-:S03]  /*6420*/  FADD.FTZ R30, R30, R25 ;  /* 0x000000191e1e7221 */ /* 0x004fc60000010000 */
[----:B------:R-:W2:Y:S01]  /*6430*/  SHFL.BFLY PT, R19, R20, 0x2, 0x101f ;  /* 0x0c501f0014137f89 */ /* 0x000ea200000e0000 */
[----:B----4-:R-:W-:-:S03]  /*6440*/  FADD.FTZ R40, R40, R33 ;  /* 0x0000002128287221 */ /* 0x010fc60000010000 */
[----:B------:R-:W4:Y:S01]  /*6450*/  SHFL.BFLY PT, R25, R30, 0x4, 0x101f ;  /* 0x0c901f001e197f89 */ /* 0x000f2200000e0000 */
[----:B------:R-:W-:-:S03]  /*6460*/  FADD.FTZ R38, R38, R31 ;  /* 0x0000001f26267221 */ /* 0x000fc60000010000 */
[----:B------:R-:W5:Y:S01]  /*6470*/  SHFL.BFLY PT, R33, R40, 0x4, 0x101f ;  /* 0x0c901f0028217f89 */ /* 0x000f6200000e0000 */
[----:B---3--:R-:W-:-:S03]  /*6480*/  FADD.FTZ R21, R18, R23 ;  /* 0x0000001712157221 */ /* 0x008fc60000010000 */
[----:B------:R-:W3:Y:S01]  /*6490*/  SHFL.BFLY PT, R31, R38, 0x4, 0x101f ;  /* 0x0c901f00261f7f89 */ /* 0x000ee200000e0000 */
[----:B------:R-:W-:-:S03]  /*64a0*/  MOV R18, 0xffff ;  /* 0x0000ffff00127802 */ /* 0x000fc60000000f00 */
[----:B------:R-:W3:Y:S01]  /*64b0*/  SHFL.BFLY PT, R44, R39, 0x8, 0x101f ;  /* 0x0d101f00272c7f89 */ /* 0x000ee200000e0000 */
[----:B0-----:R-:W-:Y:S01]  /*64c0*/  FADD.FTZ R46, R46, R37 ;  /* 0x000000252e2e7221 */ /* 0x001fe20000010000 */
[----:B------:R-:W-:Y:S02]  /*64d0*/  MOV R37, 0xffff ;  /* 0x0000ffff00257802 */ /* 0x000fe40000000f00 */
[----:B------:R-:W0:Y:S01]  /*64e0*/  SHFL.BFLY PT, R23, R21, 0x2, 0x101f ;  /* 0x0c501f0015177f89 */ /* 0x000e2200000e0000 */
[----:B-1----:R-:W-:Y:S01]  /*64f0*/  FADD.FTZ R29, R32, R29 ;  /* 0x0000001d201d7221 */ /* 0x002fe20000010000 */
[----:B------:R-:W-:Y:S02]  /*6500*/  IMAD.MOV.U32 R32, RZ, RZ, 0xffff ;  /* 0x0000ffffff207424 */ /* 0x000fe400078e00ff */
[----:B--2---:R-:W-:Y:S01]  /*6510*/  FADD.FTZ R19, R20, R19 ;  /* 0x0000001314137221 */ /* 0x004fe20000010000 */
[----:B------:R-:W-:Y:S01]  /*6520*/  MOV R20, 0xffff ;  /* 0x0000ffff00147802 */ /* 0x000fe20000000f00 */
[----:B------:R-:W1:Y:S01]  /*6530*/  SHFL.BFLY PT, R34, R29, 0x2, 0x101f ;  /* 0x0c501f001d227f89 */ /* 0x000e6200000e0000 */
[----:B----4-:R-:W-:Y:S01]  /*6540*/  FADD.FTZ R25, R30, R25 ;  /* 0x000000191e197221 */ /* 0x010fe20000010000 */
[----:B------:R-:W-:-:S02]  /*6550*/  MOV R30, 0xffff ;  /* 0x0000ffff001e7802 */ /* 0x000fc40000000f00 */
[----:B------:R-:W2:Y:S01]  /*6560*/  SHFL.BFLY PT, R37, R46, 0x4, 0x101f ;  /* 0x0c901f002e257f89 */ /* 0x000ea200000e0000 */
[----:B-----5:R-:W-:-:S03]  /*6570*/  FADD.FTZ R33, R40, R33 ;  /* 0x0000002128217221 */ /* 0x020fc60000010000 */
[----:B------:R-:W4:Y:S01]  /*6580*/  SHFL.BFLY PT, R20, R25, 0x2, 0x101f ;  /* 0x0c501f0019147f89 */ /* 0x000f2200000e0000 */
[----:B---3--:R-:W-:-:S03]  /*6590*/  FADD.FTZ R31, R38, R31 ;  /* 0x0000001f261f7221 */ /* 0x008fc60000010000 */
[----:B------:R-:W3:Y:S01]  /*65a0*/  SHFL.BFLY PT, R32, R33, 0x2, 0x101f ;  /* 0x0c501f0021207f89 */ /* 0x000ee200000e0000 */
[----:B------:R-:W-:Y:S01]  /*65b0*/  FADD.FTZ R38, R44, R39 ;  /* 0x000000272c267221 */ /* 0x000fe20000010000 */
[----:B------:R-:W-:Y:S02]  /*65c0*/  MOV R39, 0xffff ;  /* 0x0000ffff00277802 */ /* 0x000fe40000000f00 */
[----:B------:R-:W5:Y:S01]  /*65d0*/  SHFL.BFLY PT, R30, R31, 0x2, 0x101f ;  /* 0x0c501f001f1e7f89 */ /* 0x000f6200000e0000 */
[----:B0-----:R-:W-:-:S03]  /*65e0*/  FADD.FTZ R18, R21, R23 ;  /* 0x0000001715127221 */ /* 0x001fc60000010000 */
[----:B------:R-:W0:Y:S04]  /*65f0*/  SHFL.BFLY PT, R28, R19, 0x1, 0x101f ;  /* 0x0c301f00131c7f89 */ /* 0x000e2800000e0000 */
[----:B------:R-:W0:Y:S01]  /*6600*/  SHFL.BFLY PT, R39, R38, 0x4, 0x101f ;  /* 0x0c901f0026277f89 */ /* 0x000e2200000e0000 */
[----:B-1----:R-:W-:-:S03]  /*6610*/  FADD.FTZ R34, R29, R34 ;  /* 0x000000221d227221 */ /* 0x002fc60000010000 */
[----:B------:R-:W1:Y:S01]  /*6620*/  SHFL.BFLY PT, R27, R18, 0x1, 0x101f ;  /* 0x0c301f00121b7f89 */ /* 0x000e6200000e0000 */
[----:B--2---:R-:W-:Y:S01]  /*6630*/  FADD.FTZ R46, R46, R37 ;  /* 0x000000252e2e7221 */ /* 0x004fe20000010000 */
[----:B------:R-:W-:Y:S01]  /*6640*/  IADD3 R37, R26, R9, RZ ;  /* 0x000000091a257210 */ /* 0x000fe20007ffe0ff */
[----:B----4-:R-:W-:Y:S01]  /*6650*/  FADD.FTZ R25, R25, R20 ;  /* 0x0000001419197221 */ /* 0x010fe20000010000 */
[----:B------:R-:W2:Y:S01]  /*6660*/  SHFL.BFLY PT, R35, R34, 0x1, 0x101f ;  /* 0x0c301f0022237f89 */ /* 0x000ea200000e0000 */
[----:B------:R-:W4:Y:S01]  /*6670*/  @!P0 LDC.64 R20, c[0x0][0x220] ;  /* 0x00008800ff148b82 */ /* 0x000f220000000a00 */
[----:B---3--:R-:W-:Y:S02]  /*6680*/  FADD.FTZ R41, R33, R32 ;  /* 0x0000002021297221 */ /* 0x008fe40000010000 */
[----:B------:R-:W3:Y:S01]  /*6690*/  SHFL.BFLY PT, R36, R25, 0x1, 0x101f ;  /* 0x0c301f0019247f89 */ /* 0x000ee200000e0000 */
[----:B-----5:R-:W-:-:S03]  /*66a0*/  FADD.FTZ R40, R31, R30 ;  /* 0x0000001e1f287221 */ /* 0x020fc60000010000 */
[----:B------:R-:W5:Y:S01]  /*66b0*/  SHFL.BFLY PT, R42, R41, 0x1, 0x101f ;  /* 0x0c301f00292a7f89 */ /* 0x000f6200000e0000 */
[----:B------:R-:W5:Y:S01]  /*66c0*/  @!P0 LDC.64 R32, c[0x0][0x218] ;  /* 0x00008600ff208b82 */ /* 0x000f620000000a00 */
[----:B0-----:R-:W-:Y:S02]  /*66d0*/  FADD.FTZ R19, R19, R28 ;  /* 0x0000001c13137221 */ /* 0x001fe40000010000 */
[----:B------:R-:W0:Y:S01]  /*66e0*/  SHFL.BFLY PT, R43, R40, 0x1, 0x101f ;  /* 0x0c301f00282b7f89 */ /* 0x000e2200000e0000 */
[----:B------:R-:W-:-:S03]  /*66f0*/  FADD.FTZ R38, R38, R39 ;  /* 0x0000002726267221 */ /* 0x000fc60000010000 */
[----:B------:R-:W0:Y:S01]  /*6700*/  SHFL.BFLY PT, R49, R46, 0x2, 0x101f ;  /* 0x0c501f002e317f89 */ /* 0x000e2200000e0000 */
[----:B------:R-:W0:Y:S01]  /*6710*/  @!P0 LDC.64 R30, c[0x0][0x218] ;  /* 0x00008600ff1e8b82 */ /* 0x000e220000000a00 */
[----:B------:R-:W-:Y:S01]  /*6720*/  @!P0 F2FP.BF16.F32.PACK_AB R23, RZ, R19 ;  /* 0x00000013ff17823e */ /* 0x000fe200000010ff */
[----:B-1----:R-:W-:Y:S01]  /*6730*/  FADD.FTZ R39, R18, R27 ;  /* 0x0000001b12277221 */ /* 0x002fe20000010000 */
[----:B------:R-:W1:Y:S02]  /*6740*/  SHFL.BFLY PT, R51, R38, 0x2, 0x101f ;  /* 0x0c501f0026337f89 */ /* 0x000e6400000e0000 */
[----:B------:R-:W-:Y:S01]  /*6750*/  PRMT R17, R23, 0x7610, R17 ;  /* 0x0000761017117816 */ /* 0x000fe20000000011 */
[----:B--2---:R-:W-:Y:S02]  /*6760*/  FADD.FTZ R23, R34, R35 ;  /* 0x0000002322177221 */ /* 0x004fe40000010000 */
[----:B------:R-:W2:Y:S01]  /*6770*/  @!P0 LDC.64 R28, c[0x0][0x220] ;  /* 0x00008800ff1c8b82 */ /* 0x000ea20000000a00 */
[----:B------:R-:W-:Y:S01]  /*6780*/  @!P0 F2FP.BF16.F32.PACK_AB R39, RZ, R39 ;  /* 0x00000027ff27823e */ /* 0x000fe200000010ff */
[----:B----4-:R-:W-:-:S04]  /*6790*/  @!P0 IMAD.WIDE R20, R37, 0x2, R20 ;  /* 0x0000000225148825 */ /* 0x010fc800078e0214 */
[----:B---3--:R-:W-:Y:S01]  /*67a0*/  FADD.FTZ R25, R25, R36 ;  /* 0x0000002419197221 */ /* 0x008fe20000010000 */
[----:B------:R-:W-:Y:S01]  /*67b0*/  @!P0 F2FP.BF16.F32.PACK_AB R23, RZ, R23 ;  /* 0x00000017ff17823e */ /* 0x000fe200000010ff */
[----:B-----5:R-:W-:Y:S01]  /*67c0*/  FADD.FTZ R41, R41, R42 ;  /* 0x0000002a29297221 */ /* 0x020fe20000010000 */
[----:B------:R-:W3:Y:S01]  /*67d0*/  @!P0 LDC.64 R26, c[0x0][0x218] ;  /* 0x00008600ff1a8b82 */ /* 0x000ee20000000a00 */
[----:B------:R-:W-:-:S04]  /*67e0*/  @!P0 IMAD.WIDE R32, R37, 0x2, R32 ;  /* 0x0000000225208825 */ /* 0x000fc800078e0220 */
[----:B0-----:R-:W-:Y:S01]  /*67f0*/  FADD.FTZ R40, R40, R43 ;  /* 0x0000002b28287221 */ /* 0x001fe20000010000 */
[----:B------:R0:W-:Y:S01]  /*6800*/  @!P0 STG.E.U16 desc[UR12][R32.64], R17 ;  /* 0x0000001120008986 */ /* 0x0001e2000c10150c */
[----:B------:R-:W-:Y:S01]  /*6810*/  FADD.FTZ R46, R46, R49 ;  /* 0x000000312e2e7221 */ /* 0x000fe20000010000 */
[----:B------:R-:W4:Y:S01]  /*6820*/  @!P0 LDC.64 R18, c[0x0][0x220] ;  /* 0x00008800ff128b82 */ /* 0x000f220000000a00 */
[C---:B------:R-:W-:Y:S01]  /*6830*/  @!P0 IMAD.WIDE R30, R37.reuse, 0x2, R30 ;  /* 0x00000002251e8825 */ /* 0x040fe200078e021e */
[----:B------:R5:W-:Y:S01]  /*6840*/  @!P0 STG.E.U16 desc[UR12][R20.64], R39 ;  /* 0x0000002714008986 */ /* 0x000be2000c10150c */
[----:B------:R-:W-:Y:S02]  /*6850*/  @!P0 F2FP.BF16.F32.PACK_AB R15, RZ, R40 ;  /* 0x00000028ff0f823e */ /* 0x000fe400000010ff */
[----:B-1----:R-:W-:Y:S01]  /*6860*/  FADD.FTZ R38, R38, R51 ;  /* 0x0000003326267221 */ /* 0x002fe20000010000 */
[----:B--2---:R-:W-:Y:S01]  /*6870*/  @!P0 IMAD.WIDE R28, R37, 0x2, R28 ;  /* 0x00000002251c8825 */ /* 0x004fe200078e021c */
[----:B0-----:R-:W-:-:S03]  /*6880*/  MOV R17, 0xffff ;  /* 0x0000ffff00117802 */ /* 0x001fc60000000f00 */
[----:B------:R-:W-:Y:S01]  /*6890*/  IMAD.MOV.U32 R33, RZ, RZ, 0xffff ;  /* 0x0000ffffff217424 */ /* 0x000fe200078e00ff */
[----:B-----5:R-:W-:Y:S02]  /*68a0*/  @!P0 F2FP.BF16.F32.PACK_AB R21, RZ, R25 ;  /* 0x00000019ff15823e */ /* 0x020fe400000010ff */
[----:B------:R-:W-:Y:S01]  /*68b0*/  PRMT R20, R23, 0x7610, R20 ;  /* 0x0000761017147816 */ /* 0x000fe20000000014 */
[C---:B---3--:R-:W-:Y:S01]  /*68c0*/  @!P0 IMAD.WIDE R26, R37.reuse, 0x2, R26 ;  /* 0x00000002251a8825 */ /* 0x048fe200078e021a */
[----:B------:R-:W-:Y:S01]  /*68d0*/  @!P0 F2FP.BF16.F32.PACK_AB R25, RZ, R41 ;  /* 0x00000029ff19823e */ /* 0x000fe200000010ff */
[----:B------:R-:W0:Y:S04]  /*68e0*/  SHFL.BFLY PT, R33, R46, 0x1, 0x101f ;  /* 0x0c301f002e217f89 */ /* 0x000e2800000e0000 */
[----:B------:R1:W-:Y:S01]  /*68f0*/  @!P0 STG.E.U16 desc[UR12][R30.64+0x28], R21 ;  /* 0x000028151e008986 */ /* 0x0003e2000c10150c */
[----:B----4-:R-:W-:-:S03]  /*6900*/  @!P0 IMAD.WIDE R18, R37, 0x2, R18 ;  /* 0x0000000225128825 */ /* 0x010fc600078e0212 */
[----:B------:R1:W-:Y:S04]  /*6910*/  @!P0 STG.E.U16 desc[UR12][R28.64+0x28], R20 ;  /* 0x000028141c008986 */ /* 0x0003e8000c10150c */
[----:B------:R1:W-:Y:S04]  /*6920*/  @!P0 STG.E.U16 desc[UR12][R26.64+0x50], R15 ;  /* 0x0000500f1a008986 */ /* 0x0003e8000c10150c */
[----:B------:R1:W2:Y:S04]  /*6930*/  SHFL.BFLY PT, R23, R38, 0x1, 0x101f ;  /* 0x0c301f0026177f89 */ /* 0x0002a800000e0000 */
[----:B------:R1:W-:Y:S01]  /*6940*/  @!P0 STG.E.U16 desc[UR12][R18.64+0x50], R25 ;  /* 0x0000501912008986 */ /* 0x0003e2000c10150c */
[----:B0-----:R-:W-:-:S07]  /*6950*/  FADD.FTZ R33, R46, R33 ;  /* 0x000000212e217221 */ /* 0x001fce0000010000 */
.L_x_198:
[----:B-1----:R-:W0:Y:S01]  /*6960*/  @!P0 LDC.64 R18, c[0x0][0x218] ;  /* 0x00008600ff128b82 */ /* 0x002e220000000a00 */
[----:B--2---:R-:W-:Y:S01]  /*6970*/  FADD.FTZ R17, R38, R23 ;  /* 0x0000001726117221 */ /* 0x004fe20000010000 */
[----:B------:R-:W-:-:S04]  /*6980*/  @!P0 F2FP.BF16.F32.PACK_AB R15, RZ, R33 ;  /* 0x00000021ff0f823e */ /* 0x000fc800000010ff */
[----:B------:R-:W-:Y:S02]  /*6990*/  @!P0 F2FP.BF16.F32.PACK_AB R17, RZ, R17 ;  /* 0x00000011ff11823e */ /* 0x000fe400000010ff */
[----:B------:R-:W1:Y:S01]  /*69a0*/  @!P0 LDC.64 R20, c[0x0][0x220] ;  /* 0x00008800ff148b82 */ /* 0x000e620000000a00 */
[----:B0-----:R-:W-:-:S05]  /*69b0*/  @!P0 IMAD.WIDE R18, R37, 0x2, R18 ;  /* 0x0000000225128825 */ /* 0x001fca00078e0212 */
[----:B------:R4:W-:Y:S01]  /*69c0*/  @!P0 STG.E.U16 desc[UR12][R18.64+0x78], R15 ;  /* 0x0000780f12008986 */ /* 0x0009e2000c10150c */
[----:B-1----:R-:W-:-:S05]  /*69d0*/  @!P0 IMAD.WIDE R20, R37, 0x2, R20 ;  /* 0x0000000225148825 */ /* 0x002fca00078e0214 */
[----:B------:R4:W-:Y:S02]  /*69e0*/  @!P0 STG.E.U16 desc[UR12][R20.64+0x78], R17 ;  /* 0x0000781114008986 */ /* 0x0009e4000c10150c */
.L_x_128:
[----:B------:R-:W-:Y:S05]  /*69f0*/  WARPSYNC.ALL ;  /* 0x0000000000007948 */ /* 0x000fea0003800000 */
[----:B------:R-:W-:Y:S01]  /*6a00*/  UMOV UR4, 0x140 ;  /* 0x0000014000047882 */ /* 0x000fe20000000000 */
[----:B------:R-:W-:Y:S01]  /*6a10*/  IADD3 R9, R9, 0x1000, RZ ;  /* 0x0000100009097810 */ /* 0x000fe20007ffe0ff */
[----:B------:R-:W-:Y:S01]  /*6a20*/  UIMAD UR4, UR15, UR4, 0x140 ;  /* 0x000001400f0474a4 */ /* 0x000fe2000f8e0204 */
[----:B------:R-:W-:Y:S05]  /*6a30*/  BAR.SYNC.DEFER_BLOCKING 0x0 ;  /* 0x0000000000007b1d */ /* 0x000fea0000010000 */
[----:B------:R-:W-:-:S13]  /*6a40*/  ISETP.GE.AND P0, PT, R9, UR4, PT ;  /* 0x0000000409007c0c */ /* 0x000fda000bf06270 */
[----:B------:R-:W-:Y:S05]  /*6a50*/  @!P0 BRA `(.L_x_135) ;  /* 0xffffffe0004c8947 */ /* 0x000fea000383ffff */
[----:B------:R-:W-:Y:S05]  /*6a60*/  EXIT ;  /* 0x000000000000794d */ /* 0x000fea0003800000 */
.L_x_131:
[----:B------:R-:W-:Y:S01]  /*6a70*/  HFMA2.MMA R22, -RZ, RZ, 0, 0.000503063201904296875 ;  /* 0x0000101fff167435 */ /* 0x000fe200000001ff */
[----:B-1----:R-:W-:Y:S01]  /*6a80*/  MOV R24, R18 ;  /* 0x0000001200187202 */ /* 0x002fe20000000f00 */
[----:B------:R-:W-:Y:S01]  /*6a90*/  IMAD.MOV.U32 R17, RZ, RZ, 0x8 ;  /* 0x00000008ff117424 */ /* 0x000fe200078e00ff */
[----:B0-----:R-:W-:-:S08]  /*6aa0*/  MOV R15, 0xffff ;  /* 0x0000ffff000f7802 */ /* 0x001fd00000000f00 */
[----:B--2---:R-:W-:Y:S05]  /*6ab0*/  WARPSYNC.COLLECTIVE R15, `(.L_x_136) ;  /* 0x000000000f087348 */ /* 0x004fea0003c00000 */
[----:B------:R0:W1:Y:S02]  /*6ac0*/  SHFL.BFLY P2, R23, R24, R17, R22 ;  /* 0x0c00001118177389 */ /* 0x0000640000040016 */
[----:B012---:R-:W-:Y:S01]  /*6ad0*/  ENDCOLLECTIVE ;  /* 0x000000000000791b */ /* 0x007fe20003800000 */
.L_x_136:
[----:B------:R-:W-:Y:S01]  /*6ae0*/  IMAD.MOV.U32 R24, RZ, RZ, R19 ;  /* 0x000000ffff187224 */ /* 0x000fe200078e0013 */
[----:B------:R-:W-:-:S07]  /*6af0*/  MOV R21, R23 ;  /* 0x0000001700157202 */ /* 0x000fce0000000f00 */
[----:B------:R-:W-:Y:S05]  /*6b00*/  WARPSYNC.COLLECTIVE R15, `(.L_x_137) ;  /* 0x000000000f087348 */ /* 0x000fea0003c00000 */
[----:B------:R0:W1:Y:S02]  /*6b10*/  SHFL.BFLY P2, R23, R24, R17, R22 ;  /* 0x0c00001118177389 */ /* 0x0000640000040016 */
[----:B01----:R-:W-:Y:S01]  /*6b20*/  ENDCOLLECTIVE ;  /* 0x000000000000791b */ /* 0x003fe20003800000 */
.L_x_137:
[----:B------:R-:W-:Y:S01]  /*6b30*/  FADD.FTZ R21, R21, R18 ;  /* 0x0000001215157221 */ /* 0x000fe20000010000 */
[----:B------:R-:W-:-:S04]  /*6b40*/  HFMA2.MMA R17, -RZ, RZ, 0, 2.384185791015625e-07 ;  /* 0x00000004ff117435 */ /* 0x000fc800000001ff */
[----:B------:R-:W-:Y:S02]  /*6b50*/  MOV R24, R21 ;  /* 0x0000001500187202 */ /* 0x000fe40000000f00 */
[----:B------:R-:W-:-:S07]  /*6b60*/  MOV R20, R23 ;  /* 0x0000001700147202 */ /* 0x000fce0000000f00 */
[----:B------:R-:W-:Y:S05]  /*6b70*/  WARPSYNC.COLLECTIVE R15, `(.L_x_138) ;  /* 0x000000000f087348 */ /* 0x000fea0003c00000 */
[----:B------:R0:W1:Y:S02]  /*6b80*/  SHFL.BFLY P2, R23, R24, R17, R22 ;  /* 0x0c00001118177389 */ /* 0x0000640000040016 */
[----:B01----:R-:W-:Y:S01]  /*6b90*/  ENDCOLLECTIVE ;  /* 0x000000000000791b */ /* 0x003fe20003800000 */
.L_x_138:
[----:B------:R-:W-:-:S05]  /*6ba0*/  FADD.FTZ R20, R20, R19 ;  /* 0x0000001314147221 */ /* 0x000fca0000010000 */
[----:B------:R-:W-:Y:S01]  /*6bb0*/  MOV R24, R20 ;  /* 0x0000001400187202 */ /* 0x000fe20000000f00 */
[----:B------:R-:W-:-:S07]  /*6bc0*/  IMAD.MOV.U32 R26, RZ, RZ, R23 ;  /* 0x000000ffff1a7224 */ /* 0x000fce00078e0017 */
[----:B------:R-:W-:Y:S05]  /*6bd0*/  WARPSYNC.COLLECTIVE R15, `(.L_x_139) ;  /* 0x000000000f087348 */ /* 0x000fea0003c00000 */
[----:B------:R0:W1:Y:S02]  /*6be0*/  SHFL.BFLY P2, R23, R24, R17, R22 ;  /* 0x0c00001118177389 */ /* 0x0000640000040016 */
[----:B01----:R-:W-:Y:S01]  /*6bf0*/  ENDCOLLECTIVE ;  /* 0x000000000000791b */ /* 0x003fe20003800000 */
.L_x_139:
[----:B------:R-:W-:-:S05]  /*6c00*/  FADD.FTZ R26, R21, R26 ;  /* 0x0000001a151a7221 */ /* 0x000fca0000010000 */
[----:B------:R-:W-:Y:S01]  /*6c10*/  MOV R24, R26 ;  /* 0x0000001a00187202 */ /* 0x000fe20000000f00 */
[----:B------:R-:W-:Y:S01]  /*6c20*/  IMAD.MOV.U32 R17, RZ, RZ, 0x2 ;  /* 0x00000002ff117424 */ /* 0x000fe200078e00ff */
[----:B------:R-:W-:-:S07]  /*6c30*/  MOV R25, R23 ;  /* 0x0000001700197202 */ /* 0x000fce0000000f00 */
[----:B------:R-:W-:Y:S05]  /*6c40*/  WARPSYNC.COLLECTIVE R15, `(.L_x_140) ;  /* 0x000000000f087348 */ /* 0x000fea0003c00000 */
[----:B------:R0:W1:Y:S02]  /*6c50*/  SHFL.BFLY P2, R23, R24, R17, R22 ;  /* 0x0c00001118177389 */ /* 0x0000640000040016 */
[----:B01----:R-:W-:Y:S01]  /*6c60*/  ENDCOLLECTIVE ;  /* 0x000000000000791b */ /* 0x003fe20003800000 */
.L_x_140:
[----:B------:R-:W-:-:S05]  /*6c70*/  FADD.FTZ R25, R20, R25 ;  /* 0x0000001914197221 */ /* 0x000fca0000010000 */
[----:B------:R-:W-:Y:S02]  /*6c80*/  MOV R24, R25 ;  /* 0x0000001900187202 */ /* 0x000fe40000000f00 */
[----:B------:R-:W-:-:S07]  /*6c90*/  MOV R27, R23 ;  /* 0x00000017001b7202 */ /* 0x000fce0000000f00 */
[----:B------:R-:W-:Y:S05]  /*6ca0*/  WARPSYNC.COLLECTIVE R15, `(.L_x_141) ;  /* 0x000000000f087348 */ /* 0x000fea0003c00000 */
[----:B------:R0:W1:Y:S02]  /*6cb0*/  SHFL.BFLY P2, R23, R24, R17, R22 ;  /* 0x0c00001118177389 */ /* 0x0000640000040016 */
[----:B01----:R-:W-:Y:S01]  /*6cc0*/  ENDCOLLECTIVE ;  /* 0x000000000000791b */ /* 0x003fe20003800000 */
.L_x_141:
[----:B------:R-:W-:Y:S01]  /*6cd0*/  FADD.FTZ R27, R26, R27 ;  /* 0x0000001b1a1b7221 */ /* 0x000fe20000010000 */
[----:B------:R-:W-:-:S03]  /*6ce0*/  HFMA2.MMA R17, -RZ, RZ, 0, 5.9604644775390625e-08 ;  /* 0x00000001ff117435 */ /* 0x000fc600000001ff */
[----:B------:R-:W-:Y:S01]  /*6cf0*/  IMAD.MOV.U32 R24, RZ, RZ, R27 ;  /* 0x000000ffff187224 */ /* 0x000fe200078e001b */
[----:B------:R-:W-:-:S07]  /*6d00*/  MOV R18, R23 ;  /* 0x0000001700127202 */ /* 0x000fce0000000f00 */
[----:B------:R-:W-:Y:S05]  /*6d10*/  WARPSYNC.COLLECTIVE R15, `(.L_x_142) ;  /* 0x000000000f087348 */ /* 0x000fea0003c00000 */
[----:B------:R0:W1:Y:S02]  /*6d20*/  SHFL.BFLY P2, R23, R24, R17, R22 ;  /* 0x0c00001118177389 */ /* 0x0000640000040016 */
[----:B01----:R-:W-:Y:S01]  /*6d30*/  ENDCOLLECTIVE ;  /* 0x000000000000791b */ /* 0x003fe20003800000 */
.L_x_142:
[----:B------:R-:W-:-:S05]  /*6d40*/  FADD.FTZ R28, R25, R18 ;  /* 0x00000012191c7221 */ /* 0x000fca0000010000 */
[----:B------:R-:W-:Y:S02]  /*6d50*/  MOV R24, R28 ;  /* 0x0000001c00187202 */ /* 0x000fe40000000f00 */
[----:B------:R-:W-:-:S07]  /*6d60*/  MOV R30, R23 ;  /* 0x00000017001e7202 */ /* 0x000fce0000000f00 */
[----:B------:R-:W-:Y:S05]  /*6d70*/  WARPSYNC.COLLECTIVE R15, `(.L_x_143) ;  /* 0x000000000f087348 */ /* 0x000fea0003c00000 */
[----:B------:R0:W1:Y:S02]  /*6d80*/  SHFL.BFLY P2, R23, R24, R17, R22 ;  /* 0x0c00001118177389 */ /* 0x0000640000040016 */
[----:B01----:R-:W-:Y:S01]  /*6d90*/  ENDCOLLECTIVE ;  /* 0x000000000000791b */ /* 0x003fe20003800000 */
.L_x_143:
[----:B------:R-:W-:Y:S01]  /*6da0*/  FADD.FTZ R30, R27, R30 ;  /* 0x0000001e1b1e7221 */ /* 0x000fe20000010000 */
[----:B------:R-:W-:Y:S06]  /*6db0*/  BRA `(.L_x_144) ;  /* 0xffffffe800f87947 */ /* 0x000fec000383ffff */
.L_x_132:
[----:B------:R-:W-:Y:S01]  /*6dc0*/  BSSY B1, `(.L_x_145) ;  /* 0x0000008000017945 */ /* 0x000fe20003800000 */
[----:B-1----:R-:W-:Y:S01]  /*6dd0*/  IMAD.MOV.U32 R24, RZ, RZ, R25 ;  /* 0x000000ffff187224 */ /* 0x002fe200078e0019 */
[----:B------:R-:W-:Y:S02]  /*6de0*/  MOV R17, 0x8 ;  /* 0x0000000800117802 */ /* 0x000fe40000000f00 */
[----:B------:R-:W-:Y:S02]  /*6df0*/  MOV R22, 0x101f ;  /* 0x0000101f00167802 */ /* 0x000fe40000000f00 */
[----:B0-----:R-:W-:-:S07]  /*6e00*/  MOV R15, 0xffff ;  /* 0x0000ffff000f7802 */ /* 0x001fce0000000f00 */
[----:B--2---:R-:W-:Y:S05]  /*6e10*/  WARPSYNC.COLLECTIVE R15, `(.L_x_146) ;  /* 0x000000000f087348 */ /* 0x004fea0003c00000 */
[----:B------:R0:W1:Y:S02]  /*6e20*/  SHFL.BFLY P2, R23, R24, R17, R22 ;  /* 0x0c00001118177389 */ /* 0x0000640000040016 */
[----:B012---:R-:W-:Y:S01]  /*6e30*/  ENDCOLLECTIVE ;  /* 0x000000000000791b */ /* 0x007fe20003800000 */
.L_x_146:
[----:B------:R-:W-:Y:S05]  /*6e40*/  BSYNC B1 ;  /* 0x0000000000017941 */ /* 0x000fea0003800000 */
.L_x_145:
[----:B------:R-:W-:Y:S01]  /*6e50*/  HFMA2.MMA R17, -RZ, RZ, 0, 4.76837158203125e-07 ;  /* 0x00000008ff117435 */ /* 0x000fe200000001ff */
[----:B------:R-:W-:Y:S01]  /*6e60*/  MOV R24, R26 ;  /* 0x0000001a00187202 */ /* 0x000fe20000000f00 */
[----:B------:R-:W-:Y:S01]  /*6e70*/  IMAD.MOV.U32 R15, RZ, RZ, 0xffff ;  /* 0x0000ffffff0f7424 */ /* 0x000fe200078e00ff */
[----:B------:R-:W-:Y:S01]  /*6e80*/  MOV R22, 0x101f ;  /* 0x0000101f00167802 */ /* 0x000fe20000000f00 */
[----:B------:R-:W-:-:S07]  /*6e90*/  IMAD.MOV.U32 R28, RZ, RZ, R23 ;  /* 0x000000ffff1c7224 */ /* 0x000fce00078e0017 */
[----:B------:R-:W-:Y:S05]  /*6ea0*/  WARPSYNC.COLLECTIVE R15, `(.L_x_147) ;  /* 0x000000000f087348 */ /* 0x000fea0003c00000 */
[----:B------:R0:W1:Y:S02]  /*6eb0*/  SHFL.BFLY P2, R23, R24, R17, R22 ;  /* 0x0c00001118177389 */ /* 0x0000640000040016 */
[----:B01----:R-:W-:Y:S01]  /*6ec0*/  ENDCOLLECTIVE ;  /* 0x000000000000791b */ /* 0x003fe20003800000 */
.L_x_147:
[----:B------:R-:W-:Y:S01]  /*6ed0*/  FADD.FTZ R28, R28, R25 ;  /* 0x000000191c1c7221 */ /* 0x000fe20000010000 */
[----:B------:R-:W-:-:S04]  /*6ee0*/  HFMA2.MMA R17, -RZ, RZ, 0, 2.384185791015625e-07 ;  /* 0x00000004ff117435 */ /* 0x000fc800000001ff */
[----:B------:R-:W-:Y:S02]  /*6ef0*/  MOV R24, R28 ;  /* 0x0000001c00187202 */ /* 0x000fe40000000f00 */
[----:B------:R-:W-:-:S07]  /*6f00*/  MOV R27, R23 ;  /* 0x00000017001b7202 */ /* 0x000fce0000000f00 */
[----:B------:R-:W-:Y:S05]  /*6f10*/  WARPSYNC.COLLECTIVE R15, `(.L_x_148) ;  /* 0x000000000f087348 */ /* 0x000fea0003c00000 */
[----:B------:R0:W1:Y:S02]  /*6f20*/  SHFL.BFLY P2, R23, R24, R17, R22 ;  /* 0x0c00001118177389 */ /* 0x0000640000040016 */
[----:B01----:R-:W-:Y:S01]  /*6f30*/  ENDCOLLECTIVE ;  /* 0x000000000000791b */ /* 0x003fe20003800000 */
.L_x_148:
[----:B------:R-:W-:-:S05]  /*6f40*/  FADD.FTZ R27, R27, R26 ;  /* 0x0000001a1b1b7221 */ /* 0x000fca0000010000 */
[----:B------:R-:W-:Y:S01]  /*6f50*/  MOV R24, R27 ;  /* 0x0000001b00187202 */ /* 0x000fe20000000f00 */
[----:B------:R-:W-:-:S07]  /*6f60*/  IMAD.MOV.U32 R29, RZ, RZ, R23 ;  /* 0x000000ffff1d7224 */ /* 0x000fce00078e0017 */
[----:B------:R-:W-:Y:S05]  /*6f70*/  WARPSYNC.COLLECTIVE R15, `(.L_x_149) ;  /* 0x000000000f087348 */ /* 0x000fea0003c00000 */
[----:B------:R0:W1:Y:S02]  /*6f80*/  SHFL.BFLY P2, R23, R24, R17, R22 ;  /* 0x0c00001118177389 */ /* 0x0000640000040016 */
[----:B01----:R-:W-:Y:S01]  /*6f90*/  ENDCOLLECTIVE ;  /* 0x000000000000791b */ /* 0x003fe20003800000 */
.L_x_149:
[----:B------:R-:W-:-:S05]  /*6fa0*/  FADD.FTZ R29, R28, R29 ;  /* 0x0000001d1c1d7221 */ /* 0x000fca0000010000 */
[----:B------:R-:W-:Y:S01]  /*6fb0*/  MOV R24, R29 ;  /* 0x0000001d00187202 */ /* 0x000fe20000000f00 */
[----:B------:R-:W-:Y:S01]  /*6fc0*/  IMAD.MOV.U32 R17, RZ, RZ, 0x2 ;  /* 0x00000002ff117424 */ /* 0x000fe200078e00ff */
[----:B------:R-:W-:-:S07]  /*6fd0*/  MOV R30, R23 ;  /* 0x00000017001e7202 */ /* 0x000fce0000000f00 */
[----:B------:R-:W-:Y:S05]  /*6fe0*/  WARPSYNC.COLLECTIVE R15, `(.L_x_150) ;  /* 0x000000000f087348 */ /* 0x000fea0003c00000 */
[----:B------:R0:W1:Y:S02]  /*6ff0*/  SHFL.BFLY P2, R23, R24, R17, R22 ;  /* 0x0c00001118177389 */ /* 0x0000640000040016 */
[----:B01----:R-:W-:Y:S01]  /*7000*/  ENDCOLLECTIVE ;  /* 0x000000000000791b */ /* 0x003fe20003800000 */
.L_x_150:
[----:B------:R-:W-:-:S05]  /*7010*/  FADD.FTZ R30, R27, R30 ;  /* 0x0000001e1b1e7221 */ /* 0x000fca0000010000 */
[----:B------:R-:W-:Y:S02]  /*7020*/  MOV R24, R30 ;  /* 0x0000001e00187202 */ /* 0x000fe40000000f00 */
[----:B------:R-:W-:-:S07]  /*7030*/  MOV R32, R23 ;  /* 0x0000001700207202 */ /* 0x000fce0000000f00 */
[----:B------:R-:W-:Y:S05]  /*7040*/  WARPSYNC.COLLECTIVE R15, `(.L_x_151) ;  /* 0x000000000f087348 */ /* 0x000fea0003c00000 */
[----:B------:R0:W1:Y:S02]  /*7050*/  SHFL.BFLY P2, R23, R24, R17, R22 ;  /* 0x0c00001118177389 */ /* 0x0000640000040016 */
[----:B01----:R-:W-:Y:S01]  /*7060*/  ENDCOLLECTIVE ;  /* 0x000000000000791b */ /* 0x003fe20003800000 */
.L_x_151:
[----:B------:R-:W-:Y:S01]  /*7070*/  FADD.FTZ R32, R29, R32 ;  /* 0x000000201d207221 */ /* 0x000fe20000010000 */
[----:B------:R-:W-:-:S03]  /*7080*/  HFMA2.MMA R17, -RZ, RZ, 0, 5.9604644775390625e-08 ;  /* 0x00000001ff117435 */ /* 0x000fc600000001ff */
[----:B------:R-:W-:Y:S01]  /*7090*/  IMAD.MOV.U32 R24, RZ, RZ, R32 ;  /* 0x000000ffff187224 */ /* 0x000fe200078e0020 */
[----:B------:R-:W-:-:S07]  /*70a0*/  MOV R25, R23 ;  /* 0x0000001700197202 */ /* 0x000fce0000000f00 */
[----:B------:R-:W-:Y:S05]  /*70b0*/  WARPSYNC.COLLECTIVE R15, `(.L_x_152) ;  /* 0x000000000f087348 */ /* 0x000fea0003c00000 */
[----:B------:R0:W1:Y:S02]  /*70c0*/  SHFL.BFLY P2, R23, R24, R17, R22 ;  /* 0x0c00001118177389 */ /* 0x0000640000040016 */
[----:B01----:R-:W-:Y:S01]  /*70d0*/  ENDCOLLECTIVE ;  /* 0x000000000000791b */ /* 0x003fe20003800000 */
.L_x_152:
[----:B------:R-:W-:-:S05]  /*70e0*/  FADD.FTZ R25, R30, R25 ;  /* 0x000000191e197221 */ /* 0x000fca0000010000 */
[----:B------:R-:W-:Y:S02]  /*70f0*/  MOV R24, R25 ;  /* 0x0000001900187202 */ /* 0x000fe40000000f00 */
[----:B------:R-:W-:-:S07]  /*7100*/  MOV R31, R23 ;  /* 0x00000017001f7202 */ /* 0x000fce0000000f00 */
[----:B------:R-:W-:Y:S05]  /*7110*/  WARPSYNC.COLLECTIVE R15, `(.L_x_153) ;  /* 0x000000000f087348 */ /* 0x000fea0003c00000 */
[----:B------:R0:W1:Y:S02]  /*7120*/  SHFL.BFLY P2, R23, R24, R17, R22 ;  /* 0x0c00001118177389 */ /* 0x0000640000040016 */
[----:B01----:R-:W-:Y:S01]  /*7130*/  ENDCOLLECTIVE ;  /* 0x000000000000791b */ /* 0x003fe20003800000 */
.L_x_153:
[----:B------:R-:W-:Y:S01]  /*7140*/  FADD.FTZ R31, R32, R31 ;  /* 0x0000001f201f7221 */ /* 0x000fe20000010000 */
[----:B------:R-:W-:Y:S06]  /*7150*/  BRA `(.L_x_154) ;  /* 0xffffffe800c47947 */ /* 0x000fec000383ffff */
.L_x_133:
        /* <DEDUP_REMOVED lines=8> */
.L_x_156:
[----:B------:R-:W-:Y:S05]  /*71e0*/  BSYNC B1 ;  /* 0x0000000000017941 */ /* 0x000fea0003800000 */
.L_x_155:
        /* <DEDUP_REMOVED lines=8> */
.L_x_157:
[----:B------:R-:W-:Y:S01]  /*7270*/  FADD.FTZ R28, R28, R25 ;  /* 0x000000191c1c7221 */ /* 0x000fe20000010000 */
[----:B------:R-:W-:-:S04]  /*7280*/  HFMA2.MMA R17, -RZ, RZ, 0, 2.384185791015625e-07 ;  /* 0x00000004ff117435 */ /* 0x000fc800000001ff */
[----:B------:R-:W-:Y:S02]  /*7290*/  MOV R24, R28 ;  /* 0x0000001c00187202 */ /* 0x000fe40000000f00 */
[----:B------:R-:W-:-:S07]  /*72a0*/  MOV R27, R23 ;  /* 0x00000017001b7202 */ /* 0x000fce0000000f00 */
[----:B------:R-:W-:Y:S05]  /*72b0*/  WARPSYNC.COLLECTIVE R15, `(.L_x_158) ;  /* 0x000000000f087348 */ /* 0x000fea0003c00000 */
[----:B------:R0:W1:Y:S02]  /*72c0*/  SHFL.BFLY P2, R23, R24, R17, R22 ;  /* 0x0c00001118177389 */ /* 0x0000640000040016 */
[----:B01----:R-:W-:Y:S01]  /*72d0*/  ENDCOLLECTIVE ;  /* 0x000000000000791b */ /* 0x003fe20003800000 */
.L_x_158:
[----:B------:R-:W-:-:S05]  /*72e0*/  FADD.FTZ R27, R27, R26 ;  /* 0x0000001a1b1b7221 */ /* 0x000fca0000010000 */
[----:B------:R-:W-:Y:S01]  /*72f0*/  MOV R24, R27 ;  /* 0x0000001b00187202 */ /* 0x000fe20000000f00 */
[----:B------:R-:W-:-:S07]  /*7300*/  IMAD.MOV.U32 R29, RZ, RZ, R23 ;  /* 0x000000ffff1d7224 */ /* 0x000fce00078e0017 */
[----:B------:R-:W-:Y:S05]  /*7310*/  WARPSYNC.COLLECTIVE R15, `(.L_x_159) ;  /* 0x000000000f087348 */ /* 0x000fea0003c00000 */
[----:B------:R0:W1:Y:S02]  /*7320*/  SHFL.BFLY P2, R23, R24, R17, R22 ;  /* 0x0c00001118177389 */ /* 0x0000640000040016 */
[----:B01----:R-:W-:Y:S01]  /*7330*/  ENDCOLLECTIVE ;  /* 0x000000000000791b */ /* 0x003fe20003800000 */
.L_x_159:
[----:B------:R-:W-:-:S05]  /*7340*/  FADD.FTZ R29, R28, R29 ;  /* 0x0000001d1c1d7221 */ /* 0x000fca0000010000 */
[----:B------:R-:W-:Y:S01]  /*7350*/  MOV R24, R29 ;  /* 0x0000001d00187202 */ /* 0x000fe20000000f00 */
[----:B------:R-:W-:Y:S01]  /*7360*/  IMAD.MOV.U32 R17, RZ, RZ, 0x2 ;  /* 0x00000002ff117424 */ /* 0x000fe200078e00ff */
[----:B------:R-:W-:-:S07]  /*7370*/  MOV R30, R23 ;  /* 0x00000017001e7202 */ /* 0x000fce0000000f00 */
[----:B------:R-:W-:Y:S05]  /*7380*/  WARPSYNC.COLLECTIVE R15, `(.L_x_160) ;  /* 0x000000000f087348 */ /* 0x000fea0003c00000 */
[----:B------:R0:W1:Y:S02]  /*7390*/  SHFL.BFLY P2, R23, R24, R17, R22 ;  /* 0x0c00001118177389 */ /* 0x0000640000040016 */
[----:B01----:R-:W-:Y:S01]  /*73a0*/  ENDCOLLECTIVE ;  /* 0x000000000000791b */ /* 0x003fe20003800000 */
.L_x_160:
[----:B------:R-:W-:-:S05]  /*73b0*/  FADD.FTZ R30, R27, R30 ;  /* 0x0000001e1b1e7221 */ /* 0x000fca0000010000 */
[----:B------:R-:W-:Y:S02]  /*73c0*/  MOV R24, R30 ;  /* 0x0000001e00187202 */ /* 0x000fe40000000f00 */
[----:B------:R-:W-:-:S07]  /*73d0*/  MOV R32, R23 ;  /* 0x0000001700207202 */ /* 0x000fce0000000f00 */
[----:B------:R-:W-:Y:S05]  /*73e0*/  WARPSYNC.COLLECTIVE R15, `(.L_x_161) ;  /* 0x000000000f087348 */ /* 0x000fea0003c00000 */
[----:B------:R0:W1:Y:S02]  /*73f0*/  SHFL.BFLY P2, R23, R24, R17, R22 ;  /* 0x0c00001118177389 */ /* 0x0000640000040016 */
[----:B01----:R-:W-:Y:S01]  /*7400*/  ENDCOLLECTIVE ;  /* 0x000000000000791b */ /* 0x003fe20003800000 */
.L_x_161:
[----:B------:R-:W-:Y:S01]  /*7410*/  FADD.FTZ R32, R29, R32 ;  /* 0x000000201d207221 */ /* 0x000fe20000010000 */
[----:B------:R-:W-:-:S03]  /*7420*/  HFMA2.MMA R17, -RZ, RZ, 0, 5.9604644775390625e-08 ;  /* 0x00000001ff117435 */ /* 0x000fc600000001ff */
[----:B------:R-:W-:Y:S01]  /*7430*/  IMAD.MOV.U32 R24, RZ, RZ, R32 ;  /* 0x000000ffff187224 */ /* 0x000fe200078e0020 */
[----:B------:R-:W-:-:S07]  /*7440*/  MOV R25, R23 ;  /* 0x0000001700197202 */ /* 0x000fce0000000f00 */
[----:B------:R-:W-:Y:S05]  /*7450*/  WARPSYNC.COLLECTIVE R15, `(.L_x_162) ;  /* 0x000000000f087348 */ /* 0x000fea0003c00000 */
[----:B------:R0:W1:Y:S02]  /*7460*/  SHFL.BFLY P2, R23, R24, R17, R22 ;  /* 0x0c00001118177389 */ /* 0x0000640000040016 */
[----:B01----:R-:W-:Y:S01]  /*7470*/  ENDCOLLECTIVE ;  /* 0x000000000000791b */ /* 0x003fe20003800000 */
.L_x_162:
[----:B------:R-:W-:-:S05]  /*7480*/  FADD.FTZ R25, R30, R25 ;  /* 0x000000191e197221 */ /* 0x000fca0000010000 */
[----:B------:R-:W-:Y:S02]  /*7490*/  MOV R24, R25 ;  /* 0x0000001900187202 */ /* 0x000fe40000000f00 */
[----:B------:R-:W-:-:S07]  /*74a0*/  MOV R31, R23 ;  /* 0x00000017001f7202 */ /* 0x000fce0000000f00 */
[----:B------:R-:W-:Y:S05]  /*74b0*/  WARPSYNC.COLLECTIVE R15, `(.L_x_163) ;  /* 0x000000000f087348 */ /* 0x000fea0003c00000 */
[----:B------:R0:W1:Y:S02]  /*74c0*/  SHFL.BFLY P2, R23, R24, R17, R22 ;  /* 0x0c00001118177389 */ /* 0x0000640000040016 */
[----:B01----:R-:W-:Y:S01]  /*74d0*/  ENDCOLLECTIVE ;  /* 0x000000000000791b */ /* 0x003fe20003800000 */
.L_x_163:
[----:B------:R-:W-:Y:S01]  /*74e0*/  FADD.FTZ R31, R32, R31 ;  /* 0x0000001f201f7221 */ /* 0x000fe20000010000 */
[----:B------:R-:W-:Y:S06]  /*74f0*/  BRA `(.L_x_164) ;  /* 0xffffffe800787947 */ /* 0x000fec000383ffff */
.L_x_134:
[----:B------:R-:W-:Y:S01]  /*7500*/  HFMA2.MMA R17, -RZ, RZ, 0, 4.76837158203125e-07 ;  /* 0x00000008ff117435 */ /* 0x000fe200000001ff */
[----:B------:R-:W-:Y:S01]  /*7510*/  BSSY B0, `(.L_x_165) ;  /* 0x0000007000007945 */ /* 0x000fe20003800000 */
[----:B-1----:R-:W-:Y:S01]  /*7520*/  IMAD.MOV.U32 R24, RZ, RZ, R18 ;  /* 0x000000ffff187224 */ /* 0x002fe200078e0012 */
[----:B------:R-:W-:Y:S02]  /*7530*/  MOV R22, 0x101f ;  /* 0x0000101f00167802 */ /* 0x000fe40000000f00 */
[----:B0-----:R-:W-:-:S07]  /*7540*/  MOV R15, 0xffff ;  /* 0x0000ffff000f7802 */ /* 0x001fce0000000f00 */
[----:B--2---:R-:W-:Y:S05]  /*7550*/  WARPSYNC.COLLECTIVE R15, `(.L_x_166) ;  /* 0x000000000f087348 */ /* 0x004fea0003c00000 */
[----:B------:R0:W1:Y:S02]  /*7560*/  SHFL.BFLY P2, R23, R24, R17, R22 ;  /* 0x0c00001118177389 */ /* 0x0000640000040016 */
[----:B012---:R-:W-:Y:S01]  /*7570*/  ENDCOLLECTIVE ;  /* 0x000000000000791b */ /* 0x007fe20003800000 */
.L_x_166:
[----:B------:R-:W-:Y:S05]  /*7580*/  BSYNC B0 ;  /* 0x0000000000007941 */ /* 0x000fea0003800000 */
.L_x_165:
[----:B------:R-:W-:Y:S01]  /*7590*/  HFMA2.MMA R17, -RZ, RZ, 0, 4.76837158203125e-07 ;  /* 0x00000008ff117435 */ /* 0x000fe200000001ff */
[----:B------:R-:W-:Y:S01]  /*75a0*/  MOV R24, R19 ;  /* 0x0000001300187202 */ /* 0x000fe20000000f00 */
[----:B------:R-:W-:Y:S01]  /*75b0*/  IMAD.MOV.U32 R15, RZ, RZ, 0xffff ;  /* 0x0000ffffff0f7424 */ /* 0x000fe200078e00ff */
[----:B------:R-:W-:Y:S01]  /*75c0*/  MOV R22, 0x101f ;  /* 0x0000101f00167802 */ /* 0x000fe20000000f00 */
[----:B------:R-:W-:Y:S01]  /*75d0*/  IMAD.MOV.U32 R21, RZ, RZ, R23 ;  /* 0x000000ffff157224 */ /* 0x000fe200078e0017 */
[----:B------:R-:W-:Y:S01]  /*75e0*/  @!P0 SHF.L.U32 R28, R47, 0x1, RZ ;  /* 0x000000012f1c8819 */ /* 0x000fe200000006ff */
[----:B------:R-:W-:Y:S01]  /*75f0*/  HFMA2.MMA R29, -RZ, RZ, 0, 0 ;  /* 0x00000000ff1d7435 */ /* 0x000fe200000001ff */
[----:B------:R-:W-:-:S10]  /*7600*/  @!P0 IADD3 R25, R26, 0x14, RZ ;  /* 0x000000141a198810 */ /* 0x000fd40007ffe0ff */
[----:B------:R-:W-:Y:S05]  /*7610*/  WARPSYNC.COLLECTIVE R15, `(.L_x_167) ;  /* 0x000000000f087348 */ /* 0x000fea0003c00000 */
[----:B------:R0:W1:Y:S02]  /*7620*/  SHFL.BFLY P2, R23, R24, R17, R22 ;  /* 0x0c00001118177389 */ /* 0x0000640000040016 */
[----:B01----:R-:W-:Y:S01]  /*7630*/  ENDCOLLECTIVE ;  /* 0x000000000000791b */ /* 0x003fe20003800000 */
.L_x_167:
[----:B------:R-:W-:Y:S01]  /*7640*/  FADD.FTZ R21, R21, R18 ;  /* 0x0000001215157221 */ /* 0x000fe20000010000 */
[----:B------:R-:W-:Y:S01]  /*7650*/  @!P0 LEA R30, R47, UR4, 0x7 ;  /* 0x000000042f1e8c11 */ /* 0x000fe2000f8e38ff */
[----:B------:R-:W-:Y:S01]  /*7660*/  IMAD.MOV.U32 R33, RZ, RZ, RZ ;  /* 0x000000ffff217224 */ /* 0x000fe200078e00ff */
[----:B------:R-:W-:Y:S01]  /*7670*/  @!P0 LOP3.LUT R25, R25, R28, RZ, 0x3c, !PT ;  /* 0x0000001c19198212 */ /* 0x000fe200078e3cff */
[----:B------:R-:W-:Y:S01]  /*7680*/  IMAD.MOV.U32 R39, RZ, RZ, RZ ;  /* 0x000000ffff277224 */ /* 0x000fe200078e00ff */
[----:B------:R-:W-:Y:S02]  /*7690*/  @!P0 LEA R31, R47, UR4, 0x7 ;  /* 0x000000042f1f8c11 */ /* 0x000fe4000f8e38ff */
[----:B------:R-:W-:Y:S02]  /*76a0*/  @!P0 LEA R25, R25, R30, 0x2 ;  /* 0x0000001e19198211 */ /* 0x000fe400078e10ff */
[----:B------:R-:W-:-:S03]  /*76b0*/  @!P0 LEA R37, R47, UR4, 0x7 ;  /* 0x000000042f258c11 */ /* 0x000fc6000f8e38ff */
[----:B------:R-:W0:Y:S01]  /*76c0*/  @!P0 LDS R28, [R25+0x500] ;  /* 0x00050000191c8984 */ /* 0x000e220000000800 */
[----:B------:R-:W-:Y:S01]  /*76d0*/  HFMA2.MMA R17, -RZ, RZ, 0, 2.384185791015625e-07 ;  /* 0x00000004ff117435 */ /* 0x000fe200000001ff */
[----:B------:R-:W-:Y:S02]  /*76e0*/  MOV R24, R21 ;  /* 0x0000001500187202 */ /* 0x000fe40000000f00 */
[----:B------:R1:W2:Y:S01]  /*76f0*/  @!P0 LDS R27, [R25] ;  /* 0x00000000191b8984 */ /* 0x0002a20000000800 */
[----:B------:R-:W-:Y:S01]  /*7700*/  FADD.FTZ R18, R23, R19 ;  /* 0x0000001317127221 */ /* 0x000fe20000010000 */
[----:B-1----:R-:W-:-:S07]  /*7710*/  IMAD.MOV.U32 R25, RZ, RZ, RZ ;  /* 0x000000ffff197224 */ /* 0x002fce00078e00ff */
[----:B0-2---:R-:W-:Y:S05]  /*7720*/  WARPSYNC.COLLECTIVE R15, `(.L_x_168) ;  /* 0x000000000f087348 */ /* 0x005fea0003c00000 */
[----:B------:R1:W3:Y:S02]  /*7730*/  SHFL.BFLY P2, R23, R24, R17, R22 ;  /* 0x0c00001118177389 */ /* 0x0002e40000040016 */
[----:B0123--:R-:W-:Y:S01]  /*7740*/  ENDCOLLECTIVE ;  /* 0x000000000000791b */ /* 0x00ffe20003800000 */
.L_x_168:
[----:B------:R-:W-:Y:S01]  /*7750*/  MOV R24, R18 ;  /* 0x0000001200187202 */ /* 0x000fe20000000f00 */
[----:B------:R-:W-:-:S07]  /*7760*/  IMAD.MOV.U32 R20, RZ, RZ, R23 ;  /* 0x000000ffff147224 */ /* 0x000fce00078e0017 */
[----:B------:R-:W-:Y:S05]  /*7770*/  WARPSYNC.COLLECTIVE R15, `(.L_x_169) ;  /* 0x000000000f087348 */ /* 0x000fea0003c00000 */
[----:B------:R0:W1:Y:S02]  /*7780*/  SHFL.BFLY P2, R23, R24, R17, R22 ;  /* 0x0c00001118177389 */ /* 0x0000640000040016 */
[----:B01----:R-:W-:Y:S01]  /*7790*/  ENDCOLLECTIVE ;  /* 0x000000000000791b */ /* 0x003fe20003800000 */
.L_x_169:
[----:B------:R-:W-:Y:S01]  /*77a0*/  @!P0 MOV R29, R28 ;  /* 0x0000001c001d8202 */ /* 0x000fe20000000f00 */
[----:B------:R-:W-:Y:S01]  /*77b0*/  FADD.FTZ R20, R21, R20 ;  /* 0x0000001415147221 */ /* 0x000fe20000010000 */
[----:B------:R-:W-:Y:S01]  /*77c0*/  @!P0 MOV R25, R27 ;  /* 0x0000001b00198202 */ /* 0x000fe20000000f00 */
[----:B------:R-:W-:Y:S02]  /*77d0*/  HFMA2.MMA R17, -RZ, RZ, 0, 1.1920928955078125e-07 ;  /* 0x00000002ff117435 */ /* 0x000fe400000001ff */
[----:B------:R-:W-:Y:S02]  /*77e0*/  IMAD.MOV.U32 R24, RZ, RZ, R20 ;  /* 0x000000ffff187224 */ /* 0x000fe400078e0014 */
[----:B------:R-:W-:-:S07]  /*77f0*/  FADD.FTZ R21, R18, R23 ;  /* 0x0000001712157221 */ /* 0x000fce0000010000 */
[----:B------:R-:W-:Y:S05]  /*7800*/  WARPSYNC.COLLECTIVE R15, `(.L_x_170) ;  /* 0x000000000f087348 */ /* 0x000fea0003c00000 */
[----:B------:R0:W1:Y:S02]  /*7810*/  SHFL.BFLY P2, R23, R24, R17, R22 ;  /* 0x0c00001118177389 */ /* 0x0000640000040016 */
[----:B01----:R-:W-:Y:S01]  /*7820*/  ENDCOLLECTIVE ;  /* 0x000000000000791b */ /* 0x003fe20003800000 */
.L_x_170:
[----:B------:R-:W-:Y:S02]  /*7830*/  MOV R24, R21 ;  /* 0x0000001500187202 */ /* 0x000fe40000000f00 */
[----:B------:R-:W-:-:S07]  /*7840*/  MOV R19, R23 ;  /* 0x0000001700137202 */ /* 0x000fce0000000f00 */
[----:B------:R-:W-:Y:S05]  /*7850*/  WARPSYNC.COLLECTIVE R15, `(.L_x_171) ;  /* 0x000000000f087348 */ /* 0x000fea0003c00000 */
[----:B------:R0:W1:Y:S02]  /*7860*/  SHFL.BFLY P2, R23, R24, R17, R22 ;  /* 0x0c00001118177389 */ /* 0x0000640000040016 */
[----:B01----:R-:W-:Y:S01]  /*7870*/  ENDCOLLECTIVE ;  /* 0x000000000000791b */ /* 0x003fe20003800000 */
.L_x_171:
[----:B------:R-:W-:Y:S01]  /*7880*/  FADD.FTZ R19, R20, R19 ;  /* 0x0000001314137221 */ /* 0x000fe20000010000 */
[----:B------:R-:W-:Y:S01]  /*7890*/  @!P0 VIADD R20, R26, 0x28 ;  /* 0x000000281a148836 */ /* 0x000fe20000000000 */
[----:B------:R-:W-:Y:S02]  /*78a0*/  HFMA2.MMA R17, -RZ, RZ, 0, 5.9604644775390625e-08 ;  /* 0x00000001ff117435 */ /* 0x000fe400000001ff */
[----:B------:R-:W-:Y:S02]  /*78b0*/  IMAD.MOV.U32 R24, RZ, RZ, R19 ;  /* 0x000000ffff187224 */ /* 0x000fe400078e0013 */
[----:B------:R-:W-:Y:S01]  /*78c0*/  FADD.FTZ R18, R21, R23 ;  /* 0x0000001715127221 */ /* 0x000fe20000010000 */
[----:B------:R-:W-:-:S07]  /*78d0*/  @!P0 SHF.L.U32 R21, R47, 0x1, RZ ;  /* 0x000000012f158819 */ /* 0x000fce00000006ff */
[----:B------:R-:W-:Y:S05]  /*78e0*/  WARPSYNC.COLLECTIVE R15, `(.L_x_172) ;  /* 0x000000000f087348 */ /* 0x000fea0003c00000 */
[----:B------:R0:W1:Y:S02]  /*78f0*/  SHFL.BFLY P2, R23, R24, R17, R22 ;  /* 0x0c00001118177389 */ /* 0x0000640000040016 */
[----:B01----:R-:W-:Y:S01]  /*7900*/  ENDCOLLECTIVE ;  /* 0x000000000000791b */ /* 0x003fe20003800000 */
.L_x_172:
[----:B------:R-:W-:-:S04]  /*7910*/  @!P0 LOP3.LUT R20, R20, R21, RZ, 0x3c, !PT ;  /* 0x0000001514148212 */ /* 0x000fc800078e3cff */
[----:B------:R-:W-:-:S05]  /*7920*/  @!P0 LEA R31, R20, R31, 0x2 ;  /* 0x0000001f141f8211 */ /* 0x000fca00078e10ff */
[----:B------:R-:W0:Y:S01]  /*7930*/  @!P0 LDS R36, [R31+0x500] ;  /* 0x000500001f248984 */ /* 0x000e220000000800 */
[----:B------:R-:W-:-:S03]  /*7940*/  MOV R24, R18 ;  /* 0x0000001200187202 */ /* 0x000fc60000000f00 */
[----:B------:R1:W2:Y:S01]  /*7950*/  @!P0 LDS R35, [R31] ;  /* 0x000000001f238984 */ /* 0x0002a20000000800 */
[----:B------:R-:W-:Y:S01]  /*7960*/  MOV R28, R23 ;  /* 0x00000017001c7202 */ /* 0x000fe20000000f00 */
[----:B-1----:R-:W-:-:S11]  /*7970*/  HFMA2.MMA R31, -RZ, RZ, 0, 0 ;  /* 0x00000000ff1f7435 */ /* 0x002fd600000001ff */
[----:B0-2---:R-:W-:Y:S05]  /*7980*/  WARPSYNC.COLLECTIVE R15, `(.L_x_173) ;  /* 0x000000000f087348 */ /* 0x005fea0003c00000 */
[----:B------:R1:W3:Y:S02]  /*7990*/  SHFL.BFLY P2, R23, R24, R17, R22 ;  /* 0x0c00001118177389 */ /* 0x0002e40000040016 */
[----:B0123--:R-:W-:Y:S01]  /*79a0*/  ENDCOLLECTIVE ;  /* 0x000000000000791b */ /* 0x00ffe20003800000 */
.L_x_173:
[----:B------:R-:W-:Y:S01]  /*79b0*/  FADD.FTZ R19, R19, R28 ;  /* 0x0000001c13137221 */ /* 0x000fe20000010000 */
[----:B------:R-:W-:Y:S01]  /*79c0*/  HFMA2.MMA R17, -RZ, RZ, 0, 4.76837158203125e-07 ;  /* 0x00000008ff117435 */ /* 0x000fe200000001ff */
[----:B------:R-:W-:Y:S01]  /*79d0*/  MOV R24, R25 ;  /* 0x0000001900187202 */ /* 0x000fe20000000f00 */
[----:B------:R-:W-:-:S09]  /*79e0*/  IMAD.MOV.U32 R27, RZ, RZ, R23 ;  /* 0x000000ffff1b7224 */ /* 0x000fd200078e0017 */
[----:B------:R-:W-:Y:S05]  /*79f0*/  WARPSYNC.COLLECTIVE R15, `(.L_x_174) ;  /* 0x000000000f087348 */ /* 0x000fea0003c00000 */
[----:B------:R0:W1:Y:S02]  /*7a00*/  SHFL.BFLY P2, R23, R24, R17, R22 ;  /* 0x0c00001118177389 */ /* 0x0000640000040016 */
[----:B01----:R-:W-:Y:S01]  /*7a10*/  ENDCOLLECTIVE ;  /* 0x000000000000791b */ /* 0x003fe20003800000 */
.L_x_174:
[----:B------:R-:W-:Y:S02]  /*7a20*/  @!P0 MOV R33, R36 ;  /* 0x0000002400218202 */ /* 0x000fe40000000f00 */
[----:B------:R-:W-:Y:S01]  /*7a30*/  @!P0 MOV R31, R35 ;  /* 0x00000023001f8202 */ /* 0x000fe20000000f00 */
[----:B------:R-:W-:Y:S01]  /*7a40*/  IMAD.MOV.U32 R24, RZ, RZ, R29 ;  /* 0x000000ffff187224 */ /* 0x000fe200078e001d */
[----:B------:R-:W-:-:S07]  /*7a50*/  MOV R30, R23 ;  /* 0x00000017001e7202 */ /* 0x000fce0000000f00 */
[----:B------:R-:W-:Y:S05]  /*7a60*/  WARPSYNC.COLLECTIVE R15, `(.L_x_175) ;  /* 0x000000000f087348 */ /* 0x000fea0003c00000 */
[----:B------:R0:W1:Y:S02]  /*7a70*/  SHFL.BFLY P2, R23, R24, R17, R22 ;  /* 0x0c00001118177389 */ /* 0x0000640000040016 */
[----:B01----:R-:W-:Y:S01]  /*7a80*/  ENDCOLLECTIVE ;  /* 0x000000000000791b */ /* 0x003fe20003800000 */
.L_x_175:
[----:B------:R-:W-:-:S05]  /*7a90*/  FADD.FTZ R30, R30, R25 ;  /* 0x000000191e1e7221 */ /* 0x000fca0000010000 */
[----:B------:R-:W-:Y:S01]  /*7aa0*/  MOV R24, R30 ;  /* 0x0000001e00187202 */ /* 0x000fe20000000f00 */
[----:B------:R-:W-:Y:S01]  /*7ab0*/  IMAD.MOV.U32 R17, RZ, RZ, 0x4 ;  /* 0x00000004ff117424 */ /* 0x000fe200078e00ff */
[----:B------:R-:W-:-:S07]  /*7ac0*/  MOV R32, R23 ;  /* 0x0000001700207202 */ /* 0x000fce0000000f00 */
[----:B------:R-:W-:Y:S05]  /*7ad0*/  WARPSYNC.COLLECTIVE R15, `(.L_x_176) ;  /* 0x000000000f087348 */ /* 0x000fea0003c00000 */
[----:B------:R0:W1:Y:S02]  /*7ae0*/  SHFL.BFLY P2, R23, R24, R17, R22 ;  /* 0x0c00001118177389 */ /* 0x0000640000040016 */
[----:B01----:R-:W-:Y:S01]  /*7af0*/  ENDCOLLECTIVE ;  /* 0x000000000000791b */ /* 0x003fe20003800000 */
.L_x_176:
[----:B------:R-:W-:-:S05]  /*7b00*/  FADD.FTZ R32, R32, R29 ;  /* 0x0000001d20207221 */ /* 0x000fca0000010000 */
[----:B------:R-:W-:Y:S02]  /*7b10*/  MOV R24, R32 ;  /* 0x0000002000187202 */ /* 0x000fe40000000f00 */
[----:B------:R-:W-:-:S07]  /*7b20*/  MOV R25, R23 ;  /* 0x0000001700197202 */ /* 0x000fce0000000f00 */
[----:B------:R-:W-:Y:S05]  /*7b30*/  WARPSYNC.COLLECTIVE R15, `(.L_x_177) ;  /* 0x000000000f087348 */ /* 0x000fea0003c00000 */
[----:B------:R0:W1:Y:S02]  /*7b40*/  SHFL.BFLY P2, R23, R24, R17, R22 ;  /* 0x0c00001118177389 */ /* 0x0000640000040016 */
[----:B01----:R-:W-:Y:S01]  /*7b50*/  ENDCOLLECTIVE ;  /* 0x000000000000791b */ /* 0x003fe20003800000 */
.L_x_177:
[----:B------:R-:W-:Y:S01]  /*7b60*/  FADD.FTZ R25, R30, R25 ;  /* 0x000000191e197221 */ /* 0x000fe20000010000 */
[----:B------:R-:W-:-:S04]  /*7b70*/  HFMA2.MMA R17, -RZ, RZ, 0, 1.1920928955078125e-07 ;  /* 0x00000002ff117435 */ /* 0x000fc800000001ff */
[----:B------:R-:W-:Y:S02]  /*7b80*/  MOV R24, R25 ;  /* 0x0000001900187202 */ /* 0x000fe40000000f00 */
[----:B------:R-:W-:-:S07]  /*7b90*/  MOV R29, R23 ;  /* 0x00000017001d7202 */ /* 0x000fce0000000f00 */
[----:B------:R-:W-:Y:S05]  /*7ba0*/  WARPSYNC.COLLECTIVE R15, `(.L_x_178) ;  /* 0x000000000f087348 */ /* 0x000fea0003c00000 */
[----:B------:R0:W1:Y:S02]  /*7bb0*/  SHFL.BFLY P2, R23, R24, R17, R22 ;  /* 0x0c00001118177389 */ /* 0x0000640000040016 */
[----:B01----:R-:W-:Y:S01]  /*7bc0*/  ENDCOLLECTIVE ;  /* 0x000000000000791b */ /* 0x003fe20003800000 */
.L_x_178:
[----:B------:R-:W-:-:S05]  /*7bd0*/  FADD.FTZ R29, R32, R29 ;  /* 0x0000001d201d7221 */ /* 0x000fca0000010000 */
[----:B------:R-:W-:Y:S01]  /*7be0*/  MOV R24, R29 ;  /* 0x0000001d00187202 */ /* 0x000fe20000000f00 */
[----:B------:R-:W-:-:S07]  /*7bf0*/  IMAD.MOV.U32 R20, RZ, RZ, R23 ;  /* 0x000000ffff147224 */ /* 0x000fce00078e0017 */
[----:B------:R-:W-:Y:S05]  /*7c00*/  WARPSYNC.COLLECTIVE R15, `(.L_x_179) ;  /* 0x000000000f087348 */ /* 0x000fea0003c00000 */
[----:B------:R0:W1:Y:S02]  /*7c10*/  SHFL.BFLY P2, R23, R24, R17, R22 ;  /* 0x0c00001118177389 */ /* 0x0000640000040016 */
[----:B01----:R-:W-:Y:S01]  /*7c20*/  ENDCOLLECTIVE ;  /* 0x000000000000791b */ /* 0x003fe20003800000 */
.L_x_179:
[----:B------:R-:W-:Y:S01]  /*7c30*/  FADD.FTZ R25, R25, R20 ;  /* 0x0000001419197221 */ /* 0x000fe20000010000 */
[----:B------:R-:W-:-:S04]  /*7c40*/  @!P0 IADD3 R20, R26, 0x3c, RZ ;  /* 0x0000003c1a148810 */ /* 0x000fc80007ffe0ff */
[----:B------:R-:W-:Y:S01]  /*7c50*/  MOV R24, R25 ;  /* 0x0000001900187202 */ /* 0x000fe20000000f00 */
[----:B------:R-:W-:Y:S01]  /*7c60*/  IMAD.MOV.U32 R17, RZ, RZ, 0x1 ;  /* 0x00000001ff117424 */ /* 0x000fe200078e00ff */
[----:B------:R-:W-:-:S07]  /*7c70*/  MOV R34, R23 ;  /* 0x0000001700227202 */ /* 0x000fce0000000f00 */
[----:B------:R-:W-:Y:S05]  /*7c80*/  WARPSYNC.COLLECTIVE R15, `(.L_x_180) ;  /* 0x000000000f087348 */ /* 0x000fea0003c00000 */
[----:B------:R0:W1:Y:S02]  /*7c90*/  SHFL.BFLY P2, R23, R24, R17, R22 ;  /* 0x0c00001118177389 */ /* 0x0000640000040016 */
[----:B01----:R-:W-:Y:S01]  /*7ca0*/  ENDCOLLECTIVE ;  /* 0x000000000000791b */ /* 0x003fe20003800000 */
.L_x_180:
[----:B------:R-:W-:-:S05]  /*7cb0*/  FADD.FTZ R34, R29, R34 ;  /* 0x000000221d227221 */ /* 0x000fca0000010000 */
[----:B------:R-:W-:Y:S02]  /*7cc0*/  MOV R24, R34 ;  /* 0x0000002200187202 */ /* 0x000fe40000000f00 */
[----:B------:R-:W-:-:S07]  /*7cd0*/  MOV R36, R23 ;  /* 0x0000001700247202 */ /* 0x000fce0000000f00 */
[----:B------:R-:W-:Y:S05]  /*7ce0*/  WARPSYNC.COLLECTIVE R15, `(.L_x_181) ;  /* 0x000000000f087348 */ /* 0x000fea0003c00000 */
[----:B------:R0:W1:Y:S02]  /*7cf0*/  SHFL.BFLY P2, R23, R24, R17, R22 ;  /* 0x0c00001118177389 */ /* 0x0000640000040016 */
[----:B01----:R-:W-:Y:S01]  /*7d00*/  ENDCOLLECTIVE ;  /* 0x000000000000791b */ /* 0x003fe20003800000 */
.L_x_181:
[----:B------:R-:W-:Y:S01]  /*7d10*/  FADD.FTZ R25, R25, R36 ;  /* 0x0000002419197221 */ /* 0x000fe20000010000 */
[----:B------:R-:W-:Y:S01]  /*7d20*/  HFMA2.MMA R17, -RZ, RZ, 0, 4.76837158203125e-07 ;  /* 0x00000008ff117435 */ /* 0x000fe200000001ff */
[----:B------:R-:W-:Y:S01]  /*7d30*/  IMAD.MOV.U32 R24, RZ, RZ, R31 ;  /* 0x000000ffff187224 */ /* 0x000fe200078e001f */
[----:B------:R-:W-:-:S09]  /*7d40*/  MOV R35, R23 ;  /* 0x0000001700237202 */ /* 0x000fd20000000f00 */
[----:B------:R-:W-:Y:S05]  /*7d50*/  WARPSYNC.COLLECTIVE R15, `(.L_x_182) ;  /* 0x000000000f087348 */ /* 0x000fea0003c00000 */
[----:B------:R0:W1:Y:S02]  /*7d60*/  SHFL.BFLY P2, R23, R24, R17, R22 ;  /* 0x0c00001118177389 */ /* 0x0000640000040016 */
[----:B01----:R-:W-:Y:S01]  /*7d70*/  ENDCOLLECTIVE ;  /* 0x000000000000791b */ /* 0x003fe20003800000 */
.L_x_182:
[----:B------:R-:W-:Y:S02]  /*7d80*/  MOV R24, R33 ;  /* 0x0000002100187202 */ /* 0x000fe40000000f00 */
[----:B------:R-:W-:-:S07]  /*7d90*/  MOV R38, R23 ;  /* 0x0000001700267202 */ /* 0x000fce0000000f00 */
[----:B------:R-:W-:Y:S05]  /*7da0*/  WARPSYNC.COLLECTIVE R15, `(.L_x_183) ;  /* 0x000000000f087348 */ /* 0x000fea0003c00000 */
[----:B------:R0:W1:Y:S02]  /*7db0*/  SHFL.BFLY P2, R23, R24, R17, R22 ;  /* 0x0c00001118177389 */ /* 0x0000640000040016 */
[----:B01----:R-:W-:Y:S01]  /*7dc0*/  ENDCOLLECTIVE ;  /* 0x000000000000791b */ /* 0x003fe20003800000 */
.L_x_183:
[----:B------:R-:W-:Y:S01]  /*7dd0*/  FADD.FTZ R38, R38, R31 ;  /* 0x0000001f26267221 */ /* 0x000fe20000010000 */
[----:B------:R-:W-:-:S04]  /*7de0*/  HFMA2.MMA R17, -RZ, RZ, 0, 2.384185791015625e-07 ;  /* 0x00000004ff117435 */ /* 0x000fc800000001ff */
[----:B------:R-:W-:Y:S01]  /*7df0*/  MOV R24, R38 ;  /* 0x0000002600187202 */ /* 0x000fe20000000f00 */
[----:B------:R-:W-:-:S07]  /*7e00*/  IMAD.MOV.U32 R40, RZ, RZ, R23 ;  /* 0x000000ffff287224 */ /* 0x000fce00078e0017 */
[----:B------:R-:W-:Y:S05]  /*7e10*/  WARPSYNC.COLLECTIVE R15, `(.L_x_184) ;  /* 0x000000000f087348 */ /* 0x000fea0003c00000 */
[----:B------:R0:W1:Y:S02]  /*7e20*/  SHFL.BFLY P2, R23, R24, R17, R22 ;  /* 0x0c00001118177389 */ /* 0x0000640000040016 */
[----:B01----:R-:W-:Y:S01]  /*7e30*/  ENDCOLLECTIVE ;  /* 0x000000000000791b */ /* 0x003fe20003800000 */
.L_x_184:
[----:B------:R-:W-:-:S05]  /*7e40*/  FADD.FTZ R40, R40, R33 ;  /* 0x0000002128287221 */ /* 0x000fca0000010000 */
[----:B------:R-:W-:Y:S01]  /*7e50*/  MOV R24, R40 ;  /* 0x0000002800187202 */ /* 0x000fe20000000f00 */
[----:B------:R-:W-:-:S07]  /*7e60*/  IMAD.MOV.U32 R31, RZ, RZ, R23 ;  /* 0x000000ffff1f7224 */ /* 0x000fce00078e0017 */
[----:B------:R-:W-:Y:S05]  /*7e70*/  WARPSYNC.COLLECTIVE R15, `(.L_x_185) ;  /* 0x000000000f087348 */ /* 0x000fea0003c00000 */
[----:B------:R0:W1:Y:S02]  /*7e80*/  SHFL.BFLY P2, R23, R24, R17, R22 ;  /* 0x0c00001118177389 */ /* 0x0000640000040016 */
[----:B01----:R-:W-:Y:S01]  /*7e90*/  ENDCOLLECTIVE ;  /* 0x000000000000791b */ /* 0x003fe20003800000 */
.L_x_185:
[----:B------:R-:W-:Y:S01]  /*7ea0*/  FADD.FTZ R31, R38, R31 ;  /* 0x0000001f261f7221 */ /* 0x000fe20000010000 */
[----:B------:R-:W-:-:S04]  /*7eb0*/  HFMA2.MMA R17, -RZ, RZ, 0, 1.1920928955078125e-07 ;  /* 0x00000002ff117435 */ /* 0x000fc800000001ff */
[----:B------:R-:W-:Y:S02]  /*7ec0*/  MOV R24, R31 ;  /* 0x0000001f00187202 */ /* 0x000fe40000000f00 */
[----:B------:R-:W-:Y:S02]  /*7ed0*/  MOV R33, R23 ;  /* 0x0000001700217202 */ /* 0x000fe40000000f00 */
[----:B------:R-:W-:-:S03]  /*7ee0*/  @!P0 SHF.L.U32 R23, R47, 0x1, RZ ;  /* 0x000000012f178819 */ /* 0x000fc600000006ff */
[----:B------:R-:W-:Y:S01]  /*7ef0*/  FADD.FTZ R33, R40, R33 ;  /* 0x0000002128217221 */ /* 0x000fe20000010000 */
[----:B------:R-:W-:-:S07]  /*7f00*/  @!P0 LOP3.LUT R20, R20, R23, RZ, 0x3c, !PT ;  /* 0x0000001714148212 */ /* 0x000fce00078e3cff */
[----:B------:R-:W-:Y:S05]  /*7f10*/  WARPSYNC.COLLECTIVE R15, `(.L_x_186) ;  /* 0x000000000f087348 */ /* 0x000fea0003c00000 */
[----:B------:R0:W1:Y:S02]  /*7f20*/  SHFL.BFLY P2, R23, R24, R17, R22 ;  /* 0x0c00001118177389 */ /* 0x0000640000040016 */
[----:B01----:R-:W-:Y:S01]  /*7f30*/  ENDCOLLECTIVE ;  /* 0x000000000000791b */ /* 0x003fe20003800000 */
.L_x_186:
[----:B------:R-:W-:-:S05]  /*7f40*/  @!P0 IMAD R37, R20, 0x4, R37 ;  /* 0x0000000414258824 */ /* 0x000fca00078e0225 */
[----:B------:R-:W0:Y:S04]  /*7f50*/  @!P0 LDS R42, [R37] ;  /* 0x00000000252a8984 */ /* 0x000e280000000800 */
[----:B------:R1:W2:Y:S01]  /*7f60*/  @!P0 LDS R44, [R37+0x500] ;  /* 0x00050000252c8984 */ /* 0x0002a20000000800 */
[----:B------:R-:W-:Y:S01]  /*7f70*/  IMAD.MOV.U32 R24, RZ, RZ, R33 ;  /* 0x000000ffff187224 */ /* 0x000fe200078e0021 */
[----:B-1----:R-:W-:Y:S01]  /*7f80*/  HFMA2.MMA R37, -RZ, RZ, 0, 0 ;  /* 0x00000000ff257435 */ /* 0x002fe200000001ff */
[----:B------:R-:W-:-:S10]  /*7f90*/  MOV R30, R23 ;  /* 0x00000017001e7202 */ /* 0x000fd40000000f00 */
[----:B0-2---:R-:W-:Y:S05]  /*7fa0*/  WARPSYNC.COLLECTIVE R15, `(.L_x_187) ;  /* 0x000000000f087348 */ /* 0x005fea0003c00000 */
[----:B------:R1:W3:Y:S02]  /*7fb0*/  SHFL.BFLY P2, R23, R24, R17, R22 ;  /* 0x0c00001118177389 */ /* 0x0002e40000040016 */
[----:B0123--:R-:W-:Y:S01]  /*7fc0*/  ENDCOLLECTIVE ;  /* 0x000000000000791b */ /* 0x00ffe20003800000 */
.L_x_187:
[----:B------:R-:W-:Y:S01]  /*7fd0*/  FADD.FTZ R40, R31, R30 ;  /* 0x0000001e1f287221 */ /* 0x000fe20000010000 */
[----:B------:R-:W-:-:S04]  /*7fe0*/  HFMA2.MMA R17, -RZ, RZ, 0, 5.9604644775390625e-08 ;  /* 0x00000001ff117435 */ /* 0x000fc800000001ff */
[----:B------:R-:W-:Y:S02]  /*7ff0*/  MOV R24, R40 ;  /* 0x0000002800187202 */ /* 0x000fe40000000f00 */
[----:B------:R-:W-:Y:S02]  /*8000*/  @!P0 MOV R37, R42 ;  /* 0x0000002a00258202 */ /* 0x000fe40000000f00 */
[----:B------:R-:W-:-:S07]  /*8010*/  MOV R32, R23 ;  /* 0x0000001700207202 */ /* 0x000fce0000000f00 */
[----:B------:R-:W-:Y:S05]  /*8020*/  WARPSYNC.COLLECTIVE R15, `(.L_x_188) ;  /* 0x000000000f087348 */ /* 0x000fea0003c00000 */
[----:B------:R0:W1:Y:S02]  /*8030*/  SHFL.BFLY P2, R23, R24, R17, R22 ;  /* 0x0c00001118177389 */ /* 0x0000640000040016 */
[----:B01----:R-:W-:Y:S01]  /*8040*/  ENDCOLLECTIVE ;  /* 0x000000000000791b */ /* 0x003fe20003800000 */
.L_x_188:
[----:B------:R-:W-:Y:S01]  /*8050*/  @!P0 MOV R39, R44 ;  /* 0x0000002c00278202 */ /* 0x000fe20000000f00 */
[----:B------:R-:W-:Y:S01]  /*8060*/  FADD.FTZ R41, R33, R32 ;  /* 0x0000002021297221 */ /* 0x000fe20000010000 */
[----:B------:R-:W-:-:S03]  /*8070*/  ISETP.NE.AND P0, PT, R47, RZ, PT ;  /* 0x000000ff2f00720c */ /* 0x000fc60003f05270 */
[----:B------:R-:W-:-:S10]  /*8080*/  IMAD.MOV.U32 R24, RZ, RZ, R41 ;  /* 0x000000ffff187224 */ /* 0x000fd400078e0029 */
[----:B------:R-:W0:Y:S01]  /*8090*/  @!P0 LDC.64 R32, c[0x0][0x218] ;  /* 0x00008600ff208b82 */ /* 0x000e220000000a00 */
[----:B------:R-:W-:-:S07]  /*80a0*/  MOV R43, R23 ;  /* 0x00000017002b7202 */ /* 0x000fce0000000f00 */
[----:B------:R-:W1:Y:S02]  /*80b0*/  @!P0 LDC.64 R20, c[0x0][0x220] ;  /* 0x00008800ff148b82 */ /* 0x000e640000000a00 */
[----:B01----:R-:W-:Y:S05]  /*80c0*/  WARPSYNC.COLLECTIVE R15, `(.L_x_189) ;  /* 0x000000000f087348 */ /* 0x003fea0003c00000 */
[----:B------:R2:W3:Y:S02]  /*80d0*/  SHFL.BFLY P2, R23, R24, R17, R22 ;  /* 0x0c00001118177389 */ /* 0x0004e40000040016 */
[----:B0123--:R-:W-:Y:S01]  /*80e0*/  ENDCOLLECTIVE ;  /* 0x000000000000791b */ /* 0x00ffe20003800000 */
.L_x_189:
[----:B------:R-:W-:Y:S01]  /*80f0*/  FADD.FTZ R40, R40, R43 ;  /* 0x0000002b28287221 */ /* 0x000fe20000010000 */
[----:B------:R-:W0:Y:S01]  /*8100*/  @!P0 LDC.64 R30, c[0x0][0x218] ;  /* 0x00008600ff1e8b82 */ /* 0x000e220000000a00 */
[----:B------:R-:W-:Y:S01]  /*8110*/  HFMA2.MMA R17, -RZ, RZ, 0, 4.76837158203125e-07 ;  /* 0x00000008ff117435 */ /* 0x000fe200000001ff */
[----:B------:R-:W-:-:S06]  /*8120*/  MOV R24, R37 ;  /* 0x0000002500187202 */ /* 0x000fcc0000000f00 */
[----:B------:R-:W1:Y:S01]  /*8130*/  @!P0 LDC.64 R28, c[0x0][0x220] ;  /* 0x00008800ff1c8b82 */ /* 0x000e620000000a00 */
[----:B------:R-:W-:-:S07]  /*8140*/  MOV R42, R23 ;  /* 0x00000017002a7202 */ /* 0x000fce0000000f00 */
[----:B01----:R-:W-:Y:S05]  /*8150*/  WARPSYNC.COLLECTIVE R15, `(.L_x_190) ;  /* 0x000000000f087348 */ /* 0x003fea0003c00000 */
[----:B------:R2:W3:Y:S02]  /*8160*/  SHFL.BFLY P2, R23, R24, R17, R22 ;  /* 0x0c00001118177389 */ /* 0x0004e40000040016 */
[----:B0123--:R-:W-:Y:S01]  /*8170*/  ENDCOLLECTIVE ;  /* 0x000000000000791b */ /* 0x00ffe20003800000 */
.L_x_190:
[----:B------:R-:W-:Y:S01]  /*8180*/  FADD.FTZ R41, R41, R42 ;  /* 0x0000002a29297221 */ /* 0x000fe20000010000 */
[----:B------:R-:W-:Y:S01]  /*8190*/  MOV R24, R39 ;  /* 0x0000002700187202 */ /* 0x000fe20000000f00 */
[----:B------:R-:W-:-:S07]  /*81a0*/  IMAD.MOV.U32 R46, RZ, RZ, R23 ;  /* 0x000000ffff2e7224 */ /* 0x000fce00078e0017 */
[----:B------:R-:W-:Y:S05]  /*81b0*/  WARPSYNC.COLLECTIVE R15, `(.L_x_191) ;  /* 0x000000000f087348 */ /* 0x000fea0003c00000 */
[----:B------:R0:W1:Y:S02]  /*81c0*/  SHFL.BFLY P2, R23, R24, R17, R22 ;  /* 0x0c00001118177389 */ /* 0x0000640000040016 */
[----:B01----:R-:W-:Y:S01]  /*81d0*/  ENDCOLLECTIVE ;  /* 0x000000000000791b */ /* 0x003fe20003800000 */
.L_x_191:
[----:B------:R-:W-:Y:S01]  /*81e0*/  FADD.FTZ R46, R46, R37 ;  /* 0x000000252e2e7221 */ /* 0x000fe20000010000 */
[----:B------:R-:W-:-:S03]  /*81f0*/  HFMA2.MMA R17, -RZ, RZ, 0, 2.384185791015625e-07 ;  /* 0x00000004ff117435 */ /* 0x000fc600000001ff */
[----:B------:R-:W-:Y:S01]  /*8200*/  IMAD.MOV.U32 R24, RZ, RZ, R46 ;  /* 0x000000ffff187224 */ /* 0x000fe200078e002e */
[----:B------:R-:W-:-:S07]  /*8210*/  MOV R44, R23 ;  /* 0x00000017002c7202 */ /* 0x000fce0000000f00 */
[----:B------:R-:W-:Y:S05]  /*8220*/  WARPSYNC.COLLECTIVE R15, `(.L_x_192) ;  /* 0x000000000f087348 */ /* 0x000fea0003c00000 */
[----:B------:R0:W1:Y:S02]  /*8230*/  SHFL.BFLY P2, R23, R24, R17, R22 ;  /* 0x0c00001118177389 */ /* 0x0000640000040016 */
[----:B01----:R-:W-:Y:S01]  /*8240*/  ENDCOLLECTIVE ;  /* 0x000000000000791b */ /* 0x003fe20003800000 */
.L_x_192:
[----:B------:R-:W-:Y:S01]  /*8250*/  FADD.FTZ R38, R44, R39 ;  /* 0x000000272c267221 */ /* 0x000fe20000010000 */
[----:B------:R-:W-:-:S04]  /*8260*/  FADD.FTZ R44, R18, R27 ;  /* 0x0000001b122c7221 */ /* 0x000fc80000010000 */
[----:B------:R-:W-:Y:S02]  /*8270*/  MOV R24, R38 ;  /* 0x0000002600187202 */ /* 0x000fe40000000f00 */
[----:B------:R-:W-:-:S07]  /*8280*/  MOV R37, R23 ;  /* 0x0000001700257202 */ /* 0x000fce0000000f00 */
[----:B------:R-:W-:Y:S05]  /*8290*/  WARPSYNC.COLLECTIVE R15, `(.L_x_193) ;  /* 0x000000000f087348 */ /* 0x000fea0003c00000 */
[----:B------:R0:W1:Y:S02]  /*82a0*/  SHFL.BFLY P2, R23, R24, R17, R22 ;  /* 0x0c00001118177389 */ /* 0x0000640000040016 */
[----:B01----:R-:W-:Y:S01]  /*82b0*/  ENDCOLLECTIVE ;  /* 0x000000000000791b */ /* 0x003fe20003800000 */
.L_x_193:
[----:B------:R-:W-:Y:S01]  /*82c0*/  FADD.FTZ R46, R46, R37 ;  /* 0x000000252e2e7221 */ /* 0x000fe20000010000 */
[----:B------:R-:W-:Y:S02]  /*82d0*/  IMAD.IADD R37, R26, 0x1, R9 ;  /* 0x000000011a257824 */ /* 0x000fe400078e0209 */
[----:B------:R-:W0:Y:S02]  /*82e0*/  @!P0 LDC.64 R26, c[0x0][0x218] ;  /* 0x00008600ff1a8b82 */ /* 0x000e240000000a00 */
[----:B------:R-:W-:-:S04]  /*82f0*/  @!P0 IMAD.WIDE R32, R37, 0x2, R32 ;  /* 0x0000000225208825 */ /* 0x000fc800078e0220 */
[C---:B------:R-:W-:Y:S01]  /*8300*/  @!P0 IMAD.WIDE R20, R37.reuse, 0x2, R20 ;  /* 0x0000000225148825 */ /* 0x040fe200078e0214 */
[----:B------:R-:W-:Y:S01]  /*8310*/  HFMA2.MMA R17, -RZ, RZ, 0, 1.1920928955078125e-07 ;  /* 0x00000002ff117435 */ /* 0x000fe200000001ff */
[----:B------:R-:W-:Y:S02]  /*8320*/  MOV R24, R46 ;  /* 0x0000002e00187202 */ /* 0x000fe40000000f00 */
[----:B------:R-:W-:-:S04]  /*8330*/  @!P0 IMAD.WIDE R30, R37, 0x2, R30 ;  /* 0x00000002251e8825 */ /* 0x000fc800078e021e */
[----:B------:R-:W-:-:S04]  /*8340*/  @!P0 IMAD.WIDE R28, R37, 0x2, R28 ;  /* 0x00000002251c8825 */ /* 0x000fc800078e021c */
[----:B------:R-:W-:-:S07]  /*8350*/  IMAD.MOV.U32 R39, RZ, RZ, R23 ;  /* 0x000000ffff277224 */ /* 0x000fce00078e0017 */
[----:B0-----:R-:W-:Y:S05]  /*8360*/  WARPSYNC.COLLECTIVE R15, `(.L_x_194) ;  /* 0x000000000f087348 */ /* 0x001fea0003c00000 */
[----:B------:R1:W2:Y:S02]  /*8370*/  SHFL.BFLY P2, R23, R24, R17, R22 ;  /* 0x0c00001118177389 */ /* 0x0002a40000040016 */
[----:B012---:R-:W-:Y:S01]  /*8380*/  ENDCOLLECTIVE ;  /* 0x000000000000791b */ /* 0x007fe20003800000 */
.L_x_194:
[----:B------:R-:W-:Y:S01]  /*8390*/  FADD.FTZ R38, R38, R39 ;  /* 0x0000002726267221 */ /* 0x000fe20000010000 */
[----:B------:R-:W-:Y:S01]  /*83a0*/  @!P0 F2FP.BF16.F32.PACK_AB R39, RZ, R44 ;  /* 0x0000002cff27823e */ /* 0x000fe200000010ff */
[----:B------:R-:W-:-:S03]  /*83b0*/  @!P0 IMAD.WIDE R26, R37, 0x2, R26 ;  /* 0x00000002251a8825 */ /* 0x000fc600078e021a */
[----:B------:R-:W-:Y:S02]  /*83c0*/  MOV R24, R38 ;  /* 0x0000002600187202 */ /* 0x000fe40000000f00 */
[----:B------:R-:W-:Y:S02]  /*83d0*/  MOV R49, R23 ;  /* 0x0000001700317202 */ /* 0x000fe40000000f00 */
[----:B------:R-:W-:Y:S02]  /*83e0*/  @!P0 F2FP.BF16.F32.PACK_AB R23, RZ, R19 ;  /* 0x00000013ff17823e */ /* 0x000fe400000010ff */
[----:B------:R-:W0:Y:S01]  /*83f0*/  @!P0 LDC.64 R18, c[0x0][0x220] ;  /* 0x00008800ff128b82 */ /* 0x000e220000000a00 */
[----:B------:R-:W-:Y:S01]  /*8400*/  FADD.FTZ R46, R46, R49 ;  /* 0x000000312e2e7221 */ /* 0x000fe20000010000 */
[----:B------:R-:W-:-:S07]  /*8410*/  PRMT R44, R23, 0x7610, R44 ;  /* 0x00007610172c7816 */ /* 0x000fce000000002c */
[----:B0-----:R-:W-:Y:S05]  /*8420*/  WARPSYNC.COLLECTIVE R15, `(.L_x_195) ;  /* 0x000000000f087348 */ /* 0x001fea0003c00000 */
[----:B------:R1:W2:Y:S02]  /*8430*/  SHFL.BFLY P2, R23, R24, R17, R22 ;  /* 0x0c00001118177389 */ /* 0x0002a40000040016 */
[----:B012---:R-:W-:Y:S01]  /*8440*/  ENDCOLLECTIVE ;  /* 0x000000000000791b */ /* 0x007fe20003800000 */
.L_x_195:
[----:B------:R0:W-:Y:S04]  /*8450*/  @!P0 STG.E.U16 desc[UR12][R32.64], R44 ;  /* 0x0000002c20008986 */ /* 0x0001e8000c10150c */
[----:B------:R1:W-:Y:S01]  /*8460*/  @!P0 STG.E.U16 desc[UR12][R20.64], R39 ;  /* 0x0000002714008986 */ /* 0x0003e2000c10150c */
[----:B------:R-:W-:Y:S01]  /*8470*/  @!P0 F2FP.BF16.F32.PACK_AB R15, RZ, R40 ;  /* 0x00000028ff0f823e */ /* 0x000fe200000010ff */
[----:B------:R-:W-:Y:S01]  /*8480*/  IMAD.MOV.U32 R17, RZ, RZ, 0x1 ;  /* 0x00000001ff117424 */ /* 0x000fe200078e00ff */
[----:B------:R-:W-:Y:S02]  /*8490*/  MOV R24, R46 ;  /* 0x0000002e00187202 */ /* 0x000fe40000000f00 */
[----:B0-----:R-:W-:Y:S02]  /*84a0*/  PRMT R32, R15, 0x7610, R32 ;  /* 0x000076100f207816 */ /* 0x001fe40000000020 */
[----:B------:R-:W-:Y:S01]  /*84b0*/  MOV R15, 0xffff ;  /* 0x0000ffff000f7802 */ /* 0x000fe20000000f00 */
[----:B------:R-:W-:Y:S01]  /*84c0*/  @!P0 IMAD.WIDE R18, R37, 0x2, R18 ;  /* 0x0000000225128825 */ /* 0x000fe200078e0212 */
[----:B-1----:R-:W-:-:S02]  /*84d0*/  @!P0 F2FP.BF16.F32.PACK_AB R21, RZ, R25 ;  /* 0x00000019ff15823e */ /* 0x002fc400000010ff */
[----:B------:R-:W-:Y:S01]  /*84e0*/  MOV R51, R23 ;  /* 0x0000001700337202 */ /* 0x000fe20000000f00 */
[----:B------:R-:W-:Y:S01]  /*84f0*/  FADD.FTZ R23, R34, R35 ;  /* 0x0000002322177221 */ /* 0x000fe20000010000 */
[----:B------:R-:W-:Y:S01]  /*8500*/  @!P0 F2FP.BF16.F32.PACK_AB R25, RZ, R41 ;  /* 0x00000029ff19823e */ /* 0x000fe200000010ff */
[----:B------:R0:W-:Y:S02]  /*8510*/  @!P0 STG.E.U16 desc[UR12][R30.64+0x28], R21 ;  /* 0x000028151e008986 */ /* 0x0001e4000c10150c */
[----:B------:R-:W-:Y:S01]  /*8520*/  FADD.FTZ R38, R38, R51 ;  /* 0x0000003326267221 */ /* 0x000fe20000010000 */
[----:B------:R-:W-:-:S04]  /*8530*/  @!P0 F2FP.BF16.F32.PACK_AB R23, RZ, R23 ;  /* 0x00000017ff17823e */ /* 0x000fc800000010ff */
[----:B------:R-:W-:-:S07]  /*8540*/  PRMT R20, R23, 0x7610, R20 ;  /* 0x0000761017147816 */ /* 0x000fce0000000014 */
[----:B0-----:R-:W-:Y:S05]  /*8550*/  WARPSYNC.COLLECTIVE R15, `(.L_x_196) ;  /* 0x000000000f087348 */ /* 0x001fea0003c00000 */
[----:B------:R1:W2:Y:S02]  /*8560*/  SHFL.BFLY P2, R23, R24, R17, R22 ;  /* 0x0c00001118177389 */ /* 0x0002a40000040016 */
[----:B012---:R-:W-:Y:S01]  /*8570*/  ENDCOLLECTIVE ;  /* 0x000000000000791b */ /* 0x007fe20003800000 */
.L_x_196:
[----:B------:R0:W-:Y:S04]  /*8580*/  @!P0 STG.E.U16 desc[UR12][R28.64+0x28], R20 ;  /* 0x000028141c008986 */ /* 0x0001e8000c10150c */
[----:B------:R0:W-:Y:S04]  /*8590*/  @!P0 STG.E.U16 desc[UR12][R26.64+0x50], R32 ;  /* 0x000050201a008986 */ /* 0x0001e8000c10150c */
[----:B------:R0:W-:Y:S01]  /*85a0*/  @!P0 STG.E.U16 desc[UR12][R18.64+0x50], R25 ;  /* 0x0000501912008986 */ /* 0x0001e2000c10150c */
[----:B------:R-:W-:Y:S02]  /*85b0*/  MOV R24, R38 ;  /* 0x0000002600187202 */ /* 0x000fe40000000f00 */
[----:B------:R-:W-:-:S07]  /*85c0*/  MOV R33, R23 ;  /* 0x0000001700217202 */ /* 0x000fce0000000f00 */
[----:B0-----:R-:W-:Y:S05]  /*85d0*/  WARPSYNC.COLLECTIVE R15, `(.L_x_197) ;  /* 0x000000000f087348 */ /* 0x001fea0003c00000 */
[----:B------:R1:W2:Y:S02]  /*85e0*/  SHFL.BFLY P2, R23, R24, R17, R22 ;  /* 0x0c00001118177389 */ /* 0x0002a40000040016 */
[----:B012---:R-:W-:Y:S01]  /*85f0*/  ENDCOLLECTIVE ;  /* 0x000000000000791b */ /* 0x007fe20003800000 */
.L_x_197:
[----:B------:R-:W-:Y:S01]  /*8600*/  FADD.FTZ R33, R46, R33 ;  /* 0x000000212e217221 */ /* 0x000fe20000010000 */
[----:B------:R-:W-:Y:S06]  /*8610*/  BRA `(.L_x_198) ;  /* 0xffffffe000d07947 */ /* 0x000fec000383ffff */
.L_x_199:
        /* <DEDUP_REMOVED lines=14> */
.L_x_1813:


//--------------------- .text._ZN13group_norm_v218gn_bwd_cuda_kernelI13__nv_bfloat16Li320ELi3ELi32ELi20ELi4096ELb0ELb1ELi32ELi320ELi320ELi4ELb1ELi2ELb0ELb0ELNS_15WgradSyncMethodE3ENS_16CompileConditionILi900EEEEEvPT_S6_S6_PKS5_S8_S8_S8_PKfflPfPj --------------------------
	.section	.text._ZN13group_norm_v218gn_bwd_cuda_kernelI13__nv_bfloat16Li320ELi3ELi32ELi20ELi4096ELb0ELb1ELi32ELi320ELi320ELi4ELb1ELi2ELb0ELb0ELNS_15WgradSyncMethodE3ENS_16CompileConditionILi900EEEEEvPT_S6_S6_PKS5_S8_S8_S8_PKfflPfPj,"ax",@progbits
	.align	128
        .global         _ZN13group_norm_v218gn_bwd_cuda_kernelI13__nv_bfloat16Li320ELi3ELi32ELi20ELi4096ELb0ELb1ELi32ELi320ELi320ELi4ELb1ELi2ELb0ELb0ELNS_15WgradSyncMethodE3ENS_16CompileConditionILi900EEEEEvPT_S6_S6_PKS5_S8_S8_S8_PKfflPfPj
        .type           _ZN13group_norm_v218gn_bwd_cuda_kernelI13__nv_bfloat16Li320ELi3ELi32ELi20ELi4096ELb0ELb1ELi32ELi320ELi320ELi4ELb1ELi2ELb0ELb0ELNS_15WgradSyncMethodE3ENS_16CompileConditionILi900EEEEEvPT_S6_S6_PKS5_S8_S8_S8_PKfflPfPj,@function
        .size           _ZN13group_norm_v218gn_bwd_cuda_kernelI13__nv_bfloat16Li320ELi3ELi32ELi20ELi4096ELb0ELb1ELi32ELi320ELi320ELi4ELb1ELi2ELb0ELb0ELNS_15WgradSyncMethodE3ENS_16CompileConditionILi900EEEEEvPT_S6_S6_PKS5_S8_S8_S8_PKfflPfPj,(.L_x_1814 - _ZN13group_norm_v218gn_bwd_cuda_kernelI13__nv_bfloat16Li320ELi3ELi32ELi20ELi4096ELb0ELb1ELi32ELi320ELi320ELi4ELb1ELi2ELb0ELb0ELNS_15WgradSyncMethodE3ENS_16CompileConditionILi900EEEEEvPT_S6_S6_PKS5_S8_S8_S8_PKfflPfPj)
        .other          _ZN13group_norm_v218gn_bwd_cuda_kernelI13__nv_bfloat16Li320ELi3ELi32ELi20ELi4096ELb0ELb1ELi32ELi320ELi320ELi4ELb1ELi2ELb0ELb0ELNS_15WgradSyncMethodE3ENS_16CompileConditionILi900EEEEEvPT_S6_S6_PKS5_S8_S8_S8_PKfflPfPj,@"STO_CUDA_ENTRY STV_DEFAULT"
_ZN13group_norm_v218gn_bwd_cuda_kernelI13__nv_bfloat16Li320ELi3ELi32ELi20ELi4096ELb0ELb1ELi32ELi320ELi320ELi4ELb1ELi2ELb0ELb0ELNS_15WgradSyncMethodE3ENS_16CompileConditionILi900EEEEEvPT_S6_S6_PKS5_S8_S8_S8_PKfflPfPj:
.text._ZN13group_norm_v218gn_bwd_cuda_kernelI13__nv_bfloat16Li320ELi3ELi32ELi20ELi4096ELb0ELb1ELi32ELi320ELi320ELi4ELb1ELi2ELb0ELb0ELNS_15WgradSyncMethodE3ENS_16CompileConditionILi900EEEEEvPT_S6_S6_PKS5_S8_S8_S8_PKfflPfPj:
        /* <DEDUP_REMOVED lines=32> */
.L_x_202:
[----:B------:R-:W2:Y:S04]  /*0200*/  LD.E.STRONG.GPU R0, desc[UR12][R2.64] ;  /* 0x0000000c02007980 */ /* 0x000ea8000c10f900 */
[----:B--2---:R-:W-:Y:S01]  /*0210*/  CCTL.IVALL ;  /* 0x00000000ff00798f */ /* 0x004fe20002000000 */
[----:B------:R-:W-:Y:S05]  /*0220*/  YIELD ;  /* 0x0000000000007946 */ /* 0x000fea0003800000 */
[----:B-----5:R-:W-:-:S04]  /*0230*/  LOP3.LUT R0, R0, R5, RZ, 0x3c, !PT ;  /* 0x0000000500007212 */ /* 0x020fc800078e3cff */
[----:B------:R-:W-:-:S13]  /*0240*/  ISETP.GT.AND P0, PT, R0, -0x1, PT ;  /* 0xffffffff0000780c */ /* 0x000fda0003f04270 */
[----:B------:R-:W-:Y:S05]  /*0250*/  @P0 BRA `(.L_x_202) ;  /* 0xfffffffc00e80947 */ /* 0x000fea000383ffff */
.L_x_201:
[----:B------:R-:W-:Y:S05]  /*0260*/  WARPSYNC.ALL ;  /* 0x0000000000007948 */ /* 0x000fea0003800000 */
[----:B------:R-:W-:Y:S06]  /*0270*/  BAR.SYNC.DEFER_BLOCKING 0x0 ;  /* 0x0000000000007b1d */ /* 0x000fec0000010000 */
[----:B------:R-:W-:Y:S05]  /*0280*/  BRA `(.L_x_203) ;  /* 0x0000004c00707947 */ /* 0x000fea0003800000 */
.L_x_200:
[----:B------:R-:W0:Y:S01]  /*0290*/  S2R R9, SR_TID.X ;  /* 0x0000000000097919 */ /* 0x000e220000002100 */
[----:B------:R-:W1:Y:S01]  /*02a0*/  S2UR UR8, SR_CgaCtaId ;  /* 0x00000000000879c3 */ /* 0x000e620000008800 */
[----:B------:R-:W-:Y:S01]  /*02b0*/  UMOV UR4, 0x400 ;  /* 0x0000040000047882 */ /* 0x000fe20000000000 */
[----:B------:R-:W-:Y:S01]  /*02c0*/  CS2R R10, SRZ ;  /* 0x00000000000a7805 */ /* 0x000fe2000001ff00 */
[----:B------:R-:W-:Y:S01]  /*02d0*/  UIADD3 UR4, UR4, 0x2800, URZ ;  /* 0x0000280004047890 */ /* 0x000fe2000fffe03f */
[----:B------:R-:W-:-:S03]  /*02e0*/  CS2R R12, SRZ ;  /* 0x00000000000c7805 */ /* 0x000fc6000001ff00 */
        /* <DEDUP_REMOVED lines=28> */
[----:B------:R1:W-:Y:S04]  /*04b0*/  STL [R1+0xb4], R0 ;  /* 0x0000b40001007387 */ /* 0x0003e80000100800 */
[----:B------:R1:W-:Y:S04]  /*04c0*/  STL [R1+0x28], RZ ;  /* 0x000028ff01007387 */ /* 0x0003e80000100800 */
[----:B------:R1:W-:Y:S04]  /*04d0*/  STL [R1+0x38], RZ ;  /* 0x000038ff01007387 */ /* 0x0003e80000100800 */
[----:B------:R1:W-:Y:S04]  /*04e0*/  STL [R1+0x24], RZ ;  /* 0x000024ff01007387 */ /* 0x0003e80000100800 */
[----:B------:R1:W-:Y:S02]  /*04f0*/  STL [R1+0x34], RZ ;  /* 0x000034ff01007387 */ /* 0x0003e40000100800 */
.L_x_219:
[----:B-1----:R-:W0:Y:S01]  /*0500*/  S2R R0, SR_TID.X ;  /* 0x0000000000007919 */ /* 0x002e220000002100 */
[----:B------:R-:W-:Y:S01]  /*0510*/  ULOP3.LUT UR10, UR9, 0x1, URZ, 0xc0, !UPT ;  /* 0x00000001090a7892 */ /* 0x000fe2000f8ec03f */
[----:B--2---:R-:W1:Y:S01]  /*0520*/  LDC.64 R4, c[0x0][0x238] ;  /* 0x00008e00ff047b82 */ /* 0x004e620000000a00 */
[----:B------:R-:W-:Y:S02]  /*0530*/  USHF.R.U64 UR11, UR9, 0x1, UR5 ;  /* 0x00000001090b7899 */ /* 0x000fe40008001205 */
[----:B------:R-:W-:Y:S02]  /*0540*/  UIMAD UR14, UR10, 0x140, URZ ;  /* 0x000001400a0e78a4 */ /* 0x000fe4000f8e023f */
[----:B------:R-:W-:Y:S02]  /*0550*/  USHF.L.U32 UR10, UR17, 0x5, URZ ;  /* 0x00000005110a7899 */ /* 0x000fe4000800063f */
[----:B------:R-:W-:Y:S01]  /*0560*/  USHF.R.U32.HI UR15, URZ, 0x1, UR5 ;  /* 0x000000013f0f7899 */ /* 0x000fe20008011605 */
[----:B------:R-:W-:Y:S01]  /*0570*/  IMAD.U32 R9, RZ, RZ, UR11 ;  /* 0x0000000bff097e24 */ /* 0x000fe2000f8e00ff */
[----:B------:R-:W-:Y:S01]  /*0580*/  ULOP3.LUT UR10, UR10, 0xfe0, URZ, 0xc0, !UPT ;  /* 0x00000fe00a0a7892 */ /* 0x000fe2000f8ec03f */
[----:B------:R-:W-:-:S03]  /*0590*/  ULDC.64 UR18, c[0x0][0x248] ;  /* 0x0000920000127ab9 */ /* 0x000fc60000000a00 */
[----:B------:R-:W-:Y:S01]  /*05a0*/  MOV R18, UR15 ;  /* 0x0000000f00127c02 */ /* 0x000fe20008000f00 */
[----:B0-----:R-:W-:-:S05]  /*05b0*/  IMAD.WIDE.U32 R6, R0, -0x33333333, RZ ;  /* 0xcccccccd00067825 */ /* 0x001fca00078e00ff */
[----:B------:R-:W-:-:S05]  /*05c0*/  SHF.R.U32.HI R6, RZ, 0x6, R7 ;  /* 0x00000006ff067819 */ /* 0x000fca0000011607 */
[C---:B------:R-:W-:Y:S01]  /*05d0*/  IMAD R7, R6.reuse, -0x50, R0 ;  /* 0xffffffb006077824 */ /* 0x040fe200078e0200 */
[----:B------:R-:W-:Y:S01]  /*05e0*/  IADD3 R0, R6, UR10, RZ ;  /* 0x0000000a06007c10 */ /* 0x000fe2000fffe0ff */
[----:B------:R-:W-:-:S03]  /*05f0*/  UIMAD UR10, UR15, 0x280000, URZ ;  /* 0x002800000f0a78a4 */ /* 0x000fc6000f8e023f */
[----:B------:R-:W-:Y:S01]  /*0600*/  LEA R16, R7, UR14, 0x2 ;  /* 0x0000000e07107c11 */ /* 0x000fe2000f8e10ff */
[----:B------:R-:W-:-:S03]  /*0610*/  IMAD R0, R0, 0x280, RZ ;  /* 0x0000028000007824 */ /* 0x000fc600078e02ff */
[----:B------:R-:W-:Y:S01]  /*0620*/  SHF.R.S32.HI R17, RZ, 0x1f, R16 ;  /* 0x0000001fff117819 */ /* 0x000fe20000011410 */
[----:B------:R-:W-:-:S05]  /*0630*/  IMAD.WIDE.U32 R2, R16, -0x33333333, RZ ;  /* 0xcccccccd10027825 */ /* 0x000fca00078e00ff */
[----:B------:R-:W-:Y:S01]  /*0640*/  SHF.R.U32.HI R8, RZ, 0x4, R3 ;  /* 0x00000004ff087819 */ /* 0x000fe20000011603 */
[----:B------:R-:W-:-:S03]  /*0650*/  IMAD.WIDE.U32 R2, R9, 0x280000, R16 ;  /* 0x0028000009027825 */ /* 0x000fc600078e0010 */
[----:B------:R-:W-:Y:S01]  /*0660*/  LEA R15, P0, R9, R8, 0x5 ;  /* 0x00000008090f7211 */ /* 0x000fe200078028ff */
[----:B------:R0:W-:Y:S01]  /*0670*/  STL [R1+0xb0], R8 ;  /* 0x0000b00801007387 */ /* 0x0001e20000100800 */
[----:B------:R-:W-:Y:S01]  /*0680*/  VIADD R3, R3, UR10 ;  /* 0x0000000a03037c36 */ /* 0x000fe20008000000 */
[----:B------:R-:W-:Y:S01]  /*0690*/  ULDC.64 UR10, c[0x0][0x230] ;  /* 0x00008c00000a7ab9 */ /* 0x000fe20000000a00 */
[----:B------:R-:W-:Y:S01]  /*06a0*/  LEA.HI.X R18, R9, RZ, R18, 0x5, P0 ;  /* 0x000000ff09127211 */ /* 0x000fe200000f2c12 */
[----:B-1----:R-:W-:Y:S01]  /*06b0*/  IMAD.WIDE R16, R16, 0x2, R4 ;  /* 0x0000000210107825 */ /* 0x002fe200078e0204 */
[----:B------:R-:W-:-:S04]  /*06c0*/  LEA R14, P0, R15, UR18, 0x3 ;  /* 0x000000120f0e7c11 */ /* 0x000fc8000f8018ff */
[----:B------:R-:W-:Y:S01]  /*06d0*/  LEA.HI.X R15, R15, UR19, R18, 0x3, P0 ;  /* 0x000000130f0f7c11 */ /* 0x000fe200080f1c12 */
[----:B------:R-:W-:Y:S01]  /*06e0*/  ULDC.64 UR18, c[0x0][0x228] ;  /* 0x00008a0000127ab9 */ /* 0x000fe20000000a00 */
[C---:B0-----:R-:W-:Y:S01]  /*06f0*/  IADD3 R8, P1, R0.reuse, R2, RZ ;  /* 0x0000000200087210 */ /* 0x041fe20007f3e0ff */
[----:B------:R-:W-:Y:S01]  /*0700*/  VIADD R5, R0, 0xa00 ;  /* 0x00000a0000057836 */ /* 0x000fe20000000000 */
[----:B------:R-:W2:Y:S02]  /*0710*/  LDG.E.64.CONSTANT R16, desc[UR12][R16.64] ;  /* 0x0000000c10107981 */ /* 0x000ea4000c1e9b00 */
[----:B------:R-:W-:Y:S02]  /*0720*/  IADD3.X R9, RZ, R3, RZ, P1, !PT ;  /* 0x00000003ff097210 */ /* 0x000fe40000ffe4ff */
[C---:B------:R-:W-:Y:S01]  /*0730*/  SHF.L.U32 R20, R8.reuse, 0x1, RZ ;  /* 0x0000000108147819 */ /* 0x040fe200000006ff */
[----:B------:R-:W3:Y:S01]  /*0740*/  LDG.E.64.CONSTANT R14, desc[UR12][R14.64] ;  /* 0x0000000c0e0e7981 */ /* 0x000ee2000c1e9b00 */
[----:B------:R-:W-:-:S02]  /*0750*/  SHF.L.U64.HI R22, R8, 0x1, R9 ;  /* 0x0000000108167819 */ /* 0x000fc40000010209 */
[----:B------:R-:W-:-:S03]  /*0760*/  IADD3 R18, P0, R20, UR10, RZ ;  /* 0x0000000a14127c10 */ /* 0x000fc6000ff1e0ff */
[----:B------:R-:W-:Y:S01]  /*0770*/  STL [R1+0xac], R22 ;  /* 0x0000ac1601007387 */ /* 0x000fe20000100800 */
[----:B------:R-:W-:-:S03]  /*0780*/  IADD3.X R19, R22, UR11, RZ, P0, !PT ;  /* 0x0000000b16137c10 */ /* 0x000fc600087fe4ff */
[----:B------:R0:W-:Y:S04]  /*0790*/  STL [R1+0x80], R20 ;  /* 0x0000801401007387 */ /* 0x0001e80000100800 */
[----:B------:R-:W4:Y:S01]  /*07a0*/  LDG.E.64.CONSTANT R18, desc[UR12][R18.64] ;  /* 0x0000000c12127981 */ /* 0x000f22000c1e9b00 */
[----:B0-----:R-:W-:-:S04]  /*07b0*/  IADD3 R20, P1, R20, UR18, RZ ;  /* 0x0000001214147c10 */ /* 0x001fc8000ff3e0ff */
[----:B------:R-:W-:Y:S02]  /*07c0*/  IADD3.X R21, R22, UR19, RZ, P1, !PT ;  /* 0x0000001316157c10 */ /* 0x000fe40008ffe4ff */
[----:B------:R-:W-:-:S04]  /*07d0*/  IADD3 R5, P0, R5, R2, RZ ;  /* 0x0000000205057210 */ /* 0x000fc80007f1e0ff */
[----:B------:R-:W4:Y:S01]  /*07e0*/  LDG.E.64.CONSTANT R20, desc[UR12][R20.64] ;  /* 0x0000000c14147981 */ /* 0x000f22000c1e9b00 */
[----:B------:R-:W-:Y:S02]  /*07f0*/  IADD3.X R4, RZ, R3, RZ, P0, !PT ;  /* 0x00000003ff047210 */ /* 0x000fe400007fe4ff */
[C---:B------:R-:W-:Y:S02]  /*0800*/  SHF.L.U32 R24, R5.reuse, 0x1, RZ ;  /* 0x0000000105187819 */ /* 0x040fe400000006ff */
[----:B------:R-:W-:Y:S02]  /*0810*/  SHF.L.U64.HI R26, R5, 0x1, R4 ;  /* 0x00000001051a7819 */ /* 0x000fe40000010204 */
[----:B------:R-:W-:Y:S01]  /*0820*/  IADD3 R22, P0, R24, UR10, RZ ;  /* 0x0000000a18167c10 */ /* 0x000fe2000ff1e0ff */
[----:B------:R0:W-:Y:S03]  /*0830*/  STL [R1+0xa4], R24 ;  /* 0x0000a41801007387 */ /* 0x0001e60000100800 */
[----:B------:R-:W-:Y:S01]  /*0840*/  IADD3.X R23, R26, UR11, RZ, P0, !PT ;  /* 0x0000000b1a177c10 */ /* 0x000fe200087fe4ff */
[----:B------:R-:W-:-:S05]  /*0850*/  VIADD R5, R0, 0x1400 ;  /* 0x0000140000057836 */ /* 0x000fca0000000000 */
[----:B------:R-:W4:Y:S01]  /*0860*/  LDG.E.64.CONSTANT R22, desc[UR12][R22.64] ;  /* 0x0000000c16167981 */ /* 0x000f22000c1e9b00 */
[----:B0-----:R-:W-:-:S04]  /*0870*/  IADD3 R24, P0, R24, UR18, RZ ;  /* 0x0000001218187c10 */ /* 0x001fc8000ff1e0ff */
[----:B------:R-:W-:-:S06]  /*0880*/  IADD3.X R25, R26, UR19, RZ, P0, !PT ;  /* 0x000000131a197c10 */ /* 0x000fcc00087fe4ff */
[----:B------:R-:W4:Y:S01]  /*0890*/  LDG.E.64.CONSTANT R24, desc[UR12][R24.64] ;  /* 0x0000000c18187981 */ /* 0x000f22000c1e9b00 */
[----:B------:R-:W-:-:S04]  /*08a0*/  IADD3 R5, P0, R5, R2, RZ ;  /* 0x0000000205057210 */ /* 0x000fc80007f1e0ff */
[----:B------:R-:W-:Y:S02]  /*08b0*/  IADD3.X R4, RZ, R3, RZ, P0, !PT ;  /* 0x00000003ff047210 */ /* 0x000fe400007fe4ff */
[C---:B------:R-:W-:Y:S01]  /*08c0*/  SHF.L.U32 R28, R5.reuse, 0x1, RZ ;  /* 0x00000001051c7819 */ /* 0x040fe200000006ff */
[----:B------:R0:W-:Y:S01]  /*08d0*/  STL [R1+0xa8], R26 ;  /* 0x0000a81a01007387 */ /* 0x0001e20000100800 */
[----:B------:R-:W-:-:S03]  /*08e0*/  SHF.L.U64.HI R30, R5, 0x1, R4 ;  /* 0x00000001051e7819 */ /* 0x000fc60000010204 */
[----:B------:R1:W-:Y:S01]  /*08f0*/  STL [R1+0x9c], R28 ;  /* 0x00009c1c01007387 */ /* 0x0003e20000100800 */
[----:B0-----:R-:W-:-:S04]  /*0900*/  IADD3 R26, P0, R28, UR10, RZ ;  /* 0x0000000a1c1a7c10 */ /* 0x001fc8000ff1e0ff */
[----:B------:R-:W-:Y:S02]  /*0910*/  IADD3.X R27, R30, UR11, RZ, P0, !PT ;  /* 0x0000000b1e1b7c10 */ /* 0x000fe400087fe4ff */
[----:B-1----:R-:W-:-:S04]  /*0920*/  IADD3 R28, P1, R28, UR18, RZ ;  /* 0x000000121c1c7c10 */ /* 0x002fc8000ff3e0ff */
[----:B------:R-:W4:Y:S01]  /*0930*/  LDG.E.64.CONSTANT R26, desc[UR12][R26.64] ;  /* 0x0000000c1a1a7981 */ /* 0x000f22000c1e9b00 */
[----:B------:R-:W-:Y:S01]  /*0940*/  IADD3.X R29, R30, UR19, RZ, P1, !PT ;  /* 0x000000131e1d7c10 */ /* 0x000fe20008ffe4ff */
[----:B------:R-:W-:-:S05]  /*0950*/  VIADD R5, R0, 0x1e00 ;  /* 0x00001e0000057836 */ /* 0x000fca0000000000 */
[----:B------:R-:W4:Y:S01]  /*0960*/  LDG.E.64.CONSTANT R28, desc[UR12][R28.64] ;  /* 0x0000000c1c1c7981 */ /* 0x000f22000c1e9b00 */
[----:B------:R-:W-:-:S04]  /*0970*/  IADD3 R5, P0, R5, R2, RZ ;  /* 0x0000000205057210 */ /* 0x000fc80007f1e0ff */
[----:B------:R-:W-:Y:S02]  /*0980*/  IADD3.X R4, RZ, R3, RZ, P0, !PT ;  /* 0x00000003ff047210 */ /* 0x000fe400007fe4ff */
[C---:B------:R-:W-:Y:S01]  /*0990*/  SHF.L.U32 R32, R5.reuse, 0x1, RZ ;  /* 0x0000000105207819 */ /* 0x040fe200000006ff */
[----:B------:R0:W-:Y:S01]  /*09a0*/  STL [R1+0xa0], R30 ;  /* 0x0000a01e01007387 */ /* 0x0001e20000100800 */
[----:B------:R-:W-:-:S03]  /*09b0*/  SHF.L.U64.HI R34, R5, 0x1, R4 ;  /* 0x0000000105227819 */ /* 0x000fc60000010204 */
[----:B------:R1:W-:Y:S01]  /*09c0*/  STL [R1+0x94], R32 ;  /* 0x0000942001007387 */ /* 0x0003e20000100800 */
[C---:B0-----:R-:W-:Y:S02]  /*09d0*/  IADD3 R30, P0, R32.reuse, UR10, RZ ;  /* 0x0000000a201e7c10 */ /* 0x041fe4000ff1e0ff */
[----:B-1----:R-:W-:Y:S02]  /*09e0*/  IADD3 R32, P1, R32, UR18, RZ ;  /* 0x0000001220207c10 */ /* 0x002fe4000ff3e0ff */
[C---:B------:R-:W-:Y:S02]  /*09f0*/  IADD3.X R31, R34.reuse, UR11, RZ, P0, !PT ;  /* 0x0000000b221f7c10 */ /* 0x040fe400087fe4ff */
[----:B------:R-:W-:-:S04]  /*0a00*/  IADD3.X R33, R34, UR19, RZ, P1, !PT ;  /* 0x0000001322217c10 */ /* 0x000fc80008ffe4ff */
[----:B------:R-:W4:Y:S01]  /*0a10*/  LDG.E.64.CONSTANT R30, desc[UR12][R30.64] ;  /* 0x0000000c1e1e7981 */ /* 0x000f22000c1e9b00 */
[----:B------:R-:W-:-:S03]  /*0a20*/  VIADD R5, R0, 0x2800 ;  /* 0x0000280000057836 */ /* 0x000fc60000000000 */
[----:B------:R-:W4:Y:S02]  /*0a30*/  LDG.E.64.CONSTANT R32, desc[UR12][R32.64] ;  /* 0x0000000c20207981 */ /* 0x000f24000c1e9b00 */
        /* <DEDUP_REMOVED lines=9> */
[----:B------:R-:W-:Y:S01]  /*0ad0*/  IADD3.X R37, R38, UR19, RZ, P1, !PT ;  /* 0x0000001326257c10 */ /* 0x000fe20008ffe4ff */
[----:B------:R-:W4:Y:S05]  /*0ae0*/  LDG.E.64.CONSTANT R34, desc[UR12][R34.64] ;  /* 0x0000000c22227981 */ /* 0x000f2a000c1e9b00 */
[----:B------:R-:W4:Y:S01]  /*0af0*/  LDG.E.64.CONSTANT R36, desc[UR12][R36.64] ;  /* 0x0000000c24247981 */ /* 0x000f22000c1e9b00 */
[----:B------:R-:W-:-:S05]  /*0b00*/  VIADD R5, R0, 0x3200 ;  /* 0x0000320000057836 */ /* 0x000fca0000000000 */
[----:B------:R-:W-:Y:S01]  /*0b10*/  IADD3 R5, P0, R5, R2, RZ ;  /* 0x0000000205057210 */ /* 0x000fe20007f1e0ff */
[----:B------:R0:W-:Y:S03]  /*0b20*/  STL [R1+0x90], R38 ;  /* 0x0000902601007387 */ /* 0x0001e60000100800 */
[----:B------:R-:W-:Y:S02]  /*0b30*/  IADD3.X R4, RZ, R3, RZ, P0, !PT ;  /* 0x00000003ff047210 */ /* 0x000fe400007fe4ff */
[C---:B------:R-:W-:Y:S02]  /*0b40*/  SHF.L.U32 R40, R5.reuse, 0x1, RZ ;  /* 0x0000000105287819 */ /* 0x040fe400000006ff */
[----:B------:R-:W-:Y:S02]  /*0b50*/  SHF.L.U64.HI R42, R5, 0x1, R4 ;  /* 0x00000001052a7819 */ /* 0x000fe40000010204 */
[----:B0-----:R-:W-:-:S04]  /*0b60*/  IADD3 R38, P0, R40, UR10, RZ ;  /* 0x0000000a28267c10 */ /* 0x001fc8000ff1e0ff */
[----:B------:R-:W-:-:S06]  /*0b70*/  IADD3.X R39, R42, UR11, RZ, P0, !PT ;  /* 0x0000000b2a277c10 */ /* 0x000fcc00087fe4ff */
[----:B------:R-:W4:Y:S01]  /*0b80*/  LDG.E.64.CONSTANT R38, desc[UR12][R38.64] ;  /* 0x0000000c26267981 */ /* 0x000f22000c1e9b00 */
[----:B------:R-:W-:-:S03]  /*0b90*/  VIADD R4, R0, 0x3c00 ;  /* 0x00003c0000047836 */ /* 0x000fc60000000000 */
[----:B------:R0:W-:Y:S02]  /*0ba0*/  STL [R1+0x84], R40 ;  /* 0x0000842801007387 */ /* 0x0001e40000100800 */
[----:B------:R-:W-:-:S04]  /*0bb0*/  IADD3 R4, P0, R4, R2, RZ ;  /* 0x0000000204047210 */ /* 0x000fc80007f1e0ff */
[----:B------:R-:W-:Y:S02]  /*0bc0*/  IADD3.X R5, RZ, R3, RZ, P0, !PT ;  /* 0x00000003ff057210 */ /* 0x000fe400007fe4ff */
[----:B------:R-:W-:Y:S02]  /*0bd0*/  SHF.L.U32 R44, R4, 0x1, RZ ;  /* 0x00000001042c7819 */ /* 0x000fe400000006ff */
[----:B0-----:R-:W-:Y:S01]  /*0be0*/  IADD3 R40, P1, R40, UR18, RZ ;  /* 0x0000001228287c10 */ /* 0x001fe2000ff3e0ff */
[----:B------:R0:W-:Y:S01]  /*0bf0*/  STL [R1+0x88], R42 ;  /* 0x0000882a01007387 */ /* 0x0001e20000100800 */
[----:B------:R-:W-:Y:S01]  /*0c00*/  SHF.L.U64.HI R46, R4, 0x1, R5 ;  /* 0x00000001042e7819 */ /* 0x000fe20000010205 */
[----:B------:R-:W-:Y:S01]  /*0c10*/  VIADD R0, R0, 0x4600 ;  /* 0x0000460000007836 */ /* 0x000fe20000000000 */
[----:B------:R-:W-:Y:S01]  /*0c20*/  IADD3.X R41, R42, UR19, RZ, P1, !PT ;  /* 0x000000132a297c10 */ /* 0x000fe20008ffe4ff */
[----:B------:R1:W-:Y:S01]  /*0c30*/  STL [R1+0x78], R44 ;  /* 0x0000782c01007387 */ /* 0x0003e20000100800 */
[----:B0-----:R-:W-:Y:S01]  /*0c40*/  IADD3 R42, P0, R44, UR10, RZ ;  /* 0x0000000a2c2a7c10 */ /* 0x001fe2000ff1e0ff */
[----:B------:R-:W-:-:S03]  /*0c50*/  IMAD.MOV.U32 R53, RZ, RZ, 0x28 ;  /* 0x00000028ff357424 */ /* 0x000fc600078e00ff */
[----:B------:R-:W4:Y:S01]  /*0c60*/  LDG.E.64.CONSTANT R40, desc[UR12][R40.64] ;  /* 0x0000000c28287981 */ /* 0x000f22000c1e9b00 */
[----:B------:R-:W-:Y:S02]  /*0c70*/  IADD3.X R43, R46, UR11, RZ, P0, !PT ;  /* 0x0000000b2e2b7c10 */ /* 0x000fe400087fe4ff */
[----:B------:R-:W-:Y:S02]  /*0c80*/  IADD3 R0, P0, R0, R2, RZ ;  /* 0x0000000200007210 */ /* 0x000fe40007f1e0ff */
[----:B-1----:R-:W-:Y:S02]  /*0c90*/  IADD3 R44, P1, R44, UR18, RZ ;  /* 0x000000122c2c7c10 */ /* 0x002fe4000ff3e0ff */
[----:B------:R-:W-:Y:S01]  /*0ca0*/  SHF.L.U32 R5, R0, 0x1, RZ ;  /* 0x0000000100057819 */ /* 0x000fe200000006ff */
[----:B------:R0:W-:Y:S01]  /*0cb0*/  STL [R1+0x7c], R46 ;  /* 0x00007c2e01007387 */ /* 0x0001e20000100800 */
[----:B------:R-:W-:Y:S02]  /*0cc0*/  IADD3.X R45, R46, UR19, RZ, P1, !PT ;  /* 0x000000132e2d7c10 */ /* 0x000fe40008ffe4ff */
[----:B------:R-:W-:Y:S01]  /*0cd0*/  IADD3.X R3, RZ, R3, RZ, P0, !PT ;  /* 0x00000003ff037210 */ /* 0x000fe200007fe4ff */
[----:B------:R1:W-:Y:S01]  /*0ce0*/  STL [R1+0x70], R5 ;  /* 0x0000700501007387 */ /* 0x0003e20000100800 */
[----:B------:R-:W-:Y:S01]  /*0cf0*/  IADD3 R48, P1, R5, UR18, RZ ;  /* 0x0000001205307c10 */ /* 0x000fe2000ff3e0ff */
[----:B------:R-:W-:-:S02]  /*0d00*/  IMAD R7, R7, R53, UR8 ;  /* 0x0000000807077e24 */ /* 0x000fc4000f8e0235 */
[----:B------:R-:W4:Y:S01]  /*0d10*/  LDG.E.64.CONSTANT R42, desc[UR12][R42.64] ;  /* 0x0000000c2a2a7981 */ /* 0x000f22000c1e9b00 */
[----:B0-----:R-:W-:Y:S01]  /*0d20*/  IADD3 R46, P0, R5, UR10, RZ ;  /* 0x0000000a052e7c10 */ /* 0x001fe2000ff1e0ff */
[----:B------:R-:W-:Y:S01]  /*0d30*/  ULDC UR10, c[0x0][0x250] ;  /* 0x00009400000a7ab9 */ /* 0x000fe20000000800 */
[----:B------:R-:W-:Y:S01]  /*0d40*/  SHF.L.U64.HI R4, R0, 0x1, R3 ;  /* 0x0000000100047819 */ /* 0x000fe20000010203 */
[----:B------:R-:W4:Y:S01]  /*0d50*/  LDG.E.64.CONSTANT R44, desc[UR12][R44.64] ;  /* 0x0000000c2c2c7981 */ /* 0x000f22000c1e9b00 */
[----:B------:R-:W-:Y:S02]  /*0d60*/  LEA R6, R6, R7, 0x3 ;  /* 0x0000000706067211 */ /* 0x000fe400078e18ff */
[C---:B------:R-:W-:Y:S01]  /*0d70*/  IADD3.X R47, R4.reuse, UR11, RZ, P0, !PT ;  /* 0x0000000b042f7c10 */ /* 0x040fe200087fe4ff */
[----:B------:R0:W-:Y:S01]  /*0d80*/  STL [R1+0x74], R4 ;  /* 0x0000740401007387 */ /* 0x0001e20000100800 */
[----:B------:R-:W-:-:S04]  /*0d90*/  IADD3.X R49, R4, UR19, RZ, P1, !PT ;  /* 0x0000001304317c10 */ /* 0x000fc80008ffe4ff */
[----:B------:R-:W4:Y:S04]  /*0da0*/  LDG.E.64.CONSTANT R46, desc[UR12][R46.64] ;  /* 0x0000000c2e2e7981 */ /* 0x000f28000c1e9b00 */
[----:B------:R-:W4:Y:S01]  /*0db0*/  LDG.E.64.CONSTANT R48, desc[UR12][R48.64] ;  /* 0x0000000c30307981 */ /* 0x000f22000c1e9b00 */
[----:B---3--:R-:W-:-:S06]  /*0dc0*/  FADD.FTZ R2, R15, UR10 ;  /* 0x0000000a0f027e21 */ /* 0x008fcc0008010000 */
[----:B------:R-:W3:Y:S01]  /*0dd0*/  MUFU.RSQ R2, R2 ;  /* 0x0000000200027308 */ /* 0x000ee20000001400 */
[C---:B--2---:R-:W-:Y:S02]  /*0de0*/  PRMT R9, R16.reuse, 0x7632, R9 ;  /* 0x0000763210097816 */ /* 0x044fe40000000009 */
[----:B------:R-:W-:Y:S02]  /*0df0*/  SHF.L.U32 R3, R16, 0x10, RZ ;  /* 0x0000001010037819 */ /* 0x000fe400000006ff */
[C---:B----4-:R-:W-:Y:S02]  /*0e00*/  PRMT R52, R18.reuse, 0x7632, R52 ;  /* 0x0000763212347816 */ /* 0x050fe40000000034 */
[----:B------:R-:W-:-:S03]  /*0e10*/  SHF.L.U32 R50, R18, 0x10, RZ ;  /* 0x0000001012327819 */ /* 0x000fc600000006ff */
[----:B------:R-:W-:Y:S02]  /*0e20*/  IMAD.U32 R52, R52, 0x10000, RZ ;  /* 0x0001000034347824 */ /* 0x000fe400078e00ff */
[C---:B------:R-:W-:Y:S01]  /*0e30*/  FADD.FTZ R50, -R14.reuse, R50 ;  /* 0x000000320e327221 */ /* 0x040fe20000010100 */
[----:B------:R-:W-:Y:S01]  /*0e40*/  IMAD.U32 R9, R9, 0x10000, RZ ;  /* 0x0001000009097824 */ /* 0x000fe200078e00ff */
[C---:B------:R-:W-:Y:S01]  /*0e50*/  SHF.L.U32 R15, R19.reuse, 0x10, RZ ;  /* 0x00000010130f7819 */ /* 0x040fe200000006ff */
[----:B------:R-:W-:Y:S01]  /*0e60*/  FADD.FTZ R52, -R14, R52 ;  /* 0x000000340e347221 */ /* 0x000fe20000010100 */
[----:B---3--:R-:W-:Y:S01]  /*0e70*/  FMUL.FTZ R57, R2, R50 ;  /* 0x0000003202397220 */ /* 0x008fe20000410000 */
[C---:B------:R-:W-:Y:S02]  /*0e80*/  SHF.L.U32 R0, R20.reuse, 0x10, RZ ;  /* 0x0000001014007819 */ /* 0x040fe400000006ff */
[----:B------:R-:W-:Y:S02]  /*0e90*/  PRMT R8, R20, 0x7632, R8 ;  /* 0x0000763214087816 */ /* 0x000fe40000000008 */
[----:B------:R-:W-:Y:S01]  /*0ea0*/  PRMT R54, R19, 0x7632, R54 ;  /* 0x0000763213367816 */ /* 0x000fe20000000036 */
[----:B-1----:R-:W-:Y:S01]  /*0eb0*/  FMUL.FTZ R5, R0, R3 ;  /* 0x0000000300057220 */ /* 0x002fe20000410000 */
[----:B------:R-:W-:Y:S01]  /*0ec0*/  SHF.L.U32 R8, R8, 0x10, RZ ;  /* 0x0000001008087819 */ /* 0x000fe200000006ff */
[----:B------:R-:W-:Y:S01]  /*0ed0*/  FMUL.FTZ R52, R2, R52 ;  /* 0x0000003402347220 */ /* 0x000fe20000410000 */
[----:B0-----:R-:W-:Y:S01]  /*0ee0*/  SHF.L.U32 R4, R17, 0x10, RZ ;  /* 0x0000001011047819 */ /* 0x001fe200000006ff */
[----:B------:R-:W-:Y:S01]  /*0ef0*/  FFMA.FTZ R5, R57, R5, RZ ;  /* 0x0000000539057223 */ /* 0x000fe200000100ff */
[----:B------:R-:W-:-:S02]  /*0f00*/  IMAD.U32 R56, R21, 0x10000, RZ ;  /* 0x0001000015387824 */ /* 0x000fc400078e00ff */
[----:B------:R-:W-:Y:S01]  /*0f10*/  FMUL.FTZ R51, R8, R9 ;  /* 0x0000000908337220 */ /* 0x000fe20000410000 */
[----:B------:R-:W-:Y:S01]  /*0f20*/  FADD.FTZ R15, -R14, R15 ;  /* 0x0000000f0e0f7221 */ /* 0x000fe20000010100 */
[----:B------:R-:W-:Y:S01]  /*0f30*/  PRMT R50, R17, 0x7632, R50 ;  /* 0x0000763211327816 */ /* 0x000fe20000000032 */
[----:B------:R0:W-:Y:S01]  /*0f40*/  STL [R1+0xc8], R16 ;  /* 0x0000c81001007387 */ /* 0x0001e20000100800 */
[----:B------:R-:W-:Y:S02]  /*0f50*/  PRMT R7, R21, 0x7632, R7 ;  /* 0x0000763215077816 */ /* 0x000fe40000000007 */
[----:B------:R-:W-:Y:S01]  /*0f60*/  SHF.L.U32 R54, R54, 0x10, RZ ;  /* 0x0000001036367819 */ /* 0x000fe200000006ff */
[----:B------:R-:W-:Y:S01]  /*0f70*/  STL [R1+0xcc], R18 ;  /* 0x0000cc1201007387 */ /* 0x000fe20000100800 */
[----:B------:R-:W-:Y:S01]  /*0f80*/  FFMA.FTZ R51, R52, R51, R5 ;  /* 0x0000003334337223 */ /* 0x000fe20000010005 */
[----:B------:R-:W-:Y:S01]  /*0f90*/  FMUL.FTZ R5, R56, R4 ;  /* 0x0000000438057220 */ /* 0x000fe20000410000 */
[----:B------:R-:W-:Y:S01]  /*0fa0*/  SHF.L.U32 R7, R7, 0x10, RZ ;  /* 0x0000001007077819 */ /* 0x000fe200000006ff */
[----:B------:R-:W-:Y:S01]  /*0fb0*/  STL [R1+0xd0], R20 ;  /* 0x0000d01401007387 */ /* 0x000fe20000100800 */
[----:B------:R-:W-:-:S02]  /*0fc0*/  IMAD.U32 R50, R50, 0x10000, RZ ;  /* 0x0001000032327824 */ /* 0x000fc400078e00ff */
[----:B0-----:R-:W-:Y:S01]  /*0fd0*/  FMUL.FTZ R16, R2, R15 ;  /* 0x0000000f02107220 */ /* 0x001fe20000410000 */
[----:B------:R-:W-:Y:S01]  /*0fe0*/  FADD.FTZ R54, -R14, R54 ;  /* 0x000000360e367221 */ /* 0x000fe20000010100 */
[----:B------:R-:W-:Y:S04]  /*0ff0*/  STL [R1+0x48], R57 ;  /* 0x0000483901007387 */ /* 0x000fe80000100800 */
[----:B------:R-:W-:Y:S01]  /*1000*/  STL [R1+0x14], R56 ;  /* 0x0000143801007387 */ /* 0x000fe20000100800 */
[----:B------:R-:W-:-:S03]  /*1010*/  FFMA.FTZ R51, R16, R5, R51 ;  /* 0x0000000510337223 */ /* 0x000fc60000010033 */
[----:B------:R-:W-:Y:S01]  /*1020*/  STL [R1+0xd4], R19 ;  /* 0x0000d41301007387 */ /* 0x000fe20000100800 */
[----:B------:R-:W-:Y:S01]  /*1030*/  FMUL.FTZ R5, R7, R50 ;  /* 0x0000003207057220 */ /* 0x000fe20000410000 */
[----:B------:R-:W-:Y:S02]  /*1040*/  FFMA.FTZ R10, R52, R8, R10 ;  /* 0x00000008340a7223 */ /* 0x000fe4000001000a */
[----:B------:R0:W-:Y:S01]  /*1050*/  STL [R1+0x50], R6 ;  /* 0x0000500601007387 */ /* 0x0001e20000100800 */
[C---:B------:R-:W-:Y:S02]  /*1060*/  SHF.L.U32 R53, R22.reuse, 0x10, RZ ;  /* 0x0000001016357819 */ /* 0x040fe400000006ff */
[----:B------:R-:W-:Y:S01]  /*1070*/  PRMT R52, R22, 0x7632, R52 ;  /* 0x0000763216347816 */ /* 0x000fe20000000034 */
[----:B------:R1:W-:Y:S01]  /*1080*/  STL [R1+0x6c], R16 ;  /* 0x00006c1001007387 */ /* 0x0003e20000100800 */
[----:B0-----:R-:W-:Y:S01]  /*1090*/  FADD.FTZ R6, R8, R11 ;  /* 0x0000000b08067221 */ /* 0x001fe20000010000 */
[----:B------:R-:W-:Y:S01]  /*10a0*/  FMUL.FTZ R11, R2, R54 ;  /* 0x00000036020b7220 */ /* 0x000fe20000410000 */
[----:B------:R-:W-:Y:S01]  /*10b0*/  FFMA.FTZ R15, R0, R3, RZ ;  /* 0x00000003000f7223 */ /* 0x000fe200000100ff */
[----:B------:R-:W-:-:S02]  /*10c0*/  SHF.L.U32 R52, R52, 0x10, RZ ;  /* 0x0000001034347819 */ /* 0x000fc400000006ff */
[----:B------:R-:W-:Y:S01]  /*10d0*/  FFMA.FTZ R51, R11, R5, R51 ;  /* 0x000000050b337223 */ /* 0x000fe20000010033 */
[C---:B------:R-:W-:Y:S01]  /*10e0*/  PRMT R5, R24.reuse, 0x7632, R5 ;  /* 0x0000763218057816 */ /* 0x040fe20000000005 */
[----:B-1----:R-:W-:Y:S02]  /*10f0*/  IMAD.U32 R16, R24, 0x10000, RZ ;  /* 0x0001000018107824 */ /* 0x002fe400078e00ff */
[----:B------:R-:W-:Y:S01]  /*1100*/  FADD.FTZ R53, -R14, R53 ;  /* 0x000000350e357221 */ /* 0x000fe20000010100 */
[----:B------:R0:W-:Y:S01]  /*1110*/  STL [R1+0xd8], R17 ;  /* 0x0000d81101007387 */ /* 0x0001e20000100800 */
[----:B------:R-:W-:Y:S01]  /*1120*/  FFMA.FTZ R15, R8, R9, R15 ;  /* 0x00000009080f7223 */ /* 0x000fe2000001000f */
[----:B------:R-:W-:Y:S01]  /*1130*/  SHF.L.U32 R5, R5, 0x10, RZ ;  /* 0x0000001005057819 */ /* 0x000fe200000006ff */
[----:B------:R-:W-:Y:S01]  /*1140*/  FMUL.FTZ R8, R3, R16 ;  /* 0x0000001003087220 */ /* 0x000fe20000410000 */
[----:B------:R-:W-:Y:S01]  /*1150*/  FADD.FTZ R52, -R14, R52 ;  /* 0x000000340e347221 */ /* 0x000fe20000010100 */
[C---:B------:R-:W-:Y:S01]  /*1160*/  IMAD.U32 R54, R23.reuse, 0x10000, RZ ;  /* 0x0001000017367824 */ /* 0x040fe200078e00ff */
[----:B------:R-:W-:Y:S01]  /*1170*/  PRMT R55, R23, 0x7632, R55 ;  /* 0x0000763217377816 */ /* 0x000fe20000000037 */
[----:B------:R-:W-:Y:S01]  /*1180*/  FFMA.FTZ R12, R11, R7, R12 ;  /* 0x000000070b0c7223 */ /* 0x000fe2000001000c */
[C---:B0-----:R-:W-:Y:S01]  /*1190*/  FMUL.FTZ R17, R2.reuse, R53 ;  /* 0x0000003502117220 */ /* 0x041fe20000410000 */
[----:B------:R-:W-:Y:S01]  /*11a0*/  FMUL.FTZ R11, R9, R5 ;  /* 0x00000005090b7220 */ /* 0x000fe20000410000 */
[----:B------:R-:W-:Y:S01]  /*11b0*/  FMUL.FTZ R52, R2, R52 ;  /* 0x0000003402347220 */ /* 0x000fe20000410000 */
[----:B------:R-:W-:Y:S01]  /*11c0*/  SHF.L.U32 R61, R25, 0x10, RZ ;  /* 0x00000010193d7819 */ /* 0x000fe200000006ff */
[----:B------:R-:W-:Y:S01]  /*11d0*/  FFMA.FTZ R51, R17, R8, R51 ;  /* 0x0000000811337223 */ /* 0x000fe20000010033 */
[----:B------:R-:W-:Y:S01]  /*11e0*/  PRMT R8, R25, 0x7632, R8 ;  /* 0x0000763219087816 */ /* 0x000fe20000000008 */
[----:B------:R-:W-:Y:S01]  /*11f0*/  FADD.FTZ R54, -R14, R54 ;  /* 0x000000360e367221 */ /* 0x000fe20000010100 */
[----:B------:R-:W-:Y:S01]  /*1200*/  SHF.L.U32 R55, R55, 0x10, RZ ;  /* 0x0000001037377819 */ /* 0x000fe200000006ff */
[----:B------:R-:W-:Y:S01]  /*1210*/  STL [R1+0xdc], R21 ;  /* 0x0000dc1501007387 */ /* 0x000fe20000100800 */
[----:B------:R-:W-:Y:S01]  /*1220*/  FFMA.FTZ R51, R52, R11, R51 ;  /* 0x0000000b34337223 */ /* 0x000fe20000010033 */
[----:B------:R-:W-:Y:S01]  /*1230*/  FMUL.FTZ R53, R4, R61 ;  /* 0x0000003d04357220 */ /* 0x000fe20000410000 */
[----:B------:R-:W-:Y:S01]  /*1240*/  FFMA.FTZ R11, R56, R4, R15 ;  /* 0x00000004380b7223 */ /* 0x000fe2000001000f */
[----:B------:R0:W-:Y:S01]  /*1250*/  STL [R1+0x118], R0 ;  /* 0x0001180001007387 */ /* 0x0001e20000100800 */
[----:B------:R-:W-:-:S02]  /*1260*/  IMAD.U32 R8, R8, 0x10000, RZ ;  /* 0x0001000008087824 */ /* 0x000fc400078e00ff */
[----:B------:R-:W-:Y:S01]  /*1270*/  FADD.FTZ R15, -R14, R55 ;  /* 0x000000370e0f7221 */ /* 0x000fe20000010100 */
[C---:B------:R-:W-:Y:S01]  /*1280*/  FADD.FTZ R57, R7.reuse, R13 ;  /* 0x0000000d07397221 */ /* 0x040fe20000010000 */
[C---:B0-----:R-:W-:Y:S02]  /*1290*/  FMUL.FTZ R0, R2.reuse, R54 ;  /* 0x0000003602007220 */ /* 0x041fe40000410000 */
[----:B------:R-:W-:Y:S02]  /*12a0*/  FMUL.FTZ R13, R2, R15 ;  /* 0x0000000f020d7220 */ /* 0x000fe40000410000 */
[----:B------:R-:W-:Y:S01]  /*12b0*/  FFMA.FTZ R51, R0, R53, R51 ;  /* 0x0000003500337223 */ /* 0x000fe20000010033 */
[----:B------:R-:W-:Y:S01]  /*12c0*/  FMUL.FTZ R53, R50, R8 ;  /* 0x0000000832357220 */ /* 0x000fe20000410000 */
[----:B------:R-:W-:Y:S01]  /*12d0*/  FFMA.FTZ R11, R7, R50, R11 ;  /* 0x00000032070b7223 */ /* 0x000fe2000001000b */
[----:B------:R-:W-:Y:S01]  /*12e0*/  FFMA.FTZ R7, R52, R5, R10 ;  /* 0x0000000534077223 */ /* 0x000fe2000001000a */
[C---:B------:R-:W-:Y:S01]  /*12f0*/  SHF.L.U32 R10, R26.reuse, 0x10, RZ ;  /* 0x000000101a0a7819 */ /* 0x040fe200000006ff */
[C---:B------:R-:W-:Y:S01]  /*1300*/  FFMA.FTZ R15, R13.reuse, R8, R12 ;  /* 0x000000080d0f7223 */ /* 0x040fe2000001000c */
[----:B------:R-:W-:Y:S01]  /*1310*/  FFMA.FTZ R51, R13, R53, R51 ;  /* 0x000000350d337223 */ /* 0x000fe20000010033 */
[----:B------:R-:W-:Y:S01]  /*1320*/  PRMT R13, R26, 0x7632, R13 ;  /* 0x000076321a0d7816 */ /* 0x000fe2000000000d */
[----:B------:R-:W-:Y:S01]  /*1330*/  STL [R1+0xe0], R22 ;  /* 0x0000e01601007387 */ /* 0x000fe20000100800 */
[----:B------:R-:W-:-:S03]  /*1340*/  FADD.FTZ R12, -R14, R10 ;  /* 0x0000000a0e0c7221 */ /* 0x000fc60000010100 */
[----:B------:R-:W-:Y:S01]  /*1350*/  STL [R1], R16 ;  /* 0x0000001001007387 */ /* 0x000fe20000100800 */
[----:B------:R-:W-:-:S03]  /*1360*/  IMAD.U32 R10, R13, 0x10000, RZ ;  /* 0x000100000d0a7824 */ /* 0x000fc600078e00ff */
[----:B------:R-:W-:Y:S01]  /*1370*/  STL [R1+0xe4], R24 ;  /* 0x0000e41801007387 */ /* 0x000fe20000100800 */
[C---:B------:R-:W-:Y:S01]  /*1380*/  PRMT R52, R28.reuse, 0x7632, R52 ;  /* 0x000076321c347816 */ /* 0x040fe20000000034 */
[----:B------:R-:W-:Y:S02]  /*1390*/  FFMA.FTZ R13, R3, R16, R11 ;  /* 0x00000010030d7223 */ /* 0x000fe4000001000b */
[----:B------:R-:W-:Y:S01]  /*13a0*/  STL [R1+0x68], R17 ;  /* 0x0000681101007387 */ /* 0x000fe20000100800 */
[----:B------:R-:W-:-:S03]  /*13b0*/  SHF.L.U32 R60, R28, 0x10, RZ ;  /* 0x000000101c3c7819 */ /* 0x000fc600000006ff */
[----:B------:R-:W-:Y:S04]  /*13c0*/  STL [R1+0xe8], R23 ;  /* 0x0000e81701007387 */ /* 0x000fe80000100800 */
[----:B------:R-:W-:Y:S01]  /*13d0*/  STL [R1+0xec], R25 ;  /* 0x0000ec1901007387 */ /* 0x000fe20000100800 */
[----:B------:R-:W-:-:S03]  /*13e0*/  SHF.L.U32 R52, R52, 0x10, RZ ;  /* 0x0000001034347819 */ /* 0x000fc600000006ff */
[----:B------:R-:W-:Y:S01]  /*13f0*/  STL [R1+0x64], R0 ;  /* 0x0000640001007387 */ /* 0x000fe20000100800 */
[----:B------:R-:W-:Y:S01]  /*1400*/  FADD.FTZ R6, R6, R5 ;  /* 0x0000000506067221 */ /* 0x000fe20000010000 */
[----:B------:R-:W-:Y:S02]  /*1410*/  FFMA.FTZ R13, R9, R5, R13 ;  /* 0x00000005090d7223 */ /* 0x000fe4000001000d */
[----:B------:R-:W-:Y:S01]  /*1420*/  STL [R1+0xf0], R26 ;  /* 0x0000f01a01007387 */ /* 0x000fe20000100800 */
[----:B------:R-:W-:Y:S01]  /*1430*/  FMUL.FTZ R11, R3, R60 ;  /* 0x0000003c030b7220 */ /* 0x000fe20000410000 */
[C---:B------:R-:W-:Y:S02]  /*1440*/  SHF.L.U32 R5, R27.reuse, 0x10, RZ ;  /* 0x000000101b057819 */ /* 0x040fe400000006ff */
[----:B------:R0:W-:Y:S01]  /*1450*/  STL [R1+0xf4], R28 ;  /* 0x0000f41c01007387 */ /* 0x0001e20000100800 */
[----:B------:R-:W-:Y:S01]  /*1460*/  PRMT R53, R27, 0x7632, R53 ;  /* 0x000076321b357816 */ /* 0x000fe20000000035 */
[----:B------:R-:W-:-:S02]  /*1470*/  IMAD.U32 R59, R29, 0x10000, RZ ;  /* 0x000100001d3b7824 */ /* 0x000fc400078e00ff */
[----:B------:R-:W-:Y:S01]  /*1480*/  FADD.FTZ R5, -R14, R5 ;  /* 0x000000050e057221 */ /* 0x000fe20000010100 */
[----:B0-----:R-:W-:Y:S01]  /*1490*/  FMUL.FTZ R28, R2, R12 ;  /* 0x0000000c021c7220 */ /* 0x001fe20000410000 */
[----:B------:R-:W-:Y:S01]  /*14a0*/  FADD.FTZ R12, -R14, R10 ;  /* 0x0000000a0e0c7221 */ /* 0x000fe20000010100 */
[----:B------:R-:W-:Y:S01]  /*14b0*/  FMUL.FTZ R10, R9, R52 ;  /* 0x00000034090a7220 */ /* 0x000fe20000410000 */
[----:B------:R-:W-:Y:S01]  /*14c0*/  SHF.L.U32 R53, R53, 0x10, RZ ;  /* 0x0000001035357819 */ /* 0x000fe200000006ff */
[--C-:B------:R-:W-:Y:S01]  /*14d0*/  FFMA.FTZ R11, R28, R11, R51.reuse ;  /* 0x0000000b1c0b7223 */ /* 0x100fe20000010033 */
[C---:B------:R-:W-:Y:S01]  /*14e0*/  FMUL.FTZ R12, R2.reuse, R12 ;  /* 0x0000000c020c7220 */ /* 0x040fe20000410000 */
[----:B------:R-:W-:Y:S01]  /*14f0*/  PRMT R51, R29, 0x7632, R51 ;  /* 0x000076321d337816 */ /* 0x000fe20000000033 */
[----:B------:R-:W-:Y:S02]  /*1500*/  FMUL.FTZ R26, R2, R5 ;  /* 0x00000005021a7220 */ /* 0x000fe40000410000 */
[----:B------:R-:W-:Y:S01]  /*1510*/  FFMA.FTZ R11, R12, R10, R11 ;  /* 0x0000000a0c0b7223 */ /* 0x000fe2000001000b */
[----:B------:R-:W-:Y:S01]  /*1520*/  SHF.L.U32 R51, R51, 0x10, RZ ;  /* 0x0000001033337819 */ /* 0x000fe200000006ff */
[C---:B------:R-:W-:Y:S01]  /*1530*/  FMUL.FTZ R10, R4.reuse, R59 ;  /* 0x0000003b040a7220 */ /* 0x040fe20000410000 */
[----:B------:R-:W-:Y:S01]  /*1540*/  FFMA.FTZ R13, R4, R61, R13 ;  /* 0x0000003d040d7223 */ /* 0x000fe2000001000d */
[----:B------:R-:W-:Y:S01]  /*1550*/  FADD.FTZ R5, -R14, R53 ;  /* 0x000000350e057221 */ /* 0x000fe20000010100 */
[----:B------:R-:W-:Y:S01]  /*1560*/  FADD.FTZ R57, R57, R8 ;  /* 0x0000000839397221 */ /* 0x000fe20000010000 */
[----:B------:R-:W-:Y:S01]  /*1570*/  FFMA.FTZ R11, R26, R10, R11 ;  /* 0x0000000a1a0b7223 */ /* 0x000fe2000001000b */
[----:B------:R-:W-:Y:S01]  /*1580*/  FFMA.FTZ R8, R50, R8, R13 ;  /* 0x0000000832087223 */ /* 0x000fe2000001000d */
[----:B------:R-:W-:Y:S01]  /*1590*/  FMUL.FTZ R5, R2, R5 ;  /* 0x0000000502057220 */ /* 0x000fe20000410000 */
[----:B------:R-:W-:Y:S01]  /*15a0*/  FMUL.FTZ R10, R50, R51 ;  /* 0x00000033320a7220 */ /* 0x000fe20000410000 */
[----:B------:R-:W-:Y:S01]  /*15b0*/  FFMA.FTZ R7, R12, R52, R7 ;  /* 0x000000340c077223 */ /* 0x000fe20000010007 */
[C---:B------:R-:W-:Y:S01]  /*15c0*/  PRMT R13, R30.reuse, 0x7632, R13 ;  /* 0x000076321e0d7816 */ /* 0x040fe2000000000d */
[----:B------:R-:W-:-:S02]  /*15d0*/  IMAD.U32 R12, R30, 0x10000, RZ ;  /* 0x000100001e0c7824 */ /* 0x000fc400078e00ff */
[----:B------:R-:W-:Y:S01]  /*15e0*/  FFMA.FTZ R11, R5, R10, R11 ;  /* 0x0000000a050b7223 */ /* 0x000fe2000001000b */
[C---:B------:R-:W-:Y:S01]  /*15f0*/  PRMT R10, R32.reuse, 0x7632, R10 ;  /* 0x00007632200a7816 */ /* 0x040fe2000000000a */
[----:B------:R-:W-:Y:S01]  /*1600*/  FFMA.FTZ R8, R3, R60, R8 ;  /* 0x0000003c03087223 */ /* 0x000fe20000010008 */
[----:B------:R-:W-:Y:S01]  /*1610*/  SHF.L.U32 R58, R32, 0x10, RZ ;  /* 0x00000010203a7819 */ /* 0x000fe200000006ff */
[----:B------:R-:W-:Y:S01]  /*1620*/  FADD.FTZ R12, -R14, R12 ;  /* 0x0000000c0e0c7221 */ /* 0x000fe20000010100 */
[----:B------:R-:W-:Y:S01]  /*1630*/  SHF.L.U32 R13, R13, 0x10, RZ ;  /* 0x000000100d0d7819 */ /* 0x000fe200000006ff */
[----:B------:R-:W-:Y:S01]  /*1640*/  FADD.FTZ R6, R6, R52 ;  /* 0x0000003406067221 */ /* 0x000fe20000010000 */
[----:B------:R-:W-:Y:S01]  /*1650*/  FFMA.FTZ R15, R5, R51, R15 ;  /* 0x00000033050f7223 */ /* 0x000fe2000001000f */
[----:B------:R-:W-:Y:S01]  /*1660*/  FFMA.FTZ R52, R9, R52, R8 ;  /* 0x0000003409347223 */ /* 0x000fe20000010008 */
[----:B------:R-:W-:Y:S02]  /*1670*/  IMAD.U32 R10, R10, 0x10000, RZ ;  /* 0x000100000a0a7824 */ /* 0x000fe400078e00ff */
[----:B------:R-:W-:Y:S01]  /*1680*/  FMUL.FTZ R5, R3, R58 ;  /* 0x0000003a03057220 */ /* 0x000fe20000410000 */
[----:B------:R-:W-:Y:S01]  /*1690*/  FMUL.FTZ R25, R2, R12 ;  /* 0x0000000c02197220 */ /* 0x000fe20000410000 */
[----:B------:R-:W-:Y:S01]  /*16a0*/  FADD.FTZ R13, -R14, R13 ;  /* 0x0000000d0e0d7221 */ /* 0x000fe20000010100 */
[----:B------:R-:W-:-:S02]  /*16b0*/  SHF.L.U32 R8, R31, 0x10, RZ ;  /* 0x000000101f087819 */ /* 0x000fc400000006ff */
[----:B------:R-:W-:Y:S01]  /*16c0*/  PRMT R53, R31, 0x7632, R53 ;  /* 0x000076321f357816 */ /* 0x000fe20000000035 */
[----:B------:R-:W-:Y:S01]  /*16d0*/  FFMA.FTZ R11, R25, R5, R11 ;  /* 0x00000005190b7223 */ /* 0x000fe2000001000b */
[----:B------:R-:W-:Y:S01]  /*16e0*/  FMUL.FTZ R12, R9, R10 ;  /* 0x0000000a090c7220 */ /* 0x000fe20000410000 */
[----:B------:R-:W-:Y:S01]  /*16f0*/  FMUL.FTZ R13, R2, R13 ;  /* 0x0000000d020d7220 */ /* 0x000fe20000410000 */
[C---:B------:R-:W-:Y:S01]  /*1700*/  SHF.L.U32 R56, R33.reuse, 0x10, RZ ;  /* 0x0000001021387819 */ /* 0x040fe200000006ff */
[----:B------:R-:W-:Y:S01]  /*1710*/  FADD.FTZ R8, -R14, R8 ;  /* 0x000000080e087221 */ /* 0x000fe20000010100 */
[----:B------:R-:W-:Y:S01]  /*1720*/  PRMT R5, R33, 0x7632, R5 ;  /* 0x0000763221057816 */ /* 0x000fe20000000005 */
[----:B------:R-:W-:Y:S02]  /*1730*/  IMAD.U32 R53, R53, 0x10000, RZ ;  /* 0x0001000035357824 */ /* 0x000fe400078e00ff */
[----:B------:R-:W-:Y:S01]  /*1740*/  FFMA.FTZ R11, R13, R12, R11 ;  /* 0x0000000c0d0b7223 */ /* 0x000fe2000001000b */
[----:B------:R-:W-:Y:S01]  /*1750*/  FMUL.FTZ R12, R4, R56 ;  /* 0x00000038040c7220 */ /* 0x000fe20000410000 */
[----:B------:R-:W-:Y:S01]  /*1760*/  SHF.L.U32 R5, R5, 0x10, RZ ;  /* 0x0000001005057819 */ /* 0x000fe200000006ff */
[----:B------:R-:W-:Y:S01]  /*1770*/  FMUL.FTZ R23, R2, R8 ;  /* 0x0000000802177220 */ /* 0x000fe20000410000 */
[----:B------:R-:W-:Y:S01]  /*1780*/  FADD.FTZ R8, -R14, R53 ;  /* 0x000000350e087221 */ /* 0x000fe20000010100 */
[----:B------:R-:W-:-:S02]  /*1790*/  FFMA.FTZ R52, R4, R59, R52 ;  /* 0x0000003b04347223 */ /* 0x000fc40000010034 */
[----:B------:R-:W-:Y:S01]  /*17a0*/  FFMA.FTZ R11, R23, R12, R11 ;  /* 0x0000000c170b7223 */ /* 0x000fe2000001000b */
[----:B------:R-:W-:Y:S01]  /*17b0*/  FMUL.FTZ R8, R2, R8 ;  /* 0x0000000802087220 */ /* 0x000fe20000410000 */
[C---:B------:R-:W-:Y:S01]  /*17c0*/  FMUL.FTZ R12, R50.reuse, R5 ;  /* 0x00000005320c7220 */ /* 0x040fe20000410000 */
[----:B------:R-:W-:Y:S01]  /*17d0*/  FADD.FTZ R57, R57, R51 ;  /* 0x0000003339397221 */ /* 0x000fe20000010000 */
[----:B------:R-:W-:Y:S01]  /*17e0*/  FFMA.FTZ R51, R50, R51, R52 ;  /* 0x0000003332337223 */ /* 0x000fe20000010034 */
[----:B------:R-:W-:Y:S01]  /*17f0*/  SHF.L.U32 R52, R34, 0x10, RZ ;  /* 0x0000001022347819 */ /* 0x000fe200000006ff */
[C---:B------:R-:W-:Y:S01]  /*1800*/  FFMA.FTZ R15, R8.reuse, R5, R15 ;  /* 0x00000005080f7223 */ /* 0x040fe2000001000f */
[----:B------:R-:W-:Y:S01]  /*1810*/  FFMA.FTZ R11, R8, R12, R11 ;  /* 0x0000000c080b7223 */ /* 0x000fe2000001000b */
[----:B------:R-:W-:Y:S01]  /*1820*/  PRMT R8, R34, 0x7632, R8 ;  /* 0x0000763222087816 */ /* 0x000fe20000000008 */
[C---:B------:R-:W-:Y:S01]  /*1830*/  IMAD.U32 R55, R36.reuse, 0x10000, RZ ;  /* 0x0001000024377824 */ /* 0x040fe200078e00ff */
[----:B------:R-:W-:Y:S01]  /*1840*/  PRMT R12, R36, 0x7632, R12 ;  /* 0x00007632240c7816 */ /* 0x000fe2000000000c */
[----:B------:R-:W-:Y:S01]  /*1850*/  FADD.FTZ R52, -R14, R52 ;  /* 0x000000340e347221 */ /* 0x000fe20000010100 */
[----:B------:R-:W-:Y:S01]  /*1860*/  SHF.L.U32 R8, R8, 0x10, RZ ;  /* 0x0000001008087819 */ /* 0x000fe200000006ff */
[----:B------:R-:W-:Y:S01]  /*1870*/  FFMA.FTZ R51, R3, R58, R51 ;  /* 0x0000003a03337223 */ /* 0x000fe20000010033 */
[----:B------:R-:W-:Y:S01]  /*1880*/  FFMA.FTZ R7, R13, R10, R7 ;  /* 0x0000000a0d077223 */ /* 0x000fe20000010007 */
[----:B------:R-:W-:Y:S01]  /*1890*/  FADD.FTZ R6, R6, R10 ;  /* 0x0000000a06067221 */ /* 0x000fe20000010000 */
[----:B------:R-:W-:Y:S01]  /*18a0*/  FMUL.FTZ R13, R3, R55 ;  /* 0x00000037030d7220 */ /* 0x000fe20000410000 */
[----:B------:R-:W-:Y:S01]  /*18b0*/  FMUL.FTZ R24, R2, R52 ;  /* 0x0000003402187220 */ /* 0x000fe20000410000 */
[----:B------:R-:W-:Y:S01]  /*18c0*/  FFMA.FTZ R10, R9, R10, R51 ;  /* 0x0000000a090a7223 */ /* 0x000fe20000010033 */
[----:B------:R-:W-:Y:S01]  /*18d0*/  SHF.L.U32 R12, R12, 0x10, RZ ;  /* 0x000000100c0c7819 */ /* 0x000fe200000006ff */
[----:B------:R-:W-:Y:S01]  /*18e0*/  FADD.FTZ R51, -R14, R8 ;  /* 0x000000080e337221 */ /* 0x000fe20000010100 */
[----:B------:R-:W-:-:S02]  /*18f0*/  IMAD.U32 R8, R35, 0x10000, RZ ;  /* 0x0001000023087824 */ /* 0x000fc400078e00ff */
[----:B------:R-:W-:Y:S01]  /*1900*/  FFMA.FTZ R11, R24, R13, R11 ;  /* 0x0000000d180b7223 */ /* 0x000fe2000001000b */
[----:B------:R-:W-:Y:S01]  /*1910*/  FFMA.FTZ R10, R4, R56, R10 ;  /* 0x00000038040a7223 */ /* 0x000fe2000001000a */
[----:B------:R-:W-:Y:S01]  /*1920*/  FMUL.FTZ R13, R9, R12 ;  /* 0x0000000c090d7220 */ /* 0x000fe20000410000 */
[----:B------:R-:W-:Y:S01]  /*1930*/  FMUL.FTZ R51, R2, R51 ;  /* 0x0000003302337220 */ /* 0x000fe20000410000 */
[----:B------:R-:W-:Y:S01]  /*1940*/  SHF.L.U32 R54, R37, 0x10, RZ ;  /* 0x0000001025367819 */ /* 0x000fe200000006ff */
[----:B------:R-:W-:Y:S01]  /*1950*/  FADD.FTZ R8, -R14, R8 ;  /* 0x000000080e087221 */ /* 0x000fe20000010100 */
[----:B------:R-:W-:Y:S01]  /*1960*/  FADD.FTZ R57, R57, R5 ;  /* 0x0000000539397221 */ /* 0x000fe20000010000 */
[--C-:B------:R-:W-:Y:S01]  /*1970*/  FFMA.FTZ R5, R50, R5, R10.reuse ;  /* 0x0000000532057223 */ /* 0x100fe2000001000a */
[----:B------:R-:W-:Y:S01]  /*1980*/  PRMT R10, R35, 0x7632, R10 ;  /* 0x00007632230a7816 */ /* 0x000fe2000000000a */
[----:B------:R-:W-:Y:S01]  /*1990*/  FFMA.FTZ R11, R51, R13, R11 ;  /* 0x0000000d330b7223 */ /* 0x000fe2000001000b */
[----:B------:R-:W-:Y:S01]  /*19a0*/  FMUL.FTZ R13, R4, R54 ;  /* 0x00000036040d7220 */ /* 0x000fe20000410000 */
[----:B------:R-:W-:Y:S01]  /*19b0*/  FMUL.FTZ R22, R2, R8 ;  /* 0x0000000802167220 */ /* 0x000fe20000410000 */
[----:B------:R-:W-:-:S03]  /*19c0*/  SHF.L.U32 R10, R10, 0x10, RZ ;  /* 0x000000100a0a7819 */ /* 0x000fc600000006ff */
[----:B------:R-:W-:Y:S01]  /*19d0*/  FFMA.FTZ R11, R22, R13, R11 ;  /* 0x0000000d160b7223 */ /* 0x000fe2000001000b */
[----:B------:R-:W-:Y:S01]  /*19e0*/  FFMA.FTZ R13, R3, R55, R5 ;  /* 0x00000037030d7223 */ /* 0x000fe20000010005 */
[----:B------:R-:W-:Y:S01]  /*19f0*/  PRMT R52, R37, 0x7632, R52 ;  /* 0x0000763225347816 */ /* 0x000fe20000000034 */
[-C--:B------:R-:W-:Y:S01]  /*1a00*/  FFMA.FTZ R7, R51, R12.reuse, R7 ;  /* 0x0000000c33077223 */ /* 0x080fe20000010007 */
[----:B------:R-:W-:Y:S01]  /*1a10*/  FADD.FTZ R10, -R14, R10 ;  /* 0x0000000a0e0a7221 */ /* 0x000fe20000010100 */
[----:B------:R-:W-:Y:S01]  /*1a20*/  FADD.FTZ R6, R6, R12 ;  /* 0x0000000c06067221 */ /* 0x000fe20000010000 */
[----:B------:R-:W-:Y:S01]  /*1a30*/  FFMA.FTZ R12, R9, R12, R13 ;  /* 0x0000000c090c7223 */ /* 0x000fe2000001000d */
[----:B------:R-:W-:Y:S01]  /*1a40*/  STL [R1+0x60], R28 ;  /* 0x0000601c01007387 */ /* 0x000fe20000100800 */
[----:B------:R-:W-:Y:S01]  /*1a50*/  SHF.L.U32 R8, R52, 0x10, RZ ;  /* 0x0000001034087819 */ /* 0x000fe200000006ff */
[----:B------:R-:W-:Y:S02]  /*1a60*/  FMUL.FTZ R10, R2, R10 ;  /* 0x0000000a020a7220 */ /* 0x000fe40000410000 */
[----:B------:R-:W-:Y:S01]  /*1a70*/  STL [R1+0xf8], R28 ;  /* 0x0000f81c01007387 */ /* 0x000fe20000100800 */
[----:B------:R-:W-:-:S03]  /*1a80*/  FFMA.FTZ R12, R4, R54, R12 ;  /* 0x00000036040c7223 */ /* 0x000fc6000001000c */
[----:B------:R-:W-:Y:S01]  /*1a90*/  STL [R1+0xfc], R27 ;  /* 0x0000fc1b01007387 */ /* 0x000fe20000100800 */
[----:B------:R-:W-:-:S03]  /*1aa0*/  FMUL.FTZ R5, R50, R8 ;  /* 0x0000000832057220 */ /* 0x000fc60000410000 */
[----:B------:R-:W-:Y:S01]  /*1ab0*/  STL [R1+0x100], R29 ;  /* 0x0001001d01007387 */ /* 0x000fe20000100800 */
[-C--:B------:R-:W-:Y:S01]  /*1ac0*/  FFMA.FTZ R0, R10, R8.reuse, R15 ;  /* 0x000000080a007223 */ /* 0x080fe2000001000f */
[----:B------:R-:W-:Y:S02]  /*1ad0*/  FADD.FTZ R57, R57, R8 ;  /* 0x0000000839397221 */ /* 0x000fe40000010000 */
[----:B------:R-:W-:Y:S01]  /*1ae0*/  STL [R1+0x108], R61 ;  /* 0x0001083d01007387 */ /* 0x000fe20000100800 */
[----:B------:R-:W-:Y:S02]  /*1af0*/  IMAD.U32 R13, R38, 0x10000, RZ ;  /* 0x00010000260d7824 */ /* 0x000fe400078e00ff */
[----:B------:R-:W-:Y:S01]  /*1b00*/  FFMA.FTZ R8, R50, R8, R12 ;  /* 0x0000000832087223 */ /* 0x000fe2000001000c */
[----:B------:R-:W-:Y:S01]  /*1b10*/  STL [R1+0x5c], R26 ;  /* 0x00005c1a01007387 */ /* 0x000fe20000100800 */
[----:B------:R-:W-:-:S03]  /*1b20*/  IMAD.U32 R12, R39, 0x10000, RZ ;  /* 0x00010000270c7824 */ /* 0x000fc600078e00ff */
[----:B------:R-:W-:Y:S04]  /*1b30*/  STL [R1+0x104], R26 ;  /* 0x0001041a01007387 */ /* 0x000fe80000100800 */
[----:B------:R-:W-:Y:S01]  /*1b40*/  STL [R1+0x10c], R30 ;  /* 0x00010c1e01007387 */ /* 0x000fe20000100800 */
[----:B------:R-:W-:-:S03]  /*1b50*/  FADD.FTZ R13, -R14, R13 ;  /* 0x0000000d0e0d7221 */ /* 0x000fc60000010100 */
[----:B------:R-:W-:Y:S01]  /*1b60*/  STL [R1+0x110], R32 ;  /* 0x0001102001007387 */ /* 0x000fe20000100800 */
[----:B------:R-:W-:-:S03]  /*1b70*/  FADD.FTZ R12, -R14, R12 ;  /* 0x0000000c0e0c7221 */ /* 0x000fc60000010100 */
[----:B------:R-:W-:Y:S04]  /*1b80*/  STL [R1+0x114], R60 ;  /* 0x0001143c01007387 */ /* 0x000fe80000100800 */
[----:B------:R-:W-:Y:S04]  /*1b90*/  STL [R1+0x58], R25 ;  /* 0x0000581901007387 */ /* 0x000fe80000100800 */
[----:B------:R-:W-:Y:S01]  /*1ba0*/  STL [R1+0x11c], R25 ;  /* 0x00011c1901007387 */ /* 0x000fe20000100800 */
[----:B------:R-:W-:-:S03]  /*1bb0*/  FMUL.FTZ R21, R2, R13 ;  /* 0x0000000d02157220 */ /* 0x000fc60000410000 */
[----:B------:R-:W-:Y:S01]  /*1bc0*/  STL [R1+0x120], R31 ;  /* 0x0001201f01007387 */ /* 0x000fe20000100800 */
[----:B------:R-:W-:-:S03]  /*1bd0*/  FMUL.FTZ R17, R2, R12 ;  /* 0x0000000c02117220 */ /* 0x000fc60000410000 */
[----:B------:R-:W-:Y:S04]  /*1be0*/  STL [R1+0x124], R33 ;  /* 0x0001242101007387 */ /* 0x000fe80000100800 */
[----:B------:R0:W-:Y:S04]  /*1bf0*/  STL [R1+0x128], R59 ;  /* 0x0001283b01007387 */ /* 0x0001e80000100800 */
[----:B------:R-:W-:Y:S04]  /*1c00*/  STL [R1+0x54], R23 ;  /* 0x0000541701007387 */ /* 0x000fe80000100800 */
[----:B------:R1:W-:Y:S04]  /*1c10*/  STL [R1+0x12c], R23 ;  /* 0x00012c1701007387 */ /* 0x0003e80000100800 */
[----:B------:R2:W-:Y:S04]  /*1c20*/  STL [R1+0x130], R34 ;  /* 0x0001302201007387 */ /* 0x0005e80000100800 */
[----:B------:R-:W-:Y:S04]  /*1c30*/  STL [R1+0x4c], R24 ;  /* 0x00004c1801007387 */ /* 0x000fe80000100800 */
[----:B------:R-:W-:Y:S04]  /*1c40*/  STL [R1+0x44], R22 ;  /* 0x0000441601007387 */ /* 0x000fe80000100800 */
[----:B------:R-:W-:Y:S04]  /*1c50*/  STL [R1+0x40], R21 ;  /* 0x0000401501007387 */ /* 0x000fe80000100800 */
[----:B------:R-:W-:Y:S04]  /*1c60*/  STL [R1+0x3c], R17 ;  /* 0x00003c1101007387 */ /* 0x000fe80000100800 */
[----:B0-----:R-:W3:Y:S01]  /*1c70*/  LDL.LU R59, [R1+0x50] ;  /* 0x00005000013b7983 */ /* 0x001ee20000300800 */
[----:B------:R-:W-:Y:S01]  /*1c80*/  PRMT R51, R38, 0x7632, R51 ;  /* 0x0000763226337816 */ /* 0x000fe20000000033 */
[----:B------:R-:W-:Y:S01]  /*1c90*/  FFMA.FTZ R11, R10, R5, R11 ;  /* 0x000000050a0b7223 */ /* 0x000fe2000001000b */
[----:B------:R-:W-:-:S02]  /*1ca0*/  SHF.L.U32 R15, R40, 0x10, RZ ;  /* 0x00000010280f7819 */ /* 0x000fc400000006ff */
[----:B------:R-:W-:Y:S02]  /*1cb0*/  SHF.L.U32 R51, R51, 0x10, RZ ;  /* 0x0000001033337819 */ /* 0x000fe400000006ff */
[----:B------:R-:W-:Y:S01]  /*1cc0*/  PRMT R10, R40, 0x7632, R10 ;  /* 0x00007632280a7816 */ /* 0x000fe2000000000a */
[----:B------:R-:W-:Y:S01]  /*1cd0*/  FMUL.FTZ R5, R3, R15 ;  /* 0x0000000f03057220 */ /* 0x000fe20000410000 */
[----:B------:R-:W-:Y:S01]  /*1ce0*/  PRMT R13, R39, 0x7632, R13 ;  /* 0x00007632270d7816 */ /* 0x000fe2000000000d */
[----:B------:R-:W-:Y:S01]  /*1cf0*/  FADD.FTZ R51, -R14, R51 ;  /* 0x000000330e337221 */ /* 0x000fe20000010100 */
[----:B------:R-:W-:Y:S01]  /*1d00*/  SHF.L.U32 R10, R10, 0x10, RZ ;  /* 0x000000100a0a7819 */ /* 0x000fe200000006ff */
[----:B------:R-:W-:Y:S01]  /*1d10*/  FFMA.FTZ R11, R21, R5, R11 ;  /* 0x00000005150b7223 */ /* 0x000fe2000001000b */
[C---:B------:R-:W-:Y:S01]  /*1d20*/  SHF.L.U32 R5, R41.reuse, 0x10, RZ ;  /* 0x0000001029057819 */ /* 0x040fe200000006ff */
[----:B------:R-:W-:Y:S01]  /*1d30*/  FMUL.FTZ R51, R2, R51 ;  /* 0x0000003302337220 */ /* 0x000fe20000410000 */
[----:B------:R-:W-:Y:S01]  /*1d40*/  PRMT R53, R41, 0x7632, R53 ;  /* 0x0000763229357816 */ /* 0x000fe20000000035 */
[-C--:B------:R-:W-:Y:S01]  /*1d50*/  FMUL.FTZ R52, R9, R10.reuse ;  /* 0x0000000a09347220 */ /* 0x080fe20000410000 */
[----:B------:R-:W-:Y:S01]  /*1d60*/  SHF.L.U32 R13, R13, 0x10, RZ ;  /* 0x000000100d0d7819 */ /* 0x000fe200000006ff */
[----:B------:R-:W-:Y:S01]  /*1d70*/  FFMA.FTZ R33, R51, R10, R7 ;  /* 0x0000000a33217223 */ /* 0x000fe20000010007 */
[----:B------:R-:W-:Y:S01]  /*1d80*/  SHF.L.U32 R53, R53, 0x10, RZ ;  /* 0x0000001035357819 */ /* 0x000fe200000006ff */
[----:B------:R-:W-:Y:S01]  /*1d90*/  FFMA.FTZ R11, R51, R52, R11 ;  /* 0x00000034330b7223 */ /* 0x000fe2000001000b */
[----:B------:R-:W-:Y:S01]  /*1da0*/  FMUL.FTZ R7, R4, R5 ;  /* 0x0000000504077220 */ /* 0x000fe20000410000 */
[----:B------:R-:W-:Y:S01]  /*1db0*/  FADD.FTZ R13, -R14, R13 ;  /* 0x0000000d0e0d7221 */ /* 0x000fe20000010100 */
[----:B------:R-:W-:-:S02]  /*1dc0*/  IMAD.U32 R12, R42, 0x10000, RZ ;  /* 0x000100002a0c7824 */ /* 0x000fc400078e00ff */
        /* <DEDUP_REMOVED lines=8> */
[----:B------:R-:W-:Y:S01]  /*1e50*/  FADD.FTZ R12, -R14, R12 ;  /* 0x0000000c0e0c7221 */ /* 0x000fe20000010100 */
[----:B------:R-:W-:Y:S01]  /*1e60*/  FFMA.FTZ R8, R9, R10, R8 ;  /* 0x0000000a09087223 */ /* 0x000fe20000010008 */
[----:B------:R-:W-:Y:S01]  /*1e70*/  FMUL.FTZ R10, R3, R6 ;  /* 0x00000006030a7220 */ /* 0x000fe20000410000 */
[----:B------:R-:W-:Y:S01]  /*1e80*/  SHF.L.U32 R7, R7, 0x10, RZ ;  /* 0x0000001007077819 */ /* 0x000fe200000006ff */
[----:B------:R-:W-:Y:S01]  /*1e90*/  FMUL.FTZ R19, R2, R12 ;  /* 0x0000000c02137220 */ /* 0x000fe20000410000 */
[----:B------:R-:W-:Y:S01]  /*1ea0*/  FFMA.FTZ R8, R4, R5, R8 ;  /* 0x0000000504087223 */ /* 0x000fe20000010008 */
[----:B------:R-:W-:-:S02]  /*1eb0*/  PRMT R51, R44, 0x7632, R51 ;  /* 0x000076322c337816 */ /* 0x000fc40000000033 */
[----:B------:R-:W-:Y:S01]  /*1ec0*/  FFMA.FTZ R11, R19, R10, R11 ;  /* 0x0000000a130b7223 */ /* 0x000fe2000001000b */
[-C--:B------:R-:W-:Y:S01]  /*1ed0*/  FFMA.FTZ R12, R50, R53.reuse, R8 ;  /* 0x00000035320c7223 */ /* 0x080fe20000010008 */
[----:B------:R-:W-:Y:S01]  /*1ee0*/  FADD.FTZ R7, -R14, R7 ;  /* 0x000000070e077221 */ /* 0x000fe20000010100 */
[C---:B------:R-:W-:Y:S01]  /*1ef0*/  PRMT R10, R43.reuse, 0x7632, R10 ;  /* 0x000076322b0a7816 */ /* 0x040fe2000000000a */
[----:B------:R-:W-:Y:S01]  /*1f00*/  IMAD.U32 R8, R43, 0x10000, RZ ;  /* 0x000100002b087824 */ /* 0x000fe200078e00ff */
[----:B------:R-:W-:Y:S01]  /*1f10*/  SHF.L.U32 R51, R51, 0x10, RZ ;  /* 0x0000001033337819 */ /* 0x000fe200000006ff */
[----:B------:R-:W-:Y:S01]  /*1f20*/  FFMA.FTZ R25, R13, R53, R0 ;  /* 0x000000350d197223 */ /* 0x000fe20000010000 */
[----:B------:R-:W-:Y:S01]  /*1f30*/  FADD.FTZ R0, R57, R53 ;  /* 0x0000003539007221 */ /* 0x000fe20000010000 */
[----:B------:R-:W-:Y:S01]  /*1f40*/  FMUL.FTZ R57, R2, R7 ;  /* 0x0000000702397220 */ /* 0x000fe20000410000 */
[----:B------:R-:W-:Y:S01]  /*1f50*/  SHF.L.U32 R10, R10, 0x10, RZ ;  /* 0x000000100a0a7819 */ /* 0x000fe200000006ff */
[----:B------:R-:W-:Y:S01]  /*1f60*/  FADD.FTZ R8, -R14, R8 ;  /* 0x000000080e087221 */ /* 0x000fe20000010100 */
[----:B------:R-:W-:Y:S01]  /*1f70*/  PRMT R52, R45, 0x7632, R52 ;  /* 0x000076322d347816 */ /* 0x000fe20000000034 */
[----:B------:R-:W-:Y:S01]  /*1f80*/  FMUL.FTZ R13, R9, R51 ;  /* 0x00000033090d7220 */ /* 0x000fe20000410000 */
[----:B------:R-:W-:Y:S01]  /*1f90*/  SHF.L.U32 R7, R45, 0x10, RZ ;  /* 0x000000102d077819 */ /* 0x000fe200000006ff */
[----:B------:R-:W-:Y:S01]  /*1fa0*/  FMUL.FTZ R20, R2, R8 ;  /* 0x0000000802147220 */ /* 0x000fe20000410000 */
[----:B------:R-:W-:Y:S01]  /*1fb0*/  SHF.L.U32 R52, R52, 0x10, RZ ;  /* 0x0000001034347819 */ /* 0x000fe200000006ff */
[----:B------:R-:W-:Y:S01]  /*1fc0*/  FADD.FTZ R10, -R14, R10 ;  /* 0x0000000a0e0a7221 */ /* 0x000fe20000010100 */
[----:B------:R-:W-:Y:S01]  /*1fd0*/  FFMA.FTZ R11, R57, R13, R11 ;  /* 0x0000000d390b7223 */ /* 0x000fe2000001000b */
[----:B------:R-:W-:-:S02]  /*1fe0*/  FMUL.FTZ R8, R4, R7 ;  /* 0x0000000704087220 */ /* 0x000fc40000410000 */
[----:B------:R-:W-:Y:S01]  /*1ff0*/  FMUL.FTZ R53, R2, R10 ;  /* 0x0000000a02357220 */ /* 0x000fe20000410000 */
[----:B------:R-:W-:Y:S01]  /*2000*/  FMUL.FTZ R10, R50, R52 ;  /* 0x00000034320a7220 */ /* 0x000fe20000410000 */
[--C-:B------:R-:W-:Y:S01]  /*2010*/  FFMA.FTZ R8, R20, R8, R11.reuse ;  /* 0x0000000814087223 */ /* 0x100fe2000001000b */
[----:B------:R-:W-:Y:S01]  /*2020*/  FFMA.FTZ R12, R3, R6, R12 ;  /* 0x00000006030c7223 */ /* 0x000fe2000001000c */
[C---:B------:R-:W-:Y:S02]  /*2030*/  PRMT R11, R46.reuse, 0x7632, R11 ;  /* 0x000076322e0b7816 */ /* 0x040fe4000000000b */
[----:B------:R-:W-:Y:S01]  /*2040*/  FFMA.FTZ R16, R53, R10, R8 ;  /* 0x0000000a35107223 */ /* 0x000fe20000010008 */
[----:B------:R-:W-:Y:S02]  /*2050*/  IMAD.U32 R10, R46, 0x10000, RZ ;  /* 0x000100002e0a7824 */ /* 0x000fe400078e00ff */
[----:B------:R-:W-:Y:S01]  /*2060*/  FFMA.FTZ R12, R9, R51, R12 ;  /* 0x00000033090c7223 */ /* 0x000fe2000001000c */
[----:B------:R-:W-:Y:S01]  /*2070*/  SHF.L.U32 R11, R11, 0x10, RZ ;  /* 0x000000100b0b7819 */ /* 0x000fe200000006ff */
[----:B------:R-:W-:Y:S01]  /*2080*/  FADD.FTZ R10, -R14, R10 ;  /* 0x0000000a0e0a7221 */ /* 0x000fe20000010100 */
[----:B------:R-:W-:Y:S01]  /*2090*/  SHF.L.U32 R8, R48, 0x10, RZ ;  /* 0x0000001030087819 */ /* 0x000fe200000006ff */
[----:B------:R-:W-:Y:S01]  /*20a0*/  FFMA.FTZ R12, R4, R7, R12 ;  /* 0x00000007040c7223 */ /* 0x000fe2000001000c */
[----:B------:R-:W-:Y:S01]  /*20b0*/  PRMT R13, R48, 0x7632, R13 ;  /* 0x00007632300d7816 */ /* 0x000fe2000000000d */
[----:B------:R-:W-:Y:S01]  /*20c0*/  FMUL.FTZ R18, R2, R10 ;  /* 0x0000000a02127220 */ /* 0x000fe20000410000 */
[----:B------:R-:W-:Y:S01]  /*20d0*/  FADD.FTZ R11, -R14, R11 ;  /* 0x0000000b0e0b7221 */ /* 0x000fe20000010100 */
[----:B------:R-:W-:Y:S01]  /*20e0*/  FMUL.FTZ R10, R3, R8 ;  /* 0x00000008030a7220 */ /* 0x000fe20000410000 */
[----:B------:R-:W-:Y:S01]  /*20f0*/  SHF.L.U32 R13, R13, 0x10, RZ ;  /* 0x000000100d0d7819 */ /* 0x000fe200000006ff */
[----:B------:R-:W-:Y:S01]  /*2100*/  FFMA.FTZ R12, R50, R52, R12 ;  /* 0x00000034320c7223 */ /* 0x000fe2000001000c */
[----:B------:R-:W-:Y:S01]  /*2110*/  FMUL.FTZ R61, R2, R11 ;  /* 0x0000000b023d7220 */ /* 0x000fe20000410000 */
[----:B------:R-:W-:-:S02]  /*2120*/  FFMA.FTZ R16, R18, R10, R16 ;  /* 0x0000000a12107223 */ /* 0x000fc40000010010 */
[----:B------:R-:W-:Y:S01]  /*2130*/  FFMA.FTZ R11, R3, R8, R12 ;  /* 0x00000008030b7223 */ /* 0x000fe2000001000c */
[----:B------:R-:W-:-:S03]  /*2140*/  FMUL.FTZ R10, R9, R13 ;  /* 0x0000000d090a7220 */ /* 0x000fc60000410000 */
[----:B------:R-:W-:Y:S01]  /*2150*/  FFMA.FTZ R26, R9, R13, R11 ;  /* 0x0000000d091a7223 */ /* 0x000fe2000001000b */
[----:B------:R-:W-:Y:S01]  /*2160*/  FFMA.FTZ R11, R61, R10, R16 ;  /* 0x0000000a3d0b7223 */ /* 0x000fe20000010010 */
[----:B------:R-:W-:Y:S01]  /*2170*/  IMAD.U32 R10, R47, 0x10000, RZ ;  /* 0x000100002f0a7824 */ /* 0x000fe200078e00ff */
[----:B------:R-:W-:-:S03]  /*2180*/  SHF.L.U32 R9, R49, 0x10, RZ ;  /* 0x0000001031097819 */ /* 0x000fc600000006ff */
[----:B------:R-:W-:-:S04]  /*2190*/  FADD.FTZ R10, -R14, R10 ;  /* 0x0000000a0e0a7221 */ /* 0x000fc80000010100 */
[----:B------:R-:W-:Y:S01]  /*21a0*/  FMUL.FTZ R16, R2, R10 ;  /* 0x0000000a02107220 */ /* 0x000fe20000410000 */
[----:B------:R-:W-:-:S04]  /*21b0*/  FMUL.FTZ R10, R4, R9 ;  /* 0x00000009040a7220 */ /* 0x000fc80000410000 */
[----:B-1----:R-:W-:Y:S01]  /*21c0*/  FFMA.FTZ R23, R16, R10, R11 ;  /* 0x0000000a10177223 */ /* 0x002fe2000001000b */
[----:B------:R-:W-:Y:S02]  /*21d0*/  PRMT R10, R47, 0x7632, R10 ;  /* 0x000076322f0a7816 */ /* 0x000fe4000000000a */
[----:B------:R-:W-:Y:S02]  /*21e0*/  PRMT R12, R49, 0x7632, R12 ;  /* 0x00007632310c7816 */ /* 0x000fe4000000000c */
[----:B------:R-:W-:Y:S01]  /*21f0*/  SHF.L.U32 R11, R10, 0x10, RZ ;  /* 0x000000100a0b7819 */ /* 0x000fe200000006ff */
[----:B------:R-:W-:Y:S01]  /*2200*/  FFMA.FTZ R10, R4, R9, R26 ;  /* 0x00000009040a7223 */ /* 0x000fe2000001001a */
[----:B------:R-:W-:-:S03]  /*2210*/  SHF.L.U32 R12, R12, 0x10, RZ ;  /* 0x000000100c0c7819 */ /* 0x000fc600000006ff */
[----:B--2---:R-:W-:Y:S01]  /*2220*/  FADD.FTZ R34, -R14, R11 ;  /* 0x0000000b0e227221 */ /* 0x004fe20000010100 */
[----:B------:R-:W-:Y:S01]  /*2230*/  STL [R1+0x30], R19 ;  /* 0x0000301301007387 */ /* 0x000fe20000100800 */
[CC--:B------:R-:W-:Y:S01]  /*2240*/  FFMA.FTZ R10, R50.reuse, R12.reuse, R10 ;  /* 0x0000000c320a7223 */ /* 0x0c0fe2000001000a */
[----:B------:R-:W-:Y:S01]  /*2250*/  FMUL.FTZ R11, R50, R12 ;  /* 0x0000000c320b7220 */ /* 0x000fe20000410000 */
[----:B------:R-:W-:Y:S01]  /*2260*/  FMUL.FTZ R50, R2, R34 ;  /* 0x0000002202327220 */ /* 0x000fe20000410000 */
[----:B------:R-:W-:Y:S04]  /*2270*/  STL [R1+0x2c], R20 ;  /* 0x00002c1401007387 */ /* 0x000fe80000100800 */
[----:B------:R-:W-:Y:S01]  /*2280*/  STL [R1+0x20], R18 ;  /* 0x0000201201007387 */ /* 0x000fe20000100800 */
[----:B------:R-:W-:-:S03]  /*2290*/  FFMA.FTZ R11, R50, R11, R23 ;  /* 0x0000000b320b7223 */ /* 0x000fc60000010017 */
[----:B------:R-:W2:Y:S04]  /*22a0*/  LDL R29, [R1+0x48] ;  /* 0x00004800011d7983 */ /* 0x000ea80000100800 */
[----:B------:R-:W4:Y:S04]  /*22b0*/  LDL R30, [R1+0x14] ;  /* 0x00001400011e7983 */ /* 0x000f280000100800 */
[----:B------:R-:W2:Y:S04]  /*22c0*/  LDL R27, [R1] ;  /* 0x00000000011b7983 */ /* 0x000ea80000100800 */
[----:B------:R-:W2:Y:S04]  /*22d0*/  LDL R28, [R1+0x64] ;  /* 0x00006400011c7983 */ /* 0x000ea80000100800 */
[----:B------:R-:W-:Y:S04]  /*22e0*/  STL [R1+0x1c], R16 ;  /* 0x00001c1001007387 */ /* 0x000fe80000100800 */
[----:B------:R-:W2:Y:S04]  /*22f0*/  LDL.LU R26, [R1+0x28] ;  /* 0x00002800011a7983 */ /* 0x000ea80000300800 */
[----:B------:R-:W2:Y:S04]  /*2300*/  LDL.LU R60, [R1+0x24] ;  /* 0x00002400013c7983 */ /* 0x000ea80000300800 */
[----:B------:R-:W4:Y:S04]  /*2310*/  LDL.LU R32, [R1+0x34] ;  /* 0x0000340001207983 */ /* 0x000f280000300800 */
[----:B------:R0:W5:Y:S04]  /*2320*/  LDL.LU R34, [R1+0x130] ;  /* 0x0001300001227983 */ /* 0x0001680000300800 */
[----:B------:R-:W2:Y:S01]  /*2330*/  LDL.LU R23, [R1+0x12c] ;  /* 0x00012c0001177983 */ /* 0x000ea20000300800 */
[----:B------:R-:W-:Y:S01]  /*2340*/  FFMA.FTZ R53, R53, R52, R25 ;  /* 0x0000003435357223 */ /* 0x000fe20000010019 */
[----:B------:R-:W-:-:S02]  /*2350*/  FADD.FTZ R52, R0, R52 ;  /* 0x0000003400347221 */ /* 0x000fc40000010000 */
[----:B---3--:R1:W-:Y:S04]  /*2360*/  STS.64 [R59], R10 ;  /* 0x0000000a3b007388 */ /* 0x0083e80000000a00 */
[----:B-1----:R-:W3:Y:S01]  /*2370*/  LDL.LU R59, [R1+0x128] ;  /* 0x00012800013b7983 */ /* 0x002ee20000300800 */
[----:B------:R-:W-:Y:S01]  /*2380*/  FFMA.FTZ R10, R57, R51, R33 ;  /* 0x00000033390a7223 */ /* 0x000fe20000010021 */
[----:B------:R-:W-:Y:S02]  /*2390*/  FADD.FTZ R11, R31, R51 ;  /* 0x000000331f0b7221 */ /* 0x000fe40000010000 */
[----:B------:R0:W5:Y:S04]  /*23a0*/  LDL.LU R33, [R1+0x124] ;  /* 0x0001240001217983 */ /* 0x0001680000300800 */
[----:B------:R-:W4:Y:S04]  /*23b0*/  LDL R57, [R1+0x6c] ;  /* 0x00006c0001397983 */ /* 0x000f280000100800 */
[----:B------:R0:W5:Y:S04]  /*23c0*/  LDL.LU R31, [R1+0x120] ;  /* 0x00012000011f7983 */ /* 0x0001680000300800 */
[----:B------:R-:W2:Y:S04]  /*23d0*/  LDL.LU R51, [R1+0x38] ;  /* 0x0000380001337983 */ /* 0x000ea80000300800 */
[----:B------:R-:W3:Y:S04]  /*23e0*/  LDL.LU R25, [R1+0x11c] ;  /* 0x00011c0001197983 */ /* 0x000ee80000300800 */
[----:B------:R-:W3:Y:S01]  /*23f0*/  LDL.LU R0, [R1+0x118] ;  /* 0x0001180001007983 */ /* 0x000ee20000300800 */
[----:B------:R-:W-:Y:S01]  /*2400*/  FADD.FTZ R11, R11, R13 ;  /* 0x0000000d0b0b7221 */ /* 0x000fe20000010000 */
[----:B------:R-:W-:Y:S01]  /*2410*/  FFMA.FTZ R10, R61, R13, R10 ;  /* 0x0000000d3d0a7223 */ /* 0x000fe2000001000a */
[----:B------:R-:W-:Y:S01]  /*2420*/  FADD.FTZ R13, R52, R12 ;  /* 0x0000000c340d7221 */ /* 0x000fe20000010000 */
[----:B------:R-:W-:Y:S01]  /*2430*/  UIADD3 UR10, UP0, UR9, 0x2, URZ ;  /* 0x00000002090a7890 */ /* 0x000fe2000ff1e03f */
[----:B------:R-:W-:Y:S01]  /*2440*/  BAR.SYNC.DEFER_BLOCKING 0x0 ;  /* 0x0000000000007b1d */ /* 0x000fe20000010000 */
[----:B----4-:R-:W-:Y:S01]  /*2450*/  FFMA.FTZ R57, R57, R30, R32 ;  /* 0x0000001e39397223 */ /* 0x010fe20000010020 */
[----:B--2---:R-:W-:Y:S01]  /*2460*/  FADD.FTZ R51, R30, R51 ;  /* 0x000000331e337221 */ /* 0x004fe20000010000 */
[----:B---3--:R-:W-:-:S03]  /*2470*/  FFMA.FTZ R29, R29, R0, R60 ;  /* 0x000000001d1d7223 */ /* 0x008fc6000001003c */
[----:B------:R-:W2:Y:S04]  /*2480*/  LDL.LU R60, [R1+0x114] ;  /* 0x00011400013c7983 */ /* 0x000ea80000300800 */
[----:B------:R0:W5:Y:S04]  /*2490*/  LDL.LU R32, [R1+0x110] ;  /* 0x0001100001207983 */ /* 0x0001680000300800 */
[----:B------:R0:W5:Y:S04]  /*24a0*/  LDL.LU R30, [R1+0x10c] ;  /* 0x00010c00011e7983 */ /* 0x0001680000300800 */
[----:B------:R-:W3:Y:S04]  /*24b0*/  LDL.LU R61, [R1+0x108] ;  /* 0x00010800013d7983 */ /* 0x000ee80000300800 */
[----:B------:R-:W4:Y:S01]  /*24c0*/  LDL R52, [R1+0x68] ;  /* 0x0000680001347983 */ /* 0x000f220000100800 */
[----:B------:R-:W-:Y:S01]  /*24d0*/  FADD.FTZ R26, R0, R26 ;  /* 0x0000001a001a7221 */ /* 0x000fe20000010000 */
[----:B------:R-:W-:-:S03]  /*24e0*/  FFMA.FTZ R12, R50, R12, R53 ;  /* 0x0000000c320c7223 */ /* 0x000fc60000010035 */
[----:B------:R-:W-:Y:S02]  /*24f0*/  FADD.FTZ R50, R26, R27 ;  /* 0x0000001b1a327221 */ /* 0x000fe40000010000 */
[----:B------:R-:W2:Y:S01]  /*2500*/  LDL.LU R26, [R1+0x104] ;  /* 0x00010400011a7983 */ /* 0x000ea20000300800 */
[----:B---3--:R-:W-:Y:S01]  /*2510*/  FFMA.FTZ R57, R28, R61, R57 ;  /* 0x0000003d1c397223 */ /* 0x008fe20000010039 */
[----:B----4-:R-:W-:Y:S02]  /*2520*/  FFMA.FTZ R52, R52, R27, R29 ;  /* 0x0000001b34347223 */ /* 0x010fe4000001001d */
[----:B------:R0:W5:Y:S04]  /*2530*/  LDL.LU R29, [R1+0x100] ;  /* 0x00010000011d7983 */ /* 0x0001680000300800 */
[----:B------:R0:W5:Y:S04]  /*2540*/  LDL.LU R27, [R1+0xfc] ;  /* 0x0000fc00011b7983 */ /* 0x0001680000300800 */
[----:B------:R-:W3:Y:S01]  /*2550*/  LDL.LU R28, [R1+0xf8] ;  /* 0x0000f800011c7983 */ /* 0x000ee20000300800 */
[----:B------:R-:W-:Y:S01]  /*2560*/  FADD.FTZ R51, R51, R61 ;  /* 0x0000003d33337221 */ /* 0x000fe20000010000 */
[----:B--2---:R-:W-:Y:S01]  /*2570*/  FADD.FTZ R50, R50, R60 ;  /* 0x0000003c32327221 */ /* 0x004fe20000010000 */
[----:B------:R-:W-:-:S02]  /*2580*/  FFMA.FTZ R57, R26, R59, R57 ;  /* 0x0000003b1a397223 */ /* 0x000fc40000010039 */
[----:B------:R-:W-:Y:S01]  /*2590*/  FADD.FTZ R51, R51, R59 ;  /* 0x0000003b33337221 */ /* 0x000fe20000010000 */
[----:B------:R-:W-:Y:S01]  /*25a0*/  FADD.FTZ R50, R50, R58 ;  /* 0x0000003a32327221 */ /* 0x000fe20000010000 */
[----:B------:R-:W-:Y:S02]  /*25b0*/  FFMA.FTZ R57, R23, R56, R57 ;  /* 0x0000003817397223 */ /* 0x000fe40000010039 */
[----:B------:R-:W-:Y:S01]  /*25c0*/  FADD.FTZ R51, R51, R56 ;  /* 0x0000003833337221 */ /* 0x000fe20000010000 */
[----:B------:R-:W-:Y:S01]  /*25d0*/  FADD.FTZ R50, R50, R55 ;  /* 0x0000003732327221 */ /* 0x000fe20000010000 */
[----:B------:R-:W-:Y:S02]  /*25e0*/  FFMA.FTZ R57, R22, R54, R57 ;  /* 0x0000003616397223 */ /* 0x000fe40000010039 */
[----:B------:R-:W-:Y:S01]  /*25f0*/  FADD.FTZ R51, R51, R54 ;  /* 0x0000003633337221 */ /* 0x000fe20000010000 */
[----:B------:R-:W-:Y:S01]  /*2600*/  FADD.FTZ R50, R50, R15 ;  /* 0x0000000f32327221 */ /* 0x000fe20000010000 */
[----:B------:R-:W-:-:S02]  /*2610*/  FFMA.FTZ R57, R17, R5, R57 ;  /* 0x0000000511397223 */ /* 0x000fc40000010039 */
[----:B------:R-:W-:Y:S01]  /*2620*/  FADD.FTZ R51, R51, R5 ;  /* 0x0000000533337221 */ /* 0x000fe20000010000 */
[----:B------:R-:W1:Y:S01]  /*2630*/  S2R R53, SR_TID.X ;  /* 0x0000000000357919 */ /* 0x000e620000002100 */
[----:B------:R-:W-:Y:S01]  /*2640*/  FADD.FTZ R50, R50, R6 ;  /* 0x0000000632327221 */ /* 0x000fe20000010000 */
[----:B------:R-:W-:Y:S01]  /*2650*/  FFMA.FTZ R57, R20, R7, R57 ;  /* 0x0000000714397223 */ /* 0x000fe20000010039 */
[----:B------:R-:W-:Y:S02]  /*2660*/  FADD.FTZ R51, R51, R7 ;  /* 0x0000000733337221 */ /* 0x000fe40000010000 */
[----:B------:R-:W-:Y:S01]  /*2670*/  FADD.FTZ R50, R50, R8 ;  /* 0x0000000832327221 */ /* 0x000fe20000010000 */
[----:B------:R-:W-:Y:S01]  /*2680*/  UIADD3.X UR11, URZ, UR5, URZ, UP0, !UPT ;  /* 0x000000053f0b7290 */ /* 0x000fe200087fe43f */
[----:B------:R-:W-:Y:S01]  /*2690*/  FADD.FTZ R51, R51, R9 ;  /* 0x0000000933337221 */ /* 0x000fe20000010000 */
[----:B------:R-:W-:Y:S01]  /*26a0*/  FFMA.FTZ R57, R16, R9, R57 ;  /* 0x0000000910397223 */ /* 0x000fe20000010039 */
[----:B------:R-:W-:-:S04]  /*26b0*/  UISETP.GE.U32.AND UP0, UPT, UR10, UR16, UPT ;  /* 0x000000100a00728c */ /* 0x000fc8000bf06070 */
[----:B------:R-:W-:-:S06]  /*26c0*/  UISETP.GE.AND.EX UP0, UPT, UR11, UR7, UPT, UP0 ;  /* 0x000000070b00728c */ /* 0x000fcc000bf06300 */
[----:B------:R-:W-:Y:S02]  /*26d0*/  PLOP3.LUT P0, PT, PT, PT, UP0, 0x80, 0x0 ;  /* 0x000000000000781c */ /* 0x000fe40003f0f008 */
[----:B-1----:R-:W-:Y:S01]  /*26e0*/  ISETP.GT.U32.AND P1, PT, R53, 0x3f, PT ;  /* 0x0000003f3500780c */ /* 0x002fe20003f24070 */
[----:B---3--:R-:W-:Y:S02]  /*26f0*/  FFMA.FTZ R52, R28, R60, R52 ;  /* 0x0000003c1c347223 */ /* 0x008fe40000010034 */
[----:B------:R0:W5:Y:S02]  /*2700*/  LDL.LU R28, [R1+0xf4] ;  /* 0x0000f400011c7983 */ /* 0x0001640000300800 */
[----:B------:R-:W-:Y:S02]  /*2710*/  FFMA.FTZ R52, R25, R58, R52 ;  /* 0x0000003a19347223 */ /* 0x000fe40000010034 */
[----:B------:R0:W5:Y:S02]  /*2720*/  LDL.LU R26, [R1+0xf0] ;  /* 0x0000f000011a7983 */ /* 0x0001640000300800 */
[----:B------:R-:W-:-:S02]  /*2730*/  FFMA.FTZ R52, R24, R55, R52 ;  /* 0x0000003718347223 */ /* 0x000fc40000010034 */
[----:B------:R0:W5:Y:S02]  /*2740*/  LDL.LU R25, [R1+0xec] ;  /* 0x0000ec0001197983 */ /* 0x0001640000300800 */
[----:B------:R-:W-:Y:S02]  /*2750*/  FFMA.FTZ R52, R21, R15, R52 ;  /* 0x0000000f15347223 */ /* 0x000fe40000010034 */
[----:B------:R0:W5:Y:S02]  /*2760*/  LDL.LU R23, [R1+0xe8] ;  /* 0x0000e80001177983 */ /* 0x0001640000300800 */
[----:B------:R-:W-:Y:S02]  /*2770*/  FFMA.FTZ R52, R19, R6, R52 ;  /* 0x0000000613347223 */ /* 0x000fe40000010034 */
[----:B------:R0:W5:Y:S04]  /*2780*/  LDL.LU R24, [R1+0xe4] ;  /* 0x0000e40001187983 */ /* 0x0001680000300800 */
[----:B------:R0:W5:Y:S01]  /*2790*/  LDL.LU R22, [R1+0xe0] ;  /* 0x0000e00001167983 */ /* 0x0001620000300800 */
[----:B------:R-:W-:-:S03]  /*27a0*/  FFMA.FTZ R52, R18, R8, R52 ;  /* 0x0000000812347223 */ /* 0x000fc60000010034 */
[----:B------:R0:W5:Y:S04]  /*27b0*/  LDL.LU R21, [R1+0xdc] ;  /* 0x0000dc0001157983 */ /* 0x0001680000300800 */
[----:B------:R0:W5:Y:S04]  /*27c0*/  LDL.LU R17, [R1+0xd8] ;  /* 0x0000d80001117983 */ /* 0x0001680000300800 */
[----:B------:R0:W5:Y:S04]  /*27d0*/  LDL.LU R19, [R1+0xd4] ;  /* 0x0000d40001137983 */ /* 0x0001680000300800 */
[----:B------:R0:W5:Y:S04]  /*27e0*/  LDL.LU R20, [R1+0xd0] ;  /* 0x0000d00001147983 */ /* 0x0001680000300800 */
[----:B------:R0:W5:Y:S04]  /*27f0*/  LDL.LU R18, [R1+0xcc] ;  /* 0x0000cc0001127983 */ /* 0x0001680000300800 */
[----:B------:R0:W5:Y:S04]  /*2800*/  LDL.LU R16, [R1+0xc8] ;  /* 0x0000c80001107983 */ /* 0x0001680000300800 */
[----:B------:R0:W-:Y:S04]  /*2810*/  STL [R1+0x28], R50 ;  /* 0x0000283201007387 */ /* 0x0001e80000100800 */
[----:B------:R0:W-:Y:S04]  /*2820*/  STL [R1+0x38], R51 ;  /* 0x0000383301007387 */ /* 0x0001e80000100800 */
[----:B------:R0:W-:Y:S04]  /*2830*/  STL [R1+0x34], R57 ;  /* 0x0000343901007387 */ /* 0x0001e80000100800 */
[----:B------:R0:W-:Y:S01]  /*2840*/  STL [R1+0x24], R52 ;  /* 0x0000243401007387 */ /* 0x0001e20000100800 */
[----:B------:R-:W-:Y:S05]  /*2850*/  @!P0 BRA `(.L_x_204) ;  /* 0x0000000400008947 */ /* 0x000fea0003800000 */
[----:B------:R-:W1:Y:S01]  /*2860*/  S2UR UR15, SR_CgaCtaId ;  /* 0x00000000000f79c3 */ /* 0x000e620000008800 */
[----:B------:R-:W-:Y:S01]  /*2870*/  UMOV UR5, 0x400 ;  /* 0x0000040000057882 */ /* 0x000fe20000000000 */
[----:B------:R2:W-:Y:S04]  /*2880*/  STL.64 [R1+0xd0], R4 ;  /* 0x0000d00401007387 */ /* 0x0005e80000100a00 */
[----:B------:R3:W-:Y:S01]  /*2890*/  STL.64 [R1+0xc8], R2 ;  /* 0x0000c80201007387 */ /* 0x0007e20000100a00 */
[----:B--2---:R-:W-:Y:S01]  /*28a0*/  MOV R5, R51 ;  /* 0x0000003300057202 */ /* 0x004fe20000000f00 */
[----:B0-----:R-:W-:Y:S02]  /*28b0*/  IMAD.SHL.U32 R51, R53, 0x2, RZ ;  /* 0x0000000235337824 */ /* 0x001fe400078e00ff */
[----:B------:R-:W-:Y:S01]  /*28c0*/  IMAD.MOV.U32 R4, RZ, RZ, R57 ;  /* 0x000000ffff047224 */ /* 0x000fe200078e0039 */
[----:B---3--:R-:W-:-:S02]  /*28d0*/  MOV R3, R50 ;  /* 0x0000003200037202 */ /* 0x008fc40000000f00 */
[----:B------:R-:W-:Y:S02]  /*28e0*/  LOP3.LUT R51, R51, 0x18, RZ, 0xc0, !PT ;  /* 0x0000001833337812 */ /* 0x000fe400078ec0ff */
[----:B------:R-:W-:Y:S01]  /*28f0*/  MOV R2, R52 ;  /* 0x0000003400027202 */ /* 0x000fe20000000f00 */
[----:B-1----:R-:W-:-:S06]  /*2900*/  ULEA UR5, UR15, UR5, 0x18 ;  /* 0x000000050f057291 */ /* 0x002fcc000f8ec03f */
[----:B------:R-:W-:Y:S02]  /*2910*/  LEA R50, R53, UR5, 0x5 ;  /* 0x0000000535327c11 */ /* 0x000fe4000f8e28ff */
[----:B------:R-:W2:Y:S02]  /*2920*/  LDL R53, [R1+0xbc] ;  /* 0x0000bc0001357983 */ /* 0x000ea40000100800 */
[----:B------:R-:W-:-:S05]  /*2930*/  IADD3 R52, R50, R51, RZ ;  /* 0x0000003332347210 */ /* 0x000fca0007ffe0ff */
[----:B------:R0:W-:Y:S02]  /*2940*/  STS.64 [R52], R2 ;  /* 0x0000000234007388 */ /* 0x0001e40000000a00 */
[----:B0-----:R-:W-:Y:S02]  /*2950*/  LOP3.LUT R52, R51, 0x8, RZ, 0x3c, !PT ;  /* 0x0000000833347812 */ /* 0x001fe400078e3cff */
[----:B------:R-:W3:Y:S02]  /*2960*/  LDL R3, [R1+0xb8] ;  /* 0x0000b80001037983 */ /* 0x000ee40000100800 */
[----:B------:R-:W-:-:S05]  /*2970*/  IADD3 R52, R50, R52, RZ ;  /* 0x0000003432347210 */ /* 0x000fca0007ffe0ff */
[----:B------:R0:W-:Y:S02]  /*2980*/  STS.64 [R52], R10 ;  /* 0x0000000a34007388 */ /* 0x0001e40000000a00 */
[----:B0-----:R-:W-:Y:S02]  /*2990*/  LOP3.LUT R52, R51, 0x10, RZ, 0x3c, !PT ;  /* 0x0000001033347812 */ /* 0x001fe400078e3cff */
[----:B------:R-:W0:Y:S02]  /*29a0*/  S2R R51, SR_TID.X ;  /* 0x0000000000337919 */ /* 0x000e240000002100 */
[----:B------:R-:W-:-:S05]  /*29b0*/  IADD3 R52, R50, R52, RZ ;  /* 0x0000003432347210 */ /* 0x000fca0007ffe0ff */
[----:B------:R1:W-:Y:S04]  /*29c0*/  STS.64 [R52], R4 ;  /* 0x0000000434007388 */ /* 0x0003e80000000a00 */
[----:B-1----:R1:W5:Y:S04]  /*29d0*/  LDL.LU.64 R4, [R1+0xd0] ;  /* 0x0000d00001047983 */ /* 0x0023680000300a00 */
[----:B------:R-:W4:Y:S04]  /*29e0*/  LDL R52, [R1+0xc0] ;  /* 0x0000c00001347983 */ /* 0x000f280000100800 */
[----:B------:R-:W3:Y:S01]  /*29f0*/  LDL R2, [R1+0xb4] ;  /* 0x0000b40001027983 */ /* 0x000ee20000100800 */
[----:B0-----:R-:W-:-:S04]  /*2a00*/  SHF.R.S32.HI R57, RZ, 0x1f, R51 ;  /* 0x0000001fff397819 */ /* 0x001fc80000011433 */
[----:B------:R-:W-:Y:S01]  /*2a10*/  LEA.HI R57, R57, R51, RZ, 0x2 ;  /* 0x0000003339397211 */ /* 0x000fe200078f10ff */
[----:B------:R-:W-:-:S03]  /*2a20*/  IMAD.SHL.U32 R51, R51, 0x2, RZ ;  /* 0x0000000233337824 */ /* 0x000fc600078e00ff */
[----:B------:R-:W-:Y:S02]  /*2a30*/  SHF.R.S32.HI R57, RZ, 0x2, R57 ;  /* 0x00000002ff397819 */ /* 0x000fe40000011439 */
[----:B------:R-:W-:Y:S02]  /*2a40*/  LOP3.LUT R51, R51, 0x18, RZ, 0xc0, !PT ;  /* 0x0000001833337812 */ /* 0x000fe400078ec0ff */
[----:B------:R-:W-:Y:S01]  /*2a50*/  LEA R57, R57, UR5, 0x5 ;  /* 0x0000000539397c11 */ /* 0x000fe2000f8e28ff */
[----:B------:R-:W-:Y:S01]  /*2a60*/  USHF.R.U32.HI UR5, URZ, 0x1, UR6 ;  /* 0x000000013f057899 */ /* 0x000fe20008011606 */
[----:B------:R-:W-:-:S03]  /*2a70*/  LOP3.LUT R51, R51, 0x18, RZ, 0x3c, !PT ;  /* 0x0000001833337812 */ /* 0x000fc600078e3cff */
[----:B------:R-:W-:Y:S01]  /*2a80*/  USHF.L.U32 UR5, UR5, 0x7, URZ ;  /* 0x0000000705057899 */ /* 0x000fe2000800063f */
[----:B------:R-:W-:-:S03]  /*2a90*/  IADD3 R51, R50, R51, RZ ;  /* 0x0000003332337210 */ /* 0x000fc60007ffe0ff */
[----:B------:R-:W-:Y:S02]  /*2aa0*/  ULOP3.LUT UR5, UR5, 0xffffff80, UR17, 0xe2, !UPT ;  /* 0xffffff8005057892 */ /* 0x000fe4000f8ee211 */
[----:B------:R-:W-:Y:S01]  /*2ab0*/  STS.64 [R51], R12 ;  /* 0x0000000c33007388 */ /* 0x000fe20000000a00 */
[----:B------:R-:W-:Y:S01]  /*2ac0*/  BAR.SYNC.DEFER_BLOCKING 0x0 ;  /* 0x0000000000007b1d */ /* 0x000fe20000010000 */
[-C--:B----4-:R-:W-:Y:S02]  /*2ad0*/  LEA R50, R52, R57.reuse, 0x3 ;  /* 0x0000003934327211 */ /* 0x090fe400078e18ff */
[----:B--2---:R-:W-:-:S04]  /*2ae0*/  LEA R52, R53, R57, 0x3 ;  /* 0x0000003935347211 */ /* 0x004fc800078e18ff */
[----:B------:R-:W0:Y:S04]  /*2af0*/  LDS.64 R50, [R50] ;  /* 0x0000000032327984 */ /* 0x000e280000000a00 */
[----:B------:R-:W2:Y:S01]  /*2b00*/  LDS.64 R52, [R52+0xa00] ;  /* 0x000a000034347984 */ /* 0x000ea20000000a00 */
[----:B0-----:R-:W-:Y:S01]  /*2b10*/  FADD.FTZ R50, RZ, R50 ;  /* 0x00000032ff327221 */ /* 0x001fe20000010000 */
[----:B------:R-:W-:-:S03]  /*2b20*/  FADD.FTZ R51, RZ, R51 ;  /* 0x00000033ff337221 */ /* 0x000fc60000010000 */
[----:B--2---:R-:W-:Y:S01]  /*2b30*/  FADD.FTZ R52, R50, R52 ;  /* 0x0000003432347221 */ /* 0x004fe20000010000 */
[----:B---3--:R-:W-:Y:S02]  /*2b40*/  IMAD R50, R3, 0x8, R57 ;  /* 0x0000000803327824 */ /* 0x008fe400078e0239 */
[----:B------:R-:W-:-:S04]  /*2b50*/  FADD.FTZ R53, R51, R53 ;  /* 0x0000003533357221 */ /* 0x000fc80000010000 */
[----:B------:R-:W0:Y:S02]  /*2b60*/  LDS.64 R50, [R50+0x1400] ;  /* 0x0014000032327984 */ /* 0x000e240000000a00 */
[----:B0-----:R-:W-:Y:S01]  /*2b70*/  FADD.FTZ R52, R52, R50 ;  /* 0x0000003234347221 */ /* 0x001fe20000010000 */
[----:B------:R-:W-:Y:S01]  /*2b80*/  LEA R50, R2, R57, 0x3 ;  /* 0x0000003902327211 */ /* 0x000fe200078e18ff */
[----:B------:R-:W-:Y:S01]  /*2b90*/  FADD.FTZ R53, R53, R51 ;  /* 0x0000003335357221 */ /* 0x000fe20000010000 */
[----:B------:R-:W0:Y:S01]  /*2ba0*/  S2R R57, SR_TID.X ;  /* 0x0000000000397919 */ /* 0x000e220000002100 */
[----:B------:R-:W2:Y:S03]  /*2bb0*/  LDC.64 R2, c[0x0][0x260] ;  /* 0x00009800ff027b82 */ /* 0x000ea60000000a00 */
[----:B------:R-:W3:Y:S02]  /*2bc0*/  LDS.64 R50, [R50+0x1e00] ;  /* 0x001e000032327984 */ /* 0x000ee40000000a00 */
[----:B---3--:R-:W-:Y:S01]  /*2bd0*/  FADD.FTZ R50, R52, R50 ;  /* 0x0000003234327221 */ /* 0x008fe20000010000 */
[----:B------:R-:W-:Y:S01]  /*2be0*/  MOV R52, UR5 ;  /* 0x0000000500347c02 */ /* 0x000fe20008000f00 */
[----:B------:R-:W-:-:S04]  /*2bf0*/  FADD.FTZ R51, R53, R51 ;  /* 0x0000003335337221 */ /* 0x000fc80000010000 */
[----:B0-----:R-:W-:-:S05]  /*2c00*/  IMAD R52, R52, 0x280, R57 ;  /* 0x0000028034347824 */ /* 0x001fca00078e0239 */
[----:B------:R-:W-:-:S05]  /*2c10*/  IADD3 R52, R52, UR14, RZ ;  /* 0x0000000e34347c10 */ /* 0x000fca000fffe0ff */
[----:B------:R-:W-:-:S04]  /*2c20*/  IMAD.SHL.U32 R52, R52, 0x2, RZ ;  /* 0x0000000234347824 */ /* 0x000fc800078e00ff */
[----:B--2---:R-:W-:Y:S02]  /*2c30*/  IMAD.WIDE.U32 R52, R52, 0x4, R2 ;  /* 0x0000000434347825 */ /* 0x004fe400078e0002 */
[----:B------:R1:W5:Y:S04]  /*2c40*/  LDL.LU.64 R2, [R1+0xc8] ;  /* 0x0000c80001027983 */ /* 0x0003680000300a00 */
[----:B------:R1:W-:Y:S02]  /*2c50*/  STG.E.64 desc[UR12][R52.64+0x10000], R50 ;  /* 0x0100003234007986 */ /* 0x0003e4000c101b0c */
.L_x_204:
[----:B------:R-:W-:Y:S01]  /*2c60*/  BSSY B0, `(.L_x_205) ;  /* 0x0000047000007945 */ /* 0x000fe20003800000 */
[----:B01----:R-:W-:-:S03]  /*2c70*/  CS2R R50, SRZ ;  /* 0x0000000000327805 */ /* 0x003fc6000001ff00 */
[----:B------:R-:W-:Y:S05]  /*2c80*/  @P1 BRA `(.L_x_206) ;  /* 0x0000000400101947 */ /* 0x000fea0003800000 */
[----:B------:R-:W0:Y:S01]  /*2c90*/  S2R R53, SR_TID.X ;  /* 0x0000000000357919 */ /* 0x000e220000002100 */
[----:B------:R-:W-:Y:S01]  /*2ca0*/  USHF.L.U32 UR5, UR9, 0x4, URZ ;  /* 0x0000000409057899 */ /* 0x000fe2000800063f */
[----:B------:R-:W-:Y:S01]  /*2cb0*/  HFMA2.MMA R50, -RZ, RZ, 0, 1.1920928955078125e-06 ;  /* 0x00000014ff327435 */ /* 0x000fe200000001ff */
[----:B------:R-:W-:Y:S01]  /*2cc0*/  MOV R51, 0x28 ;  /* 0x0000002800337802 */ /* 0x000fe20000000f00 */
[----:B------:R1:W-:Y:S01]  /*2cd0*/  STL [R1+0xc8], R0 ;  /* 0x0000c80001007387 */ /* 0x0003e20000100800 */
[----:B------:R-:W-:-:S06]  /*2ce0*/  ULOP3.LUT UR5, UR5, 0x10, URZ, 0xc0, !UPT ;  /* 0x0000001005057892 */ /* 0x000fcc000f8ec03f */
[----:B0-----:R-:W-:-:S05]  /*2cf0*/  LEA.HI R57, R53, UR5, RZ, 0x1e ;  /* 0x0000000535397c11 */ /* 0x001fca000f8ff0ff */
[----:B------:R-:W-:-:S05]  /*2d00*/  IMAD R57, R57, R50, -UR14 ;  /* 0x8000000e39397e24 */ /* 0x000fca000f8e0232 */
[----:B------:R-:W-:-:S04]  /*2d10*/  SHF.R.S32.HI R50, RZ, 0x1f, R57 ;  /* 0x0000001fff327819 */ /* 0x000fc80000011439 */
[----:B------:R-:W-:-:S04]  /*2d20*/  LEA.HI R50, R50, R57, RZ, 0x2 ;  /* 0x0000003932327211 */ /* 0x000fc800078f10ff */
[----:B------:R-:W-:-:S05]  /*2d30*/  SHF.R.S32.HI R50, RZ, 0x2, R50 ;  /* 0x00000002ff327819 */ /* 0x000fca0000011432 */
[----:B------:R-:W-:Y:S01]  /*2d40*/  IMAD R50, R50, R51, UR8 ;  /* 0x0000000832327e24 */ /* 0x000fe2000f8e0233 */
[----:B------:R-:W-:-:S04]  /*2d50*/  IADD3 R51, R57, 0x4, RZ ;  /* 0x0000000439337810 */ /* 0x000fc80007ffe0ff */
[----:B------:R-:W-:-:S04]  /*2d60*/  SHF.R.S32.HI R52, RZ, 0x1f, R51 ;  /* 0x0000001fff347819 */ /* 0x000fc80000011433 */
[----:B------:R-:W-:Y:S01]  /*2d70*/  LEA.HI R52, R52, R51, RZ, 0x2 ;  /* 0x0000003334347211 */ /* 0x000fe200078f10ff */
[----:B------:R-:W-:-:S03]  /*2d80*/  IMAD.MOV.U32 R51, RZ, RZ, 0x28 ;  /* 0x00000028ff337424 */ /* 0x000fc600078e00ff */
[----:B------:R-:W-:-:S05]  /*2d90*/  SHF.R.S32.HI R52, RZ, 0x2, R52 ;  /* 0x00000002ff347819 */ /* 0x000fca0000011434 */
[----:B------:R-:W-:Y:S01]  /*2da0*/  IMAD R52, R52, R51, UR8 ;  /* 0x0000000834347e24 */ /* 0x000fe2000f8e0233 */
[----:B------:R-:W-:-:S04]  /*2db0*/  SHF.L.U32 R51, R53, 0x3, RZ ;  /* 0x0000000335337819 */ /* 0x000fc800000006ff */
[----:B-1----:R-:W-:-:S04]  /*2dc0*/  LOP3.LUT R0, R51, 0x18, RZ, 0xc0, !PT ;  /* 0x0000001833007812 */ /* 0x002fc800078ec0ff */
[----:B------:R-:W-:Y:S02]  /*2dd0*/  IADD3 R50, R50, R0, RZ ;  /* 0x0000000032327210 */ /* 0x000fe40007ffe0ff */
[----:B------:R-:W-:-:S04]  /*2de0*/  IADD3 R52, R0, R52, RZ ;  /* 0x0000003400347210 */ /* 0x000fc80007ffe0ff */
[----:B------:R-:W0:Y:S04]  /*2df0*/  LDS.64 R50, [R50] ;  /* 0x0000000032327984 */ /* 0x000e280000000a00 */
[----:B------:R-:W1:Y:S01]  /*2e00*/  LDS.64 R52, [R52] ;  /* 0x0000000034347984 */ /* 0x000e620000000a00 */
[----:B0-----:R-:W-:Y:S01]  /*2e10*/  FADD.FTZ R50, RZ, R50 ;  /* 0x00000032ff327221 */ /* 0x001fe20000010000 */
[----:B------:R-:W-:-:S03]  /*2e20*/  FADD.FTZ R51, RZ, R51 ;  /* 0x00000033ff337221 */ /* 0x000fc60000010000 */
[----:B-1----:R-:W-:Y:S01]  /*2e30*/  FADD.FTZ R0, R50, R52 ;  /* 0x0000003432007221 */ /* 0x002fe20000010000 */
[----:B------:R-:W-:Y:S01]  /*2e40*/  FADD.FTZ R52, R51, R53 ;  /* 0x0000003533347221 */ /* 0x000fe20000010000 */
[----:B------:R-:W-:Y:S01]  /*2e50*/  VIADD R50, R57, 0x8 ;  /* 0x0000000839327836 */ /* 0x000fe20000000000 */
[----:B------:R-:W0:Y:S04]  /*2e60*/  S2R R53, SR_TID.X ;  /* 0x0000000000357919 */ /* 0x000e280000002100 */
[----:B------:R-:W-:-:S04]  /*2e70*/  SHF.R.S32.HI R51, RZ, 0x1f, R50 ;  /* 0x0000001fff337819 */ /* 0x000fc80000011432 */
[----:B------:R-:W-:-:S04]  /*2e80*/  LEA.HI R51, R51, R50, RZ, 0x2 ;  /* 0x0000003233337211 */ /* 0x000fc800078f10ff */
[----:B------:R-:W-:Y:S02]  /*2e90*/  SHF.R.S32.HI R51, RZ, 0x2, R51 ;  /* 0x00000002ff337819 */ /* 0x000fe40000011433 */
[----:B0-----:R-:W-:Y:S01]  /*2ea0*/  SHF.L.U32 R50, R53, 0x3, RZ ;  /* 0x0000000335327819 */ /* 0x001fe200000006ff */
[----:B------:R-:W-:-:S03]  /*2eb0*/  HFMA2.MMA R53, -RZ, RZ, 0, 2.384185791015625e-06 ;  /* 0x00000028ff357435 */ /* 0x000fc600000001ff */
[----:B------:R-:W-:-:S07]  /*2ec0*/  LOP3.LUT R50, R50, 0x18, RZ, 0xc0, !PT ;  /* 0x0000001832327812 */ /* 0x000fce00078ec0ff */
[----:B------:R-:W-:-:S05]  /*2ed0*/  IMAD R51, R51, R53, UR8 ;  /* 0x0000000833337e24 */ /* 0x000fca000f8e0235 */
[----:B------:R-:W-:-:S06]  /*2ee0*/  IADD3 R51, R50, R51, RZ ;  /* 0x0000003332337210 */ /* 0x000fcc0007ffe0ff */
[----:B------:R-:W0:Y:S02]  /*2ef0*/  LDS.64 R50, [R51] ;  /* 0x0000000033327984 */ /* 0x000e240000000a00 */
[----:B0-----:R-:W-:Y:S02]  /*2f00*/  FADD.FTZ R53, R0, R50 ;  /* 0x0000003200357221 */ /* 0x001fe40000010000 */
[----:B------:R0:W5:Y:S01]  /*2f10*/  LDL.LU R0, [R1+0xc8] ;  /* 0x0000c80001007983 */ /* 0x0001620000300800 */
[C---:B------:R-:W-:Y:S02]  /*2f20*/  VIADD R50, R57.reuse, 0xc ;  /* 0x0000000c39327836 */ /* 0x040fe40000000000 */
[----:B------:R-:W-:Y:S01]  /*2f30*/  FADD.FTZ R52, R52, R51 ;  /* 0x0000003334347221 */ /* 0x000fe20000010000 */
[----:B------:R-:W-:Y:S02]  /*2f40*/  VIADD R57, R57, 0x10 ;  /* 0x0000001039397836 */ /* 0x000fe40000000000 */
[----:B------:R-:W-:-:S04]  /*2f50*/  SHF.R.S32.HI R51, RZ, 0x1f, R50 ;  /* 0x0000001fff337819 */ /* 0x000fc80000011432 */
[----:B------:R-:W-:Y:S02]  /*2f60*/  LEA.HI R51, R51, R50, RZ, 0x2 ;  /* 0x0000003233337211 */ /* 0x000fe400078f10ff */
[----:B------:R-:W-:Y:S02]  /*2f70*/  MOV R50, 0x28 ;  /* 0x0000002800327802 */ /* 0x000fe40000000f00 */
[----:B------:R-:W-:-:S05]  /*2f80*/  SHF.R.S32.HI R51, RZ, 0x2, R51 ;  /* 0x00000002ff337819 */ /* 0x000fca0000011433 */
[----:B------:R-:W-:Y:S02]  /*2f90*/  IMAD R51, R51, R50, UR8 ;  /* 0x0000000833337e24 */ /* 0x000fe4000f8e0232 */
[----:B------:R-:W1:Y:S02]  /*2fa0*/  S2R R50, SR_TID.X ;  /* 0x0000000000327919 */ /* 0x000e640000002100 */
[----:B-1----:R-:W-:-:S04]  /*2fb0*/  SHF.L.U32 R50, R50, 0x3, RZ ;  /* 0x0000000332327819 */ /* 0x002fc800000006ff */
[----:B------:R-:W-:-:S04]  /*2fc0*/  LOP3.LUT R50, R50, 0x18, RZ, 0xc0, !PT ;  /* 0x0000001832327812 */ /* 0x000fc800078ec0ff */
[----:B------:R-:W-:-:S06]  /*2fd0*/  IADD3 R51, R50, R51, RZ ;  /* 0x0000003332337210 */ /* 0x000fcc0007ffe0ff */
[----:B------:R-:W1:Y:S02]  /*2fe0*/  LDS.64 R50, [R51] ;  /* 0x0000000033327984 */ /* 0x000e640000000a00 */
[----:B-1----:R-:W-:Y:S01]  /*2ff0*/  FADD.FTZ R52, R52, R51 ;  /* 0x0000003334347221 */ /* 0x002fe20000010000 */
[----:B------:R-:W-:Y:S01]  /*3000*/  FADD.FTZ R53, R53, R50 ;  /* 0x0000003235357221 */ /* 0x000fe20000010000 */
[----:B------:R-:W1:Y:S01]  /*3010*/  S2R R51, SR_TID.X ;  /* 0x0000000000337919 */ /* 0x000e620000002100 */
[----:B------:R-:W-:-:S04]  /*3020*/  SHF.R.S32.HI R50, RZ, 0x1f, R57 ;  /* 0x0000001fff327819 */ /* 0x000fc80000011439 */
[----:B------:R-:W-:-:S04]  /*3030*/  LEA.HI R50, R50, R57, RZ, 0x2 ;  /* 0x0000003932327211 */ /* 0x000fc800078f10ff */
[----:B------:R-:W-:Y:S02]  /*3040*/  SHF.R.S32.HI R50, RZ, 0x2, R50 ;  /* 0x00000002ff327819 */ /* 0x000fe40000011432 */
[----:B-1----:R-:W-:Y:S01]  /*3050*/  SHF.L.U32 R57, R51, 0x3, RZ ;  /* 0x0000000333397819 */ /* 0x002fe200000006ff */
[----:B------:R-:W-:-:S03]  /*3060*/  HFMA2.MMA R51, -RZ, RZ, 0, 2.384185791015625e-06 ;  /* 0x00000028ff337435 */ /* 0x000fc600000001ff */
[----:B------:R-:W-:-:S07]  /*3070*/  LOP3.LUT R57, R57, 0x18, RZ, 0xc0, !PT ;  /* 0x0000001839397812 */ /* 0x000fce00078ec0ff */
[----:B------:R-:W-:-:S05]  /*3080*/  IMAD R50, R50, R51, UR8 ;  /* 0x0000000832327e24 */ /* 0x000fca000f8e0233 */
[----:B------:R-:W-:-:S06]  /*3090*/  IADD3 R50, R57, R50, RZ ;  /* 0x0000003239327210 */ /* 0x000fcc0007ffe0ff */
[----:B------:R-:W1:Y:S02]  /*30a0*/  LDS.64 R50, [R50] ;  /* 0x0000000032327984 */ /* 0x000e640000000a00 */
[----:B-1----:R-:W-:Y:S01]  /*30b0*/  FADD.FTZ R50, R53, R50 ;  /* 0x0000003235327221 */ /* 0x002fe20000010000 */
[----:B0-----:R-:W-:-:S07]  /*30c0*/  FADD.FTZ R51, R52, R51 ;  /* 0x0000003334337221 */ /* 0x001fce0000010000 */
.L_x_206:
[----:B------:R-:W-:Y:S05]  /*30d0*/  BSYNC B0 ;  /* 0x0000000000007941 */ /* 0x000fea0003800000 */
.L_x_205:
[----:B------:R-:W0:Y:S01]  /*30e0*/  SHFL.BFLY PT, R53, R50, 0x2, 0x1f ;  /* 0x0c401f0032357f89 */ /* 0x000e2200000e0000 */
[----:B-----5:R-:W-:Y:S01]  /*30f0*/  PRMT R16, R16, 0x7632, R16 ;  /* 0x0000763210107816 */ /* 0x020fe20000000010 */
        /* <DEDUP_REMOVED lines=26> */
.L_x_208:
[----:B------:R-:W-:Y:S05]  /*32a0*/  BSYNC B0 ;  /* 0x0000000000007941 */ /* 0x000fea0003800000 */
.L_x_207:
[----:B------:R-:W-:Y:S01]  /*32b0*/  PRMT R18, R18, 0x7632, R18 ;  /* 0x0000763212127816 */ /* 0x000fe20000000012 */
[----:B------:R-:W-:Y:S01]  /*32c0*/  UISETP.GE.U32.AND UP0, UPT, UR10, UR16, UPT ;  /* 0x000000100a00728c */ /* 0x000fe2000bf06070 */
[----:B0-----:R-:W-:Y:S02]  /*32d0*/  PRMT R17, R19, 0x7632, R17 ;  /* 0x0000763213117816 */ /* 0x001fe40000000011 */
[----:B------:R-:W-:Y:S01]  /*32e0*/  PRMT R16, R20, 0x7632, R16 ;  /* 0x0000763214107816 */ /* 0x000fe20000000010 */
[----:B------:R0:W-:Y:S01]  /*32f0*/  STL.S16 [R1+0xc], R18 ;  /* 0x00000c1201007387 */ /* 0x0001e20000100600 */
[----:B------:R-:W-:Y:S01]  /*3300*/  UISETP.GE.AND.EX UP0, UPT, UR11, UR7, UPT, UP0 ;  /* 0x000000070b00728c */ /* 0x000fe2000bf06300 */
[----:B------:R-:W-:Y:S02]  /*3310*/  PRMT R57, R21, 0x7632, R57 ;  /* 0x0000763215397816 */ /* 0x000fe40000000039 */
[----:B------:R0:W-:Y:S01]  /*3320*/  STL.S16 [R1+0x8], R17 ;  /* 0x0000081101007387 */ /* 0x0001e20000100600 */
[----:B------:R-:W-:-:S02]  /*3330*/  PRMT R53, R22, 0x7632, R53 ;  /* 0x0000763216357816 */ /* 0x000fc40000000035 */
[----:B------:R-:W-:Y:S01]  /*3340*/  PLOP3.LUT P1, PT, PT, PT, UP0, 0x80, 0x0 ;  /* 0x000000000000781c */ /* 0x000fe20003f2f008 */
[----:B------:R0:W-:Y:S01]  /*3350*/  STL.S16 [R1+0x4], R16 ;  /* 0x0000041001007387 */ /* 0x0001e20000100600 */
        /* <DEDUP_REMOVED lines=42> */
.L_x_211:
[----:B------:R-:W2:Y:S04]  /*3600*/  LD.E.STRONG.GPU R19, desc[UR12][R16.64] ;  /* 0x0000000c10137980 */ /* 0x000ea8000c10f900 */
[----:B--2---:R-:W-:Y:S01]  /*3610*/  CCTL.IVALL ;  /* 0x00000000ff00798f */ /* 0x004fe20002000000 */
[----:B------:R-:W-:Y:S05]  /*3620*/  YIELD ;  /* 0x0000000000007946 */ /* 0x000fea0003800000 */
[----:B-----5:R-:W-:-:S04]  /*3630*/  LOP3.LUT R19, R19, R18, RZ, 0x3c, !PT ;  /* 0x0000001213137212 */ /* 0x020fc800078e3cff */
[----:B------:R-:W-:-:S13]  /*3640*/  ISETP.GT.AND P1, PT, R19, -0x1, PT ;  /* 0xffffffff1300780c */ /* 0x000fda0003f24270 */
[----:B------:R-:W-:Y:S05]  /*3650*/  @P1 BRA `(.L_x_211) ;  /* 0xfffffffc00e81947 */ /* 0x000fea000383ffff */
.L_x_210:
[----:B------:R-:W-:Y:S05]  /*3660*/  WARPSYNC.ALL ;  /* 0x0000000000007948 */ /* 0x000fea0003800000 */
[----:B------:R-:W-:Y:S06]  /*3670*/  BAR.SYNC.DEFER_BLOCKING 0x0 ;  /* 0x0000000000007b1d */ /* 0x000fec0000010000 */
[----:B------:R-:W-:Y:S05]  /*3680*/  BRA `(.L_x_212) ;  /* 0x0000000000687947 */ /* 0x000fea0003800000 */
.L_x_209:
        /* <DEDUP_REMOVED lines=18> */
.L_x_214:
[----:B------:R-:W2:Y:S04]  /*37b0*/  LD.E.STRONG.GPU R19, desc[UR12][R16.64] ;  /* 0x0000000c10137980 */ /* 0x000ea8000c10f900 */
[----:B--2---:R-:W-:Y:S01]  /*37c0*/  CCTL.IVALL ;  /* 0x00000000ff00798f */ /* 0x004fe20002000000 */
[----:B------:R-:W-:Y:S05]  /*37d0*/  YIELD ;  /* 0x0000000000007946 */ /* 0x000fea0003800000 */
[----:B-----5:R-:W-:-:S04]  /*37e0*/  LOP3.LUT R19, R19, R18, RZ, 0x3c, !PT ;  /* 0x0000001213137212 */ /* 0x020fc800078e3cff */
[----:B------:R-:W-:-:S13]  /*37f0*/  ISETP.GT.AND P1, PT, R19, -0x1, PT ;  /* 0xffffffff1300780c */ /* 0x000fda0003f24270 */
[----:B------:R-:W-:Y:S05]  /*3800*/  @P1 BRA `(.L_x_214) ;  /* 0xfffffffc00e81947 */ /* 0x000fea000383ffff */
.L_x_213:
[----:B------:R-:W-:Y:S05]  /*3810*/  WARPSYNC.ALL ;  /* 0x0000000000007948 */ /* 0x000fea0003800000 */
[----:B------:R-:W-:Y:S06]  /*3820*/  BAR.SYNC.DEFER_BLOCKING 0x0 ;  /* 0x0000000000007b1d */ /* 0x000fec0000010000 */
.L_x_212:
[----:B------:R-:W1:Y:S01]  /*3830*/  S2R R18, SR_TID.X ;  /* 0x0000000000127919 */ /* 0x000e620000002100 */
[----:B------:R-:W-:Y:S01]  /*3840*/  BSSY B0, `(.L_x_215) ;  /* 0x0000039000007945 */ /* 0x000fe20003800000 */
[----:B0-----:R-:W-:Y:S02]  /*3850*/  CS2R R16, SRZ ;  /* 0x0000000000107805 */ /* 0x001fe4000001ff00 */
[----:B-1----:R-:W-:-:S13]  /*3860*/  ISETP.GT.U32.AND P1, PT, R18, 0xff, PT ;  /* 0x000000ff1200780c */ /* 0x002fda0003f24070 */
[----:B------:R-:W-:Y:S05]  /*3870*/  @P1 BRA `(.L_x_216) ;  /* 0x0000000000d41947 */ /* 0x000fea0003800000 */
[----:B------:R-:W-:Y:S01]  /*3880*/  ULDC UR5, c[0x0][0x10] ;  /* 0x0000040000057ab9 */ /* 0x000fe20000000800 */
[----:B------:R0:W-:Y:S01]  /*3890*/  STL.64 [R1+0xd0], R2 ;  /* 0x0000d00201007387 */ /* 0x0001e20000100a00 */
[----:B------:R-:W-:Y:S01]  /*38a0*/  UIMAD UR5, UR5, UR4, UR6 ;  /* 0x00000004050572a4 */ /* 0x000fe2000f8e0206 */
[----:B------:R-:W-:Y:S02]  /*38b0*/  SHF.L.U32 R17, R18, 0x3, RZ ;  /* 0x0000000312117819 */ /* 0x000fe400000006ff */
[----:B------:R1:W-:Y:S02]  /*38c0*/  STL [R1+0xc8], R0 ;  /* 0x0000c80001007387 */ /* 0x0003e40000100800 */
[----:B------:R-:W-:Y:S02]  /*38d0*/  LOP3.LUT R17, R17, 0x7fffff80, RZ, 0xc0, !PT ;  /* 0x7fffff8011117812 */ /* 0x000fe400078ec0ff */
[----:B------:R-:W-:Y:S01]  /*38e0*/  MOV R16, UR5 ;  /* 0x0000000500107c02 */ /* 0x000fe20008000f00 */
[----:B0-----:R-:W0:Y:S04]  /*38f0*/  LDC.64 R2, c[0x0][0x260] ;  /* 0x00009800ff027b82 */ /* 0x001e280000000a00 */
[----:B------:R-:W-:Y:S01]  /*3900*/  IMAD R16, R16, 0x800, R17 ;  /* 0x0000080010107824 */ /* 0x000fe200078e0211 */
[----:B------:R-:W-:-:S04]  /*3910*/  LOP3.LUT R17, R18, 0xf, RZ, 0xc0, !PT ;  /* 0x0000000f12117812 */ /* 0x000fc800078ec0ff */
[----:B------:R-:W-:-:S04]  /*3920*/  IADD3 R16, R16, R17, RZ ;  /* 0x0000001110107210 */ /* 0x000fc80007ffe0ff */
[----:B------:R-:W-:-:S04]  /*3930*/  SHF.L.U32 R24, R16, 0x1, RZ ;  /* 0x0000000110187819 */ /* 0x000fc800000006ff */
[C---:B------:R-:W-:Y:S01]  /*3940*/  IADD3 R22, R24.reuse, 0x20, RZ ;  /* 0x0000002018167810 */ /* 0x040fe20007ffe0ff */
[C---:B------:R-:W-:Y:S01]  /*3950*/  VIADD R20, R24.reuse, 0x40 ;  /* 0x0000004018147836 */ /* 0x040fe20000000000 */
[C---:B------:R-:W-:Y:S01]  /*3960*/  IADD3 R16, R24.reuse, 0x60, RZ ;  /* 0x0000006018107810 */ /* 0x040fe20007ffe0ff */
[----:B0-----:R-:W-:-:S04]  /*3970*/  IMAD.WIDE.U32 R18, R24, 0x4, R2 ;  /* 0x0000000418127825 */ /* 0x001fc800078e0002 */
[--C-:B------:R-:W-:Y:S02]  /*3980*/  IMAD.WIDE.U32 R22, R22, 0x4, R2.reuse ;  /* 0x0000000416167825 */ /* 0x100fe400078e0002 */
[----:B------:R-:W2:Y:S02]  /*3990*/  LDG.E.64 R18, desc[UR12][R18.64] ;  /* 0x0000000c12127981 */ /* 0x000ea4000c1e1b00 */
[--C-:B------:R-:W-:Y:S02]  /*39a0*/  IMAD.WIDE.U32 R20, R20, 0x4, R2.reuse ;  /* 0x0000000414147825 */ /* 0x100fe400078e0002 */
[----:B------:R-:W3:Y:S02]  /*39b0*/  LDG.E.64 R22, desc[UR12][R22.64] ;  /* 0x0000000c16167981 */ /* 0x000ee4000c1e1b00 */
[----:B------:R-:W-:Y:S02]  /*39c0*/  IMAD.WIDE.U32 R16, R16, 0x4, R2 ;  /* 0x0000000410107825 */ /* 0x000fe400078e0002 */
[----:B------:R-:W4:Y:S04]  /*39d0*/  LDG.E.64 R20, desc[UR12][R20.64] ;  /* 0x0000000c14147981 */ /* 0x000f28000c1e1b00 */
[----:B------:R-:W4:Y:S01]  /*39e0*/  LDG.E.64 R16, desc[UR12][R16.64] ;  /* 0x0000000c10107981 */ /* 0x000f22000c1e1b00 */
[----:B------:R-:W-:-:S02]  /*39f0*/  VIADD R25, R24, 0xc0 ;  /* 0x000000c018197836 */ /* 0x000fc40000000000 */
        /* <DEDUP_REMOVED lines=9> */
[C---:B------:R-:W-:Y:S02]  /*3a90*/  IADD3 R20, R24.reuse, 0x80, RZ ;  /* 0x0000008018147810 */ /* 0x040fe40007ffe0ff */
        /* <DEDUP_REMOVED lines=19> */
.L_x_216:
[----:B------:R-:W-:Y:S05]  /*3bd0*/  BSYNC B0 ;  /* 0x0000000000007941 */ /* 0x000fea0003800000 */
.L_x_215:
        /* <DEDUP_REMOVED lines=29> */
.L_x_218:
[----:B------:R-:W-:Y:S05]  /*3db0*/  BSYNC B0 ;  /* 0x0000000000007941 */ /* 0x000fea0003800000 */
.L_x_217:
[----:B0-----:R-:W2:Y:S04]  /*3dc0*/  LDL.LU R16, [R1+0xb0] ;  /* 0x0000b00001107983 */ /* 0x001ea80000300800 */
[----:B------:R-:W3:Y:S04]  /*3dd0*/  LDL.LU R18, [R1+0xc] ;  /* 0x00000c0001127983 */ /* 0x000ee80000300800 */
[----:B------:R-:W4:Y:S04]  /*3de0*/  LDL.LU R20, [R1+0x4] ;  /* 0x0000040001147983 */ /* 0x000f280000300800 */
[----:B------:R-:W4:Y:S04]  /*3df0*/  LDL.LU R19, [R1+0x10] ;  /* 0x0000100001137983 */ /* 0x000f280000300800 */
[----:B------:R-:W4:Y:S01]  /*3e00*/  LDL.LU R22, [R1+0x48] ;  /* 0x0000480001167983 */ /* 0x000f220000300800 */
[----:B------:R-:W0:Y:S01]  /*3e10*/  S2UR UR14, SR_CgaCtaId ;  /* 0x00000000000e79c3 */ /* 0x000e220000008800 */
[----:B------:R-:W-:-:S02]  /*3e20*/  USHF.L.U32 UR5, UR9, 0x4, URZ ;  /* 0x0000000409057899 */ /* 0x000fc4000800063f */
[----:B------:R-:W4:Y:S01]  /*3e30*/  LDL.LU R21, [R1] ;  /* 0x0000000001157983 */ /* 0x000f220000300800 */
[----:B------:R-:W-:Y:S01]  /*3e40*/  UMOV UR9, 0x400 ;  /* 0x0000040000097882 */ /* 0x000fe20000000000 */
[----:B------:R-:W-:Y:S02]  /*3e50*/  ULOP3.LUT UR5, UR5, 0x10, URZ, 0xc0, !UPT ;  /* 0x0000001005057892 */ /* 0x000fe4000f8ec03f */
[----:B------:R-:W-:Y:S01]  /*3e60*/  UIADD3 UR9, UR9, 0x3480, URZ ;  /* 0x0000348009097890 */ /* 0x000fe2000fffe03f */
[----:B------:R-:W4:Y:S03]  /*3e70*/  LDL.LU R23, [R1+0x14] ;  /* 0x0000140001177983 */ /* 0x000f260000300800 */
[----:B0-----:R-:W-:Y:S01]  /*3e80*/  ULEA UR9, UR14, UR9, 0x18 ;  /* 0x000000090e097291 */ /* 0x001fe2000f8ec03f */
[----:B------:R-:W-:Y:S01]  /*3e90*/  BAR.SYNC.DEFER_BLOCKING 0x0 ;  /* 0x0000000000007b1d */ /* 0x000fe20000010000 */
[----:B------:R-:W-:Y:S01]  /*3ea0*/  SHF.L.U32 R57, R57, 0x10, RZ ;  /* 0x0000001039397819 */ /* 0x000fe200000006ff */
[----:B------:R-:W-:Y:S01]  /*3eb0*/  IMAD.U32 R29, R29, 0x10000, RZ ;  /* 0x000100001d1d7824 */ /* 0x000fe200078e00ff */
[----:B------:R-:W-:Y:S01]  /*3ec0*/  SHF.L.U32 R50, R50, 0x10, RZ ;  /* 0x0000001032327819 */ /* 0x000fe200000006ff */
[----:B------:R-:W-:Y:S01]  /*3ed0*/  IMAD.U32 R45, R45, 0x10000, RZ ;  /* 0x000100002d2d7824 */ /* 0x000fe200078e00ff */
[----:B------:R-:W-:-:S02]  /*3ee0*/  SHF.L.U32 R33, R33, 0x10, RZ ;  /* 0x0000001021217819 */ /* 0x000fc400000006ff */
[----:B------:R-:W-:Y:S02]  /*3ef0*/  SHF.L.U32 R37, R37, 0x10, RZ ;  /* 0x0000001025257819 */ /* 0x000fe400000006ff */
[----:B------:R-:W-:Y:S02]  /*3f00*/  SHF.L.U32 R41, R41, 0x10, RZ ;  /* 0x0000001029297819 */ /* 0x000fe400000006ff */
[----:B------:R-:W-:Y:S01]  /*3f10*/  SHF.L.U32 R49, R49, 0x10, RZ ;  /* 0x0000001031317819 */ /* 0x000fe200000006ff */
[----:B------:R-:W-:Y:S01]  /*3f20*/  IMAD.U32 R32, R32, 0x10000, RZ ;  /* 0x0001000020207824 */ /* 0x000fe200078e00ff */
[----:B------:R-:W-:Y:S01]  /*3f30*/  SHF.L.U32 R51, R51, 0x10, RZ ;  /* 0x0000001033337819 */ /* 0x000fe200000006ff */
[----:B------:R-:W-:Y:S01]  /*3f40*/  IMAD.U32 R48, R48, 0x10000, RZ ;  /* 0x0001000030307824 */ /* 0x000fe200078e00ff */
[----:B------:R-:W-:Y:S02]  /*3f50*/  SHF.L.U32 R28, R28, 0x10, RZ ;  /* 0x000000101c1c7819 */ /* 0x000fe400000006ff */
[----:B------:R-:W-:-:S02]  /*3f60*/  SHF.L.U32 R36, R36, 0x10, RZ ;  /* 0x0000001024247819 */ /* 0x000fc400000006ff */
[----:B------:R-:W-:Y:S02]  /*3f70*/  SHF.L.U32 R40, R40, 0x10, RZ ;  /* 0x0000001028287819 */ /* 0x000fe400000006ff */
[----:B------:R-:W-:Y:S01]  /*3f80*/  SHF.L.U32 R44, R44, 0x10, RZ ;  /* 0x000000102c2c7819 */ /* 0x000fe200000006ff */
[----:B------:R-:W-:Y:S01]  /*3f90*/  IMAD.U32 R52, R52, 0x10000, RZ ;  /* 0x0001000034347824 */ /* 0x000fe200078e00ff */
[----:B------:R-:W-:Y:S01]  /*3fa0*/  SHF.L.U32 R26, R26, 0x10, RZ ;  /* 0x000000101a1a7819 */ /* 0x000fe200000006ff */
[----:B------:R-:W-:Y:S01]  /*3fb0*/  IMAD.U32 R31, R31, 0x10000, RZ ;  /* 0x000100001f1f7824 */ /* 0x000fe200078e00ff */
[----:B------:R-:W-:Y:S02]  /*3fc0*/  SHF.L.U32 R53, R53, 0x10, RZ ;  /* 0x0000001035357819 */ /* 0x000fe400000006ff */
[----:B--2---:R-:W-:Y:S01]  /*3fd0*/  IADD3 R16, R16, -UR5, RZ ;  /* 0x8000000510107c10 */ /* 0x004fe2000fffe0ff */
[----:B------:R-:W-:Y:S01]  /*3fe0*/  IMAD.U32 R39, R39, 0x10000, RZ ;  /* 0x0001000027277824 */ /* 0x000fe200078e00ff */
[----:B------:R-:W-:Y:S01]  /*3ff0*/  SHF.L.U32 R27, R27, 0x10, RZ ;  /* 0x000000101b1b7819 */ /* 0x000fe200000006ff */
[----:B------:R-:W-:Y:S01]  /*4000*/  IMAD.U32 R47, R47, 0x10000, RZ ;  /* 0x000100002f2f7824 */ /* 0x000fe200078e00ff */
[----:B------:R-:W-:Y:S01]  /*4010*/  LEA R16, R16, UR9, 0x3 ;  /* 0x0000000910107c11 */ /* 0x000fe2000f8e18ff */
[----:B------:R-:W-:-:S05]  /*4020*/  ULDC.64 UR14, c[0x0][0x210] ;  /* 0x00008400000e7ab9 */ /* 0x000fca0000000a00 */
[----:B------:R-:W0:Y:S01]  /*4030*/  LDS.64 R16, [R16] ;  /* 0x0000000010107984 */ /* 0x000e220000000a00 */
[----:B---3--:R-:W-:Y:S01]  /*4040*/  SHF.L.U32 R18, R18, 0x10, RZ ;  /* 0x0000001012127819 */ /* 0x008fe200000006ff */
[----:B----4-:R-:W-:Y:S01]  /*4050*/  IMAD.U32 R20, R20, 0x10000, RZ ;  /* 0x0001000014147824 */ /* 0x010fe200078e00ff */
[----:B------:R-:W-:-:S03]  /*4060*/  SHF.L.U32 R19, R19, 0x10, RZ ;  /* 0x0000001013137819 */ /* 0x000fc600000006ff */
[----:B------:R-:W-:-:S04]  /*4070*/  FADD.FTZ R18, -R14, R18 ;  /* 0x000000120e127221 */ /* 0x000fc80000010100 */
[----:B-----5:R-:W-:Y:S01]  /*4080*/  FMUL.FTZ R18, R2, R18 ;  /* 0x0000001202127220 */ /* 0x020fe20000410000 */
[--C-:B0-----:R-:W-:Y:S01]  /*4090*/  FFMA.FTZ R0, R0, R3, -R16.reuse ;  /* 0x0000000300007223 */ /* 0x101fe20000010810 */
[----:B------:R-:W-:-:S03]  /*40a0*/  FFMA.FTZ R20, R20, R19, -R16 ;  /* 0x0000001314147223 */ /* 0x000fc60000010810 */
[----:B------:R-:W-:Y:S01]  /*40b0*/  FFMA.FTZ R0, R22, -R17, R0 ;  /* 0x8000001116007223 */ /* 0x000fe20000010000 */
[----:B------:R-:W-:Y:S01]  /*40c0*/  FFMA.FTZ R18, -R17, R18, R20 ;  /* 0x0000001211127223 */ /* 0x000fe20000010114 */
[----:B------:R-:W2:Y:S02]  /*40d0*/  LDL.LU R22, [R1+0x18] ;  /* 0x0000180001167983 */ /* 0x000ea40000300800 */
[C---:B------:R-:W-:Y:S01]  /*40e0*/  FMUL.FTZ R0, R2.reuse, R0 ;  /* 0x0000000002007220 */ /* 0x040fe20000410000 */
[----:B------:R-:W-:-:S05]  /*40f0*/  FMUL.FTZ R18, R2, R18 ;  /* 0x0000001202127220 */ /* 0x000fca0000410000 */
[----:B------:R-:W-:Y:S01]  /*4100*/  F2FP.BF16.F32.PACK_AB R0, R18, R0 ;  /* 0x000000001200723e */ /* 0x000fe200000010ff */
[C-C-:B------:R-:W-:Y:S02]  /*4110*/  FFMA.FTZ R18, R3.reuse, R21, -R16.reuse ;  /* 0x0000001503127223 */ /* 0x140fe40000010810 */
[----:B------:R-:W3:Y:S01]  /*4120*/  LDL.LU R21, [R1+0x8] ;  /* 0x0000080001157983 */ /* 0x000ee20000300800 */
[C-C-:B------:R-:W-:Y:S01]  /*4130*/  FFMA.FTZ R60, R3.reuse, R60, -R16.reuse ;  /* 0x0000003c033c7223 */ /* 0x140fe20000010810 */
[C-C-:B------:R-:W-:Y:S01]  /*4140*/  FFMA.FTZ R58, R3.reuse, R58, -R16.reuse ;  /* 0x0000003a033a7223 */ /* 0x140fe20000010810 */
[C-C-:B------:R-:W-:Y:S01]  /*4150*/  FFMA.FTZ R55, R3.reuse, R55, -R16.reuse ;  /* 0x0000003703377223 */ /* 0x140fe20000010810 */
[C-C-:B------:R-:W-:Y:S01]  /*4160*/  FFMA.FTZ R15, R3.reuse, R15, -R16.reuse ;  /* 0x0000000f030f7223 */ /* 0x140fe20000010810 */
[C-C-:B------:R-:W-:Y:S01]  /*4170*/  FFMA.FTZ R6, R3.reuse, R6, -R16.reuse ;  /* 0x0000000603067223 */ /* 0x140fe20000010810 */
[--C-:B------:R-:W-:Y:S01]  /*4180*/  FFMA.FTZ R3, R3, R8, -R16.reuse ;  /* 0x0000000803037223 */ /* 0x100fe20000010810 */
[--C-:B------:R-:W-:Y:S01]  /*4190*/  FFMA.FTZ R8, R23, R4, -R16.reuse ;  /* 0x0000000417087223 */ /* 0x100fe20000010810 */
[C-C-:B------:R-:W-:Y:S01]  /*41a0*/  FFMA.FTZ R61, R4.reuse, R61, -R16.reuse ;  /* 0x0000003d043d7223 */ /* 0x140fe20000010810 */
[C-C-:B------:R-:W-:Y:S01]  /*41b0*/  FFMA.FTZ R59, R4.reuse, R59, -R16.reuse ;  /* 0x0000003b043b7223 */ /* 0x140fe20000010810 */
[C-C-:B------:R-:W-:Y:S01]  /*41c0*/  FFMA.FTZ R56, R4.reuse, R56, -R16.reuse ;  /* 0x0000003804387223 */ /* 0x140fe20000010810 */
[C-C-:B------:R-:W-:Y:S01]  /*41d0*/  FFMA.FTZ R54, R4.reuse, R54, -R16.reuse ;  /* 0x0000003604367223 */ /* 0x140fe20000010810 */
[C-C-:B------:R-:W-:Y:S01]  /*41e0*/  FFMA.FTZ R5, R4.reuse, R5, -R16.reuse ;  /* 0x0000000504057223 */ /* 0x140fe20000010810 */
[C-C-:B------:R-:W-:Y:S01]  /*41f0*/  FFMA.FTZ R7, R4.reuse, R7, -R16.reuse ;  /* 0x0000000704077223 */ /* 0x140fe20000010810 */
[----:B------:R-:W-:Y:S01]  /*4200*/  FFMA.FTZ R4, R4, R9, -R16 ;  /* 0x0000000904047223 */ /* 0x000fe20000010810 */
[----:B------:R-:W4:Y:S01]  /*4210*/  LDL.LU R23, [R1+0x6c] ;  /* 0x00006c0001177983 */ /* 0x000f220000300800 */
[----:B--2---:R-:W-:-:S05]  /*4220*/  SHF.L.U32 R9, R22, 0x10, RZ ;  /* 0x0000001016097819 */ /* 0x004fca00000006ff */
[--C-:B------:R-:W-:Y:S01]  /*4230*/  FFMA.FTZ R57, R57, R9, -R16.reuse ;  /* 0x0000000939397223 */ /* 0x100fe20000010810 */
[C-C-:B------:R-:W-:Y:S01]  /*4240*/  FFMA.FTZ R50, R9.reuse, R50, -R16.reuse ;  /* 0x0000003209327223 */ /* 0x140fe20000010810 */
[C-C-:B------:R-:W-:Y:S01]  /*4250*/  FFMA.FTZ R29, R9.reuse, R29, -R16.reuse ;  /* 0x0000001d091d7223 */ /* 0x140fe20000010810 */
[C-C-:B------:R-:W-:Y:S01]  /*4260*/  FFMA.FTZ R33, R9.reuse, R33, -R16.reuse ;  /* 0x0000002109217223 */ /* 0x140fe20000010810 */
[C-C-:B------:R-:W-:Y:S01]  /*4270*/  FFMA.FTZ R37, R9.reuse, R37, -R16.reuse ;  /* 0x0000002509257223 */ /* 0x140fe20000010810 */
[C-C-:B------:R-:W-:Y:S01]  /*4280*/  FFMA.FTZ R41, R9.reuse, R41, -R16.reuse ;  /* 0x0000002909297223 */ /* 0x140fe20000010810 */
[C-C-:B------:R-:W-:Y:S01]  /*4290*/  FFMA.FTZ R45, R9.reuse, R45, -R16.reuse ;  /* 0x0000002d092d7223 */ /* 0x140fe20000010810 */
[--C-:B------:R-:W-:Y:S01]  /*42a0*/  FFMA.FTZ R49, R9, R49, -R16.reuse ;  /* 0x0000003109317223 */ /* 0x100fe20000010810 */
[----:B---3--:R-:W-:Y:S02]  /*42b0*/  SHF.L.U32 R9, R21, 0x10, RZ ;  /* 0x0000001015097819 */ /* 0x008fe400000006ff */
[----:B------:R-:W2:Y:S01]  /*42c0*/  LDL.LU R21, [R1+0x68] ;  /* 0x0000680001157983 */ /* 0x000ea20000300800 */
[C-C-:B------:R-:W-:Y:S01]  /*42d0*/  FFMA.FTZ R51, R19.reuse, R51, -R16.reuse ;  /* 0x0000003313337223 */ /* 0x140fe20000010810 */
[C-C-:B------:R-:W-:Y:S01]  /*42e0*/  FFMA.FTZ R28, R19.reuse, R28, -R16.reuse ;  /* 0x0000001c131c7223 */ /* 0x140fe20000010810 */
[C-C-:B------:R-:W-:Y:S01]  /*42f0*/  FFMA.FTZ R32, R19.reuse, R32, -R16.reuse ;  /* 0x0000002013207223 */ /* 0x140fe20000010810 */
[C-C-:B------:R-:W-:Y:S01]  /*4300*/  FFMA.FTZ R36, R19.reuse, R36, -R16.reuse ;  /* 0x0000002413247223 */ /* 0x140fe20000010810 */
[C-C-:B------:R-:W-:Y:S01]  /*4310*/  FFMA.FTZ R40, R19.reuse, R40, -R16.reuse ;  /* 0x0000002813287223 */ /* 0x140fe20000010810 */
[C-C-:B------:R-:W-:Y:S01]  /*4320*/  FFMA.FTZ R44, R19.reuse, R44, -R16.reuse ;  /* 0x0000002c132c7223 */ /* 0x140fe20000010810 */
[----:B------:R-:W-:Y:S01]  /*4330*/  FFMA.FTZ R48, R19, R48, -R16 ;  /* 0x0000003013307223 */ /* 0x000fe20000010810 */
[----:B------:R-:W3:Y:S04]  /*4340*/  LDL.LU R22, [R1+0x64] ;  /* 0x0000640001167983 */ /* 0x000ee80000300800 */
[----:B------:R-:W4:Y:S04]  /*4350*/  LDL.LU R19, [R1+0x60] ;  /* 0x0000600001137983 */ /* 0x000f280000300800 */
[----:B------:R-:W3:Y:S01]  /*4360*/  LDL.LU R16, [R1+0x5c] ;  /* 0x00005c0001107983 */ /* 0x000ee20000300800 */
[----:B--2---:R-:W-:-:S03]  /*4370*/  FFMA.FTZ R18, R21, -R17, R18 ;  /* 0x8000001115127223 */ /* 0x004fc60000010012 */
[----:B------:R-:W2:Y:S01]  /*4380*/  LDL.LU R21, [R1+0x58] ;  /* 0x0000580001157983 */ /* 0x000ea20000300800 */
[C---:B------:R-:W-:Y:S01]  /*4390*/  FADD.FTZ R52, -R14.reuse, R52 ;  /* 0x000000340e347221 */ /* 0x040fe20000010100 */
[----:B------:R-:W-:-:S03]  /*43a0*/  FADD.FTZ R26, -R14, R26 ;  /* 0x0000001a0e1a7221 */ /* 0x000fc60000010100 */
[C---:B------:R-:W-:Y:S01]  /*43b0*/  FMUL.FTZ R52, R2.reuse, R52 ;  /* 0x0000003402347220 */ /* 0x040fe20000410000 */
[----:B------:R-:W-:Y:S01]  /*43c0*/  FMUL.FTZ R26, R2, R26 ;  /* 0x0000001a021a7220 */ /* 0x000fe20000410000 */
[----:B------:R-:W-:Y:S02]  /*43d0*/  SHF.L.U32 R30, R30, 0x10, RZ ;  /* 0x000000101e1e7819 */ /* 0x000fe400000006ff */
[----:B------:R-:W-:Y:S01]  /*43e0*/  SHF.L.U32 R34, R34, 0x10, RZ ;  /* 0x0000001022227819 */ /* 0x000fe200000006ff */
[----:B----4-:R-:W-:Y:S01]  /*43f0*/  FFMA.FTZ R60, R19, -R17, R60 ;  /* 0x80000011133c7223 */ /* 0x010fe2000001003c */
[----:B------:R-:W-:Y:S01]  /*4400*/  SHF.L.U32 R35, R35, 0x10, RZ ;  /* 0x0000001023237819 */ /* 0x000fe200000006ff */
[----:B------:R-:W-:Y:S01]  /*4410*/  FFMA.FTZ R50, -R17, R52, R50 ;  /* 0x0000003411327223 */ /* 0x000fe20000010132 */
[----:B------:R-:W-:Y:S01]  /*4420*/  SHF.L.U32 R38, R38, 0x10, RZ ;  /* 0x0000001026267819 */ /* 0x000fe200000006ff */
[----:B------:R-:W4:Y:S01]  /*4430*/  LDL.LU R19, [R1+0x54] ;  /* 0x0000540001137983 */ /* 0x000f220000300800 */
[----:B------:R-:W-:-:S02]  /*4440*/  SHF.L.U32 R42, R42, 0x10, RZ ;  /* 0x000000102a2a7819 */ /* 0x000fc400000006ff */
[----:B------:R-:W-:Y:S02]  /*4450*/  SHF.L.U32 R43, R43, 0x10, RZ ;  /* 0x000000102b2b7819 */ /* 0x000fe400000006ff */
[----:B------:R-:W-:Y:S01]  /*4460*/  SHF.L.U32 R46, R46, 0x10, RZ ;  /* 0x000000102e2e7819 */ /* 0x000fe200000006ff */
[----:B------:R-:W-:Y:S01]  /*4470*/  FFMA.FTZ R26, -R17, R26, R28 ;  /* 0x0000001a111a7223 */ /* 0x000fe2000001011c */
[----:B------:R-:W4:Y:S01]  /*4480*/  LDL.LU R52, [R1+0x4c] ;  /* 0x00004c0001347983 */ /* 0x000f220000300800 */
[C---:B------:R-:W-:Y:S01]  /*4490*/  FADD.FTZ R9, -R14.reuse, R9 ;  /* 0x000000090e097221 */ /* 0x040fe20000010100 */
[C---:B------:R-:W-:Y:S02]  /*44a0*/  FADD.FTZ R53, -R14.reuse, R53 ;  /* 0x000000350e357221 */ /* 0x040fe40000010100 */
[----:B------:R-:W4:Y:S01]  /*44b0*/  LDL.LU R28, [R1+0x44] ;  /* 0x00004400011c7983 */ /* 0x000f220000300800 */
[C---:B------:R-:W-:Y:S01]  /*44c0*/  FADD.FTZ R27, -R14.reuse, R27 ;  /* 0x0000001b0e1b7221 */ /* 0x040fe20000010100 */
[C---:B------:R-:W-:Y:S01]  /*44d0*/  FADD.FTZ R30, -R14.reuse, R30 ;  /* 0x0000001e0e1e7221 */ /* 0x040fe20000010100 */
[C---:B------:R-:W-:Y:S01]  /*44e0*/  FADD.FTZ R31, -R14.reuse, R31 ;  /* 0x0000001f0e1f7221 */ /* 0x040fe20000010100 */
[----:B------:R-:W4:Y:S01]  /*44f0*/  LDL.LU R25, [R1+0x40] ;  /* 0x0000400001197983 */ /* 0x000f220000300800 */
[C---:B------:R-:W-:Y:S01]  /*4500*/  FADD.FTZ R34, -R14.reuse, R34 ;  /* 0x000000220e227221 */ /* 0x040fe20000010100 */
[C---:B------:R-:W-:Y:S01]  /*4510*/  FADD.FTZ R35, -R14.reuse, R35 ;  /* 0x000000230e237221 */ /* 0x040fe20000010100 */
[C---:B------:R-:W-:Y:S01]  /*4520*/  FADD.FTZ R38, -R14.reuse, R38 ;  /* 0x000000260e267221 */ /* 0x040fe20000010100 */
[C---:B------:R-:W-:Y:S01]  /*4530*/  FADD.FTZ R39, -R14.reuse, R39 ;  /* 0x000000270e277221 */ /* 0x040fe20000010100 */
[C---:B------:R-:W-:Y:S01]  /*4540*/  FADD.FTZ R42, -R14.reuse, R42 ;  /* 0x0000002a0e2a7221 */ /* 0x040fe20000010100 */
[C---:B------:R-:W-:Y:S01]  /*4550*/  FADD.FTZ R43, -R14.reuse, R43 ;  /* 0x0000002b0e2b7221 */ /* 0x040fe20000010100 */
[C---:B------:R-:W-:Y:S01]  /*4560*/  FADD.FTZ R46, -R14.reuse, R46 ;  /* 0x0000002e0e2e7221 */ /* 0x040fe20000010100 */
[----:B------:R-:W-:Y:S01]  /*4570*/  FADD.FTZ R47, -R14, R47 ;  /* 0x0000002f0e2f7221 */ /* 0x000fe20000010100 */
[----:B------:R-:W4:Y:S01]  /*4580*/  LDL.LU R24, [R1+0x3c] ;  /* 0x00003c0001187983 */ /* 0x000f220000300800 */
[-C--:B---3--:R-:W-:Y:S01]  /*4590*/  FFMA.FTZ R59, R16, -R17.reuse, R59 ;  /* 0x80000011103b7223 */ /* 0x088fe2000001003b */
[----:B------:R-:W-:-:S02]  /*45a0*/  FFMA.FTZ R8, R23, -R17, R8 ;  /* 0x8000001117087223 */ /* 0x000fc40000010008 */
[----:B------:R-:W3:Y:S01]  /*45b0*/  LDL.LU R14, [R1+0x30] ;  /* 0x00003000010e7983 */ /* 0x000ee20000300800 */
[----:B------:R-:W-:-:S03]  /*45c0*/  FFMA.FTZ R61, R22, -R17, R61 ;  /* 0x80000011163d7223 */ /* 0x000fc6000001003d */
[----:B------:R-:W3:Y:S04]  /*45d0*/  LDL.LU R16, [R1+0x2c] ;  /* 0x00002c0001107983 */ /* 0x000ee80000300800 */
[----:B------:R-:W3:Y:S04]  /*45e0*/  LDL.LU R23, [R1+0x20] ;  /* 0x0000200001177983 */ /* 0x000ee80000300800 */
[----:B------:R-:W3:Y:S01]  /*45f0*/  LDL.LU R22, [R1+0x80] ;  /* 0x0000800001167983 */ /* 0x000ee20000300800 */
[----:B--2---:R-:W-:-:S03]  /*4600*/  FFMA.FTZ R58, R21, -R17, R58 ;  /* 0x80000011153a7223 */ /* 0x004fc6000001003a */
[----:B------:R-:W2:Y:S01]  /*4610*/  LDL.LU R21, [R1+0x1c] ;  /* 0x00001c0001157983 */ /* 0x000ea20000300800 */
[----:B----4-:R-:W-:-:S03]  /*4620*/  FFMA.FTZ R56, R19, -R17, R56 ;  /* 0x8000001113387223 */ /* 0x010fc60000010038 */
[----:B------:R-:W4:Y:S01]  /*4630*/  LDL.LU R19, [R1+0xac] ;  /* 0x0000ac0001137983 */ /* 0x000f220000300800 */
[-C--:B------:R-:W-:Y:S01]  /*4640*/  FFMA.FTZ R5, R24, -R17.reuse, R5 ;  /* 0x8000001118057223 */ /* 0x080fe20000010005 */
[----:B--2---:R-:W-:Y:S02]  /*4650*/  FFMA.FTZ R4, R21, -R17, R4 ;  /* 0x8000001115047223 */ /* 0x004fe40000010004 */
[----:B------:R-:W2:Y:S04]  /*4660*/  LDL.LU R21, [R1+0xa4] ;  /* 0x0000a40001157983 */ /* 0x000ea80000300800 */
[----:B------:R-:W2:Y:S01]  /*4670*/  LDL.LU R24, [R1+0xa8] ;  /* 0x0000a80001187983 */ /* 0x000ea20000300800 */
[C---:B------:R-:W-:Y:S01]  /*4680*/  FMUL.FTZ R9, R2.reuse, R9 ;  /* 0x0000000902097220 */ /* 0x040fe20000410000 */
[C---:B------:R-:W-:Y:S01]  /*4690*/  FMUL.FTZ R53, R2.reuse, R53 ;  /* 0x0000003502357220 */ /* 0x040fe20000410000 */
[----:B------:R-:W-:-:S02]  /*46a0*/  FMUL.FTZ R27, R2, R27 ;  /* 0x0000001b021b7220 */ /* 0x000fc40000410000 */
[----:B------:R-:W-:Y:S01]  /*46b0*/  FFMA.FTZ R9, -R17, R9, R57 ;  /* 0x0000000911097223 */ /* 0x000fe20000010139 */
[C---:B------:R-:W-:Y:S01]  /*46c0*/  FMUL.FTZ R30, R2.reuse, R30 ;  /* 0x0000001e021e7220 */ /* 0x040fe20000410000 */
        /* <DEDUP_REMOVED lines=9> */
[-C--:B------:R-:W-:Y:S01]  /*4760*/  FFMA.FTZ R15, R25, -R17.reuse, R15 ;  /* 0x80000011190f7223 */ /* 0x080fe2000001000f */
[-C--:B---3--:R-:W-:Y:S01]  /*4770*/  FFMA.FTZ R14, R14, -R17.reuse, R6 ;  /* 0x800000110e0e7223 */ /* 0x088fe20000010006 */
[----:B------:R-:W-:Y:S01]  /*4780*/  FFMA.FTZ R3, R23, -R17, R3 ;  /* 0x8000001117037223 */ /* 0x000fe20000010003 */
[C---:B------:R-:W-:Y:S01]  /*4790*/  FMUL.FTZ R8, R2.reuse, R8 ;  /* 0x0000000802087220 */ /* 0x040fe20000410000 */
[----:B------:R-:W-:Y:S01]  /*47a0*/  FMUL.FTZ R9, R2, R9 ;  /* 0x0000000902097220 */ /* 0x000fe20000410000 */
[----:B------:R-:W-:Y:S01]  /*47b0*/  IADD3 R6, P1, R22, UR14, RZ ;  /* 0x0000000e16067c10 */ /* 0x000fe2000ff3e0ff */
[----:B------:R-:W3:Y:S01]  /*47c0*/  LDL.LU R25, [R1+0x9c] ;  /* 0x00009c0001197983 */ /* 0x000ee20000300800 */
[C---:B------:R-:W-:Y:S01]  /*47d0*/  FFMA.FTZ R51, -R17.reuse, R53, R51 ;  /* 0x0000003511337223 */ /* 0x040fe20000010133 */
[C---:B------:R-:W-:Y:S01]  /*47e0*/  FFMA.FTZ R27, -R17.reuse, R27, R29 ;  /* 0x0000001b111b7223 */ /* 0x040fe2000001011d */
[C---:B------:R-:W-:Y:S01]  /*47f0*/  FFMA.FTZ R30, -R17.reuse, R30, R32 ;  /* 0x0000001e111e7223 */ /* 0x040fe20000010120 */
[C---:B------:R-:W-:Y:S01]  /*4800*/  FFMA.FTZ R31, -R17.reuse, R31, R33 ;  /* 0x0000001f111f7223 */ /* 0x040fe20000010121 */
[-C--:B------:R-:W-:Y:S01]  /*4810*/  FFMA.FTZ R55, R52, -R17.reuse, R55 ;  /* 0x8000001134377223 */ /* 0x080fe20000010037 */
[C---:B------:R-:W-:Y:S01]  /*4820*/  FFMA.FTZ R34, -R17.reuse, R34, R36 ;  /* 0x0000002211227223 */ /* 0x040fe20000010124 */
[----:B------:R-:W-:Y:S01]  /*4830*/  FFMA.FTZ R54, R28, -R17, R54 ;  /* 0x800000111c367223 */ /* 0x000fe20000010036 */
[C---:B------:R-:W-:Y:S01]  /*4840*/  FFMA.FTZ R35, -R17.reuse, R35, R37 ;  /* 0x0000002311237223 */ /* 0x040fe20000010125 */
[C---:B------:R-:W-:Y:S01]  /*4850*/  FFMA.FTZ R38, -R17.reuse, R38, R40 ;  /* 0x0000002611267223 */ /* 0x040fe20000010128 */
[C---:B------:R-:W-:Y:S01]  /*4860*/  FFMA.FTZ R39, -R17.reuse, R39, R41 ;  /* 0x0000002711277223 */ /* 0x040fe20000010129 */
[C---:B------:R-:W-:Y:S01]  /*4870*/  FFMA.FTZ R42, -R17.reuse, R42, R44 ;  /* 0x0000002a112a7223 */ /* 0x040fe2000001012c */
[----:B------:R-:W-:Y:S01]  /*4880*/  FFMA.FTZ R16, R16, -R17, R7 ;  /* 0x8000001110107223 */ /* 0x000fe20000010007 */
[C---:B------:R-:W-:Y:S01]  /*4890*/  FFMA.FTZ R43, -R17.reuse, R43, R45 ;  /* 0x0000002b112b7223 */ /* 0x040fe2000001012d */
[C---:B------:R-:W-:Y:S01]  /*48a0*/  FFMA.FTZ R46, -R17.reuse, R46, R48 ;  /* 0x0000002e112e7223 */ /* 0x040fe20000010130 */
[----:B------:R-:W-:Y:S01]  /*48b0*/  FFMA.FTZ R47, -R17, R47, R49 ;  /* 0x0000002f112f7223 */ /* 0x000fe20000010131 */
[C---:B------:R-:W-:Y:S01]  /*48c0*/  FMUL.FTZ R17, R2.reuse, R3 ;  /* 0x0000000302117220 */ /* 0x040fe20000410000 */
[----:B------:R-:W-:Y:S01]  /*48d0*/  F2FP.BF16.F32.PACK_AB R8, R9, R8 ;  /* 0x000000080908723e */ /* 0x000fe200000010ff */
[----:B------:R-:W3:Y:S01]  /*48e0*/  LDL.LU R23, [R1+0xa0] ;  /* 0x0000a00001177983 */ /* 0x000ee20000300800 */
[----:B----4-:R-:W-:Y:S01]  /*48f0*/  IADD3.X R7, R19, UR15, RZ, P1, !PT ;  /* 0x0000000f13077c10 */ /* 0x010fe20008ffe4ff */
[----:B------:R-:W-:Y:S01]  /*4900*/  FMUL.FTZ R18, R2, R18 ;  /* 0x0000001202127220 */ /* 0x000fe20000410000 */
[----:B------:R-:W-:Y:S01]  /*4910*/  PRMT R3, R0, 0x7632, R3 ;  /* 0x0000763200037816 */ /* 0x000fe20000000003 */
        /* <DEDUP_REMOVED lines=27> */
[----:B------:R-:W-:-:S02]  /*4ad0*/  PRMT R5, R8, 0x7632, R5 ;  /* 0x0000763208057816 */ /* 0x000fc40000000005 */
[----:B------:R-:W-:Y:S01]  /*4ae0*/  F2FP.BF16.F32.PACK_AB R18, R51, R18 ;  /* 0x000000123312723e */ /* 0x000fe200000010ff */
[----:B------:R0:W-:Y:S03]  /*4af0*/  STG.E.U16 desc[UR12][R6.64+0x2], R3 ;  /* 0x0000020306007986 */ /* 0x0001e6000c10150c */
[----:B------:R-:W-:Y:S01]  /*4b00*/  PRMT R20, R18, 0x7632, R20 ;  /* 0x0000763212147816 */ /* 0x000fe20000000014 */
[----:B------:R-:W-:Y:S04]  /*4b10*/  STG.E.U16 desc[UR12][R6.64], R0 ;  /* 0x0000000006007986 */ /* 0x000fe8000c10150c */
[----:B------:R-:W-:Y:S04]  /*4b20*/  STG.E.U16 desc[UR12][R6.64+0x4], R8 ;  /* 0x0000040806007986 */ /* 0x000fe8000c10150c */
[----:B------:R-:W-:Y:S01]  /*4b30*/  STG.E.U16 desc[UR12][R6.64+0x6], R5 ;  /* 0x0000060506007986 */ /* 0x000fe2000c10150c */
[----:B--2---:R-:W-:-:S03]  /*4b40*/  IADD3 R2, P1, R21, UR14, RZ ;  /* 0x0000000e15027c10 */ /* 0x004fc6000ff3e0ff */
[----:B------:R-:W2:Y:S01]  /*4b50*/  LDL.LU R21, [R1+0x98] ;  /* 0x0000980001157983 */ /* 0x000ea20000300800 */
[----:B0-----:R-:W-:-:S03]  /*4b60*/  IADD3.X R3, R24, UR15, RZ, P1, !PT ;  /* 0x0000000f18037c10 */ /* 0x001fc60008ffe4ff */
[----:B------:R-:W2:Y:S04]  /*4b70*/  LDL.LU R24, [R1+0x8c] ;  /* 0x00008c0001187983 */ /* 0x000ea80000300800 */
[----:B------:R0:W-:Y:S04]  /*4b80*/  STG.E.U16 desc[UR12][R2.64], R18 ;  /* 0x0000001202007986 */ /* 0x0001e8000c10150c */
[----:B0-----:R-:W2:Y:S01]  /*4b90*/  LDL.LU R18, [R1+0x90] ;  /* 0x0000900001127983 */ /* 0x001ea20000300800 */
[----:B------:R-:W-:Y:S02]  /*4ba0*/  F2FP.BF16.F32.PACK_AB R50, R50, R61 ;  /* 0x0000003d3232723e */ /* 0x000fe400000010ff */
[----:B---3--:R-:W-:-:S02]  /*4bb0*/  IADD3 R4, P1, R25, UR14, RZ ;  /* 0x0000000e19047c10 */ /* 0x008fc4000ff3e0ff */
[----:B------:R-:W-:Y:S02]  /*4bc0*/  PRMT R0, R50, 0x7632, R0 ;  /* 0x0000763232007816 */ /* 0x000fe40000000000 */
[----:B------:R-:W-:Y:S02]  /*4bd0*/  F2FP.BF16.F32.PACK_AB R26, R26, R60 ;  /* 0x0000003c1a1a723e */ /* 0x000fe400000010ff */
[----:B------:R-:W-:Y:S01]  /*4be0*/  F2FP.BF16.F32.PACK_AB R27, R27, R59 ;  /* 0x0000003b1b1b723e */ /* 0x000fe200000010ff */
[----:B------:R-:W-:Y:S01]  /*4bf0*/  STG.E.U16 desc[UR12][R2.64+0x2], R20 ;  /* 0x0000021402007986 */ /* 0x000fe2000c10150c */
[----:B------:R-:W-:Y:S02]  /*4c00*/  PRMT R7, R26, 0x7632, R7 ;  /* 0x000076321a077816 */ /* 0x000fe40000000007 */
[----:B------:R-:W-:Y:S01]  /*4c10*/  PRMT R6, R27, 0x7632, R6 ;  /* 0x000076321b067816 */ /* 0x000fe20000000006 */
[----:B------:R-:W-:Y:S04]  /*4c20*/  STG.E.U16 desc[UR12][R2.64+0x4], R50 ;  /* 0x0000043202007986 */ /* 0x000fe8000c10150c */
[----:B------:R4:W-:Y:S01]  /*4c30*/  STG.E.U16 desc[UR12][R2.64+0x6], R0 ;  /* 0x0000060002007986 */ /* 0x0009e2000c10150c */
[----:B------:R-:W-:-:S03]  /*4c40*/  IADD3.X R5, R23, UR15, RZ, P1, !PT ;  /* 0x0000000f17057c10 */ /* 0x000fc60008ffe4ff */
[----:B------:R-:W3:Y:S01]  /*4c50*/  LDL.LU R23, [R1+0x84] ;  /* 0x0000840001177983 */ /* 0x000ee20000300800 */
[----:B------:R-:W-:-:S03]  /*4c60*/  F2FP.BF16.F32.PACK_AB R30, R30, R58 ;  /* 0x0000003a1e1e723e */ /* 0x000fc600000010ff */
[----:B------:R-:W-:Y:S04]  /*4c70*/  STG.E.U16 desc[UR12][R4.64], R26 ;  /* 0x0000001a04007986 */ /* 0x000fe8000c10150c */
[----:B------:R-:W-:Y:S04]  /*4c80*/  STG.E.U16 desc[UR12][R4.64+0x2], R7 ;  /* 0x0000020704007986 */ /* 0x000fe8000c10150c */
[----:B------:R-:W-:Y:S04]  /*4c90*/  STG.E.U16 desc[UR12][R4.64+0x4], R27 ;  /* 0x0000041b04007986 */ /* 0x000fe8000c10150c */
[----:B------:R0:W-:Y:S01]  /*4ca0*/  STG.E.U16 desc[UR12][R4.64+0x6], R6 ;  /* 0x0000060604007986 */ /* 0x0001e2000c10150c */
[----:B------:R-:W-:-:S02]  /*4cb0*/  PRMT R8, R30, 0x7632, R8 ;  /* 0x000076321e087816 */ /* 0x000fc40000000008 */
[----:B----4-:R-:W-:Y:S02]  /*4cc0*/  IADD3 R2, P1, R22, UR14, RZ ;  /* 0x0000000e16027c10 */ /* 0x010fe4000ff3e0ff */
[----:B------:R-:W4:Y:S02]  /*4cd0*/  LDL.LU R22, [R1+0x88] ;  /* 0x0000880001167983 */ /* 0x000f240000300800 */
[----:B--2---:R-:W-:Y:S02]  /*4ce0*/  IADD3.X R3, R21, UR15, RZ, P1, !PT ;  /* 0x0000000f15037c10 */ /* 0x004fe40008ffe4ff */
[----:B------:R-:W2:Y:S01]  /*4cf0*/  LDL.LU R21, [R1+0x78] ;  /* 0x0000780001157983 */ /* 0x000ea20000300800 */
[----:B0-----:R-:W-:-:S03]  /*4d00*/  IADD3 R4, P1, R24, UR14, RZ ;  /* 0x0000000e18047c10 */ /* 0x001fc6000ff3e0ff */
[----:B------:R-:W2:Y:S04]  /*4d10*/  LDL.LU R20, [R1+0x7c] ;  /* 0x00007c0001147983 */ /* 0x000ea80000300800 */
[----:B------:R0:W-:Y:S01]  /*4d20*/  STG.E.U16 desc[UR12][R2.64+0x2], R8 ;  /* 0x0000020802007986 */ /* 0x0001e2000c10150c */
[----:B------:R-:W-:-:S03]  /*4d30*/  IADD3.X R5, R18, UR15, RZ, P1, !PT ;  /* 0x0000000f12057c10 */ /* 0x000fc60008ffe4ff */
[----:B------:R-:W2:Y:S04]  /*4d40*/  LDL.LU R18, [R1+0x70] ;  /* 0x0000700001127983 */ /* 0x000ea80000300800 */
[----:B0-----:R-:W2:Y:S01]  /*4d50*/  LDL.LU R8, [R1+0x74] ;  /* 0x0000740001087983 */ /* 0x001ea20000300800 */
[----:B------:R-:W-:Y:S02]  /*4d60*/  F2FP.BF16.F32.PACK_AB R31, R31, R56 ;  /* 0x000000381f1f723e */ /* 0x000fe400000010ff */
[----:B------:R-:W-:Y:S02]  /*4d70*/  F2FP.BF16.F32.PACK_AB R34, R34, R55 ;  /* 0x000000372222723e */ /* 0x000fe400000010ff */
[----:B------:R-:W-:Y:S02]  /*4d80*/  PRMT R0, R31, 0x7632, R0 ;  /* 0x000076321f007816 */ /* 0x000fe40000000000 */
[----:B------:R-:W-:Y:S01]  /*4d90*/  F2FP.BF16.F32.PACK_AB R35, R35, R54 ;  /* 0x000000362323723e */ /* 0x000fe200000010ff */
[----:B------:R-:W-:Y:S01]  /*4da0*/  STG.E.U16 desc[UR12][R2.64], R30 ;  /* 0x0000001e02007986 */ /* 0x000fe2000c10150c */
[----:B------:R-:W-:-:S03]  /*4db0*/  PRMT R7, R34, 0x7632, R7 ;  /* 0x0000763222077816 */ /* 0x000fc60000000007 */
[----:B------:R-:W-:Y:S01]  /*4dc0*/  STG.E.U16 desc[UR12][R2.64+0x4], R31 ;  /* 0x0000041f02007986 */ /* 0x000fe2000c10150c */
[----:B------:R-:W-:-:S03]  /*4dd0*/  F2FP.BF16.F32.PACK_AB R15, R38, R15 ;  /* 0x0000000f260f723e */ /* 0x000fc600000010ff */
[----:B------:R0:W-:Y:S01]  /*4de0*/  STG.E.U16 desc[UR12][R2.64+0x6], R0 ;  /* 0x0000060002007986 */ /* 0x0001e2000c10150c */
[----:B------:R-:W-:Y:S02]  /*4df0*/  F2FP.BF16.F32.PACK_AB R9, R39, R9 ;  /* 0x000000092709723e */ /* 0x000fe400000010ff */
[----:B---3--:R-:W-:Y:S01]  /*4e00*/  IADD3 R6, P1, R23, UR14, RZ ;  /* 0x0000000e17067c10 */ /* 0x008fe2000ff3e0ff */
[----:B------:R-:W-:Y:S01]  /*4e10*/  STG.E.U16 desc[UR12][R4.64], R34 ;  /* 0x0000002204007986 */ /* 0x000fe2000c10150c */
[----:B0-----:R-:W-:-:S03]  /*4e20*/  PRMT R3, R35, 0x7632, R3 ;  /* 0x0000763223037816 */ /* 0x001fc60000000003 */
[----:B------:R4:W-:Y:S01]  /*4e30*/  STG.E.U16 desc[UR12][R4.64+0x2], R7 ;  /* 0x0000020704007986 */ /* 0x0009e2000c10150c */
[----:B------:R-:W-:-:S03]  /*4e40*/  PRMT R0, R15, 0x7632, R0 ;  /* 0x000076320f007816 */ /* 0x000fc60000000000 */
[----:B------:R-:W-:Y:S01]  /*4e50*/  STG.E.U16 desc[UR12][R4.64+0x4], R35 ;  /* 0x0000042304007986 */ /* 0x000fe2000c10150c */
[----:B------:R-:W-:-:S03]  /*4e60*/  F2FP.BF16.F32.PACK_AB R14, R42, R14 ;  /* 0x0000000e2a0e723e */ /* 0x000fc600000010ff */
[----:B------:R0:W-:Y:S01]  /*4e70*/  STG.E.U16 desc[UR12][R4.64+0x6], R3 ;  /* 0x0000060304007986 */ /* 0x0001e2000c10150c */
[----:B------:R-:W-:Y:S02]  /*4e80*/  F2FP.BF16.F32.PACK_AB R16, R43, R16 ;  /* 0x000000102b10723e */ /* 0x000fe400000010ff */
[----:B------:R-:W-:Y:S02]  /*4e90*/  F2FP.BF16.F32.PACK_AB R17, R46, R17 ;  /* 0x000000112e11723e */ /* 0x000fe400000010ff */
[----:B----4-:R-:W-:Y:S02]  /*4ea0*/  IADD3.X R7, R22, UR15, RZ, P1, !PT ;  /* 0x0000000f16077c10 */ /* 0x010fe40008ffe4ff */
[----:B0-----:R-:W-:-:S03]  /*4eb0*/  PRMT R5, R9, 0x7632, R5 ;  /* 0x0000763209057816 */ /* 0x001fc60000000005 */
[----:B------:R-:W-:Y:S01]  /*4ec0*/  STG.E.U16 desc[UR12][R6.64], R15 ;  /* 0x0000000f06007986 */ /* 0x000fe2000c10150c */
[----:B------:R-:W-:-:S03]  /*4ed0*/  F2FP.BF16.F32.PACK_AB R19, R47, R19 ;  /* 0x000000132f13723e */ /* 0x000fc600000010ff */
[----:B------:R0:W-:Y:S04]  /*4ee0*/  STG.E.U16 desc[UR12][R6.64+0x2], R0 ;  /* 0x0000020006007986 */ /* 0x0001e8000c10150c */
[----:B------:R-:W-:Y:S04]  /*4ef0*/  STG.E.U16 desc[UR12][R6.64+0x4], R9 ;  /* 0x0000040906007986 */ /* 0x000fe8000c10150c */
[----:B------:R1:W-:Y:S01]  /*4f00*/  STG.E.U16 desc[UR12][R6.64+0x6], R5 ;  /* 0x0000060506007986 */ /* 0x0003e2000c10150c */
[----:B0-----:R-:W-:Y:S02]  /*4f10*/  PRMT R0, R16, 0x7632, R0 ;  /* 0x0000763210007816 */ /* 0x001fe40000000000 */
[----:B-1----:R-:W-:-:S02]  /*4f20*/  PRMT R7, R14, 0x7632, R7 ;  /* 0x000076320e077816 */ /* 0x002fc40000000007 */
[----:B------:R-:W-:Y:S01]  /*4f30*/  PRMT R6, R19, 0x7632, R6 ;  /* 0x0000763213067816 */ /* 0x000fe20000000006 */
[----:B------:R-:W-:Y:S01]  /*4f40*/  ULOP3.LUT UR4, UR4, 0x1, URZ, 0x3c, !UPT ;  /* 0x0000000104047892 */ /* 0x000fe2000f8e3c3f */
[----:B------:R-:W-:Y:S01]  /*4f50*/  UMOV UR5, UR11 ;  /* 0x0000000b00057c82 */ /* 0x000fe20008000000 */
[----:B------:R-:W-:Y:S01]  /*4f60*/  UMOV UR9, UR10 ;  /* 0x0000000a00097c82 */ /* 0x000fe20008000000 */
[----:B--2---:R-:W-:-:S04]  /*4f70*/  IADD3 R2, P1, R21, UR14, RZ ;  /* 0x0000000e15027c10 */ /* 0x004fc8000ff3e0ff */
[----:B------:R-:W-:-:S05]  /*4f80*/  IADD3.X R3, R20, UR15, RZ, P1, !PT ;  /* 0x0000000f14037c10 */ /* 0x000fca0008ffe4ff */
[----:B------:R-:W-:Y:S04]  /*4f90*/  STG.E.U16 desc[UR12][R2.64], R14 ;  /* 0x0000000e02007986 */ /* 0x000fe8000c10150c */
[----:B------:R-:W-:Y:S04]  /*4fa0*/  STG.E.U16 desc[UR12][R2.64+0x2], R7 ;  /* 0x0000020702007986 */ /* 0x000fe8000c10150c */
[----:B------:R-:W-:Y:S01]  /*4fb0*/  STG.E.U16 desc[UR12][R2.64+0x4], R16 ;  /* 0x0000041002007986 */ /* 0x000fe2000c10150c */
[----:B------:R-:W-:-:S03]  /*4fc0*/  IADD3 R4, P1, R18, UR14, RZ ;  /* 0x0000000e12047c10 */ /* 0x000fc6000ff3e0ff */
[----:B------:R0:W-:Y:S01]  /*4fd0*/  STG.E.U16 desc[UR12][R2.64+0x6], R0 ;  /* 0x0000060002007986 */ /* 0x0001e2000c10150c */
[----:B------:R-:W-:Y:S02]  /*4fe0*/  IADD3.X R5, R8, UR15, RZ, P1, !PT ;  /* 0x0000000f08057c10 */ /* 0x000fe40008ffe4ff */
[----:B0-----:R-:W-:-:S03]  /*4ff0*/  PRMT R3, R17, 0x7632, R3 ;  /* 0x0000763211037816 */ /* 0x001fc60000000003 */
[----:B------:R2:W-:Y:S04]  /*5000*/  STG.E.U16 desc[UR12][R4.64], R17 ;  /* 0x0000001104007986 */ /* 0x0005e8000c10150c */
[----:B------:R2:W-:Y:S04]  /*5010*/  STG.E.U16 desc[UR12][R4.64+0x2], R3 ;  /* 0x0000020304007986 */ /* 0x0005e8000c10150c */
[----:B------:R2:W-:Y:S04]  /*5020*/  STG.E.U16 desc[UR12][R4.64+0x4], R19 ;  /* 0x0000041304007986 */ /* 0x0005e8000c10150c */
[----:B------:R2:W-:Y:S01]  /*5030*/  STG.E.U16 desc[UR12][R4.64+0x6], R6 ;  /* 0x0000060604007986 */ /* 0x0005e2000c10150c */
[----:B------:R-:W-:Y:S05]  /*5040*/  @!P0 BRA `(.L_x_219) ;  /* 0xffffffb4002c8947 */ /* 0x000fea000383ffff */
.L_x_203:
        /* <DEDUP_REMOVED lines=10> */
[----:B------:R-:W0:Y:S01]  /*50f0*/  LDC.64 R14, c[0x0][0x258] ;  /* 0x00009600ff0e7b82 */ /* 0x000e220000000a00 */
[----:B------:R-:W1:Y:S01]  /*5100*/  S2R R56, SR_TID.X ;  /* 0x0000000000387919 */ /* 0x000e620000002100 */
[----:B--2---:R-:W-:Y:S01]  /*5110*/  HFMA2.MMA R5, -RZ, RZ, 0, 1.1920928955078125e-06 ;  /* 0x00000014ff057435 */ /* 0x004fe200000001ff */
[----:B0-----:R-:W-:Y:S02]  /*5120*/  LOP3.LUT R3, RZ, R14, RZ, 0x33, !PT ;  /* 0x0000000eff037212 */ /* 0x001fe400078e33ff */
[----:B------:R-:W-:Y:S02]  /*5130*/  LOP3.LUT R4, RZ, R15, RZ, 0x33, !PT ;  /* 0x0000000fff047212 */ /* 0x000fe400078e33ff */
[----:B------:R-:W-:-:S04]  /*5140*/  ISETP.GT.U32.AND P0, PT, R3, -0x2, PT ;  /* 0xfffffffe0300780c */ /* 0x000fc80003f04070 */
[C---:B------:R-:W-:Y:S02]  /*5150*/  ISETP.GT.AND.EX P0, PT, R4.reuse, -0x1, PT, P0 ;  /* 0xffffffff0400780c */ /* 0x040fe40003f04300 */
[----:B-1----:R-:W-:Y:S02]  /*5160*/  SHF.R.U32.HI R0, RZ, 0x5, R56 ;  /* 0x00000005ff007819 */ /* 0x002fe40000011638 */
[----:B------:R-:W-:Y:S02]  /*5170*/  SEL R3, R3, 0xfffffffe, P0 ;  /* 0xfffffffe03037807 */ /* 0x000fe40000000000 */
[----:B------:R-:W-:Y:S02]  /*5180*/  SEL R4, R4, 0xffffffff, P0 ;  /* 0xffffffff04047807 */ /* 0x000fe40000000000 */
[C---:B------:R-:W-:Y:S02]  /*5190*/  SHF.L.U32 R2, R3.reuse, 0x7, RZ ;  /* 0x0000000703027819 */ /* 0x040fe400000006ff */
[----:B------:R-:W-:-:S02]  /*51a0*/  SHF.L.U64.HI R3, R3, 0x7, R4 ;  /* 0x0000000703037819 */ /* 0x000fc40000010204 */
[----:B------:R-:W-:Y:S02]  /*51b0*/  MOV R4, 0xffffffff ;  /* 0xffffffff00047802 */ /* 0x000fe40000000f00 */
[----:B------:R-:W-:-:S04]  /*51c0*/  IADD3 R11, P0, P1, -R2, -0x81, -R0 ;  /* 0xffffff7f020b7810 */ /* 0x000fc8000791e900 */
[----:B------:R-:W-:Y:S02]  /*51d0*/  IADD3.X R13, ~R3, -0x1, R4, P0, P1 ;  /* 0xffffffff030d7810 */ /* 0x000fe400007e2504 */
[----:B------:R-:W-:-:S03]  /*51e0*/  SHF.R.U32.HI R4, RZ, 0x4, R56 ;  /* 0x00000004ff047819 */ /* 0x000fc60000011638 */
[----:B------:R-:W-:Y:S01]  /*51f0*/  IMAD.WIDE.U32 R6, R13, -0x33333333, RZ ;  /* 0xcccccccd0d067825 */ /* 0x000fe200078e00ff */
[----:B------:R-:W-:Y:S02]  /*5200*/  VIADDMNMX.U32 R5, R4, R5, 0x20, !PT ;  /* 0x0000002004057446 */ /* 0x000fe40007800005 */
[----:B------:R-:W-:Y:S01]  /*5210*/  LOP3.LUT R10, RZ, R4, RZ, 0x33, !PT ;  /* 0x00000004ff0a7212 */ /* 0x000fe200078e33ff */
[----:B------:R-:W-:-:S03]  /*5220*/  IMAD.WIDE.U32 R8, P0, R11, -0x33333334, R6 ;  /* 0xcccccccc0b087825 */ /* 0x000fc60007800006 */
[----:B------:R-:W-:Y:S01]  /*5230*/  IADD3 R5, R5, R10, RZ ;  /* 0x0000000a05057210 */ /* 0x000fe20007ffe0ff */
[----:B------:R-:W-:Y:S01]  /*5240*/  IMAD.WIDE.U32 R6, R11, -0x33333333, RZ ;  /* 0xcccccccd0b067825 */ /* 0x000fe200078e00ff */
[----:B------:R-:W-:-:S03]  /*5250*/  MOV R10, R9 ;  /* 0x00000009000a7202 */ /* 0x000fc60000000f00 */
[----:B------:R-:W-:Y:S01]  /*5260*/  IMAD.X R11, RZ, RZ, RZ, P0 ;  /* 0x000000ffff0b7224 */ /* 0x000fe200000e06ff */
[----:B------:R-:W-:Y:S01]  /*5270*/  IADD3 RZ, P1, R7, R8, RZ ;  /* 0x0000000807ff7210 */ /* 0x000fe20007f3e0ff */
[----:B------:R-:W-:Y:S01]  /*5280*/  IMAD.WIDE.U32 R6, R5, -0x33333333, RZ ;  /* 0xcccccccd05067825 */ /* 0x000fe200078e00ff */
[----:B------:R-:W-:Y:S02]  /*5290*/  ISETP.LT.U32.AND P0, PT, R14, 0x1, PT ;  /* 0x000000010e00780c */ /* 0x000fe40003f01070 */
[----:B------:R-:W-:Y:S01]  /*52a0*/  MOV R6, UR10 ;  /* 0x0000000a00067c02 */ /* 0x000fe20008000f00 */
[----:B------:R-:W-:Y:S01]  /*52b0*/  IMAD.WIDE.U32.X R8, R13, -0x33333334, R10, P1 ;  /* 0xcccccccc0d087825 */ /* 0x000fe200008e040a */
[----:B------:R-:W-:Y:S02]  /*52c0*/  ISETP.LT.AND.EX P0, PT, R15, RZ, PT, P0 ;  /* 0x000000ff0f00720c */ /* 0x000fe40003f01300 */
[----:B------:R-:W-:Y:S02]  /*52d0*/  LEA.HI R50, R7, 0x1, RZ, 0x1c ;  /* 0x0000000107327811 */ /* 0x000fe400078fe0ff */
[----:B------:R-:W-:-:S02]  /*52e0*/  SHF.R.U64 R51, R8, 0x3, R9 ;  /* 0x0000000308337819 */ /* 0x000fc40000001209 */
[----:B------:R-:W-:Y:S02]  /*52f0*/  SEL R49, R14, 0x1, P0 ;  /* 0x000000010e317807 */ /* 0x000fe40000000000 */
[----:B------:R-:W-:Y:S02]  /*5300*/  SEL R48, R15, RZ, P0 ;  /* 0x000000ff0f307207 */ /* 0x000fe40000000000 */
[C---:B------:R-:W-:Y:S02]  /*5310*/  IADD3 R7, P0, R0.reuse, 0xa, RZ ;  /* 0x0000000a00077810 */ /* 0x040fe40007f1e0ff */
[C---:B------:R-:W-:Y:S02]  /*5320*/  IADD3 R8, P1, R0.reuse, 0x14, RZ ;  /* 0x0000001400087810 */ /* 0x040fe40007f3e0ff */
[----:B------:R-:W-:Y:S01]  /*5330*/  IADD3 R9, P2, R0, 0x1e, RZ ;  /* 0x0000001e00097810 */ /* 0x000fe20007f5e0ff */
[----:B------:R-:W-:Y:S01]  /*5340*/  IMAD.X R11, RZ, RZ, RZ, P0 ;  /* 0x000000ffff0b7224 */ /* 0x000fe200000e06ff */
[----:B------:R-:W-:-:S02]  /*5350*/  IADD3 R51, R51, 0x1, RZ ;  /* 0x0000000133337810 */ /* 0x000fc40007ffe0ff */
[C---:B------:R-:W-:Y:S01]  /*5360*/  SHF.L.U64.HI R48, R49.reuse, 0x7, R48 ;  /* 0x0000000731307819 */ /* 0x040fe20000010230 */
[----:B------:R-:W-:Y:S01]  /*5370*/  IMAD.SHL.U32 R49, R49, 0x80, RZ ;  /* 0x0000008031317824 */ /* 0x000fe200078e00ff */
[----:B------:R-:W-:Y:S02]  /*5380*/  LOP3.LUT R10, R56, 0xf, RZ, 0xc0, !PT ;  /* 0x0000000f380a7812 */ /* 0x000fe400078ec0ff */
[----:B------:R-:W-:Y:S02]  /*5390*/  IADD3.X R12, RZ, RZ, RZ, P1, !PT ;  /* 0x000000ffff0c7210 */ /* 0x000fe40000ffe4ff */
[----:B------:R-:W-:Y:S02]  /*53a0*/  IADD3.X R13, RZ, RZ, RZ, P2, !PT ;  /* 0x000000ffff0d7210 */ /* 0x000fe400017fe4ff */
[----:B------:R-:W-:Y:S02]  /*53b0*/  LOP3.LUT R50, R50, 0x3, RZ, 0xc0, !PT ;  /* 0x0000000332327812 */ /* 0x000fe400078ec0ff */
[----:B------:R-:W-:-:S07]  /*53c0*/  LOP3.LUT R51, R51, 0x3, RZ, 0xc0, !PT ;  /* 0x0000000333337812 */ /* 0x000fce00078ec0ff */
.L_x_236:
[----:B------:R-:W-:Y:S01]  /*53d0*/  ISETP.GT.U32.AND P0, PT, R49, R0, PT ;  /* 0x000000003100720c */ /* 0x000fe20003f04070 */
[----:B------:R-:W-:Y:S01]  /*53e0*/  BSSY B0, `(.L_x_220) ;  /* 0x00000ad000007945 */ /* 0x000fe20003800000 */
[----:B0-----:R-:W-:Y:S02]  /*53f0*/  MOV R52, RZ ;  /* 0x000000ff00347202 */ /* 0x001fe40000000f00 */
[----:B------:R-:W-:Y:S02]  /*5400*/  ISETP.GT.AND.EX P0, PT, R48, RZ, PT, P0 ;  /* 0x000000ff3000720c */ /* 0x000fe40003f04300 */
[----:B------:R-:W-:-:S11]  /*5410*/  MOV R55, RZ ;  /* 0x000000ff00377202 */ /* 0x000fd60000000f00 */
[----:B-1234-:R-:W-:Y:S05]  /*5420*/  @!P0 BRA `(.L_x_221) ;  /* 0x0000000800a08947 */ /* 0x01efea0003800000 */
[----:B------:R-:W-:Y:S01]  /*5430*/  ISETP.NE.U32.AND P1, PT, R51, RZ, PT ;  /* 0x000000ff3300720c */ /* 0x000fe20003f25070 */
[----:B------:R-:W-:Y:S01]  /*5440*/  BSSY B1, `(.L_x_222) ;  /* 0x0000026000017945 */ /* 0x000fe20003800000 */
[----:B------:R-:W-:Y:S01]  /*5450*/  IADD3 R15, P2, P3, -R2, -0x81, -R0 ;  /* 0xffffff7f020f7810 */ /* 0x000fe20007b5e900 */
[----:B------:R-:W-:Y:S01]  /*5460*/  IMAD.MOV.U32 R55, RZ, RZ, RZ ;  /* 0x000000ffff377224 */ /* 0x000fe200078e00ff */
[----:B------:R-:W-:Y:S02]  /*5470*/  ISETP.NE.AND.EX P1, PT, RZ, RZ, PT, P1 ;  /* 0x000000ffff00720c */ /* 0x000fe40003f25310 */
[----:B------:R-:W-:Y:S02]  /*5480*/  CS2R R52, SRZ ;  /* 0x0000000000347805 */ /* 0x000fe4000001ff00 */
[----:B------:R-:W-:Y:S02]  /*5490*/  MOV R14, 0xffffffff ;  /* 0xffffffff000e7802 */ /* 0x000fe40000000f00 */
[----:B------:R-:W-:-:S02]  /*54a0*/  ISETP.GE.U32.AND P0, PT, R15, 0x1e, PT ;  /* 0x0000001e0f00780c */ /* 0x000fc40003f06070 */
[----:B------:R-:W-:Y:S02]  /*54b0*/  IADD3.X R14, ~R3, -0x1, R14, P2, P3 ;  /* 0xffffffff030e7810 */ /* 0x000fe400017e650e */
[----:B------:R-:W-:Y:S02]  /*54c0*/  LOP3.LUT R15, R56, 0x1f, RZ, 0xc0, !PT ;  /* 0x0000001f380f7812 */ /* 0x000fe400078ec0ff */
[----:B------:R-:W-:Y:S02]  /*54d0*/  ISETP.GE.U32.AND.EX P0, PT, R14, RZ, PT, P0 ;  /* 0x000000ff0e00720c */ /* 0x000fe40003f06100 */
[----:B------:R-:W-:Y:S02]  /*54e0*/  IADD3 R14, P2, R15, R6, RZ ;  /* 0x000000060f0e7210 */ /* 0x000fe40007f5e0ff */
        /* <DEDUP_REMOVED lines=10> */
[----:B------:R-:W-:Y:S01]  /*5590*/  ISETP.NE.AND.EX P1, PT, RZ, RZ, PT, P1 ;  /* 0x000000ffff00720c */ /* 0x000fe20003f25310 */
[----:B--2---:R-:W-:Y:S01]  /*55a0*/  FADD.FTZ R55, RZ, R53 ;  /* 0x00000035ff377221 */ /* 0x004fe20000010000 */
[----:B------:R-:W-:Y:S01]  /*55b0*/  FADD.FTZ R52, RZ, R52 ;  /* 0x00000034ff347221 */ /* 0x000fe20000010000 */
[----:B------:R-:W-:-:S10]  /*55c0*/  MOV R53, R11 ;  /* 0x0000000b00357202 */ /* 0x000fd40000000f00 */
        /* <DEDUP_REMOVED lines=13> */
.L_x_223:
[----:B------:R-:W-:Y:S05]  /*56a0*/  BSYNC B1 ;  /* 0x0000000000017941 */ /* 0x000fea0003800000 */
.L_x_222:
        /* <DEDUP_REMOVED lines=21> */
.L_x_226:
        /* <DEDUP_REMOVED lines=55> */
.L_x_225:
[----:B------:R-:W-:Y:S05]  /*5b70*/  BSYNC B1 ;  /* 0x0000000000017941 */ /* 0x000fea0003800000 */
.L_x_224:
        /* <DEDUP_REMOVED lines=35> */
.L_x_228:
[----:B------:R-:W-:Y:S05]  /*5db0*/  BSYNC B1 ;  /* 0x0000000000017941 */ /* 0x000fea0003800000 */
.L_x_227:
        /* <DEDUP_REMOVED lines=15> */
.L_x_221:
[----:B------:R-:W-:Y:S05]  /*5eb0*/  BSYNC B0 ;  /* 0x0000000000007941 */ /* 0x000fea0003800000 */
.L_x_220:
        /* <DEDUP_REMOVED lines=21> */
[----:B------:R-:W-:-:S04]  /*6010*/  @!P0 LOP3.LUT R15, R4, R15, RZ, 0x3c, !PT ;  /* 0x0000000f040f8212 */ /* 0x000fc800078e3cff */
[----:B------:R-:W-:Y:S02]  /*6020*/  @!P0 LEA R16, R15, R16, 0x2 ;  /* 0x000000100f108211 */ /* 0x000fe400078e10ff */
[----:B0-----:R-:W-:-:S06]  /*6030*/  CS2R R14, SRZ ;  /* 0x00000000000e7805 */ /* 0x001fcc000001ff00 */
[----:B------:R0:W1:Y:S04]  /*6040*/  @!P0 LDS R14, [R16] ;  /* 0x00000000100e8984 */ /* 0x0000680000000800 */
[----:B------:R0:W2:Y:S01]  /*6050*/  @!P0 LDS R15, [R16+0x500] ;  /* 0x00050000100f8984 */ /* 0x0000a20000000800 */
[----:B------:R-:W-:Y:S05]  /*6060*/  BRA.DIV UR5, `(.L_x_232) ;  /* 0x0000001205b07947 */ /* 0x000fea000b800000 */
[----:B------:R-:W-:Y:S01]  /*6070*/  MOV R21, 0xffff ;  /* 0x0000ffff00157802 */ /* 0x000fe20000000f00 */
[----:B------:R-:W-:Y:S01]  /*6080*/  IMAD.MOV.U32 R22, RZ, RZ, 0xffff ;  /* 0x0000ffffff167424 */ /* 0x000fe200078e00ff */
[----:B------:R-:W-:Y:S01]  /*6090*/  MOV R20, 0xffff ;  /* 0x0000ffff00147802 */ /* 0x000fe20000000f00 */
[----:B------:R-:W-:Y:S01]  /*60a0*/  IMAD.MOV.U32 R26, RZ, RZ, 0xffff ;  /* 0x0000ffffff1a7424 */ /* 0x000fe200078e00ff */
[----:B------:R-:W-:Y:S01]  /*60b0*/  MOV R23, 0xffff ;  /* 0x0000ffff00177802 */ /* 0x000fe20000000f00 */
[----:B-1----:R-:W1:Y:S01]  /*60c0*/  SHFL.BFLY PT, R17, R14, 0x8, 0x101f ;  /* 0x0d101f000e117f89 */ /* 0x002e6200000e0000 */
[----:B------:R-:W-:Y:S02]  /*60d0*/  MOV R25, 0xffff ;  /* 0x0000ffff00197802 */ /* 0x000fe40000000f00 */
[----:B------:R-:W-:Y:S01]  /*60e0*/  MOV R24, 0xffff ;  /* 0x0000ffff00187802 */ /* 0x000fe20000000f00 */
[----:B0-2---:R-:W0:Y:S01]  /*60f0*/  SHFL.BFLY PT, R16, R15, 0x8, 0x101f ;  /* 0x0d101f000f107f89 */ /* 0x005e2200000e0000 */
[----:B-1----:R-:W-:Y:S01]  /*6100*/  FADD.FTZ R17, R17, R14 ;  /* 0x0000000e11117221 */ /* 0x002fe20000010000 */
[----:B0-----:R-:W-:-:S04]  /*6110*/  FADD.FTZ R16, R16, R15 ;  /* 0x0000000f10107221 */ /* 0x001fc80000010000 */
[----:B------:R-:W0:Y:S01]  /*6120*/  SHFL.BFLY PT, R18, R17, 0x4, 0x101f ;  /* 0x0c901f0011127f89 */ /* 0x000e2200000e0000 */
[----:B------:R-:W-:-:S03]  /*6130*/  MOV R15, 0xffff ;  /* 0x0000ffff000f7802 */ /* 0x000fc60000000f00 */
        /* <DEDUP_REMOVED lines=10> */
.L_x_245:
[----:B------:R-:W0:Y:S01]  /*61e0*/  LDC.64 R16, c[0x0][0x218] ;  /* 0x00008600ff107b82 */ /* 0x000e220000000a00 */
[----:B------:R-:W-:Y:S01]  /*61f0*/  ISETP.NE.AND P1, PT, R10, RZ, PT ;  /* 0x000000ff0a00720c */ /* 0x000fe20003f25270 */
[----:B--2---:R-:W-:Y:S01]  /*6200*/  FADD.FTZ R30, R14, R30 ;  /* 0x0000001e0e1e7221 */ /* 0x004fe20000010000 */
[----:B------:R-:W-:Y:S02]  /*6210*/  LEA.HI R15, R56, R6, RZ, 0x1c ;  /* 0x00000006380f7211 */ /* 0x000fe400078fe0ff */
[----:B------:R-:W-:-:S03]  /*6220*/  ISETP.NE.AND P2, PT, R50, 0x1, PT ;  /* 0x000000013200780c */ /* 0x000fc60003f45270 */
[----:B------:R-:W1:Y:S06]  /*6230*/  LDC.64 R18, c[0x0][0x220] ;  /* 0x00008800ff127b82 */ /* 0x000e6c0000000a00 */
[----:B------:R-:W-:Y:S02]  /*6240*/  @!P1 F2FP.BF16.F32.PACK_AB R14, RZ, R20 ;  /* 0x00000014ff0e923e */ /* 0x000fe400000010ff */
[----:B------:R-:W-:Y:S01]  /*6250*/  @!P1 F2FP.BF16.F32.PACK_AB R20, RZ, R30 ;  /* 0x0000001eff14923e */ /* 0x000fe200000010ff */
[----:B0-----:R-:W-:-:S05]  /*6260*/  IMAD.WIDE R16, R15, 0x2, R16 ;  /* 0x000000020f107825 */ /* 0x001fca00078e0210 */
[----:B------:R2:W-:Y:S01]  /*6270*/  @!P1 STG.E.U16 desc[UR12][R16.64], R14 ;  /* 0x0000000e10009986 */ /* 0x0005e2000c10150c */
[----:B-1----:R-:W-:Y:S01]  /*6280*/  IMAD.WIDE R18, R15, 0x2, R18 ;  /* 0x000000020f127825 */ /* 0x002fe200078e0212 */
[----:B------:R-:W-:-:S04]  /*6290*/  LEA.HI R15, R56, 0x14, RZ, 0x1c ;  /* 0x00000014380f7811 */ /* 0x000fc800078fe0ff */
[----:B------:R2:W-:Y:S01]  /*62a0*/  @!P1 STG.E.U16 desc[UR12][R18.64], R20 ;  /* 0x0000001412009986 */ /* 0x0005e2000c10150c */
[----:B------:R-:W-:Y:S05]  /*62b0*/  @!P2 BRA `(.L_x_231) ;  /* 0x000000040040a947 */ /* 0x000fea0003800000 */
[C---:B--2---:R-:W-:Y:S01]  /*62c0*/  @!P0 SHF.L.U32 R14, R10.reuse, 0x1, RZ ;  /* 0x000000010a0e8819 */ /* 0x044fe200000006ff */
[----:B------:R-:W-:Y:S01]  /*62d0*/  UMOV UR5, 0xffff ;  /* 0x0000ffff00057882 */ /* 0x000fe20000000000 */
[----:B------:R-:W-:Y:S02]  /*62e0*/  @!P0 LEA R20, R10, UR4, 0x7 ;  /* 0x000000040a148c11 */ /* 0x000fe4000f8e38ff */
[----:B------:R-:W-:-:S04]  /*62f0*/  @!P0 LOP3.LUT R15, R15, R14, RZ, 0x3c, !PT ;  /* 0x0000000e0f0f8212 */ /* 0x000fc800078e3cff */
[----:B------:R-:W-:Y:S02]  /*6300*/  @!P0 LEA R20, R15, R20, 0x2 ;  /* 0x000000140f148211 */ /* 0x000fe400078e10ff */
[----:B------:R-:W-:-:S06]  /*6310*/  CS2R R14, SRZ ;  /* 0x00000000000e7805 */ /* 0x000fcc000001ff00 */
[----:B------:R0:W1:Y:S04]  /*6320*/  @!P0 LDS R14, [R20] ;  /* 0x00000000140e8984 */ /* 0x0000680000000800 */
[----:B------:R0:W2:Y:S01]  /*6330*/  @!P0 LDS R15, [R20+0x500] ;  /* 0x00050000140f8984 */ /* 0x0000a20000000800 */
[----:B------:R-:W-:Y:S05]  /*6340*/  BRA.DIV UR5, `(.L_x_233) ;  /* 0x0000001205cc7947 */ /* 0x000fea000b800000 */
        /* <DEDUP_REMOVED lines=8> */
[----:B------:R-:W-:Y:S01]  /*63d0*/  MOV R32, 0xffff ;  /* 0x0000ffff00207802 */ /* 0x000fe20000000f00 */
        /* <DEDUP_REMOVED lines=14> */
.L_x_255:
[----:B--2---:R-:W-:Y:S01]  /*64c0*/  FADD.FTZ R15, R14, R30 ;  /* 0x0000001e0e0f7221 */ /* 0x004fe20000010000 */
[----:B------:R-:W-:Y:S02]  /*64d0*/  @!P1 F2FP.BF16.F32.PACK_AB R14, RZ, R24 ;  /* 0x00000018ff0e923e */ /* 0x000fe400000010ff */
[----:B------:R-:W-:Y:S02]  /*64e0*/  ISETP.NE.AND P2, PT, R50, 0x2, PT ;  /* 0x000000023200780c */ /* 0x000fe40003f45270 */
[----:B------:R-:W-:Y:S01]  /*64f0*/  @!P1 F2FP.BF16.F32.PACK_AB R15, RZ, R15 ;  /* 0x0000000fff0f923e */ /* 0x000fe200000010ff */
[----:B------:R1:W-:Y:S03]  /*6500*/  @!P1 STG.E.U16 desc[UR12][R16.64+0x28], R14 ;  /* 0x0000280e10009986 */ /* 0x0003e6000c10150c */
[----:B------:R-:W-:Y:S02]  /*6510*/  PRMT R20, R15, 0x7610, R20 ;  /* 0x000076100f147816 */ /* 0x000fe40000000014 */
[----:B------:R-:W-:-:S03]  /*6520*/  LEA.HI R15, R56, 0x28, RZ, 0x1c ;  /* 0x00000028380f7811 */ /* 0x000fc600078fe0ff */
[----:B------:R1:W-:Y:S02]  /*6530*/  @!P1 STG.E.U16 desc[UR12][R18.64+0x28], R20 ;  /* 0x0000281412009986 */ /* 0x0003e4000c10150c */
[----:B------:R-:W-:Y:S05]  /*6540*/  @!P2 BRA `(.L_x_231) ;  /* 0x00000000009ca947 */ /* 0x000fea0003800000 */
[C---:B-1----:R-:W-:Y:S01]  /*6550*/  @!P0 IMAD.SHL.U32 R14, R10.reuse, 0x2, RZ ;  /* 0x000000020a0e8824 */ /* 0x042fe200078e00ff */
[----:B------:R-:W-:Y:S01]  /*6560*/  @!P0 LEA R20, R10, UR4, 0x7 ;  /* 0x000000040a148c11 */ /* 0x000fe2000f8e38ff */
[----:B------:R-:W-:-:S03]  /*6570*/  UMOV UR5, 0xffff ;  /* 0x0000ffff00057882 */ /* 0x000fc60000000000 */
[----:B------:R-:W-:-:S04]  /*6580*/  @!P0 LOP3.LUT R15, R15, R14, RZ, 0x3c, !PT ;  /* 0x0000000e0f0f8212 */ /* 0x000fc800078e3cff */
[----:B------:R-:W-:Y:S02]  /*6590*/  @!P0 LEA R20, R15, R20, 0x2 ;  /* 0x000000140f148211 */ /* 0x000fe400078e10ff */
[----:B------:R-:W-:-:S06]  /*65a0*/  CS2R R14, SRZ ;  /* 0x00000000000e7805 */ /* 0x000fcc000001ff00 */
        /* <DEDUP_REMOVED lines=26> */
.L_x_265:
[----:B--2---:R-:W-:Y:S01]  /*6750*/  FADD.FTZ R15, R14, R30 ;  /* 0x0000001e0e0f7221 */ /* 0x004fe20000010000 */
[----:B------:R-:W-:-:S04]  /*6760*/  @!P1 F2FP.BF16.F32.PACK_AB R14, RZ, R24 ;  /* 0x00000018ff0e923e */ /* 0x000fc800000010ff */
[----:B------:R-:W-:Y:S01]  /*6770*/  @!P1 F2FP.BF16.F32.PACK_AB R15, RZ, R15 ;  /* 0x0000000fff0f923e */ /* 0x000fe200000010ff */
[----:B------:R3:W-:Y:S03]  /*6780*/  @!P1 STG.E.U16 desc[UR12][R16.64+0x50], R14 ;  /* 0x0000500e10009986 */ /* 0x0007e6000c10150c */
[----:B------:R-:W-:Y:S02]  /*6790*/  PRMT R20, R15, 0x7610, R20 ;  /* 0x000076100f147816 */ /* 0x000fe40000000014 */
[----:B------:R-:W-:-:S03]  /*67a0*/  LEA.HI R15, R56, 0x3c, RZ, 0x1c ;  /* 0x0000003c380f7811 */ /* 0x000fc600078fe0ff */
[----:B------:R3:W-:Y:S04]  /*67b0*/  @!P1 STG.E.U16 desc[UR12][R18.64+0x50], R20 ;  /* 0x0000501412009986 */ /* 0x0007e8000c10150c */
.L_x_231:
[----:B------:R-:W-:Y:S05]  /*67c0*/  BSYNC B0 ;  /* 0x0000000000007941 */ /* 0x000fea0003800000 */
.L_x_230:
[----:B------:R-:W-:-:S13]  /*67d0*/  ISETP.GE.U32.AND P0, PT, R5, 0x3c, PT ;  /* 0x0000003c0500780c */ /* 0x000fda0003f06070 */
[----:B------:R-:W-:Y:S05]  /*67e0*/  @!P0 BRA `(.L_x_229) ;  /* 0x0000000800b08947 */ /* 0x000fea0003800000 */
[----:B------:R-:W-:Y:S01]  /*67f0*/  ISETP.GT.U32.AND P0, PT, R10, 0x9, PT ;  /* 0x000000090a00780c */ /* 0x000fe20003f04070 */
[----:B-123--:R-:W-:Y:S01]  /*6800*/  HFMA2.MMA R16, -RZ, RZ, 0, 0 ;  /* 0x00000000ff107435 */ /* 0x00efe200000001ff */
[----:B------:R-:W-:-:S11]  /*6810*/  UMOV UR5, 0xffff ;  /* 0x0000ffff00057882 */ /* 0x000fd60000000000 */
[C---:B0-----:R-:W-:Y:S02]  /*6820*/  @!P0 SHF.L.U32 R14, R10.reuse, 0x1, RZ ;  /* 0x000000010a0e8819 */ /* 0x041fe400000006ff */
[----:B------:R-:W-:Y:S02]  /*6830*/  @!P0 LEA R17, R10, UR4, 0x7 ;  /* 0x000000040a118c11 */ /* 0x000fe4000f8e38ff */
[----:B------:R-:W-:-:S05]  /*6840*/  @!P0 LOP3.LUT R14, R15, R14, RZ, 0x3c, !PT ;  /* 0x0000000e0f0e8212 */ /* 0x000fca00078e3cff */
[----:B------:R-:W-:Y:S01]  /*6850*/  @!P0 IMAD R17, R14, 0x4, R17 ;  /* 0x000000040e118824 */ /* 0x000fe200078e0211 */
[----:B------:R-:W-:-:S04]  /*6860*/  MOV R14, RZ ;  /* 0x000000ff000e7202 */ /* 0x000fc80000000f00 */
[----:B------:R0:W1:Y:S04]  /*6870*/  @!P0 LDS R16, [R17] ;  /* 0x0000000011108984 */ /* 0x0000680000000800 */
[----:B------:R0:W2:Y:S01]  /*6880*/  @!P0 LDS R14, [R17+0x500] ;  /* 0x00050000110e8984 */ /* 0x0000a20000000800 */
[----:B------:R-:W-:Y:S05]  /*6890*/  BRA.DIV UR5, `(.L_x_235) ;  /* 0x0000001605487947 */ /* 0x000fea000b800000 */
[C---:B------:R-:W-:Y:S01]  /*68a0*/  @!P0 SHF.L.U32 R19, R10.reuse, 0x1, RZ ;  /* 0x000000010a138819 */ /* 0x040fe200000006ff */
[C---:B------:R-:W-:Y:S01]  /*68b0*/  @!P0 IMAD.SHL.U32 R22, R10.reuse, 0x2, RZ ;  /* 0x000000020a168824 */ /* 0x040fe200078e00ff */
[C---:B------:R-:W-:Y:S01]  /*68c0*/  @!P0 IADD3 R18, R15.reuse, 0x14, RZ ;  /* 0x000000140f128810 */ /* 0x040fe20007ffe0ff */
[----:B0-----:R-:W-:Y:S01]  /*68d0*/  IMAD.MOV.U32 R17, RZ, RZ, 0xffff ;  /* 0x0000ffffff117424 */ /* 0x001fe200078e00ff */
[----:B------:R-:W-:Y:S01]  /*68e0*/  @!P0 LEA R23, R10, UR4, 0x7 ;  /* 0x000000040a178c11 */ /* 0x000fe2000f8e38ff */
[----:B------:R-:W-:Y:S01]  /*68f0*/  IMAD.MOV.U32 R32, RZ, RZ, RZ ;  /* 0x000000ffff207224 */ /* 0x000fe200078e00ff */
[----:B------:R-:W-:Y:S01]  /*6900*/  @!P0 LOP3.LUT R18, R18, R19, RZ, 0x3c, !PT ;  /* 0x0000001312128212 */ /* 0x000fe200078e3cff */
[----:B------:R-:W-:Y:S01]  /*6910*/  IMAD.MOV.U32 R40, RZ, RZ, 0xffff ;  /* 0x0000ffffff287424 */ /* 0x000fe200078e00ff */
[----:B------:R-:W-:Y:S01]  /*6920*/  @!P0 IADD3 R21, R15, 0x28, RZ ;  /* 0x000000280f158810 */ /* 0x000fe20007ffe0ff */
[----:B-1----:R-:W0:Y:S01]  /*6930*/  SHFL.BFLY PT, R17, R16, 0x8, 0x101f ;  /* 0x0d101f0010117f89 */ /* 0x002e2200000e0000 */
[----:B------:R-:W-:-:S02]  /*6940*/  @!P0 LEA R18, R18, R23, 0x2 ;  /* 0x0000001712128211 */ /* 0x000fc400078e10ff */
[----:B------:R-:W-:Y:S02]  /*6950*/  @!P0 LOP3.LUT R21, R21, R22, RZ, 0x3c, !PT ;  /* 0x0000001615158212 */ /* 0x000fe400078e3cff */
[C---:B------:R-:W-:Y:S01]  /*6960*/  @!P0 LEA R24, R10.reuse, UR4, 0x7 ;  /* 0x000000040a188c11 */ /* 0x040fe2000f8e38ff */
[----:B------:R-:W1:Y:S01]  /*6970*/  @!P0 LDS R20, [R18] ;  /* 0x0000000012148984 */ /* 0x000e620000000800 */
[----:B------:R-:W-:Y:S02]  /*6980*/  @!P0 IADD3 R23, R15, 0x3c, RZ ;  /* 0x0000003c0f178810 */ /* 0x000fe40007ffe0ff */
[----:B------:R-:W-:Y:S02]  /*6990*/  @!P0 LEA R22, R21, R24, 0x2 ;  /* 0x0000001815168211 */ /* 0x000fe400078e10ff */
[----:B------:R3:W-:Y:S01]  /*69a0*/  @!P0 LDS R21, [R18+0x500] ;  /* 0x0005000012158984 */ /* 0x0007e20000000800 */
[C---:B------:R-:W-:Y:S02]  /*69b0*/  @!P0 SHF.L.U32 R24, R10.reuse, 0x1, RZ ;  /* 0x000000010a188819 */ /* 0x040fe400000006ff */
[----:B------:R-:W-:Y:S01]  /*69c0*/  @!P0 LEA R30, R10, UR4, 0x7 ;  /* 0x000000040a1e8c11 */ /* 0x000fe2000f8e38ff */
[----:B------:R-:W-:Y:S01]  /*69d0*/  @!P0 LDS R38, [R22+0x500] ;  /* 0x0005000016268984 */ /* 0x000fe20000000800 */
[----:B------:R-:W-:-:S02]  /*69e0*/  @!P0 LOP3.LUT R23, R23, R24, RZ, 0x3c, !PT ;  /* 0x0000001817178212 */ /* 0x000fc400078e3cff */
[----:B------:R-:W-:Y:S01]  /*69f0*/  MOV R27, 0xffff ;  /* 0x0000ffff001b7802 */ /* 0x000fe20000000f00 */
[----:B------:R-:W-:Y:S01]  /*6a00*/  @!P0 LDS R37, [R22] ;  /* 0x0000000016258984 */ /* 0x000fe20000000800 */
[----:B------:R-:W-:Y:S02]  /*6a10*/  @!P0 LEA R39, R23, R30, 0x2 ;  /* 0x0000001e17278211 */ /* 0x000fe400078e10ff */
[----:B------:R-:W-:Y:S01]  /*6a20*/  MOV R23, RZ ;  /* 0x000000ff00177202 */ /* 0x000fe20000000f00 */
[----:B--2---:R-:W2:Y:S01]  /*6a30*/  SHFL.BFLY PT, R30, R14, 0x8, 0x101f ;  /* 0x0d101f000e1e7f89 */ /* 0x004ea200000e0000 */
[----:B------:R-:W-:Y:S01]  /*6a40*/  MOV R29, 0xffff ;  /* 0x0000ffff001d7802 */ /* 0x000fe20000000f00 */
[----:B0-----:R-:W-:Y:S01]  /*6a50*/  FADD.FTZ R25, R17, R16 ;  /* 0x0000001011197221 */ /* 0x001fe20000010000 */
[----:B------:R-:W-:Y:S01]  /*6a60*/  MOV R24, RZ ;  /* 0x000000ff00187202 */ /* 0x000fe20000000f00 */
[----:B------:R-:W-:Y:S01]  /*6a70*/  @!P0 LDS R22, [R39] ;  /* 0x0000000027168984 */ /* 0x000fe20000000800 */
[----:B------:R-:W-:Y:S01]  /*6a80*/  IMAD.MOV.U32 R16, RZ, RZ, 0xffff ;  /* 0x0000ffffff107424 */ /* 0x000fe200078e00ff */
[----:B------:R-:W-:-:S02]  /*6a90*/  MOV R34, RZ ;  /* 0x000000ff00227202 */ /* 0x000fc40000000f00 */
[----:B------:R-:W-:Y:S02]  /*6aa0*/  MOV R35, 0xffff ;  /* 0x0000ffff00237802 */ /* 0x000fe40000000f00 */
[----:B---3--:R-:W-:Y:S01]  /*6ab0*/  MOV R18, RZ ;  /* 0x000000ff00127202 */ /* 0x008fe20000000f00 */
[----:B------:R-:W0:Y:S01]  /*6ac0*/  SHFL.BFLY PT, R16, R25, 0x4, 0x101f ;  /* 0x0c901f0019107f89 */ /* 0x000e2200000e0000 */
[----:B------:R-:W-:Y:S02]  /*6ad0*/  MOV R28, 0xffff ;  /* 0x0000ffff001c7802 */ /* 0x000fe40000000f00 */
[----:B------:R-:W-:Y:S02]  /*6ae0*/  MOV R26, 0xffff ;  /* 0x0000ffff001a7802 */ /* 0x000fe40000000f00 */
[----:B------:R-:W-:Y:S02]  /*6af0*/  MOV R41, 0xffff ;  /* 0x0000ffff00297802 */ /* 0x000fe40000000f00 */
[----:B------:R-:W-:Y:S01]  /*6b00*/  MOV R43, 0xffff ;  /* 0x0000ffff002b7802 */ /* 0x000fe20000000f00 */
[----:B-1----:R-:W-:-:S02]  /*6b10*/  @!P0 IMAD.MOV.U32 R32, RZ, RZ, R20 ;  /* 0x000000ffff208224 */ /* 0x002fc400078e0014 */
[----:B--2---:R-:W-:Y:S01]  /*6b20*/  FADD.FTZ R17, R30, R14 ;  /* 0x0000000e1e117221 */ /* 0x004fe20000010000 */
[----:B------:R1:W-:Y:S01]  /*6b30*/  @!P0 LDS R20, [R39+0x500] ;  /* 0x0005000027148984 */ /* 0x0003e20000000800 */
[----:B------:R-:W-:Y:S02]  /*6b40*/  MOV R30, 0xffff ;  /* 0x0000ffff001e7802 */ /* 0x000fe40000000f00 */
[----:B------:R-:W-:Y:S01]  /*6b50*/  @!P0 MOV R34, R21 ;  /* 0x0000001500228202 */ /* 0x000fe20000000f00 */
[----:B------:R-:W2:Y:S01]  /*6b60*/  SHFL.BFLY PT, R31, R32, 0x8, 0x101f ;  /* 0x0d101f00201f7f89 */ /* 0x000ea200000e0000 */
[----:B------:R-:W-:Y:S02]  /*6b70*/  MOV R21, RZ ;  /* 0x000000ff00157202 */ /* 0x000fe40000000f00 */
[----:B------:R-:W-:Y:S01]  /*6b80*/  @!P0 MOV R23, R38 ;  /* 0x0000002600178202 */ /* 0x000fe20000000f00 */
[----:B------:R-:W3:Y:S01]  /*6b90*/  SHFL.BFLY PT, R33, R34, 0x8, 0x101f ;  /* 0x0d101f0022217f89 */ /* 0x000ee200000e0000 */
[----:B------:R-:W-:Y:S01]  /*6ba0*/  MOV R38, 0xffff ;  /* 0x0000ffff00267802 */ /* 0x000fe20000000f00 */
[----:B0-----:R-:W-:Y:S01]  /*6bb0*/  FADD.FTZ R19, R25, R16 ;  /* 0x0000001019137221 */ /* 0x001fe20000010000 */
[----:B------:R-:W-:Y:S01]  /*6bc0*/  @!P0 MOV R24, R37 ;  /* 0x0000002500188202 */ /* 0x000fe20000000f00 */
[----:B------:R-:W-:Y:S01]  /*6bd0*/  IMAD.MOV.U32 R37, RZ, RZ, 0xffff ;  /* 0x0000ffffff257424 */ /* 0x000fe200078e00ff */
[----:B------:R-:W0:Y:S01]  /*6be0*/  SHFL.BFLY PT, R30, R17, 0x4, 0x101f ;  /* 0x0c901f00111e7f89 */ /* 0x000e2200000e0000 */
[----:B-1----:R-:W-:-:S03]  /*6bf0*/  MOV R39, 0xffff ;  /* 0x0000ffff00277802 */ /* 0x002fc60000000f00 */
[----:B------:R-:W1:Y:S01]  /*6c00*/  SHFL.BFLY PT, R38, R23, 0x8, 0x101f ;  /* 0x0d101f0017267f89 */ /* 0x000e6200000e0000 */
[----:B------:R-:W-:Y:S01]  /*6c10*/  @!P0 IMAD.MOV.U32 R21, RZ, RZ, R22 ;  /* 0x000000ffff158224 */ /* 0x000fe200078e0016 */
[----:B------:R-:W-:Y:S02]  /*6c20*/  MOV R22, 0xffff ;  /* 0x0000ffff00167802 */ /* 0x000fe40000000f00 */
[----:B------:R-:W4:Y:S04]  /*6c30*/  SHFL.BFLY PT, R37, R24, 0x8, 0x101f ;  /* 0x0d101f0018257f89 */ /* 0x000f2800000e0000 */
[----:B------:R-:W5:Y:S01]  /*6c40*/  SHFL.BFLY PT, R42, R21, 0x8, 0x101f ;  /* 0x0d101f00152a7f89 */ /* 0x000f6200000e0000 */
[----:B--2---:R-:W-:-:S03]  /*6c50*/  FADD.FTZ R31, R31, R32 ;  /* 0x000000201f1f7221 */ /* 0x004fc60000010000 */
[----:B------:R-:W2:Y:S01]  /*6c60*/  SHFL.BFLY PT, R16, R19, 0x2, 0x101f ;  /* 0x0c501f0013107f89 */ /* 0x000ea200000e0000 */
[----:B---3--:R-:W-:Y:S01]  /*6c70*/  FADD.FTZ R33, R33, R34 ;  /* 0x0000002221217221 */ /* 0x008fe20000010000 */
[----:B------:R-:W-:Y:S01]  /*6c80*/  MOV R34, 0xffff ;  /* 0x0000ffff00227802 */ /* 0x000fe20000000f00 */
[----:B0-----:R-:W-:Y:S01]  /*6c90*/  FADD.FTZ R14, R17, R30 ;  /* 0x0000001e110e7221 */ /* 0x001fe20000010000 */
[----:B------:R-:W-:Y:S02]  /*6ca0*/  MOV R17, 0xffff ;  /* 0x0000ffff00117802 */ /* 0x000fe40000000f00 */
[----:B------:R-:W-:Y:S01]  /*6cb0*/  @!P0 MOV R18, R20 ;  /* 0x0000001400128202 */ /* 0x000fe20000000f00 */
[----:B-1----:R-:W-:Y:S01]  /*6cc0*/  FADD.FTZ R32, R38, R23 ;  /* 0x0000001726207221 */ /* 0x002fe20000010000 */
[----:B------:R-:W-:Y:S01]  /*6cd0*/  IMAD.MOV.U32 R20, RZ, RZ, 0xffff ;  /* 0x0000ffffff147424 */ /* 0x000fe200078e00ff */
[----:B------:R-:W0:Y:S01]  /*6ce0*/  SHFL.BFLY PT, R30, R14, 0x2, 0x101f ;  /* 0x0c501f000e1e7f89 */ /* 0x000e2200000e0000 */
[----:B------:R-:W-:-:S02]  /*6cf0*/  IMAD.MOV.U32 R23, RZ, RZ, 0xffff ;  /* 0x0000ffffff177424 */ /* 0x000fc400078e00ff */
[----:B----4-:R-:W-:Y:S01]  /*6d00*/  FADD.FTZ R25, R37, R24 ;  /* 0x0000001825197221 */ /* 0x010fe20000010000 */
[----:B------:R-:W-:Y:S01]  /*6d10*/  MOV R24, 0xffff ;  /* 0x0000ffff00187802 */ /* 0x000fe20000000f00 */
[----:B------:R-:W1:Y:S01]  /*6d20*/  SHFL.BFLY PT, R37, R32, 0x4, 0x101f ;  /* 0x0c901f0020257f89 */ /* 0x000e6200000e0000 */
[----:B------:R-:W-:Y:S01]  /*6d30*/  ISETP.NE.AND P0, PT, R10, RZ, PT ;  /* 0x000000ff0a00720c */ /* 0x000fe20003f05270 */
[----:B-----5:R-:W-:Y:S01]  /*6d40*/  FADD.FTZ R42, R42, R21 ;  /* 0x000000152a2a7221 */ /* 0x020fe20000010000 */
[----:B------:R-:W-:Y:S01]  /*6d50*/  IMAD.MOV.U32 R21, RZ, RZ, 0xffff ;  /* 0x0000ffffff157424 */ /* 0x000fe200078e00ff */
[----:B------:R-:W3:Y:S01]  /*6d60*/  SHFL.BFLY PT, R20, R31, 0x4, 0x101f ;  /* 0x0c901f001f147f89 */ /* 0x000ee200000e0000 */
[----:B--2---:R-:W-:Y:S01]  /*6d70*/  FADD.FTZ R16, R19, R16 ;  /* 0x0000001013107221 */ /* 0x004fe20000010000 */
[----:B------:R-:W-:Y:S02]  /*6d80*/  MOV R19, 0xffff ;  /* 0x0000ffff00137802 */ /* 0x000fe40000000f00 */
[----:B------:R-:W2:Y:S04]  /*6d90*/  SHFL.BFLY PT, R23, R18, 0x8, 0x101f ;  /* 0x0d101f0012177f89 */ /* 0x000ea800000e0000 */
[----:B------:R-:W4:Y:S04]  /*6da0*/  SHFL.BFLY PT, R36, R33, 0x4, 0x101f ;  /* 0x0c901f0021247f89 */ /* 0x000f2800000e0000 */
[----:B------:R-:W5:Y:S04]  /*6db0*/  SHFL.BFLY PT, R38, R25, 0x4, 0x101f ;  /* 0x0c901f0019267f89 */ /* 0x000f6800000e0000 */
[----:B------:R-:W5:Y:S01]  /*6dc0*/  SHFL.BFLY PT, R41, R42, 0x4, 0x101f ;  /* 0x0c901f002a297f89 */ /* 0x000f6200000e0000 */
[----:B0-----:R-:W-:Y:S01]  /*6dd0*/  FADD.FTZ R17, R14, R30 ;  /* 0x0000001e0e117221 */ /* 0x001fe20000010000 */
[----:B------:R-:W-:-:S02]  /*6de0*/  IMAD.MOV.U32 R14, RZ, RZ, 0xffff ;  /* 0x0000ffffff0e7424 */ /* 0x000fc400078e00ff */
[----:B-1----:R-:W-:Y:S01]  /*6df0*/  FADD.FTZ R37, R32, R37 ;  /* 0x0000002520257221 */ /* 0x002fe20000010000 */
[----:B------:R-:W0:Y:S01]  /*6e00*/  SHFL.BFLY PT, R19, R16, 0x1, 0x101f ;  /* 0x0c301f0010137f89 */ /* 0x000e2200000e0000 */
[----:B------:R-:W-:Y:S01]  /*6e10*/  MOV R32, 0xffff ;  /* 0x0000ffff00207802 */ /* 0x000fe20000000f00 */
[----:B---3--:R-:W-:Y:S01]  /*6e20*/  FADD.FTZ R35, R31, R20 ;  /* 0x000000141f237221 */ /* 0x008fe20000010000 */
[----:B------:R-:W-:Y:S01]  /*6e30*/  MOV R20, 0xffff ;  /* 0x0000ffff00147802 */ /* 0x000fe20000000f00 */
[----:B------:R-:W1:Y:S01]  /*6e40*/  SHFL.BFLY PT, R24, R37, 0x2, 0x101f ;  /* 0x0c501f0025187f89 */ /* 0x000e6200000e0000 */
[----:B--2---:R-:W-:Y:S01]  /*6e50*/  FADD.FTZ R31, R23, R18 ;  /* 0x00000012171f7221 */ /* 0x004fe20000010000 */
[----:B------:R-:W-:Y:S02]  /*6e60*/  MOV R18, 0xffff ;  /* 0x0000ffff00127802 */ /* 0x000fe40000000f00 */
[----:B------:R-:W2:Y:S01]  /*6e70*/  SHFL.BFLY PT, R14, R17, 0x1, 0x101f ;  /* 0x0c301f00110e7f89 */ /* 0x000ea200000e0000 */
[----:B------:R-:W-:Y:S01]  /*6e80*/  MOV R23, 0xffff ;  /* 0x0000ffff00177802 */ /* 0x000fe20000000f00 */
[----:B----4-:R-:W-:Y:S01]  /*6e90*/  FADD.FTZ R36, R33, R36 ;  /* 0x0000002421247221 */ /* 0x010fe20000010000 */
[----:B------:R-:W-:Y:S01]  /*6ea0*/  MOV R33, 0xffff ;  /* 0x0000ffff00217802 */ /* 0x000fe20000000f00 */
[----:B------:R-:W3:Y:S01]  /*6eb0*/  SHFL.BFLY PT, R20, R31, 0x4, 0x101f ;  /* 0x0c901f001f147f89 */ /* 0x000ee200000e0000 */
[----:B-----5:R-:W-:-:S03]  /*6ec0*/  FADD.FTZ R38, R25, R38 ;  /* 0x0000002619267221 */ /* 0x020fc60000010000 */
[----:B------:R-:W4:Y:S01]  /*6ed0*/  SHFL.BFLY PT, R18, R35, 0x2, 0x101f ;  /* 0x0c501f0023127f89 */ /* 0x000f2200000e0000 */
[----:B------:R-:W-:Y:S01]  /*6ee0*/  FADD.FTZ R42, R42, R41 ;  /* 0x000000292a2a7221 */ /* 0x000fe20000010000 */
[----:B------:R-:W-:Y:S02]  /*6ef0*/  IADD3 R41, R15, R6, RZ ;  /* 0x000000060f297210 */ /* 0x000fe40007ffe0ff */
[----:B------:R-:W5:Y:S01]  /*6f00*/  SHFL.BFLY PT, R21, R36, 0x2, 0x101f ;  /* 0x0c501f0024157f89 */ /* 0x000f6200000e0000 */
[----:B0-----:R-:W-:-:S03]  /*6f10*/  FADD.FTZ R16, R16, R19 ;  /* 0x0000001310107221 */ /* 0x001fc60000010000 */
[----:B------:R-:W0:Y:S01]  /*6f20*/  SHFL.BFLY PT, R23, R38, 0x2, 0x101f ;  /* 0x0c501f0026177f89 */ /* 0x000e2200000e0000 */
[----:B-1----:R-:W-:-:S03]  /*6f30*/  FADD.FTZ R37, R37, R24 ;  /* 0x0000001825257221 */ /* 0x002fc60000010000 */
[----:B------:R-:W1:Y:S01]  /*6f40*/  SHFL.BFLY PT, R43, R42, 0x2, 0x101f ;  /* 0x0c501f002a2b7f89 */ /* 0x000e6200000e0000 */
[----:B------:R-:W1:Y:S01]  /*6f50*/  @!P0 LDC.64 R24, c[0x0][0x218] ;  /* 0x00008600ff188b82 */ /* 0x000e620000000a00 */
[----:B------:R-:W-:Y:S01]  /*6f60*/  @!P0 F2FP.BF16.F32.PACK_AB R30, RZ, R16 ;  /* 0x00000010ff1e823e */ /* 0x000fe200000010ff */
[----:B--2---:R-:W-:Y:S01]  /*6f70*/  FADD.FTZ R44, R17, R14 ;  /* 0x0000000e112c7221 */ /* 0x004fe20000010000 */
[----:B------:R-:W2:Y:S01]  /*6f80*/  SHFL.BFLY PT, R40, R37, 0x1, 0x101f ;  /* 0x0c301f0025287f89 */ /* 0x000ea200000e0000 */
[----:B---3--:R-:W-:-:S03]  /*6f90*/  FADD.FTZ R31, R31, R20 ;  /* 0x000000141f1f7221 */ /* 0x008fc60000010000 */
[----:B------:R-:W-:Y:S01]  /*6fa0*/  @!P0 F2FP.BF16.F32.PACK_AB R44, RZ, R44 ;  /* 0x0000002cff2c823e */ /* 0x000fe200000010ff */
[----:B------:R-:W3:Y:S01]  /*6fb0*/  @!P0 LDC.64 R16, c[0x0][0x218] ;  /* 0x00008600ff108b82 */ /* 0x000ee20000000a00 */
[----:B----4-:R-:W-:Y:S01]  /*6fc0*/  FADD.FTZ R35, R35, R18 ;  /* 0x0000001223237221 */ /* 0x010fe20000010000 */
[----:B------:R-:W4:Y:S01]  /*6fd0*/  SHFL.BFLY PT, R32, R31, 0x2, 0x101f ;  /* 0x0c501f001f207f89 */ /* 0x000f2200000e0000 */
[----:B-----5:R-:W-:-:S03]  /*6fe0*/  FADD.FTZ R36, R36, R21 ;  /* 0x0000001524247221 */ /* 0x020fc60000010000 */
[----:B------:R-:W5:Y:S02]  /*6ff0*/  SHFL.BFLY PT, R34, R35, 0x1, 0x101f ;  /* 0x0c301f0023227f89 */ /* 0x000f6400000e0000 */
[----:B------:R-:W5:Y:S01]  /*7000*/  @!P0 LDC.64 R20, c[0x0][0x218] ;  /* 0x00008600ff148b82 */ /* 0x000f620000000a00 */
[----:B0-----:R-:W-:Y:S01]  /*7010*/  FADD.FTZ R38, R38, R23 ;  /* 0x0000001726267221 */ /* 0x001fe20000010000 */
[----:B------:R-:W0:Y:S04]  /*7020*/  SHFL.BFLY PT, R33, R36, 0x1, 0x101f ;  /* 0x0c301f0024217f89 */ /* 0x000e2800000e0000 */
[----:B------:R-:W0:Y:S02]  /*7030*/  SHFL.BFLY PT, R39, R38, 0x1, 0x101f ;  /* 0x0c301f0026277f89 */ /* 0x000e2400000e0000 */
[----:B------:R-:W0:Y:S01]  /*7040*/  @!P0 LDC.64 R22, c[0x0][0x220] ;  /* 0x00008800ff168b82 */ /* 0x000e220000000a00 */
[----:B-1----:R-:W-:-:S04]  /*7050*/  @!P0 IMAD.WIDE R24, R41, 0x2, R24 ;  /* 0x0000000229188825 */ /* 0x002fc800078e0218 */
[----:B------:R-:W-:Y:S01]  /*7060*/  FADD.FTZ R42, R42, R43 ;  /* 0x0000002b2a2a7221 */ /* 0x000fe20000010000 */
[----:B--2---:R-:W-:Y:S01]  /*7070*/  FADD.FTZ R37, R37, R40 ;  /* 0x0000002825257221 */ /* 0x004fe20000010000 */
[----:B------:R1:W-:Y:S01]  /*7080*/  @!P0 STG.E.U16 desc[UR12][R24.64], R30 ;  /* 0x0000001e18008986 */ /* 0x0003e2000c10150c */
[----:B------:R-:W2:Y:S01]  /*7090*/  @!P0 LDC.64 R18, c[0x0][0x220] ;  /* 0x00008800ff128b82 */ /* 0x000ea20000000a00 */
[----:B---3--:R-:W-:-:S04]  /*70a0*/  @!P0 IMAD.WIDE R16, R41, 0x2, R16 ;  /* 0x0000000229108825 */ /* 0x008fc800078e0210 */
[----:B----4-:R-:W-:Y:S01]  /*70b0*/  FADD.FTZ R31, R31, R32 ;  /* 0x000000201f1f7221 */ /* 0x010fe20000010000 */
[----:B-----5:R-:W-:Y:S02]  /*70c0*/  FADD.FTZ R34, R35, R34 ;  /* 0x0000002223227221 */ /* 0x020fe40000010000 */
[----:B------:R-:W3:Y:S01]  /*70d0*/  @!P0 LDC.64 R14, c[0x0][0x220] ;  /* 0x00008800ff0e8b82 */ /* 0x000ee20000000a00 */
[----:B------:R-:W-:Y:S01]  /*70e0*/  IMAD.MOV.U32 R35, RZ, RZ, 0xffff ;  /* 0x0000ffffff237424 */ /* 0x000fe200078e00ff */
[----:B-1----:R-:W-:Y:S01]  /*70f0*/  MOV R30, 0xffff ;  /* 0x0000ffff001e7802 */ /* 0x002fe20000000f00 */
[----:B0-----:R-:W-:Y:S01]  /*7100*/  FADD.FTZ R33, R36, R33 ;  /* 0x0000002124217221 */ /* 0x001fe20000010000 */
[----:B------:R-:W-:-:S04]  /*7110*/  @!P0 IMAD.WIDE R20, R41, 0x2, R20 ;  /* 0x0000000229148825 */ /* 0x000fc800078e0214 */
[----:B------:R-:W-:Y:S01]  /*7120*/  FADD.FTZ R38, R38, R39 ;  /* 0x0000002726267221 */ /* 0x000fe20000010000 */
[C---:B------:R-:W-:Y:S01]  /*7130*/  @!P0 IMAD.WIDE R22, R41.reuse, 0x2, R22 ;  /* 0x0000000229168825 */ /* 0x040fe200078e0216 */
[----:B------:R-:W-:Y:S01]  /*7140*/  @!P0 F2FP.BF16.F32.PACK_AB R25, RZ, R33 ;  /* 0x00000021ff19823e */ /* 0x000fe200000010ff */
[----:B------:R-:W0:Y:S01]  /*7150*/  SHFL.BFLY PT, R35, R42, 0x1, 0x101f ;  /* 0x0c301f002a237f89 */ /* 0x000e2200000e0000 */
[----:B------:R-:W-:Y:S02]  /*7160*/  @!P0 F2FP.BF16.F32.PACK_AB R33, RZ, R37 ;  /* 0x00000025ff21823e */ /* 0x000fe400000010ff */
[----:B------:R-:W-:Y:S01]  /*7170*/  @!P0 F2FP.BF16.F32.PACK_AB R26, RZ, R38 ;  /* 0x00000026ff1a823e */ /* 0x000fe200000010ff */
[----:B------:R1:W-:Y:S01]  /*7180*/  @!P0 STG.E.U16 desc[UR12][R22.64], R44 ;  /* 0x0000002c16008986 */ /* 0x0003e2000c10150c */
[----:B--2---:R-:W-:-:S03]  /*7190*/  @!P0 IMAD.WIDE R18, R41, 0x2, R18 ;  /* 0x0000000229128825 */ /* 0x004fc600078e0212 */
[----:B------:R2:W4:Y:S01]  /*71a0*/  SHFL.BFLY PT, R30, R31, 0x1, 0x101f ;  /* 0x0c301f001f1e7f89 */ /* 0x00052200000e0000 */
[----:B---3--:R-:W-:Y:S01]  /*71b0*/  @!P0 IMAD.WIDE R14, R41, 0x2, R14 ;  /* 0x00000002290e8825 */ /* 0x008fe200078e020e */
[----:B-1----:R-:W-:-:S05]  /*71c0*/  @!P0 F2FP.BF16.F32.PACK_AB R23, RZ, R34 ;  /* 0x00000022ff17823e */ /* 0x002fca00000010ff */
[----:B------:R2:W-:Y:S01]  /*71d0*/  @!P0 STG.E.U16 desc[UR12][R20.64+0x28], R23 ;  /* 0x0000281714008986 */ /* 0x0005e2000c10150c */
[----:B0-----:R-:W-:-:S03]  /*71e0*/  FADD.FTZ R35, R42, R35 ;  /* 0x000000232a237221 */ /* 0x001fc60000010000 */
[----:B------:R2:W-:Y:S04]  /*71f0*/  @!P0 STG.E.U16 desc[UR12][R18.64+0x28], R25 ;  /* 0x0000281912008986 */ /* 0x0005e8000c10150c */
[----:B------:R2:W-:Y:S04]  /*7200*/  @!P0 STG.E.U16 desc[UR12][R16.64+0x50], R26 ;  /* 0x0000501a10008986 */ /* 0x0005e8000c10150c */
[----:B------:R2:W-:Y:S02]  /*7210*/  @!P0 STG.E.U16 desc[UR12][R14.64+0x50], R33 ;  /* 0x000050210e008986 */ /* 0x0005e4000c10150c */
.L_x_299:
[----:B--2---:R-:W0:Y:S01]  /*7220*/  @!P0 LDC.64 R14, c[0x0][0x218] ;  /* 0x00008600ff0e8b82 */ /* 0x004e220000000a00 */
[----:B----4-:R-:W-:Y:S01]  /*7230*/  FADD.FTZ R19, R31, R30 ;  /* 0x0000001e1f137221 */ /* 0x010fe20000010000 */
[----:B------:R-:W-:-:S04]  /*7240*/  @!P0 F2FP.BF16.F32.PACK_AB R18, RZ, R35 ;  /* 0x00000023ff12823e */ /* 0x000fc800000010ff */
[----:B------:R-:W-:Y:S02]  /*7250*/  @!P0 F2FP.BF16.F32.PACK_AB R19, RZ, R19 ;  /* 0x00000013ff13823e */ /* 0x000fe400000010ff */
[----:B------:R-:W1:Y:S01]  /*7260*/  @!P0 LDC.64 R16, c[0x0][0x220] ;  /* 0x00008800ff108b82 */ /* 0x000e620000000a00 */
[----:B0-----:R-:W-:-:S05]  /*7270*/  @!P0 IMAD.WIDE R14, R41, 0x2, R14 ;  /* 0x00000002290e8825 */ /* 0x001fca00078e020e */
[----:B------:R4:W-:Y:S01]  /*7280*/  @!P0 STG.E.U16 desc[UR12][R14.64+0x78], R18 ;  /* 0x000078120e008986 */ /* 0x0009e2000c10150c */
[----:B-1----:R-:W-:-:S05]  /*7290*/  @!P0 IMAD.WIDE R16, R41, 0x2, R16 ;  /* 0x0000000229108825 */ /* 0x002fca00078e0210 */
[----:B------:R4:W-:Y:S02]  /*72a0*/  @!P0 STG.E.U16 desc[UR12][R16.64+0x78], R19 ;  /* 0x0000781310008986 */ /* 0x0009e4000c10150c */
.L_x_229:
        /* <DEDUP_REMOVED lines=8> */
.L_x_232:
[----:B------:R-:W-:Y:S01]  /*7330*/  HFMA2.MMA R27, -RZ, RZ, 0, 0.000503063201904296875 ;  /* 0x0000101fff1b7435 */ /* 0x000fe200000001ff */
[----:B-1----:R-:W-:Y:S01]  /*7340*/  MOV R29, R14 ;  /* 0x0000000e001d7202 */ /* 0x002fe20000000f00 */
[----:B------:R-:W-:Y:S01]  /*7350*/  IMAD.MOV.U32 R28, RZ, RZ, 0x8 ;  /* 0x00000008ff1c7424 */ /* 0x000fe200078e00ff */
[----:B------:R-:W-:-:S08]  /*7360*/  MOV R26, 0xffff ;  /* 0x0000ffff001a7802 */ /* 0x000fd00000000f00 */
[----:B0-2---:R-:W-:Y:S05]  /*7370*/  WARPSYNC.COLLECTIVE R26, `(.L_x_237) ;  /* 0x000000001a087348 */ /* 0x005fea0003c00000 */
[----:B------:R1:W3:Y:S02]  /*7380*/  SHFL.BFLY P2, R30, R29, R28, R27 ;  /* 0x0c00001c1d1e7389 */ /* 0x0002e4000004001b */
[----:B0123--:R-:W-:Y:S01]  /*7390*/  ENDCOLLECTIVE ;  /* 0x000000000000791b */ /* 0x00ffe20003800000 */
.L_x_237:
[----:B------:R-:W-:Y:S01]  /*73a0*/  IMAD.MOV.U32 R29, RZ, RZ, R15 ;  /* 0x000000ffff1d7224 */ /* 0x000fe200078e000f */
[----:B------:R-:W-:-:S07]  /*73b0*/  MOV R17, R30 ;  /* 0x0000001e00117202 */ /* 0x000fce0000000f00 */
[----:B------:R-:W-:Y:S05]  /*73c0*/  WARPSYNC.COLLECTIVE R26, `(.L_x_238) ;  /* 0x000000001a087348 */ /* 0x000fea0003c00000 */
[----:B------:R0:W1:Y:S02]  /*73d0*/  SHFL.BFLY P2, R30, R29, R28, R27 ;  /* 0x0c00001c1d1e7389 */ /* 0x000064000004001b */
[----:B01----:R-:W-:Y:S01]  /*73e0*/  ENDCOLLECTIVE ;  /* 0x000000000000791b */ /* 0x003fe20003800000 */
.L_x_238:
[----:B------:R-:W-:Y:S01]  /*73f0*/  FADD.FTZ R17, R17, R14 ;  /* 0x0000000e11117221 */ /* 0x000fe20000010000 */
[----:B------:R-:W-:-:S04]  /*7400*/  HFMA2.MMA R28, -RZ, RZ, 0, 2.384185791015625e-07 ;  /* 0x00000004ff1c7435 */ /* 0x000fc800000001ff */
[----:B------:R-:W-:Y:S02]  /*7410*/  MOV R29, R17 ;  /* 0x00000011001d7202 */ /* 0x000fe40000000f00 */
[----:B------:R-:W-:-:S07]  /*7420*/  MOV R16, R30 ;  /* 0x0000001e00107202 */ /* 0x000fce0000000f00 */
[----:B------:R-:W-:Y:S05]  /*7430*/  WARPSYNC.COLLECTIVE R26, `(.L_x_239) ;  /* 0x000000001a087348 */ /* 0x000fea0003c00000 */
[----:B------:R0:W1:Y:S02]  /*7440*/  SHFL.BFLY P2, R30, R29, R28, R27 ;  /* 0x0c00001c1d1e7389 */ /* 0x000064000004001b */
[----:B01----:R-:W-:Y:S01]  /*7450*/  ENDCOLLECTIVE ;  /* 0x000000000000791b */ /* 0x003fe20003800000 */
.L_x_239:
[----:B------:R-:W-:-:S05]  /*7460*/  FADD.FTZ R16, R16, R15 ;  /* 0x0000000f10107221 */ /* 0x000fca0000010000 */
[----:B------:R-:W-:Y:S01]  /*7470*/  MOV R29, R16 ;  /* 0x00000010001d7202 */ /* 0x000fe20000000f00 */
[----:B------:R-:W-:-:S07]  /*7480*/  IMAD.MOV.U32 R18, RZ, RZ, R30 ;  /* 0x000000ffff127224 */ /* 0x000fce00078e001e */
[----:B------:R-:W-:Y:S05]  /*7490*/  WARPSYNC.COLLECTIVE R26, `(.L_x_240) ;  /* 0x000000001a087348 */ /* 0x000fea0003c00000 */
[----:B------:R0:W1:Y:S02]  /*74a0*/  SHFL.BFLY P2, R30, R29, R28, R27 ;  /* 0x0c00001c1d1e7389 */ /* 0x000064000004001b */
[----:B01----:R-:W-:Y:S01]  /*74b0*/  ENDCOLLECTIVE ;  /* 0x000000000000791b */ /* 0x003fe20003800000 */
.L_x_240:
[----:B------:R-:W-:-:S05]  /*74c0*/  FADD.FTZ R18, R17, R18 ;  /* 0x0000001211127221 */ /* 0x000fca0000010000 */
[----:B------:R-:W-:Y:S01]  /*74d0*/  MOV R29, R18 ;  /* 0x00000012001d7202 */ /* 0x000fe20000000f00 */
[----:B------:R-:W-:Y:S01]  /*74e0*/  IMAD.MOV.U32 R28, RZ, RZ, 0x2 ;  /* 0x00000002ff1c7424 */ /* 0x000fe200078e00ff */
[----:B------:R-:W-:-:S07]  /*74f0*/  MOV R19, R30 ;  /* 0x0000001e00137202 */ /* 0x000fce0000000f00 */
[----:B------:R-:W-:Y:S05]  /*7500*/  WARPSYNC.COLLECTIVE R26, `(.L_x_241) ;  /* 0x000000001a087348 */ /* 0x000fea0003c00000 */
[----:B------:R0:W1:Y:S02]  /*7510*/  SHFL.BFLY P2, R30, R29, R28, R27 ;  /* 0x0c00001c1d1e7389 */ /* 0x000064000004001b */
[----:B01----:R-:W-:Y:S01]  /*7520*/  ENDCOLLECTIVE ;  /* 0x000000000000791b */ /* 0x003fe20003800000 */
.L_x_241:
[----:B------:R-:W-:-:S05]  /*7530*/  FADD.FTZ R19, R16, R19 ;  /* 0x0000001310137221 */ /* 0x000fca0000010000 */
[----:B------:R-:W-:Y:S02]  /*7540*/  MOV R29, R19 ;  /* 0x00000013001d7202 */ /* 0x000fe40000000f00 */
[----:B------:R-:W-:-:S07]  /*7550*/  MOV R21, R30 ;  /* 0x0000001e00157202 */ /* 0x000fce0000000f00 */
[----:B------:R-:W-:Y:S05]  /*7560*/  WARPSYNC.COLLECTIVE R26, `(.L_x_242) ;  /* 0x000000001a087348 */ /* 0x000fea0003c00000 */
[----:B------:R0:W1:Y:S02]  /*7570*/  SHFL.BFLY P2, R30, R29, R28, R27 ;  /* 0x0c00001c1d1e7389 */ /* 0x000064000004001b */
[----:B01----:R-:W-:Y:S01]  /*7580*/  ENDCOLLECTIVE ;  /* 0x000000000000791b */ /* 0x003fe20003800000 */
.L_x_242:
[----:B------:R-:W-:Y:S01]  /*7590*/  FADD.FTZ R21, R18, R21 ;  /* 0x0000001512157221 */ /* 0x000fe20000010000 */
[----:B------:R-:W-:-:S03]  /*75a0*/  HFMA2.MMA R28, -RZ, RZ, 0, 5.9604644775390625e-08 ;  /* 0x00000001ff1c7435 */ /* 0x000fc600000001ff */
[----:B------:R-:W-:Y:S01]  /*75b0*/  IMAD.MOV.U32 R29, RZ, RZ, R21 ;  /* 0x000000ffff1d7224 */ /* 0x000fe200078e0015 */
[----:B------:R-:W-:-:S07]  /*75c0*/  MOV R14, R30 ;  /* 0x0000001e000e7202 */ /* 0x000fce0000000f00 */
[----:B------:R-:W-:Y:S05]  /*75d0*/  WARPSYNC.COLLECTIVE R26, `(.L_x_243) ;  /* 0x000000001a087348 */ /* 0x000fea0003c00000 */
[----:B------:R0:W1:Y:S02]  /*75e0*/  SHFL.BFLY P2, R30, R29, R28, R27 ;  /* 0x0c00001c1d1e7389 */ /* 0x000064000004001b */
[----:B01----:R-:W-:Y:S01]  /*75f0*/  ENDCOLLECTIVE ;  /* 0x000000000000791b */ /* 0x003fe20003800000 */
.L_x_243:
[----:B------:R-:W-:-:S05]  /*7600*/  FADD.FTZ R14, R19, R14 ;  /* 0x0000000e130e7221 */ /* 0x000fca0000010000 */
[----:B------:R-:W-:Y:S02]  /*7610*/  MOV R29, R14 ;  /* 0x0000000e001d7202 */ /* 0x000fe40000000f00 */
[----:B------:R-:W-:-:S07]  /*7620*/  MOV R20, R30 ;  /* 0x0000001e00147202 */ /* 0x000fce0000000f00 */
[----:B------:R-:W-:Y:S05]  /*7630*/  WARPSYNC.COLLECTIVE R26, `(.L_x_244) ;  /* 0x000000001a087348 */ /* 0x000fea0003c00000 */
[----:B------:R0:W1:Y:S02]  /*7640*/  SHFL.BFLY P2, R30, R29, R28, R27 ;  /* 0x0c00001c1d1e7389 */ /* 0x000064000004001b */
[----:B01----:R-:W-:Y:S01]  /*7650*/  ENDCOLLECTIVE ;  /* 0x000000000000791b */ /* 0x003fe20003800000 */
.L_x_244:
[----:B------:R-:W-:Y:S01]  /*7660*/  FADD.FTZ R20, R21, R20 ;  /* 0x0000001415147221 */ /* 0x000fe20000010000 */
[----:B------:R-:W-:Y:S06]  /*7670*/  BRA `(.L_x_245) ;  /* 0xffffffe800d87947 */ /* 0x000fec000383ffff */
.L_x_233:
[----:B------:R-:W-:Y:S01]  /*7680*/  HFMA2.MMA R28, -RZ, RZ, 0, 4.76837158203125e-07 ;  /* 0x00000008ff1c7435 */ /* 0x000fe200000001ff */
[----:B------:R-:W-:Y:S01]  /*7690*/  BSSY B1, `(.L_x_246) ;  /* 0x0000007000017945 */ /* 0x000fe20003800000 */
[----:B-1----:R-:W-:Y:S01]  /*76a0*/  IMAD.MOV.U32 R29, RZ, RZ, R14 ;  /* 0x000000ffff1d7224 */ /* 0x002fe200078e000e */
[----:B------:R-:W-:Y:S02]  /*76b0*/  MOV R27, 0x101f ;  /* 0x0000101f001b7802 */ /* 0x000fe40000000f00 */
[----:B------:R-:W-:-:S07]  /*76c0*/  MOV R26, 0xffff ;  /* 0x0000ffff001a7802 */ /* 0x000fce0000000f00 */
[----:B0-2---:R-:W-:Y:S05]  /*76d0*/  WARPSYNC.COLLECTIVE R26, `(.L_x_247) ;  /* 0x000000001a087348 */ /* 0x005fea0003c00000 */
[----:B------:R1:W3:Y:S02]  /*76e0*/  SHFL.BFLY P2, R30, R29, R28, R27 ;  /* 0x0c00001c1d1e7389 */ /* 0x0002e4000004001b */
[----:B0123--:R-:W-:Y:S01]  /*76f0*/  ENDCOLLECTIVE ;  /* 0x000000000000791b */ /* 0x00ffe20003800000 */
.L_x_247:
[----:B------:R-:W-:Y:S05]  /*7700*/  BSYNC B1 ;  /* 0x0000000000017941 */ /* 0x000fea0003800000 */
.L_x_246:
        /* <DEDUP_REMOVED lines=8> */
.L_x_248:
[----:B------:R-:W-:Y:S01]  /*7790*/  FADD.FTZ R21, R21, R14 ;  /* 0x0000000e15157221 */ /* 0x000fe20000010000 */
[----:B------:R-:W-:-:S04]  /*77a0*/  HFMA2.MMA R28, -RZ, RZ, 0, 2.384185791015625e-07 ;  /* 0x00000004ff1c7435 */ /* 0x000fc800000001ff */
[----:B------:R-:W-:Y:S02]  /*77b0*/  MOV R29, R21 ;  /* 0x00000015001d7202 */ /* 0x000fe40000000f00 */
[----:B------:R-:W-:-:S07]  /*77c0*/  MOV R20, R30 ;  /* 0x0000001e00147202 */ /* 0x000fce0000000f00 */
[----:B------:R-:W-:Y:S05]  /*77d0*/  WARPSYNC.COLLECTIVE R26, `(.L_x_249) ;  /* 0x000000001a087348 */ /* 0x000fea0003c00000 */
[----:B------:R0:W1:Y:S02]  /*77e0*/  SHFL.BFLY P2, R30, R29, R28, R27 ;  /* 0x0c00001c1d1e7389 */ /* 0x000064000004001b */
[----:B01----:R-:W-:Y:S01]  /*77f0*/  ENDCOLLECTIVE ;  /* 0x000000000000791b */ /* 0x003fe20003800000 */
.L_x_249:
[----:B------:R-:W-:-:S05]  /*7800*/  FADD.FTZ R20, R20, R15 ;  /* 0x0000000f14147221 */ /* 0x000fca0000010000 */
[----:B------:R-:W-:Y:S01]  /*7810*/  MOV R29, R20 ;  /* 0x00000014001d7202 */ /* 0x000fe20000000f00 */
[----:B------:R-:W-:-:S07]  /*7820*/  IMAD.MOV.U32 R22, RZ, RZ, R30 ;  /* 0x000000ffff167224 */ /* 0x000fce00078e001e */
[----:B------:R-:W-:Y:S05]  /*7830*/  WARPSYNC.COLLECTIVE R26, `(.L_x_250) ;  /* 0x000000001a087348 */ /* 0x000fea0003c00000 */
[----:B------:R0:W1:Y:S02]  /*7840*/  SHFL.BFLY P2, R30, R29, R28, R27 ;  /* 0x0c00001c1d1e7389 */ /* 0x000064000004001b */
[----:B01----:R-:W-:Y:S01]  /*7850*/  ENDCOLLECTIVE ;  /* 0x000000000000791b */ /* 0x003fe20003800000 */
.L_x_250:
[----:B------:R-:W-:-:S05]  /*7860*/  FADD.FTZ R22, R21, R22 ;  /* 0x0000001615167221 */ /* 0x000fca0000010000 */
[----:B------:R-:W-:Y:S01]  /*7870*/  MOV R29, R22 ;  /* 0x00000016001d7202 */ /* 0x000fe20000000f00 */
[----:B------:R-:W-:Y:S01]  /*7880*/  IMAD.MOV.U32 R28, RZ, RZ, 0x2 ;  /* 0x00000002ff1c7424 */ /* 0x000fe200078e00ff */
[----:B------:R-:W-:-:S07]  /*7890*/  MOV R23, R30 ;  /* 0x0000001e00177202 */ /* 0x000fce0000000f00 */
[----:B------:R-:W-:Y:S05]  /*78a0*/  WARPSYNC.COLLECTIVE R26, `(.L_x_251) ;  /* 0x000000001a087348 */ /* 0x000fea0003c00000 */
[----:B------:R0:W1:Y:S02]  /*78b0*/  SHFL.BFLY P2, R30, R29, R28, R27 ;  /* 0x0c00001c1d1e7389 */ /* 0x000064000004001b */
[----:B01----:R-:W-:Y:S01]  /*78c0*/  ENDCOLLECTIVE ;  /* 0x000000000000791b */ /* 0x003fe20003800000 */
.L_x_251:
[----:B------:R-:W-:-:S05]  /*78d0*/  FADD.FTZ R23, R20, R23 ;  /* 0x0000001714177221 */ /* 0x000fca0000010000 */
[----:B------:R-:W-:Y:S02]  /*78e0*/  MOV R29, R23 ;  /* 0x00000017001d7202 */ /* 0x000fe40000000f00 */
[----:B------:R-:W-:-:S07]  /*78f0*/  MOV R25, R30 ;  /* 0x0000001e00197202 */ /* 0x000fce0000000f00 */
[----:B------:R-:W-:Y:S05]  /*7900*/  WARPSYNC.COLLECTIVE R26, `(.L_x_252) ;  /* 0x000000001a087348 */ /* 0x000fea0003c00000 */
[----:B------:R0:W1:Y:S02]  /*7910*/  SHFL.BFLY P2, R30, R29, R28, R27 ;  /* 0x0c00001c1d1e7389 */ /* 0x000064000004001b */
[----:B01----:R-:W-:Y:S01]  /*7920*/  ENDCOLLECTIVE ;  /* 0x000000000000791b */ /* 0x003fe20003800000 */
.L_x_252:
[----:B------:R-:W-:Y:S01]  /*7930*/  FADD.FTZ R25, R22, R25 ;  /* 0x0000001916197221 */ /* 0x000fe20000010000 */
[----:B------:R-:W-:-:S03]  /*7940*/  HFMA2.MMA R28, -RZ, RZ, 0, 5.9604644775390625e-08 ;  /* 0x00000001ff1c7435 */ /* 0x000fc600000001ff */
[----:B------:R-:W-:Y:S01]  /*7950*/  IMAD.MOV.U32 R29, RZ, RZ, R25 ;  /* 0x000000ffff1d7224 */ /* 0x000fe200078e0019 */
[----:B------:R-:W-:-:S07]  /*7960*/  MOV R14, R30 ;  /* 0x0000001e000e7202 */ /* 0x000fce0000000f00 */
[----:B------:R-:W-:Y:S05]  /*7970*/  WARPSYNC.COLLECTIVE R26, `(.L_x_253) ;  /* 0x000000001a087348 */ /* 0x000fea0003c00000 */
[----:B------:R0:W1:Y:S02]  /*7980*/  SHFL.BFLY P2, R30, R29, R28, R27 ;  /* 0x0c00001c1d1e7389 */ /* 0x000064000004001b */
[----:B01----:R-:W-:Y:S01]  /*7990*/  ENDCOLLECTIVE ;  /* 0x000000000000791b */ /* 0x003fe20003800000 */
.L_x_253:
[----:B------:R-:W-:-:S05]  /*79a0*/  FADD.FTZ R14, R23, R14 ;  /* 0x0000000e170e7221 */ /* 0x000fca0000010000 */
[----:B------:R-:W-:Y:S02]  /*79b0*/  MOV R29, R14 ;  /* 0x0000000e001d7202 */ /* 0x000fe40000000f00 */
[----:B------:R-:W-:-:S07]  /*79c0*/  MOV R24, R30 ;  /* 0x0000001e00187202 */ /* 0x000fce0000000f00 */
[----:B------:R-:W-:Y:S05]  /*79d0*/  WARPSYNC.COLLECTIVE R26, `(.L_x_254) ;  /* 0x000000001a087348 */ /* 0x000fea0003c00000 */
[----:B------:R0:W1:Y:S02]  /*79e0*/  SHFL.BFLY P2, R30, R29, R28, R27 ;  /* 0x0c00001c1d1e7389 */ /* 0x000064000004001b */
[----:B01----:R-:W-:Y:S01]  /*79f0*/  ENDCOLLECTIVE ;  /* 0x000000000000791b */ /* 0x003fe20003800000 */
.L_x_254:
[----:B------:R-:W-:Y:S01]  /*7a00*/  FADD.FTZ R24, R25, R24 ;  /* 0x0000001819187221 */ /* 0x000fe20000010000 */
[----:B------:R-:W-:Y:S06]  /*7a10*/  BRA `(.L_x_255) ;  /* 0xffffffe800a87947 */ /* 0x000fec000383ffff */
.L_x_234:
        /* <DEDUP_REMOVED lines=8> */
.L_x_257:
[----:B------:R-:W-:Y:S05]  /*7aa0*/  BSYNC B1 ;  /* 0x0000000000017941 */ /* 0x000fea0003800000 */
.L_x_256:
        /* <DEDUP_REMOVED lines=8> */
.L_x_258:
[----:B------:R-:W-:Y:S01]  /*7b30*/  FADD.FTZ R21, R21, R14 ;  /* 0x0000000e15157221 */ /* 0x000fe20000010000 */
[----:B------:R-:W-:-:S04]  /*7b40*/  HFMA2.MMA R28, -RZ, RZ, 0, 2.384185791015625e-07 ;  /* 0x00000004ff1c7435 */ /* 0x000fc800000001ff */
[----:B------:R-:W-:Y:S02]  /*7b50*/  MOV R29, R21 ;  /* 0x00000015001d7202 */ /* 0x000fe40000000f00 */
[----:B------:R-:W-:-:S07]  /*7b60*/  MOV R20, R30 ;  /* 0x0000001e00147202 */ /* 0x000fce0000000f00 */
[----:B------:R-:W-:Y:S05]  /*7b70*/  WARPSYNC.COLLECTIVE R26, `(.L_x_259) ;  /* 0x000000001a087348 */ /* 0x000fea0003c00000 */
[----:B------:R0:W1:Y:S02]  /*7b80*/  SHFL.BFLY P2, R30, R29, R28, R27 ;  /* 0x0c00001c1d1e7389 */ /* 0x000064000004001b */
[----:B01----:R-:W-:Y:S01]  /*7b90*/  ENDCOLLECTIVE ;  /* 0x000000000000791b */ /* 0x003fe20003800000 */
.L_x_259:
[----:B------:R-:W-:-:S05]  /*7ba0*/  FADD.FTZ R20, R20, R15 ;  /* 0x0000000f14147221 */ /* 0x000fca0000010000 */
[----:B------:R-:W-:Y:S01]  /*7bb0*/  MOV R29, R20 ;  /* 0x00000014001d7202 */ /* 0x000fe20000000f00 */
[----:B------:R-:W-:-:S07]  /*7bc0*/  IMAD.MOV.U32 R22, RZ, RZ, R30 ;  /* 0x000000ffff167224 */ /* 0x000fce00078e001e */
[----:B------:R-:W-:Y:S05]  /*7bd0*/  WARPSYNC.COLLECTIVE R26, `(.L_x_260) ;  /* 0x000000001a087348 */ /* 0x000fea0003c00000 */
[----:B------:R0:W1:Y:S02]  /*7be0*/  SHFL.BFLY P2, R30, R29, R28, R27 ;  /* 0x0c00001c1d1e7389 */ /* 0x000064000004001b */
[----:B01----:R-:W-:Y:S01]  /*7bf0*/  ENDCOLLECTIVE ;  /* 0x000000000000791b */ /* 0x003fe20003800000 */
.L_x_260:
[----:B------:R-:W-:-:S05]  /*7c00*/  FADD.FTZ R22, R21, R22 ;  /* 0x0000001615167221 */ /* 0x000fca0000010000 */
[----:B------:R-:W-:Y:S01]  /*7c10*/  MOV R29, R22 ;  /* 0x00000016001d7202 */ /* 0x000fe20000000f00 */
[----:B------:R-:W-:Y:S01]  /*7c20*/  IMAD.MOV.U32 R28, RZ, RZ, 0x2 ;  /* 0x00000002ff1c7424 */ /* 0x000fe200078e00ff */
[----:B------:R-:W-:-:S07]  /*7c30*/  MOV R23, R30 ;  /* 0x0000001e00177202 */ /* 0x000fce0000000f00 */
[----:B------:R-:W-:Y:S05]  /*7c40*/  WARPSYNC.COLLECTIVE R26, `(.L_x_261) ;  /* 0x000000001a087348 */ /* 0x000fea0003c00000 */
[----:B------:R0:W1:Y:S02]  /*7c50*/  SHFL.BFLY P2, R30, R29, R28, R27 ;  /* 0x0c00001c1d1e7389 */ /* 0x000064000004001b */
[----:B01----:R-:W-:Y:S01]  /*7c60*/  ENDCOLLECTIVE ;  /* 0x000000000000791b */ /* 0x003fe20003800000 */
.L_x_261:
[----:B------:R-:W-:-:S05]  /*7c70*/  FADD.FTZ R23, R20, R23 ;  /* 0x0000001714177221 */ /* 0x000fca0000010000 */
[----:B------:R-:W-:Y:S02]  /*7c80*/  MOV R29, R23 ;  /* 0x00000017001d7202 */ /* 0x000fe40000000f00 */
[----:B------:R-:W-:-:S07]  /*7c90*/  MOV R25, R30 ;  /* 0x0000001e00197202 */ /* 0x000fce0000000f00 */
[----:B------:R-:W-:Y:S05]  /*7ca0*/  WARPSYNC.COLLECTIVE R26, `(.L_x_262) ;  /* 0x000000001a087348 */ /* 0x000fea0003c00000 */
[----:B------:R0:W1:Y:S02]  /*7cb0*/  SHFL.BFLY P2, R30, R29, R28, R27 ;  /* 0x0c00001c1d1e7389 */ /* 0x000064000004001b */
[----:B01----:R-:W-:Y:S01]  /*7cc0*/  ENDCOLLECTIVE ;  /* 0x000000000000791b */ /* 0x003fe20003800000 */
.L_x_262:
[----:B------:R-:W-:Y:S01]  /*7cd0*/  FADD.FTZ R25, R22, R25 ;  /* 0x0000001916197221 */ /* 0x000fe20000010000 */
[----:B------:R-:W-:-:S03]  /*7ce0*/  HFMA2.MMA R28, -RZ, RZ, 0, 5.9604644775390625e-08 ;  /* 0x00000001ff1c7435 */ /* 0x000fc600000001ff */
[----:B------:R-:W-:Y:S01]  /*7cf0*/  IMAD.MOV.U32 R29, RZ, RZ, R25 ;  /* 0x000000ffff1d7224 */ /* 0x000fe200078e0019 */
[----:B------:R-:W-:-:S07]  /*7d00*/  MOV R14, R30 ;  /* 0x0000001e000e7202 */ /* 0x000fce0000000f00 */
[----:B------:R-:W-:Y:S05]  /*7d10*/  WARPSYNC.COLLECTIVE R26, `(.L_x_263) ;  /* 0x000000001a087348 */ /* 0x000fea0003c00000 */
[----:B------:R0:W1:Y:S02]  /*7d20*/  SHFL.BFLY P2, R30, R29, R28, R27 ;  /* 0x0c00001c1d1e7389 */ /* 0x000064000004001b */
[----:B01----:R-:W-:Y:S01]  /*7d30*/  ENDCOLLECTIVE ;  /* 0x000000000000791b */ /* 0x003fe20003800000 */
.L_x_263:
[----:B------:R-:W-:-:S05]  /*7d40*/  FADD.FTZ R14, R23, R14 ;  /* 0x0000000e170e7221 */ /* 0x000fca0000010000 */
[----:B------:R-:W-:Y:S02]  /*7d50*/  MOV R29, R14 ;  /* 0x0000000e001d7202 */ /* 0x000fe40000000f00 */
[----:B------:R-:W-:-:S07]  /*7d60*/  MOV R24, R30 ;  /* 0x0000001e00187202 */ /* 0x000fce0000000f00 */
[----:B------:R-:W-:Y:S05]  /*7d70*/  WARPSYNC.COLLECTIVE R26, `(.L_x_264) ;  /* 0x000000001a087348 */ /* 0x000fea0003c00000 */
[----:B------:R0:W1:Y:S02]  /*7d80*/  SHFL.BFLY P2, R30, R29, R28, R27 ;  /* 0x0c00001c1d1e7389 */ /* 0x000064000004001b */
[----:B01----:R-:W-:Y:S01]  /*7d90*/  ENDCOLLECTIVE ;  /* 0x000000000000791b */ /* 0x003fe20003800000 */
.L_x_264:
[----:B------:R-:W-:Y:S01]  /*7da0*/  FADD.FTZ R24, R25, R24 ;  /* 0x0000001819187221 */ /* 0x000fe20000010000 */
[----:B------:R-:W-:Y:S06]  /*7db0*/  BRA `(.L_x_265) ;  /* 0xffffffe800647947 */ /* 0x000fec000383ffff */
.L_x_235:
[----:B------:R-:W-:Y:S01]  /*7dc0*/  BSSY B0, `(.L_x_266) ;  /* 0x0000008000007945 */ /* 0x000fe20003800000 */
[----:B-1----:R-:W-:Y:S01]  /*7dd0*/  IMAD.MOV.U32 R29, RZ, RZ, R16 ;  /* 0x000000ffff1d7224 */ /* 0x002fe200078e0010 */
[----:B------:R-:W-:Y:S02]  /*7de0*/  MOV R28, 0x8 ;  /* 0x00000008001c7802 */ /* 0x000fe40000000f00 */
[----:B------:R-:W-:Y:S02]  /*7df0*/  MOV R27, 0x101f ;  /* 0x0000101f001b7802 */ /* 0x000fe40000000f00 */
[----:B------:R-:W-:-:S07]  /*7e00*/  MOV R26, 0xffff ;  /* 0x0000ffff001a7802 */ /* 0x000fce0000000f00 */
[----:B0-2---:R-:W-:Y:S05]  /*7e10*/  WARPSYNC.COLLECTIVE R26, `(.L_x_267) ;  /* 0x000000001a087348 */ /* 0x005fea0003c00000 */
[----:B------:R1:W3:Y:S02]  /*7e20*/  SHFL.BFLY P2, R30, R29, R28, R27 ;  /* 0x0c00001c1d1e7389 */ /* 0x0002e4000004001b */
[----:B0123--:R-:W-:Y:S01]  /*7e30*/  ENDCOLLECTIVE ;  /* 0x000000000000791b */ /* 0x00ffe20003800000 */
.L_x_267:
[----:B------:R-:W-:Y:S05]  /*7e40*/  BSYNC B0 ;  /* 0x0000000000007941 */ /* 0x000fea0003800000 */
.L_x_266:
[----:B------:R-:W-:Y:S01]  /*7e50*/  HFMA2.MMA R28, -RZ, RZ, 0, 4.76837158203125e-07 ;  /* 0x00000008ff1c7435 */ /* 0x000fe200000001ff */
[----:B------:R-:W-:Y:S01]  /*7e60*/  MOV R29, R14 ;  /* 0x0000000e001d7202 */ /* 0x000fe20000000f00 */
[----:B------:R-:W-:Y:S01]  /*7e70*/  IMAD.MOV.U32 R26, RZ, RZ, 0xffff ;  /* 0x0000ffffff1a7424 */ /* 0x000fe200078e00ff */
[----:B------:R-:W-:Y:S01]  /*7e80*/  MOV R27, 0x101f ;  /* 0x0000101f001b7802 */ /* 0x000fe20000000f00 */
[----:B------:R-:W-:Y:S01]  /*7e90*/  IMAD.MOV.U32 R17, RZ, RZ, R30 ;  /* 0x000000ffff117224 */ /* 0x000fe200078e001e */
[----:B------:R-:W-:Y:S01]  /*7ea0*/  @!P0 SHF.L.U32 R19, R10, 0x1, RZ ;  /* 0x000000010a138819 */ /* 0x000fe200000006ff */
[----:B------:R-:W-:Y:S01]  /*7eb0*/  IMAD.MOV.U32 R32, RZ, RZ, RZ ;  /* 0x000000ffff207224 */ /* 0x000fe200078e00ff */
[----:B------:R-:W-:-:S07]  /*7ec0*/  @!P0 IADD3 R18, R15, 0x14, RZ ;  /* 0x000000140f128810 */ /* 0x000fce0007ffe0ff */
[----:B------:R-:W-:Y:S05]  /*7ed0*/  WARPSYNC.COLLECTIVE R26, `(.L_x_268) ;  /* 0x000000001a087348 */ /* 0x000fea0003c00000 */
[----:B------:R0:W1:Y:S02]  /*7ee0*/  SHFL.BFLY P2, R30, R29, R28, R27 ;  /* 0x0c00001c1d1e7389 */ /* 0x000064000004001b */
[----:B01----:R-:W-:Y:S01]  /*7ef0*/  ENDCOLLECTIVE ;  /* 0x000000000000791b */ /* 0x003fe20003800000 */
.L_x_268:
[----:B------:R-:W-:Y:S01]  /*7f00*/  FADD.FTZ R25, R17, R16 ;  /* 0x0000001011197221 */ /* 0x000fe20000010000 */
[----:B------:R-:W-:Y:S01]  /*7f10*/  @!P0 LEA R23, R10, UR4, 0x7 ;  /* 0x000000040a178c11 */ /* 0x000fe2000f8e38ff */
[----:B------:R-:W-:Y:S01]  /*7f20*/  HFMA2.MMA R34, -RZ, RZ, 0, 0 ;  /* 0x00000000ff227435 */ /* 0x000fe200000001ff */
[----:B------:R-:W-:Y:S02]  /*7f30*/  @!P0 LOP3.LUT R18, R18, R19, RZ, 0x3c, !PT ;  /* 0x0000001312128212 */ /* 0x000fe400078e3cff */
[----:B------:R-:W-:Y:S02]  /*7f40*/  @!P0 SHF.L.U32 R22, R10, 0x1, RZ ;  /* 0x000000010a168819 */ /* 0x000fe400000006ff */
[----:B------:R-:W-:Y:S01]  /*7f50*/  @!P0 LEA R18, R18, R23, 0x2 ;  /* 0x0000001712128211 */ /* 0x000fe200078e10ff */
[----:B------:R-:W-:Y:S01]  /*7f60*/  IMAD.MOV.U32 R23, RZ, RZ, RZ ;  /* 0x000000ffff177224 */ /* 0x000fe200078e00ff */
[----:B------:R-:W-:-:S03]  /*7f70*/  @!P0 LEA R24, R10, UR4, 0x7 ;  /* 0x000000040a188c11 */ /* 0x000fc6000f8e38ff */
[----:B------:R0:W1:Y:S01]  /*7f80*/  @!P0 LDS R20, [R18] ;  /* 0x0000000012148984 */ /* 0x0000620000000800 */
[----:B------:R-:W-:Y:S01]  /*7f90*/  HFMA2.MMA R28, -RZ, RZ, 0, 2.384185791015625e-07 ;  /* 0x00000004ff1c7435 */ /* 0x000fe200000001ff */
[----:B------:R-:W-:Y:S02]  /*7fa0*/  MOV R29, R25 ;  /* 0x00000019001d7202 */ /* 0x000fe40000000f00 */
[----:B------:R0:W2:Y:S01]  /*7fb0*/  @!P0 LDS R21, [R18+0x500] ;  /* 0x0005000012158984 */ /* 0x0000a20000000800 */
[----:B------:R-:W-:-:S07]  /*7fc0*/  FADD.FTZ R17, R30, R14 ;  /* 0x0000000e1e117221 */ /* 0x000fce0000010000 */
[----:B012---:R-:W-:Y:S05]  /*7fd0*/  WARPSYNC.COLLECTIVE R26, `(.L_x_269) ;  /* 0x000000001a087348 */ /* 0x007fea0003c00000 */
[----:B------:R3:W4:Y:S02]  /*7fe0*/  SHFL.BFLY P2, R30, R29, R28, R27 ;  /* 0x0c00001c1d1e7389 */ /* 0x000724000004001b */
[----:B01234-:R-:W-:Y:S01]  /*7ff0*/  ENDCOLLECTIVE ;  /* 0x000000000000791b */ /* 0x01ffe20003800000 */
.L_x_269:
[----:B------:R-:W-:Y:S01]  /*8000*/  MOV R29, R17 ;  /* 0x00000011001d7202 */ /* 0x000fe20000000f00 */
[----:B------:R-:W-:-:S07]  /*8010*/  IMAD.MOV.U32 R16, RZ, RZ, R30 ;  /* 0x000000ffff107224 */ /* 0x000fce00078e001e */
[----:B------:R-:W-:Y:S05]  /*8020*/  WARPSYNC.COLLECTIVE R26, `(.L_x_270) ;  /* 0x000000001a087348 */ /* 0x000fea0003c00000 */
[----:B------:R0:W1:Y:S02]  /*8030*/  SHFL.BFLY P2, R30, R29, R28, R27 ;  /* 0x0c00001c1d1e7389 */ /* 0x000064000004001b */
[----:B01----:R-:W-:Y:S01]  /*8040*/  ENDCOLLECTIVE ;  /* 0x000000000000791b */ /* 0x003fe20003800000 */
.L_x_270:
[----:B------:R-:W-:Y:S01]  /*8050*/  @!P0 MOV R32, R20 ;  /* 0x0000001400208202 */ /* 0x000fe20000000f00 */
[----:B------:R-:W-:Y:S01]  /*8060*/  FADD.FTZ R19, R25, R16 ;  /* 0x0000001019137221 */ /* 0x000fe20000010000 */
[----:B------:R-:W-:Y:S01]  /*8070*/  @!P0 MOV R34, R21 ;  /* 0x0000001500228202 */ /* 0x000fe20000000f00 */
[----:B------:R-:W-:-:S05]  /*8080*/  @!P0 VIADD R21, R15, 0x28 ;  /* 0x000000280f158836 */ /* 0x000fca0000000000 */
[----:B------:R-:W-:Y:S01]  /*8090*/  @!P0 LOP3.LUT R21, R21, R22, RZ, 0x3c, !PT ;  /* 0x0000001615158212 */ /* 0x000fe200078e3cff */
[----:B------:R-:W-:Y:S01]  /*80a0*/  HFMA2.MMA R28, -RZ, RZ, 0, 1.1920928955078125e-07 ;  /* 0x00000002ff1c7435 */ /* 0x000fe200000001ff */
[----:B------:R-:W-:Y:S02]  /*80b0*/  IMAD.MOV.U32 R29, RZ, RZ, R19 ;  /* 0x000000ffff1d7224 */ /* 0x000fe400078e0013 */
[----:B------:R-:W-:Y:S01]  /*80c0*/  @!P0 LEA R22, R21, R24, 0x2 ;  /* 0x0000001815168211 */ /* 0x000fe200078e10ff */
[----:B------:R-:W-:-:S04]  /*80d0*/  HFMA2.MMA R24, -RZ, RZ, 0, 0 ;  /* 0x00000000ff187435 */ /* 0x000fc800000001ff */
[----:B------:R0:W1:Y:S01]  /*80e0*/  @!P0 LDS R37, [R22] ;  /* 0x0000000016258984 */ /* 0x0000620000000800 */
[----:B------:R-:W-:-:S03]  /*80f0*/  FADD.FTZ R14, R17, R30 ;  /* 0x0000001e110e7221 */ /* 0x000fc60000010000 */
[----:B------:R0:W2:Y:S04]  /*8100*/  @!P0 LDS R38, [R22+0x500] ;  /* 0x0005000016268984 */ /* 0x0000a80000000800 */
[----:B012---:R-:W-:Y:S05]  /*8110*/  WARPSYNC.COLLECTIVE R26, `(.L_x_271) ;  /* 0x000000001a087348 */ /* 0x007fea0003c00000 */
[----:B------:R3:W4:Y:S02]  /*8120*/  SHFL.BFLY P2, R30, R29, R28, R27 ;  /* 0x0c00001c1d1e7389 */ /* 0x000724000004001b */
[----:B01234-:R-:W-:Y:S01]  /*8130*/  ENDCOLLECTIVE ;  /* 0x000000000000791b */ /* 0x01ffe20003800000 */
.L_x_271:
[----:B------:R-:W-:Y:S02]  /*8140*/  MOV R29, R14 ;  /* 0x0000000e001d7202 */ /* 0x000fe40000000f00 */
[----:B------:R-:W-:-:S07]  /*8150*/  MOV R16, R30 ;  /* 0x0000001e00107202 */ /* 0x000fce0000000f00 */
[----:B------:R-:W-:Y:S05]  /*8160*/  WARPSYNC.COLLECTIVE R26, `(.L_x_272) ;  /* 0x000000001a087348 */ /* 0x000fea0003c00000 */
[----:B------:R0:W1:Y:S02]  /*8170*/  SHFL.BFLY P2, R30, R29, R28, R27 ;  /* 0x0c00001c1d1e7389 */ /* 0x000064000004001b */
[----:B01----:R-:W-:Y:S01]  /*8180*/  ENDCOLLECTIVE ;  /* 0x000000000000791b */ /* 0x003fe20003800000 */
.L_x_272:
[----:B------:R-:W-:Y:S01]  /*8190*/  FADD.FTZ R16, R19, R16 ;  /* 0x0000001013107221 */ /* 0x000fe20000010000 */
[----:B------:R-:W-:Y:S02]  /*81a0*/  @!P0 MOV R24, R37 ;  /* 0x0000002500188202 */ /* 0x000fe40000000f00 */
[----:B------:R-:W-:Y:S01]  /*81b0*/  @!P0 MOV R23, R38 ;  /* 0x0000002600178202 */ /* 0x000fe20000000f00 */
[----:B------:R-:W-:Y:S01]  /*81c0*/  HFMA2.MMA R28, -RZ, RZ, 0, 5.9604644775390625e-08 ;  /* 0x00000001ff1c7435 */ /* 0x000fe200000001ff */
[----:B------:R-:W-:Y:S02]  /*81d0*/  IMAD.MOV.U32 R29, RZ, RZ, R16 ;  /* 0x000000ffff1d7224 */ /* 0x000fe400078e0010 */
[----:B------:R-:W-:-:S08]  /*81e0*/  FADD.FTZ R17, R14, R30 ;  /* 0x0000001e0e117221 */ /* 0x000fd00000010000 */
[----:B------:R-:W-:Y:S05]  /*81f0*/  WARPSYNC.COLLECTIVE R26, `(.L_x_273) ;  /* 0x000000001a087348 */ /* 0x000fea0003c00000 */
[----:B------:R0:W1:Y:S02]  /*8200*/  SHFL.BFLY P2, R30, R29, R28, R27 ;  /* 0x0c00001c1d1e7389 */ /* 0x000064000004001b */
[----:B01----:R-:W-:Y:S01]  /*8210*/  ENDCOLLECTIVE ;  /* 0x000000000000791b */ /* 0x003fe20003800000 */
.L_x_273:
[----:B------:R-:W-:Y:S02]  /*8220*/  MOV R29, R17 ;  /* 0x00000011001d7202 */ /* 0x000fe40000000f00 */
[----:B------:R-:W-:-:S07]  /*8230*/  MOV R19, R30 ;  /* 0x0000001e00137202 */ /* 0x000fce0000000f00 */
[----:B------:R-:W-:Y:S05]  /*8240*/  WARPSYNC.COLLECTIVE R26, `(.L_x_274) ;  /* 0x000000001a087348 */ /* 0x000fea0003c00000 */
[----:B------:R0:W1:Y:S02]  /*8250*/  SHFL.BFLY P2, R30, R29, R28, R27 ;  /* 0x0c00001c1d1e7389 */ /* 0x000064000004001b */
[----:B01----:R-:W-:Y:S01]  /*8260*/  ENDCOLLECTIVE ;  /* 0x000000000000791b */ /* 0x003fe20003800000 */
.L_x_274:
[----:B------:R-:W-:Y:S01]  /*8270*/  FADD.FTZ R16, R16, R19 ;  /* 0x0000001310107221 */ /* 0x000fe20000010000 */
[----:B------:R-:W-:Y:S01]  /*8280*/  HFMA2.MMA R28, -RZ, RZ, 0, 4.76837158203125e-07 ;  /* 0x00000008ff1c7435 */ /* 0x000fe200000001ff */
[----:B------:R-:W-:Y:S01]  /*8290*/  MOV R29, R32 ;  /* 0x00000020001d7202 */ /* 0x000fe20000000f00 */
[----:B------:R-:W-:-:S09]  /*82a0*/  IMAD.MOV.U32 R14, RZ, RZ, R30 ;  /* 0x000000ffff0e7224 */ /* 0x000fd200078e001e */
[----:B------:R-:W-:Y:S05]  /*82b0*/  WARPSYNC.COLLECTIVE R26, `(.L_x_275) ;  /* 0x000000001a087348 */ /* 0x000fea0003c00000 */
[----:B------:R0:W1:Y:S02]  /*82c0*/  SHFL.BFLY P2, R30, R29, R28, R27 ;  /* 0x0c00001c1d1e7389 */ /* 0x000064000004001b */
[----:B01----:R-:W-:Y:S01]  /*82d0*/  ENDCOLLECTIVE ;  /* 0x000000000000791b */ /* 0x003fe20003800000 */
.L_x_275:
[----:B------:R-:W-:Y:S01]  /*82e0*/  FADD.FTZ R44, R17, R14 ;  /* 0x0000000e112c7221 */ /* 0x000fe20000010000 */
[----:B------:R-:W-:Y:S01]  /*82f0*/  IMAD.MOV.U32 R29, RZ, RZ, R34 ;  /* 0x000000ffff1d7224 */ /* 0x000fe200078e0022 */
[----:B------:R-:W-:-:S07]  /*8300*/  MOV R31, R30 ;  /* 0x0000001e001f7202 */ /* 0x000fce0000000f00 */
[----:B------:R-:W-:Y:S05]  /*8310*/  WARPSYNC.COLLECTIVE R26, `(.L_x_276) ;  /* 0x000000001a087348 */ /* 0x000fea0003c00000 */
[----:B------:R0:W1:Y:S02]  /*8320*/  SHFL.BFLY P2, R30, R29, R28, R27 ;  /* 0x0c00001c1d1e7389 */ /* 0x000064000004001b */
[----:B01----:R-:W-:Y:S01]  /*8330*/  ENDCOLLECTIVE ;  /* 0x000000000000791b */ /* 0x003fe20003800000 */
.L_x_276:
[----:B------:R-:W-:-:S05]  /*8340*/  FADD.FTZ R31, R31, R32 ;  /* 0x000000201f1f7221 */ /* 0x000fca0000010000 */
[----:B------:R-:W-:Y:S01]  /*8350*/  MOV R29, R31 ;  /* 0x0000001f001d7202 */ /* 0x000fe20000000f00 */
[----:B------:R-:W-:Y:S01]  /*8360*/  IMAD.MOV.U32 R28, RZ, RZ, 0x4 ;  /* 0x00000004ff1c7424 */ /* 0x000fe200078e00ff */
[----:B------:R-:W-:-:S07]  /*8370*/  MOV R33, R30 ;  /* 0x0000001e00217202 */ /* 0x000fce0000000f00 */
[----:B------:R-:W-:Y:S05]  /*8380*/  WARPSYNC.COLLECTIVE R26, `(.L_x_277) ;  /* 0x000000001a087348 */ /* 0x000fea0003c00000 */
[----:B------:R0:W1:Y:S02]  /*8390*/  SHFL.BFLY P2, R30, R29, R28, R27 ;  /* 0x0c00001c1d1e7389 */ /* 0x000064000004001b */
[----:B01----:R-:W-:Y:S01]  /*83a0*/  ENDCOLLECTIVE ;  /* 0x000000000000791b */ /* 0x003fe20003800000 */
.L_x_277:
[----:B------:R-:W-:-:S05]  /*83b0*/  FADD.FTZ R33, R33, R34 ;  /* 0x0000002221217221 */ /* 0x000fca0000010000 */
[----:B------:R-:W-:Y:S02]  /*83c0*/  MOV R29, R33 ;  /* 0x00000021001d7202 */ /* 0x000fe40000000f00 */
[----:B------:R-:W-:-:S07]  /*83d0*/  MOV R20, R30 ;  /* 0x0000001e00147202 */ /* 0x000fce0000000f00 */
[----:B------:R-:W-:Y:S05]  /*83e0*/  WARPSYNC.COLLECTIVE R26, `(.L_x_278) ;  /* 0x000000001a087348 */ /* 0x000fea0003c00000 */
[----:B------:R0:W1:Y:S02]  /*83f0*/  SHFL.BFLY P2, R30, R29, R28, R27 ;  /* 0x0c00001c1d1e7389 */ /* 0x000064000004001b */
[----:B01----:R-:W-:Y:S01]  /*8400*/  ENDCOLLECTIVE ;  /* 0x000000000000791b */ /* 0x003fe20003800000 */
.L_x_278:
[----:B------:R-:W-:Y:S01]  /*8410*/  FADD.FTZ R35, R31, R20 ;  /* 0x000000141f237221 */ /* 0x000fe20000010000 */
[----:B------:R-:W-:-:S04]  /*8420*/  HFMA2.MMA R28, -RZ, RZ, 0, 1.1920928955078125e-07 ;  /* 0x00000002ff1c7435 */ /* 0x000fc800000001ff */
[----:B------:R-:W-:Y:S02]  /*8430*/  MOV R29, R35 ;  /* 0x00000023001d7202 */ /* 0x000fe40000000f00 */
[----:B------:R-:W-:-:S07]  /*8440*/  MOV R36, R30 ;  /* 0x0000001e00247202 */ /* 0x000fce0000000f00 */
[----:B------:R-:W-:Y:S05]  /*8450*/  WARPSYNC.COLLECTIVE R26, `(.L_x_279) ;  /* 0x000000001a087348 */ /* 0x000fea0003c00000 */
[----:B------:R0:W1:Y:S02]  /*8460*/  SHFL.BFLY P2, R30, R29, R28, R27 ;  /* 0x0c00001c1d1e7389 */ /* 0x000064000004001b */
[----:B01----:R-:W-:Y:S01]  /*8470*/  ENDCOLLECTIVE ;  /* 0x000000000000791b */ /* 0x003fe20003800000 */
.L_x_279:
[----:B------:R-:W-:-:S05]  /*8480*/  FADD.FTZ R36, R33, R36 ;  /* 0x0000002421247221 */ /* 0x000fca0000010000 */
[----:B------:R-:W-:Y:S01]  /*8490*/  MOV R29, R36 ;  /* 0x00000024001d7202 */ /* 0x000fe20000000f00 */
[----:B------:R-:W-:-:S07]  /*84a0*/  IMAD.MOV.U32 R18, RZ, RZ, R30 ;  /* 0x000000ffff127224 */ /* 0x000fce00078e001e */
[----:B------:R-:W-:Y:S05]  /*84b0*/  WARPSYNC.COLLECTIVE R26, `(.L_x_280) ;  /* 0x000000001a087348 */ /* 0x000fea0003c00000 */
[----:B------:R0:W1:Y:S02]  /*84c0*/  SHFL.BFLY P2, R30, R29, R28, R27 ;  /* 0x0c00001c1d1e7389 */ /* 0x000064000004001b */
[----:B01----:R-:W-:Y:S01]  /*84d0*/  ENDCOLLECTIVE ;  /* 0x000000000000791b */ /* 0x003fe20003800000 */
.L_x_280:
[----:B------:R-:W-:Y:S01]  /*84e0*/  FADD.FTZ R35, R35, R18 ;  /* 0x0000001223237221 */ /* 0x000fe20000010000 */
[----:B------:R-:W-:-:S04]  /*84f0*/  IMAD.MOV.U32 R18, RZ, RZ, RZ ;  /* 0x000000ffff127224 */ /* 0x000fc800078e00ff */
[----:B------:R-:W-:Y:S01]  /*8500*/  MOV R29, R35 ;  /* 0x00000023001d7202 */ /* 0x000fe20000000f00 */
[----:B------:R-:W-:Y:S01]  /*8510*/  IMAD.MOV.U32 R28, RZ, RZ, 0x1 ;  /* 0x00000001ff1c7424 */ /* 0x000fe200078e00ff */
[----:B------:R-:W-:-:S07]  /*8520*/  MOV R21, R30 ;  /* 0x0000001e00157202 */ /* 0x000fce0000000f00 */
[----:B------:R-:W-:Y:S05]  /*8530*/  WARPSYNC.COLLECTIVE R26, `(.L_x_281) ;  /* 0x000000001a087348 */ /* 0x000fea0003c00000 */
[----:B------:R0:W1:Y:S02]  /*8540*/  SHFL.BFLY P2, R30, R29, R28, R27 ;  /* 0x0c00001c1d1e7389 */ /* 0x000064000004001b */
[----:B01----:R-:W-:Y:S01]  /*8550*/  ENDCOLLECTIVE ;  /* 0x000000000000791b */ /* 0x003fe20003800000 */
.L_x_281:
[----:B------:R-:W-:Y:S01]  /*8560*/  FADD.FTZ R36, R36, R21 ;  /* 0x0000001524247221 */ /* 0x000fe20000010000 */
[----:B------:R-:W-:-:S04]  /*8570*/  HFMA2.MMA R21, -RZ, RZ, 0, 0 ;  /* 0x00000000ff157435 */ /* 0x000fc800000001ff */
[----:B------:R-:W-:Y:S02]  /*8580*/  MOV R29, R36 ;  /* 0x00000024001d7202 */ /* 0x000fe40000000f00 */
[----:B------:R-:W-:-:S07]  /*8590*/  MOV R34, R30 ;  /* 0x0000001e00227202 */ /* 0x000fce0000000f00 */
[----:B------:R-:W-:Y:S05]  /*85a0*/  WARPSYNC.COLLECTIVE R26, `(.L_x_282) ;  /* 0x000000001a087348 */ /* 0x000fea0003c00000 */
[----:B------:R0:W1:Y:S02]  /*85b0*/  SHFL.BFLY P2, R30, R29, R28, R27 ;  /* 0x0c00001c1d1e7389 */ /* 0x000064000004001b */
[----:B01----:R-:W-:Y:S01]  /*85c0*/  ENDCOLLECTIVE ;  /* 0x000000000000791b */ /* 0x003fe20003800000 */
.L_x_282:
[----:B------:R-:W-:Y:S01]  /*85d0*/  FADD.FTZ R34, R35, R34 ;  /* 0x0000002223227221 */ /* 0x000fe20000010000 */
[----:B------:R-:W-:Y:S01]  /*85e0*/  HFMA2.MMA R28, -RZ, RZ, 0, 4.76837158203125e-07 ;  /* 0x00000008ff1c7435 */ /* 0x000fe200000001ff */
[----:B------:R-:W-:Y:S01]  /*85f0*/  IMAD.MOV.U32 R29, RZ, RZ, R24 ;  /* 0x000000ffff1d7224 */ /* 0x000fe200078e0018 */
[----:B------:R-:W-:-:S09]  /*8600*/  MOV R33, R30 ;  /* 0x0000001e00217202 */ /* 0x000fd20000000f00 */
[----:B------:R-:W-:Y:S05]  /*8610*/  WARPSYNC.COLLECTIVE R26, `(.L_x_283) ;  /* 0x000000001a087348 */ /* 0x000fea0003c00000 */
[----:B------:R0:W1:Y:S02]  /*8620*/  SHFL.BFLY P2, R30, R29, R28, R27 ;  /* 0x0c00001c1d1e7389 */ /* 0x000064000004001b */
[----:B01----:R-:W-:Y:S01]  /*8630*/  ENDCOLLECTIVE ;  /* 0x000000000000791b */ /* 0x003fe20003800000 */
.L_x_283:
[----:B------:R-:W-:Y:S01]  /*8640*/  FADD.FTZ R33, R36, R33 ;  /* 0x0000002124217221 */ /* 0x000fe20000010000 */
[----:B------:R-:W-:Y:S02]  /*8650*/  MOV R29, R23 ;  /* 0x00000017001d7202 */ /* 0x000fe40000000f00 */
[----:B------:R-:W-:-:S07]  /*8660*/  MOV R37, R30 ;  /* 0x0000001e00257202 */ /* 0x000fce0000000f00 */
[----:B------:R-:W-:Y:S05]  /*8670*/  WARPSYNC.COLLECTIVE R26, `(.L_x_284) ;  /* 0x000000001a087348 */ /* 0x000fea0003c00000 */
[----:B------:R0:W1:Y:S02]  /*8680*/  SHFL.BFLY P2, R30, R29, R28, R27 ;  /* 0x0c00001c1d1e7389 */ /* 0x000064000004001b */
[----:B01----:R-:W-:Y:S01]  /*8690*/  ENDCOLLECTIVE ;  /* 0x000000000000791b */ /* 0x003fe20003800000 */
.L_x_284:
[----:B------:R-:W-:Y:S01]  /*86a0*/  FADD.FTZ R25, R37, R24 ;  /* 0x0000001825197221 */ /* 0x000fe20000010000 */
[----:B------:R-:W-:Y:S01]  /*86b0*/  @!P0 SHF.L.U32 R24, R10, 0x1, RZ ;  /* 0x000000010a188819 */ /* 0x000fe200000006ff */
[----:B------:R-:W-:-:S03]  /*86c0*/  HFMA2.MMA R28, -RZ, RZ, 0, 2.384185791015625e-07 ;  /* 0x00000004ff1c7435 */ /* 0x000fc600000001ff */
[----:B------:R-:W-:Y:S01]  /*86d0*/  MOV R29, R25 ;  /* 0x00000019001d7202 */ /* 0x000fe20000000f00 */
[----:B------:R-:W-:-:S07]  /*86e0*/  IMAD.MOV.U32 R38, RZ, RZ, R30 ;  /* 0x000000ffff267224 */ /* 0x000fce00078e001e */
[----:B------:R-:W-:Y:S05]  /*86f0*/  WARPSYNC.COLLECTIVE R26, `(.L_x_285) ;  /* 0x000000001a087348 */ /* 0x000fea0003c00000 */
[----:B------:R0:W1:Y:S02]  /*8700*/  SHFL.BFLY P2, R30, R29, R28, R27 ;  /* 0x0c00001c1d1e7389 */ /* 0x000064000004001b */
[----:B01----:R-:W-:Y:S01]  /*8710*/  ENDCOLLECTIVE ;  /* 0x000000000000791b */ /* 0x003fe20003800000 */
.L_x_285:
[----:B------:R-:W-:Y:S01]  /*8720*/  FADD.FTZ R32, R38, R23 ;  /* 0x0000001726207221 */ /* 0x000fe20000010000 */
[----:B------:R-:W-:-:S04]  /*8730*/  @!P0 IADD3 R23, R15, 0x3c, RZ ;  /* 0x0000003c0f178810 */ /* 0x000fc80007ffe0ff */
[----:B------:R-:W-:Y:S02]  /*8740*/  @!P0 LOP3.LUT R23, R23, R24, RZ, 0x3c, !PT ;  /* 0x0000001817178212 */ /* 0x000fe400078e3cff */
[----:B------:R-:W-:Y:S01]  /*8750*/  MOV R29, R32 ;  /* 0x00000020001d7202 */ /* 0x000fe20000000f00 */
[----:B------:R-:W-:-:S07]  /*8760*/  IMAD.MOV.U32 R38, RZ, RZ, R30 ;  /* 0x000000ffff267224 */ /* 0x000fce00078e001e */
[----:B------:R-:W-:Y:S05]  /*8770*/  WARPSYNC.COLLECTIVE R26, `(.L_x_286) ;  /* 0x000000001a087348 */ /* 0x000fea0003c00000 */
[----:B------:R0:W1:Y:S02]  /*8780*/  SHFL.BFLY P2, R30, R29, R28, R27 ;  /* 0x0c00001c1d1e7389 */ /* 0x000064000004001b */
[----:B01----:R-:W-:Y:S01]  /*8790*/  ENDCOLLECTIVE ;  /* 0x000000000000791b */ /* 0x003fe20003800000 */
.L_x_286:
[----:B------:R-:W-:Y:S01]  /*87a0*/  FADD.FTZ R38, R25, R38 ;  /* 0x0000002619267221 */ /* 0x000fe20000010000 */
[----:B------:R-:W-:-:S04]  /*87b0*/  HFMA2.MMA R28, -RZ, RZ, 0, 1.1920928955078125e-07 ;  /* 0x00000002ff1c7435 */ /* 0x000fc800000001ff */
[----:B------:R-:W-:Y:S02]  /*87c0*/  MOV R29, R38 ;  /* 0x00000026001d7202 */ /* 0x000fe40000000f00 */
[----:B------:R-:W-:Y:S02]  /*87d0*/  MOV R37, R30 ;  /* 0x0000001e00257202 */ /* 0x000fe40000000f00 */
[----:B------:R-:W-:-:S03]  /*87e0*/  @!P0 LEA R30, R10, UR4, 0x7 ;  /* 0x000000040a1e8c11 */ /* 0x000fc6000f8e38ff */
[----:B------:R-:W-:Y:S02]  /*87f0*/  FADD.FTZ R37, R32, R37 ;  /* 0x0000002520257221 */ /* 0x000fe40000010000 */
[----:B------:R-:W-:-:S07]  /*8800*/  @!P0 IMAD R39, R23, 0x4, R30 ;  /* 0x0000000417278824 */ /* 0x000fce00078e021e */
[----:B------:R-:W-:Y:S05]  /*8810*/  WARPSYNC.COLLECTIVE R26, `(.L_x_287) ;  /* 0x000000001a087348 */ /* 0x000fea0003c00000 */
[----:B------:R0:W1:Y:S02]  /*8820*/  SHFL.BFLY P2, R30, R29, R28, R27 ;  /* 0x0c00001c1d1e7389 */ /* 0x000064000004001b */
[----:B01----:R-:W-:Y:S01]  /*8830*/  ENDCOLLECTIVE ;  /* 0x000000000000791b */ /* 0x003fe20003800000 */
.L_x_287:
[----:B------:R0:W1:Y:S04]  /*8840*/  @!P0 LDS R22, [R39] ;  /* 0x0000000027168984 */ /* 0x0000680000000800 */
[----:B------:R0:W2:Y:S01]  /*8850*/  @!P0 LDS R20, [R39+0x500] ;  /* 0x0005000027148984 */ /* 0x0000a20000000800 */
[----:B------:R-:W-:Y:S01]  /*8860*/  IMAD.MOV.U32 R29, RZ, RZ, R37 ;  /* 0x000000ffff1d7224 */ /* 0x000fe200078e0025 */
[----:B------:R-:W-:-:S07]  /*8870*/  MOV R23, R30 ;  /* 0x0000001e00177202 */ /* 0x000fce0000000f00 */
[----:B012---:R-:W-:Y:S05]  /*8880*/  WARPSYNC.COLLECTIVE R26, `(.L_x_288) ;  /* 0x000000001a087348 */ /* 0x007fea0003c00000 */
[----:B------:R3:W4:Y:S02]  /*8890*/  SHFL.BFLY P2, R30, R29, R28, R27 ;  /* 0x0c00001c1d1e7389 */ /* 0x000724000004001b */
[----:B01234-:R-:W-:Y:S01]  /*88a0*/  ENDCOLLECTIVE ;  /* 0x000000000000791b */ /* 0x01ffe20003800000 */
.L_x_288:
[----:B------:R-:W-:Y:S01]  /*88b0*/  FADD.FTZ R38, R38, R23 ;  /* 0x0000001726267221 */ /* 0x000fe20000010000 */
[----:B------:R-:W-:-:S04]  /*88c0*/  HFMA2.MMA R28, -RZ, RZ, 0, 5.9604644775390625e-08 ;  /* 0x00000001ff1c7435 */ /* 0x000fc800000001ff */
[----:B------:R-:W-:Y:S02]  /*88d0*/  MOV R29, R38 ;  /* 0x00000026001d7202 */ /* 0x000fe40000000f00 */
[----:B------:R-:W-:Y:S02]  /*88e0*/  @!P0 MOV R21, R22 ;  /* 0x0000001600158202 */ /* 0x000fe40000000f00 */
[----:B------:R-:W-:Y:S02]  /*88f0*/  @!P0 MOV R18, R20 ;  /* 0x0000001400128202 */ /* 0x000fe40000000f00 */
[----:B------:R-:W-:-:S07]  /*8900*/  MOV R24, R30 ;  /* 0x0000001e00187202 */ /* 0x000fce0000000f00 */
[----:B------:R-:W-:Y:S05]  /*8910*/  WARPSYNC.COLLECTIVE R26, `(.L_x_289) ;  /* 0x000000001a087348 */ /* 0x000fea0003c00000 */
[----:B------:R0:W1:Y:S02]  /*8920*/  SHFL.BFLY P2, R30, R29, R28, R27 ;  /* 0x0c00001c1d1e7389 */ /* 0x000064000004001b */
[----:B01----:R-:W-:Y:S01]  /*8930*/  ENDCOLLECTIVE ;  /* 0x000000000000791b */ /* 0x003fe20003800000 */
.L_x_289:
[----:B------:R-:W-:Y:S01]  /*8940*/  ISETP.NE.AND P0, PT, R10, RZ, PT ;  /* 0x000000ff0a00720c */ /* 0x000fe20003f05270 */
[----:B------:R-:W-:-:S04]  /*8950*/  FADD.FTZ R37, R37, R24 ;  /* 0x0000001825257221 */ /* 0x000fc80000010000 */
[----:B------:R-:W-:-:S08]  /*8960*/  IMAD.MOV.U32 R29, RZ, RZ, R37 ;  /* 0x000000ffff1d7224 */ /* 0x000fd000078e0025 */
[----:B------:R-:W0:Y:S01]  /*8970*/  @!P0 LDC.64 R24, c[0x0][0x218] ;  /* 0x00008600ff188b82 */ /* 0x000e220000000a00 */
[----:B------:R-:W-:Y:S02]  /*8980*/  @!P0 F2FP.BF16.F32.PACK_AB R44, RZ, R44 ;  /* 0x0000002cff2c823e */ /* 0x000fe400000010ff */
[----:B------:R-:W-:-:S07]  /*8990*/  MOV R39, R30 ;  /* 0x0000001e00277202 */ /* 0x000fce0000000f00 */
[----:B0-----:R-:W-:Y:S05]  /*89a0*/  WARPSYNC.COLLECTIVE R26, `(.L_x_290) ;  /* 0x000000001a087348 */ /* 0x001fea0003c00000 */
[----:B------:R1:W2:Y:S02]  /*89b0*/  SHFL.BFLY P2, R30, R29, R28, R27 ;  /* 0x0c00001c1d1e7389 */ /* 0x0002a4000004001b */
[----:B012---:R-:W-:Y:S01]  /*89c0*/  ENDCOLLECTIVE ;  /* 0x000000000000791b */ /* 0x007fe20003800000 */
.L_x_290:
[----:B------:R-:W-:Y:S01]  /*89d0*/  FADD.FTZ R38, R38, R39 ;  /* 0x0000002726267221 */ /* 0x000fe20000010000 */
[----:B------:R-:W-:Y:S01]  /*89e0*/  HFMA2.MMA R28, -RZ, RZ, 0, 4.76837158203125e-07 ;  /* 0x00000008ff1c7435 */ /* 0x000fe200000001ff */
[----:B------:R-:W-:Y:S02]  /*89f0*/  MOV R29, R21 ;  /* 0x00000015001d7202 */ /* 0x000fe40000000f00 */
[----:B------:R-:W-:-:S08]  /*8a00*/  MOV R40, R30 ;  /* 0x0000001e00287202 */ /* 0x000fd00000000f00 */
[----:B------:R-:W-:Y:S05]  /*8a10*/  WARPSYNC.COLLECTIVE R26, `(.L_x_291) ;  /* 0x000000001a087348 */ /* 0x000fea0003c00000 */
[----:B------:R0:W1:Y:S02]  /*8a20*/  SHFL.BFLY P2, R30, R29, R28, R27 ;  /* 0x0c00001c1d1e7389 */ /* 0x000064000004001b */
[----:B01----:R-:W-:Y:S01]  /*8a30*/  ENDCOLLECTIVE ;  /* 0x000000000000791b */ /* 0x003fe20003800000 */
.L_x_291:
[----:B------:R-:W-:Y:S01]  /*8a40*/  FADD.FTZ R37, R37, R40 ;  /* 0x0000002825257221 */ /* 0x000fe20000010000 */
[----:B------:R-:W-:Y:S01]  /*8a50*/  MOV R29, R18 ;  /* 0x00000012001d7202 */ /* 0x000fe20000000f00 */
[----:B------:R-:W-:-:S07]  /*8a60*/  IMAD.MOV.U32 R42, RZ, RZ, R30 ;  /* 0x000000ffff2a7224 */ /* 0x000fce00078e001e */
[----:B------:R-:W-:Y:S05]  /*8a70*/  WARPSYNC.COLLECTIVE R26, `(.L_x_292) ;  /* 0x000000001a087348 */ /* 0x000fea0003c00000 */
[----:B------:R0:W1:Y:S02]  /*8a80*/  SHFL.BFLY P2, R30, R29, R28, R27 ;  /* 0x0c00001c1d1e7389 */ /* 0x000064000004001b */
[----:B01----:R-:W-:Y:S01]  /*8a90*/  ENDCOLLECTIVE ;  /* 0x000000000000791b */ /* 0x003fe20003800000 */
.L_x_292:
[----:B------:R-:W-:Y:S01]  /*8aa0*/  FADD.FTZ R42, R42, R21 ;  /* 0x000000152a2a7221 */ /* 0x000fe20000010000 */
[----:B------:R-:W-:-:S03]  /*8ab0*/  HFMA2.MMA R28, -RZ, RZ, 0, 2.384185791015625e-07 ;  /* 0x00000004ff1c7435 */ /* 0x000fc600000001ff */
[----:B------:R-:W-:Y:S01]  /*8ac0*/  IMAD.MOV.U32 R29, RZ, RZ, R42 ;  /* 0x000000ffff1d7224 */ /* 0x000fe200078e002a */
[----:B------:R-:W-:-:S07]  /*8ad0*/  MOV R23, R30 ;  /* 0x0000001e00177202 */ /* 0x000fce0000000f00 */
[----:B------:R-:W-:Y:S05]  /*8ae0*/  WARPSYNC.COLLECTIVE R26, `(.L_x_293) ;  /* 0x000000001a087348 */ /* 0x000fea0003c00000 */
[----:B------:R0:W1:Y:S02]  /*8af0*/  SHFL.BFLY P2, R30, R29, R28, R27 ;  /* 0x0c00001c1d1e7389 */ /* 0x000064000004001b */
[----:B01----:R-:W-:Y:S01]  /*8b00*/  ENDCOLLECTIVE ;  /* 0x000000000000791b */ /* 0x003fe20003800000 */
.L_x_293:
[----:B------:R-:W-:Y:S02]  /*8b10*/  FADD.FTZ R31, R23, R18 ;  /* 0x00000012171f7221 */ /* 0x000fe40000010000 */
[----:B------:R-:W0:Y:S08]  /*8b20*/  @!P0 LDC.64 R22, c[0x0][0x220] ;  /* 0x00008800ff168b82 */ /* 0x000e300000000a00 */
[----:B------:R-:W1:Y:S01]  /*8b30*/  @!P0 LDC.64 R18, c[0x0][0x220] ;  /* 0x00008800ff128b82 */ /* 0x000e620000000a00 */
[----:B------:R-:W-:-:S02]  /*8b40*/  MOV R29, R31 ;  /* 0x0000001f001d7202 */ /* 0x000fc40000000f00 */
[----:B------:R-:W-:-:S07]  /*8b50*/  MOV R41, R30 ;  /* 0x0000001e00297202 */ /* 0x000fce0000000f00 */
[----:B01----:R-:W-:Y:S05]  /*8b60*/  WARPSYNC.COLLECTIVE R26, `(.L_x_294) ;  /* 0x000000001a087348 */ /* 0x003fea0003c00000 */
[----:B------:R2:W3:Y:S02]  /*8b70*/  SHFL.BFLY P2, R30, R29, R28, R27 ;  /* 0x0c00001c1d1e7389 */ /* 0x0004e4000004001b */
[----:B0123--:R-:W-:Y:S01]  /*8b80*/  ENDCOLLECTIVE ;  /* 0x000000000000791b */ /* 0x00ffe20003800000 */
.L_x_294:
        /* <DEDUP_REMOVED lines=8> */
[----:B------:R-:W-:-:S07]  /*8c10*/  IMAD.MOV.U32 R20, RZ, RZ, R30 ;  /* 0x000000ffff147224 */ /* 0x000fce00078e001e */
[----:B0-----:R-:W-:Y:S05]  /*8c20*/  WARPSYNC.COLLECTIVE R26, `(.L_x_295) ;  /* 0x000000001a087348 */ /* 0x001fea0003c00000 */
[----:B------:R1:W2:Y:S02]  /*8c30*/  SHFL.BFLY P2, R30, R29, R28, R27 ;  /* 0x0c00001c1d1e7389 */ /* 0x0002a4000004001b */
[----:B012---:R-:W-:Y:S01]  /*8c40*/  ENDCOLLECTIVE ;  /* 0x000000000000791b */ /* 0x007fe20003800000 */
.L_x_295:
[----:B------:R-:W-:Y:S02]  /*8c50*/  FADD.FTZ R31, R31, R20 ;  /* 0x000000141f1f7221 */ /* 0x000fe40000010000 */
[----:B------:R-:W0:Y:S01]  /*8c60*/  @!P0 LDC.64 R20, c[0x0][0x218] ;  /* 0x00008600ff148b82 */ /* 0x000e220000000a00 */
[C---:B------:R-:W-:Y:S02]  /*8c70*/  @!P0 IMAD.WIDE R14, R41.reuse, 0x2, R14 ;  /* 0x00000002290e8825 */ /* 0x040fe400078e020e */
[----:B------:R-:W-:Y:S02]  /*8c80*/  MOV R29, R31 ;  /* 0x0000001f001d7202 */ /* 0x000fe40000000f00 */
[----:B------:R-:W-:Y:S02]  /*8c90*/  MOV R43, R30 ;  /* 0x0000001e002b7202 */ /* 0x000fe40000000f00 */
[----:B------:R-:W-:Y:S02]  /*8ca0*/  @!P0 F2FP.BF16.F32.PACK_AB R30, RZ, R16 ;  /* 0x00000010ff1e823e */ /* 0x000fe400000010ff */
[----:B------:R-:W1:Y:S01]  /*8cb0*/  @!P0 LDC.64 R16, c[0x0][0x218] ;  /* 0x00008600ff108b82 */ /* 0x000e620000000a00 */
[----:B------:R-:W-:Y:S01]  /*8cc0*/  FADD.FTZ R42, R42, R43 ;  /* 0x0000002b2a2a7221 */ /* 0x000fe20000010000 */
[----:B------:R-:W-:Y:S01]  /*8cd0*/  PRMT R45, R30, 0x7610, R45 ;  /* 0x000076101e2d7816 */ /* 0x000fe2000000002d */
[----:B0-----:R-:W-:-:S07]  /*8ce0*/  @!P0 IMAD.WIDE R20, R41, 0x2, R20 ;  /* 0x0000000229148825 */ /* 0x001fce00078e0214 */
[----:B-1----:R-:W-:Y:S05]  /*8cf0*/  WARPSYNC.COLLECTIVE R26, `(.L_x_296) ;  /* 0x000000001a087348 */ /* 0x002fea0003c00000 */
[----:B------:R0:W2:Y:S02]  /*8d00*/  SHFL.BFLY P2, R30, R29, R28, R27 ;  /* 0x0c00001c1d1e7389 */ /* 0x0000a4000004001b */
[----:B012---:R-:W-:Y:S01]  /*8d10*/  ENDCOLLECTIVE ;  /* 0x000000000000791b */ /* 0x007fe20003800000 */
.L_x_296:
[----:B------:R0:W-:Y:S04]  /*8d20*/  @!P0 STG.E.U16 desc[UR12][R24.64], R45 ;  /* 0x0000002d18008986 */ /* 0x0001e8000c10150c */
[----:B------:R1:W-:Y:S01]  /*8d30*/  @!P0 STG.E.U16 desc[UR12][R22.64], R44 ;  /* 0x0000002c16008986 */ /* 0x0003e2000c10150c */
[----:B------:R-:W-:Y:S01]  /*8d40*/  @!P0 F2FP.BF16.F32.PACK_AB R26, RZ, R38 ;  /* 0x00000026ff1a823e */ /* 0x000fe200000010ff */
[----:B------:R-:W-:Y:S01]  /*8d50*/  IMAD.MOV.U32 R28, RZ, RZ, 0x1 ;  /* 0x00000001ff1c7424 */ /* 0x000fe200078e00ff */
[----:B------:R-:W-:Y:S02]  /*8d60*/  MOV R29, R42 ;  /* 0x0000002a001d7202 */ /* 0x000fe40000000f00 */
[----:B0-----:R-:W-:Y:S02]  /*8d70*/  @!P0 F2FP.BF16.F32.PACK_AB R25, RZ, R33 ;  /* 0x00000021ff19823e */ /* 0x001fe400000010ff */
[----:B-1----:R-:W-:Y:S01]  /*8d80*/  PRMT R22, R26, 0x7610, R22 ;  /* 0x000076101a167816 */ /* 0x002fe20000000016 */
[----:B------:R-:W-:Y:S01]  /*8d90*/  @!P0 IMAD.WIDE R16, R41, 0x2, R16 ;  /* 0x0000000229108825 */ /* 0x000fe200078e0210 */
[----:B------:R-:W-:-:S02]  /*8da0*/  MOV R26, 0xffff ;  /* 0x0000ffff001a7802 */ /* 0x000fc40000000f00 */
[----:B------:R-:W-:Y:S02]  /*8db0*/  MOV R32, R30 ;  /* 0x0000001e00207202 */ /* 0x000fe40000000f00 */
[----:B------:R-:W-:-:S07]  /*8dc0*/  @!P0 F2FP.BF16.F32.PACK_AB R23, RZ, R34 ;  /* 0x00000022ff17823e */ /* 0x000fce00000010ff */
[----:B------:R-:W-:Y:S05]  /*8dd0*/  WARPSYNC.COLLECTIVE R26, `(.L_x_297) ;  /* 0x000000001a087348 */ /* 0x000fea0003c00000 */
[----:B------:R0:W1:Y:S02]  /*8de0*/  SHFL.BFLY P2, R30, R29, R28, R27 ;  /* 0x0c00001c1d1e7389 */ /* 0x000064000004001b */
[----:B01----:R-:W-:Y:S01]  /*8df0*/  ENDCOLLECTIVE ;  /* 0x000000000000791b */ /* 0x003fe20003800000 */
.L_x_297:
[----:B------:R-:W-:Y:S01]  /*8e00*/  @!P0 F2FP.BF16.F32.PACK_AB R33, RZ, R37 ;  /* 0x00000025ff21823e */ /* 0x000fe200000010ff */
[----:B------:R-:W-:Y:S01]  /*8e10*/  FADD.FTZ R31, R31, R32 ;  /* 0x000000201f1f7221 */ /* 0x000fe20000010000 */
        /* <DEDUP_REMOVED lines=9> */
.L_x_298:
[----:B------:R-:W-:Y:S01]  /*8eb0*/  FADD.FTZ R35, R42, R35 ;  /* 0x000000232a237221 */ /* 0x000fe20000010000 */
[----:B------:R-:W-:Y:S06]  /*8ec0*/  BRA `(.L_x_299) ;  /* 0xffffffe000d47947 */ /* 0x000fec000383ffff */
.L_x_300:
        /* <DEDUP_REMOVED lines=11> */
.L_x_1814:


//--------------------- .text._ZN13group_norm_v218gn_bwd_cuda_kernelI13__nv_bfloat16Li320ELi3ELi32ELi20ELi4096ELb0ELb1ELi32ELi320ELi320ELi4ELb1ELi3ELb0ELb0ELNS_15WgradSyncMethodE2ENS_16CompileConditionILi900EEEEEvPT_S6_S6_PKS5_S8_S8_S8_PKfflPfPj --------------------------
	.section	.text._ZN13group_norm_v218gn_bwd_cuda_kernelI13__nv_bfloat16Li320ELi3ELi32ELi20ELi4096ELb0ELb1ELi32ELi320ELi320ELi4ELb1ELi3ELb0ELb0ELNS_15WgradSyncMethodE2ENS_16CompileConditionILi900EEEEEvPT_S6_S6_PKS5_S8_S8_S8_PKfflPfPj,"ax",@progbits
	.align	128
        .global         _ZN13group_norm_v218gn_bwd_cuda_kernelI13__nv_bfloat16Li320ELi3ELi32ELi20ELi4096ELb0ELb1ELi32ELi320ELi320ELi4ELb1ELi3ELb0ELb0ELNS_15WgradSyncMethodE2ENS_16CompileConditionILi900EEEEEvPT_S6_S6_PKS5_S8_S8_S8_PKfflPfPj
        .type           _ZN13group_norm_v218gn_bwd_cuda_kernelI13__nv_bfloat16Li320ELi3ELi32ELi20ELi4096ELb0ELb1ELi32ELi320ELi320ELi4ELb1ELi3ELb0ELb0ELNS_15WgradSyncMethodE2ENS_16CompileConditionILi900EEEEEvPT_S6_S6_PKS5_S8_S8_S8_PKfflPfPj,@function
        .size           _ZN13group_norm_v218gn_bwd_cuda_kernelI13__nv_bfloat16Li320ELi3ELi32ELi20ELi4096ELb0ELb1ELi32ELi320ELi320ELi4ELb1ELi3ELb0ELb0ELNS_15WgradSyncMethodE2ENS_16CompileConditionILi900EEEEEvPT_S6_S6_PKS5_S8_S8_S8_PKfflPfPj,(.L_x_1815 - _ZN13group_norm_v218gn_bwd_cuda_kernelI13__nv_bfloat16Li320ELi3ELi32ELi20ELi4096ELb0ELb1ELi32ELi320ELi320ELi4ELb1ELi3ELb0ELb0ELNS_15WgradSyncMethodE2ENS_16CompileConditionILi900EEEEEvPT_S6_S6_PKS5_S8_S8_S8_PKfflPfPj)
        .other          _ZN13group_norm_v218gn_bwd_cuda_kernelI13__nv_bfloat16Li320ELi3ELi32ELi20ELi4096ELb0ELb1ELi32ELi320ELi320ELi4ELb1ELi3ELb0ELb0ELNS_15WgradSyncMethodE2ENS_16CompileConditionILi900EEEEEvPT_S6_S6_PKS5_S8_S8_S8_PKfflPfPj,@"STO_CUDA_ENTRY STV_DEFAULT"
_ZN13group_norm_v218gn_bwd_cuda_kernelI13__nv_bfloat16Li320ELi3ELi32ELi20ELi4096ELb0ELb1ELi32ELi320ELi320ELi4ELb1ELi3ELb0ELb0ELNS_15WgradSyncMethodE2ENS_16CompileConditionILi900EEEEEvPT_S6_S6_PKS5_S8_S8_S8_PKfflPfPj:
.text._ZN13group_norm_v218gn_bwd_cuda_kernelI13__nv_bfloat16Li320ELi3ELi32ELi20ELi4096ELb0ELb1ELi32ELi320ELi320ELi4ELb1ELi3ELb0ELb0ELNS_15WgradSyncMethodE2ENS_16CompileConditionILi900EEEEEvPT_S6_S6_PKS5_S8_S8_S8_PKfflPfPj:
        /* <DEDUP_REMOVED lines=18> */
[----:B------:R-:W-:Y:S01]  /*0120*/  ULDC.64 UR8, c[0x0][0x268] ;  /* 0x00009a0000087ab9 */ /* 0x000fe20000000a00 */
[----:B------:R-:W-:Y:S01]  /*0130*/  IADD3 R0, RZ, -UR11, RZ ;  /* 0x8000000bff007c10 */ /* 0x000fe2000fffe0ff */
[----:B------:R-:W-:Y:S01]  /*0140*/  UIADD3 UR4, UP0, UR8, 0xc, URZ ;  /* 0x0000000c08047890 */ /* 0x000fe2000ff1e03f */
[----:B------:R-:W-:Y:S02]  /*0150*/  MOV R5, 0x7ffffe81 ;  /* 0x7ffffe8100057802 */ /* 0x000fe40000000f00 */
[----:B------:R-:W-:Y:S01]  /*0160*/  ISETP.NE.AND P0, PT, R0, UR21, PT ;  /* 0x0000001500007c0c */ /* 0x000fe2000bf05270 */
[----:B------:R-:W-:Y:S02]  /*0170*/  UIADD3.X UR8, URZ, UR9, URZ, UP0, !UPT ;  /* 0x000000093f087290 */ /* 0x000fe400087fe43f */
[----:B------:R-:W-:Y:S01]  /*0180*/  IMAD.U32 R2, RZ, RZ, UR4 ;  /* 0x00000004ff027e24 */ /* 0x000fe2000f8e00ff */
[----:B------:R-:W-:-:S03]  /*0190*/  SEL R5, R5, 0x1, !P0 ;  /* 0x0000000105057807 */ /* 0x000fc60004000000 */
[----:B------:R-:W-:Y:S01]  /*01a0*/  MOV R3, UR8 ;  /* 0x0000000800037c02 */ /* 0x000fe20008000f00 */
[----:B------:R-:W-:Y:S06]  /*01b0*/  MEMBAR.ALL.GPU ;  /* 0x0000000000007992 */ /* 0x000fec000000a000 */
[----:B------:R-:W-:-:S00]  /*01c0*/  ERRBAR ;  /* 0x00000000000079ab */ /* 0x000fc00000000000 */
[----:B------:R-:W-:Y:S06]  /*01d0*/  CGAERRBAR ;  /* 0x00000000000075ab */ /* 0x000fec0000000000 */
[----:B------:R0:W5:Y:S02]  /*01e0*/  ATOM.E.ADD.STRONG.GPU PT, R5, desc[UR14][R2.64], R5 ;  /* 0x000000050205798a */ /* 0x00016400081ee1ce */
.L_x_303:
[----:B------:R-:W2:Y:S04]  /*01f0*/  LD.E.STRONG.GPU R0, desc[UR14][R2.64] ;  /* 0x0000000e02007980 */ /* 0x000ea8000c10f900 */
[----:B--2---:R-:W-:Y:S01]  /*0200*/  CCTL.IVALL ;  /* 0x00000000ff00798f */ /* 0x004fe20002000000 */
[----:B------:R-:W-:Y:S05]  /*0210*/  YIELD ;  /* 0x0000000000007946 */ /* 0x000fea0003800000 */
[----:B-----5:R-:W-:-:S04]  /*0220*/  LOP3.LUT R0, R0, R5, RZ, 0x3c, !PT ;  /* 0x0000000500007212 */ /* 0x020fc800078e3cff */
[----:B------:R-:W-:-:S13]  /*0230*/  ISETP.GT.AND P0, PT, R0, -0x1, PT ;  /* 0xffffffff0000780c */ /* 0x000fda0003f04270 */
[----:B------:R-:W-:Y:S05]  /*0240*/  @P0 BRA `(.L_x_303) ;  /* 0xfffffffc00e80947 */ /* 0x000fea000383ffff */
.L_x_302:
[----:B------:R-:W-:Y:S05]  /*0250*/  WARPSYNC.ALL ;  /* 0x0000000000007948 */ /* 0x000fea0003800000 */
[----:B------:R-:W-:Y:S06]  /*0260*/  BAR.SYNC.DEFER_BLOCKING 0x0 ;  /* 0x0000000000007b1d */ /* 0x000fec0000010000 */
[----:B------:R-:W-:Y:S05]  /*0270*/  BRA `(.L_x_304) ;  /* 0x00000048007c7947 */ /* 0x000fea0003800000 */
.L_x_301:
[----:B------:R-:W0:Y:S01]  /*0280*/  S2UR UR8, SR_CgaCtaId ;  /* 0x00000000000879c3 */ /* 0x000e220000008800 */
[----:B------:R-:W-:Y:S02]  /*0290*/  UMOV UR4, 0x400 ;  /* 0x0000040000047882 */ /* 0x000fe40000000000 */
[----:B------:R-:W-:-:S04]  /*02a0*/  UIADD3 UR4, UR4, 0x2800, URZ ;  /* 0x0000280004047890 */ /* 0x000fc8000fffe03f */
[----:B0-----:R-:W-:-:S03]  /*02b0*/  ULEA UR8, UR8, UR4, 0x18 ;  /* 0x0000000408087291 */ /* 0x001fc6000f8ec03f */
[----:B------:R-:W-:-:S09]  /*02c0*/  UMOV UR4, URZ ;  /* 0x0000003f00047c82 */ /* 0x000fd20008000000 */
.L_x_317:
[----:B------:R-:W0:Y:S01]  /*02d0*/  S2R R0, SR_TID.X ;  /* 0x0000000000007919 */ /* 0x000e220000002100 */
[----:B------:R-:W-:Y:S01]  /*02e0*/  ULOP3.LUT UR9, UR11, 0x1, URZ, 0xc0, !UPT ;  /* 0x000000010b097892 */ /* 0x000fe2000f8ec03f */
[----:B------:R-:W1:Y:S01]  /*02f0*/  LDC.64 R4, c[0x0][0x238] ;  /* 0x00008e00ff047b82 */ /* 0x000e620000000a00 */
[----:B------:R-:W-:Y:S02]  /*0300*/  USHF.R.U64 UR10, UR11, 0x1, UR5 ;  /* 0x000000010b0a7899 */ /* 0x000fe40008001205 */
[----:B------:R-:W-:Y:S02]  /*0310*/  UIMAD UR12, UR9, 0x140, URZ ;  /* 0x00000140090c78a4 */ /* 0x000fe4000f8e023f */
[----:B------:R-:W-:Y:S02]  /*0320*/  USHF.L.U32 UR9, UR21, 0x5, URZ ;  /* 0x0000000515097899 */ /* 0x000fe4000800063f */
[----:B------:R-:W-:Y:S01]  /*0330*/  USHF.R.U32.HI UR13, URZ, 0x1, UR5 ;  /* 0x000000013f0d7899 */ /* 0x000fe20008011605 */
[----:B------:R-:W-:Y:S01]  /*0340*/  MOV R9, UR10 ;  /* 0x0000000a00097c02 */ /* 0x000fe20008000f00 */
[----:B------:R-:W-:Y:S01]  /*0350*/  ULOP3.LUT UR9, UR9, 0xfe0, URZ, 0xc0, !UPT ;  /* 0x00000fe009097892 */ /* 0x000fe2000f8ec03f */
[----:B------:R-:W-:Y:S01]  /*0360*/  ULDC.64 UR16, c[0x0][0x248] ;  /* 0x0000920000107ab9 */ /* 0x000fe20000000a00 */
[----:B------:R-:W-:-:S02]  /*0370*/  ULDC.64 UR18, c[0x0][0x228] ;  /* 0x00008a0000127ab9 */ /* 0x000fc40000000a00 */
[----:B------:R-:W-:Y:S02]  /*0380*/  IMAD.U32 R10, RZ, RZ, UR13 ;  /* 0x0000000dff0a7e24 */ /* 0x000fe4000f8e00ff */
        /* <DEDUP_REMOVED lines=13> */
[----:B------:R-:W-:Y:S01]  /*0460*/  IADD3 R3, R3, UR9, RZ ;  /* 0x0000000903037c10 */ /* 0x000fe2000fffe0ff */
[----:B-1----:R-:W-:Y:S01]  /*0470*/  IMAD.WIDE R42, R42, 0x2, R4 ;  /* 0x000000022a2a7825 */ /* 0x002fe200078e0204 */
[----:B------:R-:W-:Y:S01]  /*0480*/  LEA.HI.X R9, R9, RZ, R10, 0x5, P0 ;  /* 0x000000ff09097211 */ /* 0x000fe200000f2c0a */
[----:B------:R-:W-:Y:S01]  /*0490*/  ULDC UR9, c[0x0][0x250] ;  /* 0x0000940000097ab9 */ /* 0x000fe20000000800 */
[----:B------:R-:W-:Y:S02]  /*04a0*/  LEA R44, P0, R8, UR16, 0x3 ;  /* 0x00000010082c7c11 */ /* 0x000fe4000f8018ff */
[C---:B0-----:R-:W-:Y:S01]  /*04b0*/  IADD3 R6, P1, R0.reuse, R2, RZ ;  /* 0x0000000200067210 */ /* 0x041fe20007f3e0ff */
[----:B------:R-:W-:Y:S01]  /*04c0*/  VIADD R5, R0, 0xa00 ;  /* 0x00000a0000057836 */ /* 0x000fe20000000000 */
[----:B------:R-:W-:Y:S01]  /*04d0*/  LEA.HI.X R45, R8, UR17, R9, 0x3, P0 ;  /* 0x00000011082d7c11 */ /* 0x000fe200080f1c09 */
[----:B------:R-:W-:Y:S01]  /*04e0*/  ULDC.64 UR16, c[0x0][0x230] ;  /* 0x00008c0000107ab9 */ /* 0x000fe20000000a00 */
[----:B------:R-:W-:Y:S01]  /*04f0*/  IADD3.X R7, RZ, R3, RZ, P1, !PT ;  /* 0x00000003ff077210 */ /* 0x000fe20000ffe4ff */
[----:B------:R-:W2:Y:S01]  /*0500*/  LDG.E.64.CONSTANT R42, desc[UR14][R42.64] ;  /* 0x0000000e2a2a7981 */ /* 0x000ea2000c1e9b00 */
[----:B------:R-:W-:-:S02]  /*0510*/  SHF.L.U32 R12, R6, 0x1, RZ ;  /* 0x00000001060c7819 */ /* 0x000fc400000006ff */
[----:B------:R-:W-:Y:S01]  /*0520*/  SHF.L.U64.HI R11, R6, 0x1, R7 ;  /* 0x00000001060b7819 */ /* 0x000fe20000010207 */
[----:B------:R-:W3:Y:S01]  /*0530*/  LDG.E.64.CONSTANT R44, desc[UR14][R44.64] ;  /* 0x0000000e2c2c7981 */ /* 0x000ee2000c1e9b00 */
[C---:B------:R-:W-:Y:S02]  /*0540*/  IADD3 R40, P0, R12.reuse, UR16, RZ ;  /* 0x000000100c287c10 */ /* 0x040fe4000ff1e0ff */
[----:B------:R-:W-:Y:S01]  /*0550*/  IADD3 R38, P1, R12, UR18, RZ ;  /* 0x000000120c267c10 */ /* 0x000fe2000ff3e0ff */
[----:B------:R-:W-:Y:S01]  /*0560*/  STL [R1+0x94], R11 ;  /* 0x0000940b01007387 */ /* 0x000fe20000100800 */
[C---:B------:R-:W-:Y:S02]  /*0570*/  IADD3.X R41, R11.reuse, UR17, RZ, P0, !PT ;  /* 0x000000110b297c10 */ /* 0x040fe400087fe4ff */
[----:B------:R-:W-:Y:S01]  /*0580*/  IADD3.X R39, R11, UR19, RZ, P1, !PT ;  /* 0x000000130b277c10 */ /* 0x000fe20008ffe4ff */
[----:B------:R-:W-:Y:S04]  /*0590*/  STL [R1+0x84], R12 ;  /* 0x0000840c01007387 */ /* 0x000fe80000100800 */
        /* <DEDUP_REMOVED lines=13> */
[----:B------:R-:W4:Y:S03]  /*0670*/  LDG.E.64.CONSTANT R34, desc[UR14][R34.64] ;  /* 0x0000000e22227981 */ /* 0x000f26000c1e9b00 */
[----:B------:R-:W-:Y:S01]  /*0680*/  IMAD.X R4, RZ, RZ, R3, P0 ;  /* 0x000000ffff047224 */ /* 0x000fe200000e0603 */
        /* <DEDUP_REMOVED lines=28> */
[C---:B0-----:R-:W-:Y:S02]  /*0850*/  SHF.L.U32 R9, R5.reuse, 0x1, RZ ;  /* 0x0000000105097819 */ /* 0x041fe400000006ff */
[----:B-1----:R-:W-:Y:S01]  /*0860*/  SHF.L.U64.HI R6, R5, 0x1, R4 ;  /* 0x0000000105067819 */ /* 0x002fe20000010204 */
[----:B------:R-:W-:Y:S01]  /*0870*/  VIADD R5, R0, 0x3200 ;  /* 0x0000320000057836 */ /* 0x000fe20000000000 */
[----:B------:R-:W-:-:S04]  /*0880*/  IADD3 R24, P0, R9, UR16, RZ ;  /* 0x0000001009187c10 */ /* 0x000fc8000ff1e0ff */
[C---:B------:R-:W-:Y:S02]  /*0890*/  IADD3.X R25, R6.reuse, UR17, RZ, P0, !PT ;  /* 0x0000001106197c10 */ /* 0x040fe400087fe4ff */
[----:B------:R-:W-:Y:S01]  /*08a0*/  IADD3 R5, P0, R5, R2, RZ ;  /* 0x0000000205057210 */ /* 0x000fe20007f1e0ff */
[----:B------:R0:W-:Y:S01]  /*08b0*/  STL [R1+0x70], R9 ;  /* 0x0000700901007387 */ /* 0x0001e20000100800 */
[----:B------:R-:W-:Y:S02]  /*08c0*/  IADD3 R22, P1, R9, UR18, RZ ;  /* 0x0000001209167c10 */ /* 0x000fe4000ff3e0ff */
[----:B------:R-:W-:Y:S01]  /*08d0*/  IADD3.X R4, RZ, R3, RZ, P0, !PT ;  /* 0x00000003ff047210 */ /* 0x000fe200007fe4ff */
[----:B------:R1:W-:Y:S01]  /*08e0*/  STL [R1+0x74], R6 ;  /* 0x0000740601007387 */ /* 0x0003e20000100800 */
[----:B------:R-:W-:Y:S01]  /*08f0*/  IADD3.X R23, R6, UR19, RZ, P1, !PT ;  /* 0x0000001306177c10 */ /* 0x000fe20008ffe4ff */
[----:B------:R-:W-:Y:S02]  /*0900*/  HFMA2.MMA R58, -RZ, RZ, 0, 2.384185791015625e-06 ;  /* 0x00000028ff3a7435 */ /* 0x000fe400000001ff */
[----:B------:R-:W4:Y:S01]  /*0910*/  LDG.E.64.CONSTANT R24, desc[UR14][R24.64] ;  /* 0x0000000e18187981 */ /* 0x000f22000c1e9b00 */
[----:B0-----:R-:W-:-:S03]  /*0920*/  SHF.L.U32 R9, R5, 0x1, RZ ;  /* 0x0000000105097819 */ /* 0x001fc600000006ff */
[----:B------:R-:W4:Y:S01]  /*0930*/  LDG.E.64.CONSTANT R22, desc[UR14][R22.64] ;  /* 0x0000000e16167981 */ /* 0x000f22000c1e9b00 */
[----:B-1----:R-:W-:Y:S02]  /*0940*/  SHF.L.U64.HI R6, R5, 0x1, R4 ;  /* 0x0000000105067819 */ /* 0x002fe40000010204 */
[----:B------:R-:W-:Y:S02]  /*0950*/  IADD3 R20, P0, R9, UR16, RZ ;  /* 0x0000001009147c10 */ /* 0x000fe4000ff1e0ff */
[----:B------:R-:W-:Y:S02]  /*0960*/  IADD3 R5, R0, 0x3c00, RZ ;  /* 0x00003c0000057810 */ /* 0x000fe40007ffe0ff */
[----:B------:R-:W-:Y:S02]  /*0970*/  IADD3.X R21, R6, UR17, RZ, P0, !PT ;  /* 0x0000001106157c10 */ /* 0x000fe400087fe4ff */
[----:B------:R-:W-:Y:S01]  /*0980*/  IADD3 R5, P0, R5, R2, RZ ;  /* 0x0000000205057210 */ /* 0x000fe20007f1e0ff */
[----:B------:R0:W-:Y:S01]  /*0990*/  STL [R1+0x68], R9 ;  /* 0x0000680901007387 */ /* 0x0001e20000100800 */
[----:B------:R-:W-:-:S03]  /*09a0*/  IADD3 R18, P1, R9, UR18, RZ ;  /* 0x0000001209127c10 */ /* 0x000fc6000ff3e0ff */
[----:B------:R-:W-:Y:S01]  /*09b0*/  IMAD.X R4, RZ, RZ, R3, P0 ;  /* 0x000000ffff047224 */ /* 0x000fe200000e0603 */
[----:B------:R1:W-:Y:S01]  /*09c0*/  STL [R1+0x6c], R6 ;  /* 0x00006c0601007387 */ /* 0x0003e20000100800 */
[----:B------:R-:W-:Y:S01]  /*09d0*/  IADD3.X R19, R6, UR19, RZ, P1, !PT ;  /* 0x0000001306137c10 */ /* 0x000fe20008ffe4ff */
[----:B------:R-:W-:Y:S02]  /*09e0*/  IMAD R50, R50, R58, UR8 ;  /* 0x0000000832327e24 */ /* 0x000fe4000f8e023a */
[----:B------:R-:W4:Y:S01]  /*09f0*/  LDG.E.64.CONSTANT R20, desc[UR14][R20.64] ;  /* 0x0000000e14147981 */ /* 0x000f22000c1e9b00 */
[----:B0-----:R-:W-:-:S03]  /*0a00*/  SHF.L.U32 R9, R5, 0x1, RZ ;  /* 0x0000000105097819 */ /* 0x001fc600000006ff */
[----:B------:R-:W4:Y:S01]  /*0a10*/  LDG.E.64.CONSTANT R18, desc[UR14][R18.64] ;  /* 0x0000000e12127981 */ /* 0x000f22000c1e9b00 */
[----:B------:R-:W-:Y:S02]  /*0a20*/  IADD3 R16, P0, R9, UR16, RZ ;  /* 0x0000001009107c10 */ /* 0x000fe4000ff1e0ff */
[----:B-1----:R-:W-:Y:S02]  /*0a30*/  SHF.L.U64.HI R6, R5, 0x1, R4 ;  /* 0x0000000105067819 */ /* 0x002fe40000010204 */
[----:B------:R-:W-:Y:S02]  /*0a40*/  IADD3 R5, R0, 0x4600, RZ ;  /* 0x0000460000057810 */ /* 0x000fe40007ffe0ff */
[----:B------:R-:W-:Y:S02]  /*0a50*/  IADD3.X R17, R6, UR17, RZ, P0, !PT ;  /* 0x0000001106117c10 */ /* 0x000fe400087fe4ff */
[----:B------:R-:W-:Y:S02]  /*0a60*/  IADD3 R5, P0, R5, R2, RZ ;  /* 0x0000000205057210 */ /* 0x000fe40007f1e0ff */
[----:B------:R-:W-:-:S02]  /*0a70*/  IADD3 R14, P1, R9, UR18, RZ ;  /* 0x00000012090e7c10 */ /* 0x000fc4000ff3e0ff */
[----:B------:R-:W-:Y:S01]  /*0a80*/  IADD3.X R0, RZ, R3, RZ, P0, !PT ;  /* 0x00000003ff007210 */ /* 0x000fe200007fe4ff */
[----:B------:R-:W-:Y:S01]  /*0a90*/  STL [R1+0x60], R9 ;  /* 0x0000600901007387 */ /* 0x000fe20000100800 */
[----:B------:R-:W-:Y:S02]  /*0aa0*/  IADD3.X R15, R6, UR19, RZ, P1, !PT ;  /* 0x00000013060f7c10 */ /* 0x000fe40008ffe4ff */
[C---:B------:R-:W-:Y:S01]  /*0ab0*/  SHF.L.U64.HI R4, R5.reuse, 0x1, R0 ;  /* 0x0000000105047819 */ /* 0x040fe20000010200 */
[----:B------:R0:W-:Y:S04]  /*0ac0*/  STL [R1+0x64], R6 ;  /* 0x0000640601007387 */ /* 0x0001e80000100800 */
[----:B------:R-:W4:Y:S04]  /*0ad0*/  LDG.E.64.CONSTANT R16, desc[UR14][R16.64] ;  /* 0x0000000e10107981 */ /* 0x000f28000c1e9b00 */
[----:B------:R-:W4:Y:S01]  /*0ae0*/  LDG.E.64.CONSTANT R14, desc[UR14][R14.64] ;  /* 0x0000000e0e0e7981 */ /* 0x000f22000c1e9b00 */
[----:B0-----:R-:W-:-:S05]  /*0af0*/  IMAD.SHL.U32 R6, R5, 0x2, RZ ;  /* 0x0000000205067824 */ /* 0x001fca00078e00ff */
[C---:B------:R-:W-:Y:S02]  /*0b00*/  IADD3 R12, P0, R6.reuse, UR16, RZ ;  /* 0x00000010060c7c10 */ /* 0x040fe4000ff1e0ff */
[----:B------:R-:W-:Y:S01]  /*0b10*/  IADD3 R10, P1, R6, UR18, RZ ;  /* 0x00000012060a7c10 */ /* 0x000fe2000ff3e0ff */
[----:B------:R-:W-:Y:S01]  /*0b20*/  STL [R1+0x58], R6 ;  /* 0x0000580601007387 */ /* 0x000fe20000100800 */
[C---:B------:R-:W-:Y:S02]  /*0b30*/  IADD3.X R13, R4.reuse, UR17, RZ, P0, !PT ;  /* 0x00000011040d7c10 */ /* 0x040fe400087fe4ff */
[----:B------:R-:W-:Y:S01]  /*0b40*/  IADD3.X R11, R4, UR19, RZ, P1, !PT ;  /* 0x00000013040b7c10 */ /* 0x000fe20008ffe4ff */
[----:B------:R0:W-:Y:S01]  /*0b50*/  STL [R1+0x5c], R4 ;  /* 0x00005c0401007387 */ /* 0x0001e20000100800 */
[----:B---3--:R-:W-:Y:S01]  /*0b60*/  FADD.FTZ R2, R45, UR9 ;  /* 0x000000092d027e21 */ /* 0x008fe20008010000 */
[C---:B--2---:R-:W-:Y:S02]  /*0b70*/  PRMT R46, R42.reuse, 0x7632, R46 ;  /* 0x000076322a2e7816 */ /* 0x044fe4000000002e */
[----:B------:R-:W2:Y:S01]  /*0b80*/  LDG.E.64.CONSTANT R12, desc[UR14][R12.64] ;  /* 0x0000000e0c0c7981 */ /* 0x000ea2000c1e9b00 */
[----:B------:R-:W-:-:S02]  /*0b90*/  SHF.L.U32 R3, R42, 0x10, RZ ;  /* 0x000000102a037819 */ /* 0x000fc400000006ff */
[C---:B----4-:R-:W-:Y:S01]  /*0ba0*/  PRMT R8, R40.reuse, 0x7632, R8 ;  /* 0x0000763228087816 */ /* 0x050fe20000000008 */
[----:B------:R-:W1:Y:S01]  /*0bb0*/  MUFU.RSQ R2, R2 ;  /* 0x0000000200027308 */ /* 0x000e620000001400 */
[----:B------:R-:W-:Y:S01]  /*0bc0*/  SHF.L.U32 R5, R40, 0x10, RZ ;  /* 0x0000001028057819 */ /* 0x000fe200000006ff */
[----:B------:R-:W3:Y:S01]  /*0bd0*/  LDG.E.64.CONSTANT R10, desc[UR14][R10.64] ;  /* 0x0000000e0a0a7981 */ /* 0x000ee2000c1e9b00 */
[----:B------:R-:W-:Y:S01]  /*0be0*/  PRMT R7, R38, 0x7632, R7 ;  /* 0x0000763226077816 */ /* 0x000fe20000000007 */
[----:B------:R-:W-:Y:S01]  /*0bf0*/  IMAD.U32 R8, R8, 0x10000, RZ ;  /* 0x0001000008087824 */ /* 0x000fe200078e00ff */
[----:B------:R-:W-:Y:S01]  /*0c00*/  SHF.L.U32 R0, R38, 0x10, RZ ;  /* 0x0000001026007819 */ /* 0x000fe200000006ff */
[----:B------:R-:W-:Y:S01]  /*0c10*/  FADD.FTZ R5, -R44, R5 ;  /* 0x000000052c057221 */ /* 0x000fe20000010100 */
[----:B------:R-:W-:Y:S01]  /*0c20*/  SHF.L.U32 R46, R46, 0x10, RZ ;  /* 0x000000102e2e7819 */ /* 0x000fe200000006ff */
[----:B------:R-:W-:Y:S01]  /*0c30*/  FADD.FTZ R8, -R44, R8 ;  /* 0x000000082c087221 */ /* 0x000fe20000010100 */
[----:B------:R-:W-:Y:S01]  /*0c40*/  SHF.L.U32 R7, R7, 0x10, RZ ;  /* 0x0000001007077819 */ /* 0x000fe200000006ff */
[----:B0-----:R-:W-:Y:S01]  /*0c50*/  FMUL.FTZ R4, R0, R3 ;  /* 0x0000000300047220 */ /* 0x001fe20000410000 */
[----:B------:R-:W-:-:S02]  /*0c60*/  SHF.L.U32 R9, R41, 0x10, RZ ;  /* 0x0000001029097819 */ /* 0x000fc400000006ff */
[----:B------:R-:W-:Y:S02]  /*0c70*/  PRMT R55, R41, 0x7632, R55 ;  /* 0x0000763229377816 */ /* 0x000fe40000000037 */
[----:B------:R-:W-:Y:S02]  /*0c80*/  PRMT R48, R43, 0x7632, R48 ;  /* 0x000076322b307816 */ /* 0x000fe40000000030 */
[----:B------:R-:W-:Y:S01]  /*0c90*/  PRMT R56, R39, 0x7632, R56 ;  /* 0x0000763227387816 */ /* 0x000fe20000000038 */
[C---:B-1----:R-:W-:Y:S01]  /*0ca0*/  FMUL.FTZ R6, R2.reuse, R5 ;  /* 0x0000000502067220 */ /* 0x042fe20000410000 */
[----:B------:R-:W-:Y:S01]  /*0cb0*/  FMUL.FTZ R45, R7, R46 ;  /* 0x0000002e072d7220 */ /* 0x000fe20000410000 */
[----:B------:R-:W-:Y:S01]  /*0cc0*/  FMUL.FTZ R8, R2, R8 ;  /* 0x0000000802087220 */ /* 0x000fe20000410000 */
[----:B------:R-:W-:Y:S01]  /*0cd0*/  PRMT R54, R36, 0x7632, R54 ;  /* 0x0000763224367816 */ /* 0x000fe20000000036 */
[----:B------:R-:W-:Y:S01]  /*0ce0*/  FFMA.FTZ R4, R6, R4, RZ ;  /* 0x0000000406047223 */ /* 0x000fe200000100ff */
[----:B------:R-:W-:Y:S01]  /*0cf0*/  SHF.L.U32 R5, R39, 0x10, RZ ;  /* 0x0000001027057819 */ /* 0x000fe200000006ff */
[----:B------:R-:W-:Y:S01]  /*0d00*/  FADD.FTZ R9, -R44, R9 ;  /* 0x000000092c097221 */ /* 0x000fe20000010100 */
[----:B------:R-:W-:Y:S01]  /*0d10*/  STL [R1+0x9c], R42 ;  /* 0x00009c2a01007387 */ /* 0x000fe20000100800 */
[----:B------:R-:W-:Y:S01]  /*0d20*/  FFMA.FTZ R45, R8, R45, R4 ;  /* 0x0000002d082d7223 */ /* 0x000fe20000010004 */
[----:B------:R-:W-:Y:S01]  /*0d30*/  IMAD.U32 R4, R43, 0x10000, RZ ;  /* 0x000100002b047824 */ /* 0x000fe200078e00ff */
[----:B------:R-:W-:Y:S01]  /*0d40*/  SHF.L.U32 R55, R55, 0x10, RZ ;  /* 0x0000001037377819 */ /* 0x000fe200000006ff */
[----:B------:R-:W-:Y:S01]  /*0d50*/  STL [R1+0xa0], R40 ;  /* 0x0000a02801007387 */ /* 0x000fe20000100800 */
[----:B------:R-:W-:-:S02]  /*0d60*/  SHF.L.U32 R48, R48, 0x10, RZ ;  /* 0x0000001030307819 */ /* 0x000fc400000006ff */
[----:B------:R-:W-:Y:S01]  /*0d70*/  PRMT R52, R34, 0x7632, R52 ;  /* 0x0000763222347816 */ /* 0x000fe20000000034 */
[----:B------:R0:W-:Y:S01]  /*0d80*/  STL [R1+0xa4], R38 ;  /* 0x0000a42601007387 */ /* 0x0001e20000100800 */
[----:B------:R-:W-:Y:S02]  /*0d90*/  IMAD.U32 R56, R56, 0x10000, RZ ;  /* 0x0001000038387824 */ /* 0x000fe400078e00ff */
[----:B------:R-:W-:Y:S01]  /*0da0*/  FADD.FTZ R55, -R44, R55 ;  /* 0x000000372c377221 */ /* 0x000fe20000010100 */
[C---:B------:R-:W-:Y:S01]  /*0db0*/  SHF.L.U32 R47, R37.reuse, 0x10, RZ ;  /* 0x00000010252f7819 */ /* 0x040fe200000006ff */
[----:B------:R1:W-:Y:S01]  /*0dc0*/  STL [R1+0x38], R6 ;  /* 0x0000380601007387 */ /* 0x0003e20000100800 */
[----:B------:R-:W-:Y:S02]  /*0dd0*/  PRMT R53, R37, 0x7632, R53 ;  /* 0x0000763225357816 */ /* 0x000fe40000000035 */
[----:B------:R-:W-:Y:S01]  /*0de0*/  SHF.L.U32 R51, R32, 0x10, RZ ;  /* 0x0000001020337819 */ /* 0x000fe200000006ff */
[----:B0-----:R-:W-:Y:S01]  /*0df0*/  FMUL.FTZ R38, R2, R9 ;  /* 0x0000000902267220 */ /* 0x001fe20000410000 */
[----:B-1----:R-:W-:Y:S01]  /*0e00*/  FMUL.FTZ R6, R5, R4 ;  /* 0x0000000405067220 */ /* 0x002fe20000410000 */
[----:B------:R-:W-:Y:S01]  /*0e10*/  STL [R1+0xa8], R43 ;  /* 0x0000a82b01007387 */ /* 0x000fe20000100800 */
[----:B------:R-:W-:-:S02]  /*0e20*/  SHF.L.U32 R9, R36, 0x10, RZ ;  /* 0x0000001024097819 */ /* 0x000fc400000006ff */
[----:B------:R-:W-:Y:S01]  /*0e30*/  PRMT R57, R30, 0x7632, R57 ;  /* 0x000076321e397816 */ /* 0x000fe20000000039 */
[----:B------:R-:W-:Y:S01]  /*0e40*/  STL [R1+0xac], R41 ;  /* 0x0000ac2901007387 */ /* 0x000fe20000100800 */
[----:B------:R-:W-:Y:S01]  /*0e50*/  FFMA.FTZ R45, R38, R6, R45 ;  /* 0x00000006262d7223 */ /* 0x000fe2000001002d */
[----:B------:R-:W-:Y:S01]  /*0e60*/  FMUL.FTZ R6, R56, R48 ;  /* 0x0000003038067220 */ /* 0x000fe20000410000 */
[----:B------:R-:W-:Y:S01]  /*0e70*/  IMAD.U32 R61, R31, 0x10000, RZ ;  /* 0x000100001f3d7824 */ /* 0x000fe200078e00ff */
[----:B------:R0:W-:Y:S01]  /*0e80*/  STL [R1+0xb0], R39 ;  /* 0x0000b02701007387 */ /* 0x0001e20000100800 */
[----:B------:R-:W-:Y:S01]  /*0e90*/  FMUL.FTZ R55, R2, R55 ;  /* 0x0000003702377220 */ /* 0x000fe20000410000 */
[----:B------:R-:W-:Y:S01]  /*0ea0*/  SHF.L.U32 R54, R54, 0x10, RZ ;  /* 0x0000001036367819 */ /* 0x000fe200000006ff */
[----:B------:R-:W-:Y:S01]  /*0eb0*/  IMAD.U32 R60, R26, 0x10000, RZ ;  /* 0x000100001a3c7824 */ /* 0x000fe200078e00ff */
[----:B------:R1:W-:Y:S01]  /*0ec0*/  STL [R1+0x48], R38 ;  /* 0x0000482601007387 */ /* 0x0003e20000100800 */
[----:B------:R-:W-:Y:S01]  /*0ed0*/  FADD.FTZ R9, -R44, R9 ;  /* 0x000000092c097221 */ /* 0x000fe20000010100 */
[----:B------:R-:W-:Y:S01]  /*0ee0*/  FFMA.FTZ R45, R55, R6, R45 ;  /* 0x00000006372d7223 */ /* 0x000fe2000001002d */
[----:B------:R-:W-:-:S02]  /*0ef0*/  IMAD.U32 R52, R52, 0x10000, RZ ;  /* 0x0001000034347824 */ /* 0x000fc400078e00ff */
[----:B------:R-:W-:Y:S01]  /*0f00*/  FADD.FTZ R54, -R44, R54 ;  /* 0x000000362c367221 */ /* 0x000fe20000010100 */
[----:B0-----:R-:W-:Y:S01]  /*0f10*/  FMUL.FTZ R39, R2, R9 ;  /* 0x0000000902277220 */ /* 0x001fe20000410000 */
[----:B------:R-:W-:Y:S02]  /*0f20*/  IMAD.U32 R59, R27, 0x10000, RZ ;  /* 0x000100001b3b7824 */ /* 0x000fe400078e00ff */
[----:B------:R-:W-:Y:S01]  /*0f30*/  IMAD.U32 R58, R22, 0x10000, RZ ;  /* 0x00010000163a7824 */ /* 0x000fe200078e00ff */
[----:B-1----:R-:W-:Y:S01]  /*0f40*/  SHF.L.U32 R38, R34, 0x10, RZ ;  /* 0x0000001022267819 */ /* 0x002fe200000006ff */
[----:B------:R-:W-:Y:S01]  /*0f50*/  STL [R1+0xb4], R36 ;  /* 0x0000b42401007387 */ /* 0x000fe20000100800 */
[----:B------:R-:W0:Y:S01]  /*0f60*/  S2UR UR16, SR_CgaCtaId ;  /* 0x00000000001079c3 */ /* 0x000e220000008800 */
[----:B------:R-:W-:Y:S01]  /*0f70*/  UMOV UR13, 0x400 ;  /* 0x00000400000d7882 */ /* 0x000fe20000000000 */
[----:B------:R-:W-:Y:S01]  /*0f80*/  USHF.R.U32.HI UR17, URZ, 0x1, UR5 ;  /* 0x000000013f117899 */ /* 0x000fe20008011605 */
[----:B------:R-:W-:Y:S01]  /*0f90*/  FMUL.FTZ R6, R3, R38 ;  /* 0x0000002603067220 */ /* 0x000fe20000410000 */
[----:B------:R-:W-:Y:S01]  /*0fa0*/  STL [R1+0x14], R38 ;  /* 0x0000142601007387 */ /* 0x000fe20000100800 */
[----:B------:R-:W-:Y:S01]  /*0fb0*/  FMUL.FTZ R9, R46, R52 ;  /* 0x000000342e097220 */ /* 0x000fe20000410000 */
[----:B------:R-:W-:Y:S01]  /*0fc0*/  FMUL.FTZ R54, R2, R54 ;  /* 0x0000003602367220 */ /* 0x000fe20000410000 */
[----:B------:R-:W-:Y:S01]  /*0fd0*/  FFMA.FTZ R45, R39, R6, R45 ;  /* 0x00000006272d7223 */ /* 0x000fe2000001002d */
[----:B------:R1:W-:Y:S01]  /*0fe0*/  STL [R1+0xb8], R34 ;  /* 0x0000b82201007387 */ /* 0x0003e20000100800 */
[----:B------:R-:W-:Y:S01]  /*0ff0*/  PRMT R6, R35, 0x7632, R6 ;  /* 0x0000763223067816 */ /* 0x000fe20000000006 */
[----:B------:R-:W-:Y:S01]  /*1000*/  FADD.FTZ R47, -R44, R47 ;  /* 0x0000002f2c2f7221 */ /* 0x000fe20000010100 */
[----:B------:R-:W-:Y:S01]  /*1010*/  SHF.L.U32 R53, R53, 0x10, RZ ;  /* 0x0000001035357819 */ /* 0x000fe200000006ff */
[----:B------:R-:W-:Y:S01]  /*1020*/  STL [R1+0x54], R39 ;  /* 0x0000542701007387 */ /* 0x000fe20000100800 */
[----:B------:R-:W-:Y:S01]  /*1030*/  FFMA.FTZ R45, R54, R9, R45 ;  /* 0x00000009362d7223 */ /* 0x000fe2000001002d */
[----:B------:R-:W-:Y:S01]  /*1040*/  ULDC.64 UR18, c[0x0][0x260] ;  /* 0x0000980000127ab9 */ /* 0x000fe20000000a00 */
[----:B-1----:R-:W-:Y:S01]  /*1050*/  SHF.L.U32 R34, R35, 0x10, RZ ;  /* 0x0000001023227819 */ /* 0x002fe200000006ff */
[----:B------:R-:W-:Y:S01]  /*1060*/  STL [R1+0xbc], R37 ;  /* 0x0000bc2501007387 */ /* 0x000fe20000100800 */
[----:B------:R-:W-:-:S03]  /*1070*/  IMAD.U32 R6, R6, 0x10000, RZ ;  /* 0x0001000006067824 */ /* 0x000fc600078e00ff */
[----:B------:R-:W-:Y:S01]  /*1080*/  STL [R1+0xc0], R35 ;  /* 0x0000c02301007387 */ /* 0x000fe20000100800 */
[----:B------:R-:W-:Y:S01]  /*1090*/  FMUL.FTZ R9, R4, R34 ;  /* 0x0000002204097220 */ /* 0x000fe20000410000 */
[----:B------:R-:W-:Y:S02]  /*10a0*/  FADD.FTZ R53, -R44, R53 ;  /* 0x000000352c357221 */ /* 0x000fe40000010100 */
[----:B------:R1:W-:Y:S02]  /*10b0*/  STL [R1+0x10], R34 ;  /* 0x0000102201007387 */ /* 0x0003e40000100800 */
[C---:B------:R-:W-:Y:S01]  /*10c0*/  FMUL.FTZ R53, R2.reuse, R53 ;  /* 0x0000003502357220 */ /* 0x040fe20000410000 */
[----:B-1----:R-:W-:-:S04]  /*10d0*/  FMUL.FTZ R34, R2, R47 ;  /* 0x0000002f02227220 */ /* 0x002fc80000410000 */
[----:B------:R-:W-:Y:S01]  /*10e0*/  FFMA.FTZ R45, R34, R9, R45 ;  /* 0x00000009222d7223 */ /* 0x000fe2000001002d */
[----:B------:R-:W-:Y:S01]  /*10f0*/  FMUL.FTZ R9, R48, R6 ;  /* 0x0000000630097220 */ /* 0x000fe20000410000 */
[----:B------:R1:W-:Y:S03]  /*1100*/  STL [R1+0x50], R34 ;  /* 0x0000502201007387 */ /* 0x0003e60000100800 */
[----:B------:R-:W-:Y:S01]  /*1110*/  FFMA.FTZ R45, R53, R9, R45 ;  /* 0x00000009352d7223 */ /* 0x000fe2000001002d */
[----:B------:R-:W-:Y:S01]  /*1120*/  PRMT R9, R32, 0x7632, R9 ;  /* 0x0000763220097816 */ /* 0x000fe20000000009 */
[----:B------:R-:W-:Y:S01]  /*1130*/  FADD.FTZ R51, -R44, R51 ;  /* 0x000000332c337221 */ /* 0x000fe20000010100 */
[----:B------:R-:W-:Y:S01]  /*1140*/  STL [R1+0xc4], R32 ;  /* 0x0000c42001007387 */ /* 0x000fe20000100800 */
[----:B-1----:R-:W-:-:S03]  /*1150*/  SHF.L.U32 R34, R30, 0x10, RZ ;  /* 0x000000101e227819 */ /* 0x002fc600000006ff */
[----:B------:R1:W-:Y:S01]  /*1160*/  STL [R1+0xc8], R30 ;  /* 0x0000c81e01007387 */ /* 0x0003e20000100800 */
[----:B------:R-:W-:Y:S01]  /*1170*/  IMAD.U32 R9, R9, 0x10000, RZ ;  /* 0x0001000009097824 */ /* 0x000fe200078e00ff */
[----:B------:R-:W-:Y:S01]  /*1180*/  SHF.L.U32 R57, R57, 0x10, RZ ;  /* 0x0000001039397819 */ /* 0x000fe200000006ff */
[----:B------:R-:W-:Y:S02]  /*1190*/  FMUL.FTZ R47, R3, R34 ;  /* 0x00000022032f7220 */ /* 0x000fe40000410000 */
[----:B------:R-:W-:Y:S01]  /*11a0*/  FADD.FTZ R9, -R44, R9 ;  /* 0x000000092c097221 */ /* 0x000fe20000010100 */
[----:B------:R-:W-:Y:S01]  /*11b0*/  STL [R1+0xc], R34 ;  /* 0x00000c2201007387 */ /* 0x000fe20000100800 */
[C---:B-1----:R-:W-:Y:S02]  /*11c0*/  FMUL.FTZ R30, R2.reuse, R51 ;  /* 0x00000033021e7220 */ /* 0x042fe40000410000 */
[----:B------:R-:W-:Y:S01]  /*11d0*/  FMUL.FTZ R9, R2, R9 ;  /* 0x0000000902097220 */ /* 0x000fe20000410000 */
[----:B------:R-:W-:Y:S01]  /*11e0*/  SHF.L.U32 R51, R33, 0x10, RZ ;  /* 0x0000001021337819 */ /* 0x000fe200000006ff */
[----:B------:R-:W-:Y:S01]  /*11f0*/  FFMA.FTZ R45, R30, R47, R45 ;  /* 0x0000002f1e2d7223 */ /* 0x000fe2000001002d */
[----:B------:R1:W-:Y:S01]  /*1200*/  STL [R1+0x4c], R30 ;  /* 0x00004c1e01007387 */ /* 0x0003e20000100800 */
[----:B------:R-:W-:-:S02]  /*1210*/  FMUL.FTZ R47, R46, R57 ;  /* 0x000000392e2f7220 */ /* 0x000fc40000410000 */
[----:B------:R-:W-:Y:S02]  /*1220*/  FADD.FTZ R51, -R44, R51 ;  /* 0x000000332c337221 */ /* 0x000fe40000010100 */
[----:B------:R-:W-:Y:S01]  /*1230*/  FFMA.FTZ R45, R9, R47, R45 ;  /* 0x0000002f092d7223 */ /* 0x000fe2000001002d */
[----:B-1----:R-:W-:Y:S01]  /*1240*/  LEA R30, R49, R50, 0x3 ;  /* 0x00000032311e7211 */ /* 0x002fe200078e18ff */
[----:B------:R-:W-:Y:S01]  /*1250*/  FFMA.FTZ R50, R0, R3, RZ ;  /* 0x0000000300327223 */ /* 0x000fe200000100ff */
[----:B------:R-:W-:-:S03]  /*1260*/  PRMT R47, R33, 0x7632, R47 ;  /* 0x00007632212f7816 */ /* 0x000fc6000000002f */
[----:B------:R-:W-:Y:S01]  /*1270*/  FFMA.FTZ R50, R7, R46, R50 ;  /* 0x0000002e07327223 */ /* 0x000fe20000010032 */
[----:B------:R-:W-:Y:S01]  /*1280*/  STL [R1+0x30], R30 ;  /* 0x0000301e01007387 */ /* 0x000fe20000100800 */
[----:B------:R-:W-:Y:S01]  /*1290*/  FFMA.FTZ R8, R8, R7, RZ ;  /* 0x0000000708087223 */ /* 0x000fe200000100ff */
[----:B------:R-:W-:Y:S01]  /*12a0*/  SHF.L.U32 R47, R47, 0x10, RZ ;  /* 0x000000102f2f7819 */ /* 0x000fe200000006ff */
[----:B------:R-:W-:Y:S01]  /*12b0*/  FFMA.FTZ R50, R5, R4, R50 ;  /* 0x0000000405327223 */ /* 0x000fe20000010032 */
[----:B------:R1:W-:Y:S01]  /*12c0*/  STL [R1+0xcc], R33 ;  /* 0x0000cc2101007387 */ /* 0x0003e20000100800 */
[----:B------:R-:W-:Y:S01]  /*12d0*/  FMUL.FTZ R49, R4, R61 ;  /* 0x0000003d04317220 */ /* 0x000fe20000410000 */
[----:B------:R-:W-:Y:S01]  /*12e0*/  FFMA.FTZ R54, R54, R52, R8 ;  /* 0x0000003436367223 */ /* 0x000fe20000010008 */
[----:B------:R-:W-:Y:S01]  /*12f0*/  FFMA.FTZ R50, R56, R48, R50 ;  /* 0x0000003038327223 */ /* 0x000fe20000010032 */
[----:B------:R-:W-:Y:S01]  /*1300*/  STL [R1+0xf0], R0 ;  /* 0x0000f00001007387 */ /* 0x000fe20000100800 */
[----:B------:R-:W-:Y:S01]  /*1310*/  PRMT R8, R31, 0x7632, R8 ;  /* 0x000076321f087816 */ /* 0x000fe20000000008 */
[----:B-1----:R-:W-:-:S02]  /*1320*/  FMUL.FTZ R33, R2, R51 ;  /* 0x0000003302217220 */ /* 0x002fc40000410000 */
[----:B------:R1:W-:Y:S02]  /*1330*/  STL [R1+0xd0], R31 ;  /* 0x0000d01f01007387 */ /* 0x0003e40000100800 */
[----:B------:R-:W-:Y:S01]  /*1340*/  FFMA.FTZ R49, R33, R49, R45 ;  /* 0x0000003121317223 */ /* 0x000fe2000001002d */
[----:B------:R-:W-:Y:S01]  /*1350*/  FADD.FTZ R45, -R44, R47 ;  /* 0x0000002f2c2d7221 */ /* 0x000fe20000010100 */
[----:B------:R-:W-:Y:S01]  /*1360*/  FADD.FTZ R47, RZ, R7 ;  /* 0x00000007ff2f7221 */ /* 0x000fe20000010000 */
[----:B------:R-:W-:Y:S01]  /*1370*/  FFMA.FTZ R7, R3, R38, R50 ;  /* 0x0000002603077223 */ /* 0x000fe20000010032 */
[----:B-1----:R-:W4:Y:S02]  /*1380*/  LDL R31, [R1+0x10] ;  /* 0x00001000011f7983 */ /* 0x002f240000100800 */
[----:B------:R-:W-:Y:S02]  /*1390*/  FADD.FTZ R47, R47, R52 ;  /* 0x000000342f2f7221 */ /* 0x000fe40000010000 */
[----:B------:R-:W-:Y:S01]  /*13a0*/  STL [R1+0xd4], R5 ;  /* 0x0000d40501007387 */ /* 0x000fe20000100800 */
[----:B------:R-:W-:-:S03]  /*13b0*/  FFMA.FTZ R52, R46, R52, R7 ;  /* 0x000000342e347223 */ /* 0x000fc60000010007 */
[----:B------:R-:W-:Y:S01]  /*13c0*/  STL [R1+0x44], R33 ;  /* 0x0000442101007387 */ /* 0x000fe20000100800 */
[----:B------:R-:W-:-:S03]  /*13d0*/  PRMT R7, R26, 0x7632, R7 ;  /* 0x000076321a077816 */ /* 0x000fc60000000007 */
[----:B------:R-:W-:Y:S04]  /*13e0*/  STL [R1+0xd8], R33 ;  /* 0x0000d82101007387 */ /* 0x000fe80000100800 */
[----:B------:R-:W3:Y:S04]  /*13f0*/  LDL.LU R0, [R1+0x30] ;  /* 0x0000300001007983 */ /* 0x000ee80000300800 */
[----:B------:R-:W-:Y:S04]  /*1400*/  STL [R1+0xdc], R28 ;  /* 0x0000dc1c01007387 */ /* 0x000fe80000100800 */
[----:B------:R1:W-:Y:S04]  /*1410*/  STL [R1+0xe0], R26 ;  /* 0x0000e01a01007387 */ /* 0x0003e80000100800 */
[----:B-1----:R-:W2:Y:S01]  /*1420*/  LDL R26, [R1+0x4c] ;  /* 0x00004c00011a7983 */ /* 0x002ea20000100800 */
[----:B----4-:R-:W-:-:S03]  /*1430*/  FFMA.FTZ R52, R4, R31, R52 ;  /* 0x0000001f04347223 */ /* 0x010fc60000010034 */
[----:B--2---:R1:W-:Y:S04]  /*1440*/  STL [R1+0xe8], R26 ;  /* 0x0000e81a01007387 */ /* 0x0043e80000100800 */
[----:B-1----:R-:W2:Y:S04]  /*1450*/  LDL R26, [R1+0x54] ;  /* 0x00005400011a7983 */ /* 0x002ea80000100800 */
[----:B------:R1:W-:Y:S04]  /*1460*/  STL [R1+0xe4], R31 ;  /* 0x0000e41f01007387 */ /* 0x0003e80000100800 */
[----:B-1----:R-:W4:Y:S01]  /*1470*/  LDL R31, [R1+0xc] ;  /* 0x00000c00011f7983 */ /* 0x002f220000100800 */
[----:B------:R-:W-:Y:S01]  /*1480*/  FFMA.FTZ R55, R55, R56, RZ ;  /* 0x0000003837377223 */ /* 0x000fe200000100ff */
[----:B------:R-:W-:Y:S01]  /*1490*/  SHF.L.U32 R8, R8, 0x10, RZ ;  /* 0x0000001008087819 */ /* 0x000fe200000006ff */
[----:B------:R-:W-:-:S02]  /*14a0*/  FMUL.FTZ R45, R2, R45 ;  /* 0x0000002d022d7220 */ /* 0x000fc40000410000 */
[----:B------:R-:W-:Y:S01]  /*14b0*/  FFMA.FTZ R53, R53, R6, R55 ;  /* 0x0000000635357223 */ /* 0x000fe20000010037 */
[----:B------:R-:W-:Y:S01]  /*14c0*/  SHF.L.U32 R55, R28, 0x10, RZ ;  /* 0x000000101c377819 */ /* 0x000fe200000006ff */
[----:B------:R-:W-:-:S04]  /*14d0*/  FMUL.FTZ R50, R48, R8 ;  /* 0x0000000830327220 */ /* 0x000fc80000410000 */
[--C-:B------:R-:W-:Y:S01]  /*14e0*/  FFMA.FTZ R50, R45, R50, R49.reuse ;  /* 0x000000322d327223 */ /* 0x100fe20000010031 */
[----:B------:R-:W-:Y:S01]  /*14f0*/  PRMT R49, R28, 0x7632, R49 ;  /* 0x000076321c317816 */ /* 0x000fe20000000031 */
[----:B------:R-:W-:Y:S01]  /*1500*/  FADD.FTZ R55, -R44, R55 ;  /* 0x000000372c377221 */ /* 0x000fe20000010100 */
[----:B------:R-:W-:Y:S02]  /*1510*/  FMUL.FTZ R51, R3, R60 ;  /* 0x0000003c03337220 */ /* 0x000fe40000410000 */
[----:B------:R-:W-:Y:S01]  /*1520*/  SHF.L.U32 R49, R49, 0x10, RZ ;  /* 0x0000001031317819 */ /* 0x000fe200000006ff */
[----:B------:R-:W-:Y:S01]  /*1530*/  FMUL.FTZ R42, R2, R55 ;  /* 0x00000037022a7220 */ /* 0x000fe20000410000 */
[----:B------:R-:W-:Y:S01]  /*1540*/  FADD.FTZ R56, RZ, R56 ;  /* 0x00000038ff387221 */ /* 0x000fe20000010000 */
[----:B------:R-:W-:Y:S02]  /*1550*/  SHF.L.U32 R7, R7, 0x10, RZ ;  /* 0x0000001007077819 */ /* 0x000fe400000006ff */
[----:B------:R-:W-:Y:S01]  /*1560*/  FFMA.FTZ R50, R42, R51, R50 ;  /* 0x000000332a327223 */ /* 0x000fe20000010032 */
[----:B------:R-:W-:Y:S01]  /*1570*/  FADD.FTZ R49, -R44, R49 ;  /* 0x000000312c317221 */ /* 0x000fe20000010100 */
[----:B------:R-:W-:Y:S01]  /*1580*/  SHF.L.U32 R51, R29, 0x10, RZ ;  /* 0x000000101d337819 */ /* 0x000fe200000006ff */
[----:B------:R-:W-:Y:S01]  /*1590*/  FADD.FTZ R55, R56, R6 ;  /* 0x0000000638377221 */ /* 0x000fe20000010000 */
[----:B------:R-:W-:Y:S01]  /*15a0*/  FFMA.FTZ R6, R48, R6, R52 ;  /* 0x0000000630067223 */ /* 0x000fe20000010034 */
[----:B------:R-:W-:Y:S01]  /*15b0*/  FMUL.FTZ R52, R46, R7 ;  /* 0x000000072e347220 */ /* 0x000fe20000410000 */
[----:B------:R-:W-:Y:S01]  /*15c0*/  FMUL.FTZ R49, R2, R49 ;  /* 0x0000003102317220 */ /* 0x000fe20000410000 */
[----:B------:R-:W-:Y:S01]  /*15d0*/  FADD.FTZ R51, -R44, R51 ;  /* 0x000000332c337221 */ /* 0x000fe20000010100 */
[----:B------:R-:W-:Y:S01]  /*15e0*/  FFMA.FTZ R54, R9, R57, R54 ;  /* 0x0000003909367223 */ /* 0x000fe20000010036 */
[----:B------:R-:W-:Y:S01]  /*15f0*/  PRMT R9, R29, 0x7632, R9 ;  /* 0x000076321d097816 */ /* 0x000fe20000000009 */
[----:B------:R-:W-:Y:S01]  /*1600*/  FFMA.FTZ R50, R49, R52, R50 ;  /* 0x0000003431327223 */ /* 0x000fe20000010032 */
[----:B------:R-:W-:Y:S01]  /*1610*/  FMUL.FTZ R52, R4, R59 ;  /* 0x0000003b04347220 */ /* 0x000fe20000410000 */
[----:B------:R-:W-:Y:S01]  /*1620*/  FMUL.FTZ R30, R2, R51 ;  /* 0x00000033021e7220 */ /* 0x000fe20000410000 */
[----:B------:R-:W-:-:S02]  /*1630*/  PRMT R56, R27, 0x7632, R56 ;  /* 0x000076321b387816 */ /* 0x000fc40000000038 */
[----:B------:R-:W-:Y:S01]  /*1640*/  SHF.L.U32 R9, R9, 0x10, RZ ;  /* 0x0000001009097819 */ /* 0x000fe200000006ff */
[----:B------:R-:W-:Y:S01]  /*1650*/  FFMA.FTZ R50, R30, R52, R50 ;  /* 0x000000341e327223 */ /* 0x000fe20000010032 */
[----:B------:R-:W-:Y:S01]  /*1660*/  SHF.L.U32 R51, R56, 0x10, RZ ;  /* 0x0000001038337819 */ /* 0x000fe200000006ff */
[----:B------:R-:W-:Y:S02]  /*1670*/  FADD.FTZ R47, R47, R57 ;  /* 0x000000392f2f7221 */ /* 0x000fe40000010000 */
[----:B------:R-:W-:Y:S01]  /*1680*/  FADD.FTZ R9, -R44, R9 ;  /* 0x000000092c097221 */ /* 0x000fe20000010100 */
[----:B------:R-:W-:-:S03]  /*1690*/  SHF.L.U32 R56, R24, 0x10, RZ ;  /* 0x0000001018387819 */ /* 0x000fc600000006ff */
[----:B------:R-:W-:Y:S01]  /*16a0*/  FMUL.FTZ R9, R2, R9 ;  /* 0x0000000902097220 */ /* 0x000fe20000410000 */
[----:B------:R-:W-:Y:S01]  /*16b0*/  FADD.FTZ R36, R55, R8 ;  /* 0x0000000837247221 */ /* 0x000fe20000010000 */
[----:B------:R-:W-:Y:S01]  /*16c0*/  FADD.FTZ R56, -R44, R56 ;  /* 0x000000382c387221 */ /* 0x000fe20000010100 */
[----:B------:R-:W-:Y:S01]  /*16d0*/  FFMA.FTZ R45, R45, R8, R53 ;  /* 0x000000082d2d7223 */ /* 0x000fe20000010035 */
[----:B------:R-:W-:Y:S01]  /*16e0*/  FMUL.FTZ R53, R3, R58 ;  /* 0x0000003a03357220 */ /* 0x000fe20000410000 */
[--C-:B------:R-:W-:Y:S01]  /*16f0*/  FFMA.FTZ R49, R49, R7, R54.reuse ;  /* 0x0000000731317223 */ /* 0x100fe20000010036 */
[----:B------:R-:W-:Y:S01]  /*1700*/  FMUL.FTZ R5, R2, R56 ;  /* 0x0000003802057220 */ /* 0x000fe20000410000 */
[----:B------:R-:W-:Y:S01]  /*1710*/  PRMT R54, R25, 0x7632, R54 ;  /* 0x0000763219367816 */ /* 0x000fe20000000036 */
[----:B------:R-:W-:-:S03]  /*1720*/  FFMA.FTZ R39, R9, R51, R45 ;  /* 0x0000003309277223 */ /* 0x000fc6000001002d */
[----:B------:R-:W-:-:S05]  /*1730*/  SHF.L.U32 R54, R54, 0x10, RZ ;  /* 0x0000001036367819 */ /* 0x000fca00000006ff */
[----:B------:R-:W-:-:S04]  /*1740*/  FADD.FTZ R54, -R44, R54 ;  /* 0x000000362c367221 */ /* 0x000fc80000010100 */
[----:B------:R-:W-:Y:S01]  /*1750*/  FMUL.FTZ R41, R2, R54 ;  /* 0x0000003602297220 */ /* 0x000fe20000410000 */
[----:B------:R-:W-:Y:S01]  /*1760*/  IMAD.U32 R54, R18, 0x10000, RZ ;  /* 0x0001000012367824 */ /* 0x000fe200078e00ff */
[----:B------:R-:W-:Y:S04]  /*1770*/  STL [R1+0x40], R42 ;  /* 0x0000402a01007387 */ /* 0x000fe80000100800 */
[----:B------:R1:W-:Y:S04]  /*1780*/  STL [R1+0xec], R42 ;  /* 0x0000ec2a01007387 */ /* 0x0003e80000100800 */
[----:B-1----:R-:W2:Y:S04]  /*1790*/  LDL R42, [R1+0x14] ;  /* 0x00001400012a7983 */ /* 0x002ea80000100800 */
[----:B------:R-:W-:Y:S04]  /*17a0*/  STL [R1+0xf4], R29 ;  /* 0x0000f41d01007387 */ /* 0x000fe80000100800 */
[----:B------:R1:W-:Y:S04]  /*17b0*/  STL [R1+0xf8], R27 ;  /* 0x0000f81b01007387 */ /* 0x0003e80000100800 */
[----:B------:R-:W-:Y:S04]  /*17c0*/  STL [R1+0x3c], R30 ;  /* 0x00003c1e01007387 */ /* 0x000fe80000100800 */
[----:B------:R-:W-:Y:S01]  /*17d0*/  STL [R1+0x34], R5 ;  /* 0x0000340501007387 */ /* 0x000fe20000100800 */
[----:B----4-:R-:W-:Y:S01]  /*17e0*/  FFMA.FTZ R52, R3, R31, R6 ;  /* 0x0000001f03347223 */ /* 0x010fe20000010006 */
[----:B------:R-:W-:-:S03]  /*17f0*/  FMUL.FTZ R6, R48, R51 ;  /* 0x0000003330067220 */ /* 0x000fc60000410000 */
[--C-:B------:R-:W-:Y:S01]  /*1800*/  FFMA.FTZ R57, R46, R57, R52.reuse ;  /* 0x000000392e397223 */ /* 0x100fe20000010034 */
[----:B------:R-:W-:Y:S01]  /*1810*/  PRMT R52, R24, 0x7632, R52 ;  /* 0x0000763218347816 */ /* 0x000fe20000000034 */
[----:B------:R-:W-:-:S03]  /*1820*/  FFMA.FTZ R50, R9, R6, R50 ;  /* 0x0000000609327223 */ /* 0x000fc60000010032 */
[----:B------:R-:W-:Y:S01]  /*1830*/  SHF.L.U32 R52, R52, 0x10, RZ ;  /* 0x0000001034347819 */ /* 0x000fe200000006ff */
[----:B------:R-:W-:Y:S01]  /*1840*/  FFMA.FTZ R57, R4, R61, R57 ;  /* 0x0000003d04397223 */ /* 0x000fe20000010039 */
[----:B------:R-:W-:-:S03]  /*1850*/  PRMT R6, R22, 0x7632, R6 ;  /* 0x0000763216067816 */ /* 0x000fc60000000006 */
[----:B------:R-:W-:Y:S01]  /*1860*/  FADD.FTZ R55, -R44, R52 ;  /* 0x000000342c377221 */ /* 0x000fe20000010100 */
[----:B------:R-:W-:Y:S01]  /*1870*/  SHF.L.U32 R52, R25, 0x10, RZ ;  /* 0x0000001019347819 */ /* 0x000fe200000006ff */
[--C-:B------:R-:W-:Y:S01]  /*1880*/  FFMA.FTZ R8, R48, R8, R57.reuse ;  /* 0x0000000830087223 */ /* 0x100fe20000010039 */
[----:B------:R-:W-:Y:S01]  /*1890*/  SHF.L.U32 R6, R6, 0x10, RZ ;  /* 0x0000001006067819 */ /* 0x000fe200000006ff */
[----:B------:R-:W-:Y:S01]  /*18a0*/  FFMA.FTZ R50, R5, R53, R50 ;  /* 0x0000003505327223 */ /* 0x000fe20000010032 */
[----:B------:R-:W-:Y:S01]  /*18b0*/  FMUL.FTZ R53, R2, R55 ;  /* 0x0000003702357220 */ /* 0x000fe20000410000 */
[----:B------:R-:W-:Y:S01]  /*18c0*/  FADD.FTZ R52, -R44, R52 ;  /* 0x000000342c347221 */ /* 0x000fe20000010100 */
[----:B------:R-:W-:Y:S01]  /*18d0*/  PRMT R57, R23, 0x7632, R57 ;  /* 0x0000763217397816 */ /* 0x000fe20000000039 */
[----:B------:R-:W-:Y:S01]  /*18e0*/  FMUL.FTZ R56, R46, R6 ;  /* 0x000000062e387220 */ /* 0x000fe20000410000 */
[----:B------:R-:W-:Y:S01]  /*18f0*/  FFMA.FTZ R45, R3, R60, R8 ;  /* 0x0000003c032d7223 */ /* 0x000fe20000010008 */
[----:B------:R-:W-:-:S02]  /*1900*/  IMAD.U32 R55, R23, 0x10000, RZ ;  /* 0x0001000017377824 */ /* 0x000fc400078e00ff */
[----:B------:R-:W-:Y:S01]  /*1910*/  FMUL.FTZ R32, R2, R52 ;  /* 0x0000003402207220 */ /* 0x000fe20000410000 */
[----:B------:R-:W-:Y:S01]  /*1920*/  FFMA.FTZ R50, R53, R56, R50 ;  /* 0x0000003835327223 */ /* 0x000fe20000010032 */
[----:B------:R-:W-:Y:S01]  /*1930*/  SHF.L.U32 R52, R57, 0x10, RZ ;  /* 0x0000001039347819 */ /* 0x000fe200000006ff */
[----:B------:R-:W-:Y:S01]  /*1940*/  FFMA.FTZ R45, R46, R7, R45 ;  /* 0x000000072e2d7223 */ /* 0x000fe2000001002d */
[C---:B------:R-:W-:Y:S01]  /*1950*/  FMUL.FTZ R56, R4.reuse, R55 ;  /* 0x0000003704387220 */ /* 0x040fe20000410000 */
[----:B------:R-:W-:Y:S02]  /*1960*/  FADD.FTZ R8, R47, R7 ;  /* 0x000000072f087221 */ /* 0x000fe40000010000 */
[----:B------:R-:W-:Y:S01]  /*1970*/  FFMA.FTZ R47, R4, R59, R45 ;  /* 0x0000003b042f7223 */ /* 0x000fe2000001002d */
[----:B------:R-:W-:Y:S01]  /*1980*/  FFMA.FTZ R56, R32, R56, R50 ;  /* 0x0000003820387223 */ /* 0x000fe20000010032 */
[C---:B------:R-:W-:Y:S01]  /*1990*/  FMUL.FTZ R9, R48.reuse, R52 ;  /* 0x0000003430097220 */ /* 0x040fe20000410000 */
[----:B------:R-:W-:Y:S01]  /*19a0*/  FFMA.FTZ R50, R53, R6, R49 ;  /* 0x0000000635327223 */ /* 0x000fe20000010031 */
[----:B------:R-:W-:Y:S01]  /*19b0*/  FFMA.FTZ R47, R48, R51, R47 ;  /* 0x00000033302f7223 */ /* 0x000fe2000001002f */
[C---:B------:R-:W-:Y:S01]  /*19c0*/  SHF.L.U32 R53, R20.reuse, 0x10, RZ ;  /* 0x0000001014357819 */ /* 0x040fe200000006ff */
[----:B------:R-:W-:Y:S01]  /*19d0*/  FFMA.FTZ R7, R41, R9, R56 ;  /* 0x0000000929077223 */ /* 0x000fe20000010038 */
[----:B------:R-:W-:Y:S01]  /*19e0*/  PRMT R9, R20, 0x7632, R9 ;  /* 0x0000763214097816 */ /* 0x000fe20000000009 */
[----:B------:R-:W-:Y:S01]  /*19f0*/  FFMA.FTZ R47, R3, R58, R47 ;  /* 0x0000003a032f7223 */ /* 0x000fe2000001002f */
        /* <DEDUP_REMOVED lines=12> */
[-C--:B------:R-:W-:Y:S01]  /*1ac0*/  FMUL.FTZ R7, R46, R45.reuse ;  /* 0x0000002d2e077220 */ /* 0x080fe20000410000 */
[C---:B------:R-:W-:Y:S01]  /*1ad0*/  SHF.L.U32 R49, R21.reuse, 0x10, RZ ;  /* 0x0000001015317819 */ /* 0x040fe200000006ff */
[----:B------:R-:W-:Y:S01]  /*1ae0*/  FFMA.FTZ R47, R48, R52, R47 ;  /* 0x00000034302f7223 */ /* 0x000fe2000001002f */
[----:B------:R-:W-:Y:S01]  /*1af0*/  PRMT R57, R21, 0x7632, R57 ;  /* 0x0000763215397816 */ /* 0x000fe20000000039 */
[C---:B------:R-:W-:Y:S01]  /*1b00*/  FFMA.FTZ R50, R9.reuse, R45, R50 ;  /* 0x0000002d09327223 */ /* 0x040fe20000010032 */
[----:B------:R-:W-:Y:S01]  /*1b10*/  FFMA.FTZ R9, R9, R7, R6 ;  /* 0x0000000709097223 */ /* 0x000fe20000010006 */
[----:B------:R-:W-:Y:S01]  /*1b20*/  PRMT R53, R19, 0x7632, R53 ;  /* 0x0000763213357816 */ /* 0x000fe20000000035 */
[----:B------:R-:W-:Y:S01]  /*1b30*/  FFMA.FTZ R47, R3, R54, R47 ;  /* 0x00000036032f7223 */ /* 0x000fe2000001002f */
[----:B------:R-:W-:Y:S01]  /*1b40*/  SHF.L.U32 R57, R57, 0x10, RZ ;  /* 0x0000001039397819 */ /* 0x000fe200000006ff */
[----:B------:R-:W-:-:S02]  /*1b50*/  IMAD.U32 R6, R19, 0x10000, RZ ;  /* 0x0001000013067824 */ /* 0x000fc400078e00ff */
[----:B------:R-:W-:Y:S01]  /*1b60*/  FADD.FTZ R49, -R44, R49 ;  /* 0x000000312c317221 */ /* 0x000fe20000010100 */
[----:B------:R-:W-:Y:S01]  /*1b70*/  FADD.FTZ R8, R8, R45 ;  /* 0x0000002d08087221 */ /* 0x000fe20000010000 */
[----:B------:R-:W-:Y:S01]  /*1b80*/  FFMA.FTZ R45, R46, R45, R47 ;  /* 0x0000002d2e2d7223 */ /* 0x000fe2000001002f */
[----:B------:R-:W-:Y:S01]  /*1b90*/  SHF.L.U32 R53, R53, 0x10, RZ ;  /* 0x0000001035357819 */ /* 0x000fe200000006ff */
[-C--:B------:R-:W-:Y:S01]  /*1ba0*/  FMUL.FTZ R7, R4, R6.reuse ;  /* 0x0000000604077220 */ /* 0x080fe20000410000 */
[----:B------:R-:W-:Y:S01]  /*1bb0*/  FMUL.FTZ R35, R2, R49 ;  /* 0x0000003102237220 */ /* 0x000fe20000410000 */
[----:B------:R-:W-:Y:S01]  /*1bc0*/  SHF.L.U32 R47, R16, 0x10, RZ ;  /* 0x00000010102f7819 */ /* 0x000fe200000006ff */
[----:B------:R-:W-:Y:S01]  /*1bd0*/  FADD.FTZ R57, -R44, R57 ;  /* 0x000000392c397221 */ /* 0x000fe20000010100 */
[----:B------:R-:W-:Y:S01]  /*1be0*/  PRMT R56, R16, 0x7632, R56 ;  /* 0x0000763210387816 */ /* 0x000fe20000000038 */
[----:B------:R-:W-:Y:S01]  /*1bf0*/  FFMA.FTZ R9, R35, R7, R9 ;  /* 0x0000000723097223 */ /* 0x000fe20000010009 */
[----:B------:R-:W-:Y:S01]  /*1c00*/  FMUL.FTZ R49, R48, R53 ;  /* 0x0000003530317220 */ /* 0x000fe20000410000 */
[----:B------:R-:W-:Y:S01]  /*1c10*/  FMUL.FTZ R43, R2, R57 ;  /* 0x00000039022b7220 */ /* 0x000fe20000410000 */
[C---:B------:R-:W-:Y:S01]  /*1c20*/  IMAD.U32 R7, R14.reuse, 0x10000, RZ ;  /* 0x000100000e077824 */ /* 0x040fe200078e00ff */
        /* <DEDUP_REMOVED lines=8> */
[----:B------:R-:W-:-:S02]  /*1cb0*/  FFMA.FTZ R45, R4, R6, R45 ;  /* 0x00000006042d7223 */ /* 0x000fc4000001002d */
[----:B------:R-:W-:Y:S01]  /*1cc0*/  FFMA.FTZ R9, R40, R49, R9 ;  /* 0x0000003128097223 */ /* 0x000fe20000010009 */
[----:B------:R-:W-:Y:S01]  /*1cd0*/  FMUL.FTZ R47, R2, R47 ;  /* 0x0000002f022f7220 */ /* 0x000fe20000410000 */
[----:B------:R-:W-:Y:S01]  /*1ce0*/  FMUL.FTZ R49, R46, R57 ;  /* 0x000000392e317220 */ /* 0x000fe20000410000 */
[----:B------:R-:W-:-:S03]  /*1cf0*/  FFMA.FTZ R45, R48, R53, R45 ;  /* 0x00000035302d7223 */ /* 0x000fc6000001002d */
[----:B------:R-:W-:Y:S01]  /*1d00*/  FFMA.FTZ R9, R47, R49, R9 ;  /* 0x000000312f097223 */ /* 0x000fe20000010009 */
[----:B------:R-:W-:Y:S01]  /*1d10*/  FFMA.FTZ R49, R3, R7, R45 ;  /* 0x0000000703317223 */ /* 0x000fe2000001002d */
[----:B------:R-:W-:Y:S01]  /*1d20*/  SHF.L.U32 R45, R17, 0x10, RZ ;  /* 0x00000010112d7819 */ /* 0x000fe200000006ff */
[----:B-1----:R-:W-:Y:S01]  /*1d30*/  FFMA.FTZ R27, R47, R57, R50 ;  /* 0x000000392f1b7223 */ /* 0x002fe20000010032 */
[----:B------:R-:W-:Y:S01]  /*1d40*/  PRMT R47, R17, 0x7632, R47 ;  /* 0x00007632112f7816 */ /* 0x000fe2000000002f */
[----:B------:R-:W-:Y:S01]  /*1d50*/  FADD.FTZ R34, R8, R57 ;  /* 0x0000003908227221 */ /* 0x000fe20000010000 */
[C---:B------:R-:W-:Y:S01]  /*1d60*/  SHF.L.U32 R8, R15.reuse, 0x10, RZ ;  /* 0x000000100f087819 */ /* 0x040fe200000006ff */
[----:B------:R-:W-:Y:S01]  /*1d70*/  FADD.FTZ R45, -R44, R45 ;  /* 0x0000002d2c2d7221 */ /* 0x000fe20000010100 */
[----:B------:R-:W-:Y:S01]  /*1d80*/  PRMT R56, R15, 0x7632, R56 ;  /* 0x000076320f387816 */ /* 0x000fe20000000038 */
[----:B------:R-:W-:Y:S02]  /*1d90*/  IMAD.U32 R47, R47, 0x10000, RZ ;  /* 0x000100002f2f7824 */ /* 0x000fe400078e00ff */
[----:B------:R-:W-:Y:S01]  /*1da0*/  FMUL.FTZ R37, R2, R45 ;  /* 0x0000002d02257220 */ /* 0x000fe20000410000 */
[----:B------:R-:W-:Y:S01]  /*1db0*/  SHF.L.U32 R56, R56, 0x10, RZ ;  /* 0x0000001038387819 */ /* 0x000fe200000006ff */
[----:B------:R-:W-:Y:S01]  /*1dc0*/  FMUL.FTZ R45, R4, R8 ;  /* 0x00000008042d7220 */ /* 0x000fe20000410000 */
[----:B------:R-:W-:Y:S01]  /*1dd0*/  FADD.FTZ R47, -R44, R47 ;  /* 0x0000002f2c2f7221 */ /* 0x000fe20000010100 */
[----:B------:R-:W-:Y:S01]  /*1de0*/  FFMA.FTZ R57, R46, R57, R49 ;  /* 0x000000392e397223 */ /* 0x000fe20000010031 */
[----:B------:R-:W-:Y:S01]  /*1df0*/  SHF.L.U32 R50, R12, 0x10, RZ ;  /* 0x000000100c327819 */ /* 0x000fe200000006ff */
[----:B------:R-:W-:Y:S01]  /*1e00*/  FFMA.FTZ R9, R37, R45, R9 ;  /* 0x0000002d25097223 */ /* 0x000fe20000010009 */
[----:B------:R-:W-:Y:S01]  /*1e10*/  FMUL.FTZ R38, R2, R47 ;  /* 0x0000002f02267220 */ /* 0x000fe20000410000 */
[----:B------:R-:W-:Y:S01]  /*1e20*/  FMUL.FTZ R45, R48, R56 ;  /* 0x00000038302d7220 */ /* 0x000fe20000410000 */
[----:B------:R-:W-:Y:S01]  /*1e30*/  FFMA.FTZ R57, R4, R8, R57 ;  /* 0x0000000804397223 */ /* 0x000fe20000010039 */
[----:B------:R-:W-:-:S02]  /*1e40*/  FADD.FTZ R50, -R44, R50 ;  /* 0x000000322c327221 */ /* 0x000fc40000010100 */
[----:B------:R-:W-:Y:S01]  /*1e50*/  FFMA.FTZ R45, R38, R45, R9 ;  /* 0x0000002d262d7223 */ /* 0x000fe20000010009 */
[----:B---3--:R-:W-:Y:S01]  /*1e60*/  SHF.L.U32 R9, R10, 0x10, RZ ;  /* 0x000000100a097819 */ /* 0x008fe200000006ff */
[----:B------:R-:W-:Y:S01]  /*1e70*/  FFMA.FTZ R57, R48, R56, R57 ;  /* 0x0000003830397223 */ /* 0x000fe20000010039 */
[----:B------:R-:W-:Y:S01]  /*1e80*/  PRMT R47, R10, 0x7632, R47 ;  /* 0x000076320a2f7816 */ /* 0x000fe2000000002f */
[----:B------:R-:W-:Y:S01]  /*1e90*/  STL [R1+0x2c], R32 ;  /* 0x00002c2001007387 */ /* 0x000fe20000100800 */
[----:B------:R-:W-:Y:S01]  /*1ea0*/  FMUL.FTZ R33, R2, R50 ;  /* 0x0000003202217220 */ /* 0x000fe20000410000 */
[-C--:B------:R-:W-:Y:S01]  /*1eb0*/  FMUL.FTZ R50, R3, R9.reuse ;  /* 0x0000000903327220 */ /* 0x080fe20000410000 */
[----:B------:R-:W-:Y:S01]  /*1ec0*/  SHF.L.U32 R47, R47, 0x10, RZ ;  /* 0x000000102f2f7819 */ /* 0x000fe200000006ff */
[----:B------:R-:W-:Y:S01]  /*1ed0*/  STL [R1+0x28], R28 ;  /* 0x0000281c01007387 */ /* 0x000fe20000100800 */
[----:B------:R-:W-:-:S03]  /*1ee0*/  FFMA.FTZ R57, R3, R9, R57 ;  /* 0x0000000903397223 */ /* 0x000fc60000010039 */
[----:B------:R-:W-:Y:S01]  /*1ef0*/  STL [R1+0x24], R35 ;  /* 0x0000242301007387 */ /* 0x000fe20000100800 */
[----:B------:R-:W-:-:S03]  /*1f00*/  FFMA.FTZ R45, R33, R50, R45 ;  /* 0x00000032212d7223 */ /* 0x000fc6000001002d */
[----:B------:R-:W-:Y:S01]  /*1f10*/  STL [R1+0x20], R40 ;  /* 0x0000202801007387 */ /* 0x000fe20000100800 */
[CC--:B------:R-:W-:Y:S01]  /*1f20*/  FMUL.FTZ R50, R46.reuse, R47.reuse ;  /* 0x0000002f2e327220 */ /* 0x0c0fe20000410000 */
[----:B------:R-:W-:Y:S02]  /*1f30*/  FFMA.FTZ R29, R46, R47, R57 ;  /* 0x0000002f2e1d7223 */ /* 0x000fe40000010039 */
[----:B------:R1:W-:Y:S04]  /*1f40*/  STL [R1+0x4], R27 ;  /* 0x0000041b01007387 */ /* 0x0003e80000100800 */
[----:B------:R-:W-:Y:S04]  /*1f50*/  STL [R1+0x1c], R37 ;  /* 0x00001c2501007387 */ /* 0x000fe80000100800 */
[----:B------:R-:W-:Y:S04]  /*1f60*/  STL [R1+0x18], R33 ;  /* 0x0000182101007387 */ /* 0x000fe80000100800 */
[----:B------:R-:W3:Y:S01]  /*1f70*/  LDL.LU R46, [R1+0x4] ;  /* 0x00000400012e7983 */ /* 0x000ee20000300800 */
[----:B------:R-:W-:-:S05]  /*1f80*/  PRMT R49, R12, 0x7632, R49 ;  /* 0x000076320c317816 */ /* 0x000fca0000000031 */
[----:B------:R-:W-:-:S04]  /*1f90*/  IMAD.U32 R49, R49, 0x10000, RZ ;  /* 0x0001000031317824 */ /* 0x000fc800078e00ff */
[----:B------:R-:W-:-:S04]  /*1fa0*/  FADD.FTZ R49, -R44, R49 ;  /* 0x000000312c317221 */ /* 0x000fc80000010100 */
[----:B------:R-:W-:-:S04]  /*1fb0*/  FMUL.FTZ R49, R2, R49 ;  /* 0x0000003102317220 */ /* 0x000fc80000410000 */
[----:B-1----:R-:W-:Y:S01]  /*1fc0*/  FFMA.FTZ R27, R49, R50, R45 ;  /* 0x00000032311b7223 */ /* 0x002fe2000001002d */
[C---:B------:R-:W-:Y:S02]  /*1fd0*/  SHF.L.U32 R45, R13.reuse, 0x10, RZ ;  /* 0x000000100d2d7819 */ /* 0x040fe400000006ff */
[----:B------:R-:W-:-:S03]  /*1fe0*/  PRMT R57, R13, 0x7632, R57 ;  /* 0x000076320d397816 */ /* 0x000fc60000000039 */
[----:B------:R-:W-:Y:S01]  /*1ff0*/  FADD.FTZ R45, -R44, R45 ;  /* 0x0000002d2c2d7221 */ /* 0x000fe20000010100 */
[----:B------:R-:W-:Y:S01]  /*2000*/  PRMT R50, R11, 0x7632, R50 ;  /* 0x000076320b327816 */ /* 0x000fe20000000032 */
[----:B------:R-:W-:-:S03]  /*2010*/  IMAD.U32 R57, R57, 0x10000, RZ ;  /* 0x0001000039397824 */ /* 0x000fc600078e00ff */
[----:B------:R-:W-:Y:S01]  /*2020*/  SHF.L.U32 R50, R50, 0x10, RZ ;  /* 0x0000001032327819 */ /* 0x000fe200000006ff */
[----:B------:R-:W-:-:S04]  /*2030*/  FADD.FTZ R57, -R44, R57 ;  /* 0x000000392c397221 */ /* 0x000fc80000010100 */
[----:B------:R-:W-:Y:S01]  /*2040*/  FMUL.FTZ R57, R2, R57 ;  /* 0x0000003902397220 */ /* 0x000fe20000410000 */
[----:B---3--:R-:W-:Y:S01]  /*2050*/  FFMA.FTZ R46, R49, R47, R46 ;  /* 0x0000002f312e7223 */ /* 0x008fe2000001002e */
[----:B------:R-:W-:Y:S01]  /*2060*/  FADD.FTZ R47, R34, R47 ;  /* 0x0000002f222f7221 */ /* 0x000fe20000010000 */
[----:B------:R-:W-:Y:S01]  /*2070*/  FMUL.FTZ R34, R2, R45 ;  /* 0x0000002d02227220 */ /* 0x000fe20000410000 */
[----:B------:R-:W-:-:S05]  /*2080*/  SHF.L.U32 R45, R11, 0x10, RZ ;  /* 0x000000100b2d7819 */ /* 0x000fca00000006ff */
[----:B------:R-:W-:-:S04]  /*2090*/  FMUL.FTZ R49, R4, R45 ;  /* 0x0000002d04317220 */ /* 0x000fc80000410000 */
[----:B------:R-:W-:Y:S01]  /*20a0*/  FFMA.FTZ R27, R34, R49, R27 ;  /* 0x00000031221b7223 */ /* 0x000fe2000001001b */
[----:B------:R-:W-:Y:S01]  /*20b0*/  FFMA.FTZ R49, R4, R45, R29 ;  /* 0x0000002d04317223 */ /* 0x000fe2000001001d */
[----:B------:R-:W-:-:S03]  /*20c0*/  FMUL.FTZ R29, R48, R50 ;  /* 0x00000032301d7220 */ /* 0x000fc60000410000 */
[----:B------:R-:W-:Y:S01]  /*20d0*/  FFMA.FTZ R48, R48, R50, R49 ;  /* 0x0000003230307223 */ /* 0x000fe20000010031 */
[----:B------:R-:W-:Y:S01]  /*20e0*/  FFMA.FTZ R49, R57, R29, R27 ;  /* 0x0000001d39317223 */ /* 0x000fe2000001001b */
[----:B------:R-:W-:Y:S04]  /*20f0*/  STL [R1+0x8], R34 ;  /* 0x0000082201007387 */ /* 0x000fe80000100800 */
[----:B------:R1:W5:Y:S04]  /*2100*/  LDL.LU R27, [R1+0xf8] ;  /* 0x0000f800011b7983 */ /* 0x0003680000300800 */
[----:B------:R1:W5:Y:S04]  /*2110*/  LDL.LU R29, [R1+0xf4] ;  /* 0x0000f400011d7983 */ /* 0x0003680000300800 */
[----:B------:R3:W-:Y:S04]  /*2120*/  STS.64 [R0], R48 ;  /* 0x0000003000007388 */ /* 0x0007e80000000a00 */
[----:B---3--:R-:W3:Y:S04]  /*2130*/  LDL.LU R0, [R1+0xf0] ;  /* 0x0000f00001007983 */ /* 0x008ee80000300800 */
[----:B------:R-:W4:Y:S01]  /*2140*/  LDL R48, [R1+0x38] ;  /* 0x0000380001307983 */ /* 0x000f220000100800 */
[----:B0-----:R-:W-:Y:S01]  /*2150*/  ULEA UR9, UR16, UR13, 0x18 ;  /* 0x0000000d10097291 */ /* 0x001fe2000f8ec03f */
[----:B------:R-:W-:Y:S01]  /*2160*/  BAR.SYNC.DEFER_BLOCKING 0x0 ;  /* 0x0000000000007b1d */ /* 0x000fe20000010000 */
[----:B---3--:R-:W-:Y:S01]  /*2170*/  FADD.FTZ R49, RZ, R0 ;  /* 0x00000000ff317221 */ /* 0x008fe20000010000 */
[----:B----4-:R-:W-:-:S03]  /*2180*/  FFMA.FTZ R48, R48, R0, RZ ;  /* 0x0000000030307223 */ /* 0x010fc600000100ff */
[----:B--2---:R-:W-:Y:S01]  /*2190*/  FADD.FTZ R49, R49, R42 ;  /* 0x0000002a31317221 */ /* 0x004fe20000010000 */
[----:B------:R-:W-:Y:S02]  /*21a0*/  FFMA.FTZ R48, R26, R42, R48 ;  /* 0x0000002a1a307223 */ /* 0x000fe40000010030 */
[----:B------:R-:W2:Y:S04]  /*21b0*/  LDL.LU R42, [R1+0xec] ;  /* 0x0000ec00012a7983 */ /* 0x000ea80000300800 */
[----:B------:R-:W3:Y:S01]  /*21c0*/  LDL.LU R26, [R1+0xe8] ;  /* 0x0000e800011a7983 */ /* 0x000ee20000300800 */
[----:B------:R-:W-:-:S04]  /*21d0*/  FADD.FTZ R49, R49, R31 ;  /* 0x0000001f31317221 */ /* 0x000fc80000010000 */
[----:B------:R-:W-:-:S04]  /*21e0*/  FADD.FTZ R49, R49, R60 ;  /* 0x0000003c31317221 */ /* 0x000fc80000010000 */
[----:B------:R-:W-:-:S04]  /*21f0*/  FADD.FTZ R49, R49, R58 ;  /* 0x0000003a31317221 */ /* 0x000fc80000010000 */
[----:B------:R-:W-:-:S04]  /*2200*/  FADD.FTZ R49, R49, R54 ;  /* 0x0000003631317221 */ /* 0x000fc80000010000 */
[----:B------:R-:W-:-:S04]  /*2210*/  FADD.FTZ R49, R49, R7 ;  /* 0x0000000731317221 */ /* 0x000fc80000010000 */
[----:B------:R-:W-:Y:S01]  /*2220*/  FADD.FTZ R49, R49, R9 ;  /* 0x0000000931317221 */ /* 0x000fe20000010000 */
[----:B---3--:R-:W-:Y:S02]  /*2230*/  FFMA.FTZ R48, R26, R31, R48 ;  /* 0x0000001f1a307223 */ /* 0x008fe40000010030 */
[----:B------:R-:W3:Y:S02]  /*2240*/  LDL.LU R31, [R1+0xe4] ;  /* 0x0000e400011f7983 */ /* 0x000ee40000300800 */
[----:B--2---:R-:W-:Y:S02]  /*2250*/  FFMA.FTZ R48, R42, R60, R48 ;  /* 0x0000003c2a307223 */ /* 0x004fe40000010030 */
[----:B------:R-:W0:Y:S02]  /*2260*/  S2R R42, SR_TID.X ;  /* 0x00000000002a7919 */ /* 0x000e240000002100 */
[----:B------:R-:W-:Y:S01]  /*2270*/  FFMA.FTZ R48, R5, R58, R48 ;  /* 0x0000003a05307223 */ /* 0x000fe20000010030 */
[----:B------:R1:W5:Y:S03]  /*2280*/  LDL.LU R26, [R1+0xe0] ;  /* 0x0000e000011a7983 */ /* 0x0003660000300800 */
[----:B------:R-:W-:-:S02]  /*2290*/  FFMA.FTZ R48, R28, R54, R48 ;  /* 0x000000361c307223 */ /* 0x000fc40000010030 */
[----:B------:R1:W5:Y:S02]  /*22a0*/  LDL.LU R28, [R1+0xdc] ;  /* 0x0000dc00011c7983 */ /* 0x0003640000300800 */
[----:B------:R-:W-:-:S04]  /*22b0*/  FFMA.FTZ R48, R40, R7, R48 ;  /* 0x0000000728307223 */ /* 0x000fc80000010030 */
[----:B------:R-:W-:Y:S02]  /*22c0*/  FFMA.FTZ R48, R33, R9, R48 ;  /* 0x0000000921307223 */ /* 0x000fe40000010030 */
[----:B------:R-:W2:Y:S01]  /*22d0*/  LDL.LU R33, [R1+0xd8] ;  /* 0x0000d80001217983 */ /* 0x000ea20000300800 */
[C---:B0-----:R-:W-:Y:S02]  /*22e0*/  SHF.L.U32 R5, R42.reuse, 0x1, RZ ;  /* 0x000000012a057819 */ /* 0x041fe400000006ff */
[----:B------:R-:W-:Y:S02]  /*22f0*/  LEA R40, R42, UR9, 0x5 ;  /* 0x000000092a287c11 */ /* 0x000fe4000f8e28ff */
[----:B------:R-:W-:-:S05]  /*2300*/  LOP3.LUT R5, R5, 0x18, RZ, 0xc0, !PT ;  /* 0x0000001805057812 */ /* 0x000fca00078ec0ff */
[----:B------:R-:W-:-:S05]  /*2310*/  IMAD.IADD R5, R40, 0x1, R5 ;  /* 0x0000000128057824 */ /* 0x000fca00078e0205 */
[----:B------:R0:W-:Y:S02]  /*2320*/  STS.64 [R5], R48 ;  /* 0x0000003005007388 */ /* 0x0001e40000000a00 */
[----:B0-----:R-:W-:Y:S02]  /*2330*/  SHF.L.U32 R49, R42, 0x1, RZ ;  /* 0x000000012a317819 */ /* 0x001fe400000006ff */
[----:B------:R-:W4:Y:S02]  /*2340*/  LDL.LU R5, [R1+0xd4] ;  /* 0x0000d40001057983 */ /* 0x000f240000300800 */
[----:B------:R-:W-:-:S04]  /*2350*/  LOP3.LUT R49, R49, 0x18, RZ, 0xc0, !PT ;  /* 0x0000001831317812 */ /* 0x000fc800078ec0ff */
[----:B------:R-:W-:-:S04]  /*2360*/  LOP3.LUT R48, R49, 0x8, RZ, 0x3c, !PT ;  /* 0x0000000831307812 */ /* 0x000fc800078e3cff */
[----:B------:R-:W-:-:S05]  /*2370*/  IADD3 R48, R40, R48, RZ ;  /* 0x0000003028307210 */ /* 0x000fca0007ffe0ff */
[----:B------:R0:W-:Y:S04]  /*2380*/  STS.64 [R48], R46 ;  /* 0x0000002e30007388 */ /* 0x0001e80000000a00 */
[----:B0-----:R-:W2:Y:S04]  /*2390*/  LDL R46, [R1+0x48] ;  /* 0x00004800012e7983 */ /* 0x001ea80000100800 */
[----:B------:R-:W2:Y:S01]  /*23a0*/  LDL R48, [R1+0x50] ;  /* 0x0000500001307983 */ /* 0x000ea20000100800 */
[----:B------:R-:W-:Y:S01]  /*23b0*/  FADD.FTZ R51, R36, R51 ;  /* 0x0000003324337221 */ /* 0x000fe20000010000 */
[----:B----4-:R-:W-:-:S04]  /*23c0*/  FADD.FTZ R47, RZ, R5 ;  /* 0x00000005ff2f7221 */ /* 0x010fc80000010000 */
[----:B---3--:R-:W-:-:S04]  /*23d0*/  FADD.FTZ R47, R47, R31 ;  /* 0x0000001f2f2f7221 */ /* 0x008fc80000010000 */
[----:B------:R-:W-:-:S04]  /*23e0*/  FADD.FTZ R47, R47, R61 ;  /* 0x0000003d2f2f7221 */ /* 0x000fc80000010000 */
[----:B------:R-:W-:Y:S01]  /*23f0*/  FADD.FTZ R47, R47, R59 ;  /* 0x0000003b2f2f7221 */ /* 0x000fe20000010000 */
[----:B--2---:R-:W-:-:S04]  /*2400*/  FFMA.FTZ R46, R46, R5, RZ ;  /* 0x000000052e2e7223 */ /* 0x004fc800000100ff */
[----:B------:R-:W-:Y:S01]  /*2410*/  FFMA.FTZ R46, R48, R31, R46 ;  /* 0x0000001f302e7223 */ /* 0x000fe2000001002e */
[----:B------:R-:W-:Y:S01]  /*2420*/  FADD.FTZ R47, R47, R55 ;  /* 0x000000372f2f7221 */ /* 0x000fe20000010000 */
[----:B------:R-:W-:Y:S01]  /*2430*/  LOP3.LUT R48, R49, 0x10, RZ, 0x3c, !PT ;  /* 0x0000001031307812 */ /* 0x000fe200078e3cff */
[----:B------:R1:W5:Y:S01]  /*2440*/  LDL.LU R31, [R1+0xd0] ;  /* 0x0000d000011f7983 */ /* 0x0003620000300800 */
[----:B------:R-:W-:Y:S01]  /*2450*/  FFMA.FTZ R46, R33, R61, R46 ;  /* 0x0000003d212e7223 */ /* 0x000fe2000001002e */
[----:B------:R-:W-:Y:S01]  /*2460*/  FADD.FTZ R47, R47, R6 ;  /* 0x000000062f2f7221 */ /* 0x000fe20000010000 */
[----:B------:R-:W-:Y:S01]  /*2470*/  IADD3 R48, R40, R48, RZ ;  /* 0x0000003028307210 */ /* 0x000fe20007ffe0ff */
[----:B------:R1:W5:Y:S01]  /*2480*/  LDL.LU R33, [R1+0xcc] ;  /* 0x0000cc0001217983 */ /* 0x0003620000300800 */
[----:B------:R-:W-:Y:S01]  /*2490*/  FFMA.FTZ R46, R30, R59, R46 ;  /* 0x0000003b1e2e7223 */ /* 0x000fe2000001002e */
[----:B------:R-:W-:Y:S02]  /*24a0*/  FADD.FTZ R47, R47, R8 ;  /* 0x000000082f2f7221 */ /* 0x000fe40000010000 */
[----:B------:R1:W5:Y:S01]  /*24b0*/  LDL.LU R30, [R1+0xc8] ;  /* 0x0000c800011e7983 */ /* 0x0003620000300800 */
[----:B------:R-:W-:Y:S01]  /*24c0*/  FFMA.FTZ R46, R32, R55, R46 ;  /* 0x00000037202e7223 */ /* 0x000fe2000001002e */
[----:B------:R-:W-:-:S02]  /*24d0*/  FADD.FTZ R47, R47, R45 ;  /* 0x0000002d2f2f7221 */ /* 0x000fc40000010000 */
[----:B------:R1:W5:Y:S01]  /*24e0*/  LDL.LU R32, [R1+0xc4] ;  /* 0x0000c40001207983 */ /* 0x0003620000300800 */
[----:B------:R-:W-:-:S03]  /*24f0*/  FFMA.FTZ R46, R35, R6, R46 ;  /* 0x00000006232e7223 */ /* 0x000fc6000001002e */
[----:B------:R1:W5:Y:S01]  /*2500*/  LDL.LU R35, [R1+0xc0] ;  /* 0x0000c00001237983 */ /* 0x0003620000300800 */
[----:B------:R-:W-:-:S03]  /*2510*/  FFMA.FTZ R46, R37, R8, R46 ;  /* 0x00000008252e7223 */ /* 0x000fc6000001002e */
[----:B------:R1:W5:Y:S01]  /*2520*/  LDL.LU R37, [R1+0xbc] ;  /* 0x0000bc0001257983 */ /* 0x0003620000300800 */
[----:B------:R-:W-:-:S03]  /*2530*/  FFMA.FTZ R46, R34, R45, R46 ;  /* 0x0000002d222e7223 */ /* 0x000fc6000001002e */
[----:B------:R1:W5:Y:S04]  /*2540*/  LDL.LU R34, [R1+0xb8] ;  /* 0x0000b80001227983 */ /* 0x0003680000300800 */
[----:B------:R0:W-:Y:S04]  /*2550*/  STS.64 [R48], R46 ;  /* 0x0000002e30007388 */ /* 0x0001e80000000a00 */
[----:B------:R1:W5:Y:S01]  /*2560*/  LDL.LU R36, [R1+0xb4] ;  /* 0x0000b40001247983 */ /* 0x0003620000300800 */
[----:B0-----:R-:W-:Y:S01]  /*2570*/  SHF.R.S32.HI R47, RZ, 0x1f, R42 ;  /* 0x0000001fff2f7819 */ /* 0x001fe2000001142a */
[----:B------:R-:W-:-:S03]  /*2580*/  FFMA.FTZ R46, R41, R52, R39 ;  /* 0x00000034292e7223 */ /* 0x000fc60000010027 */
[----:B------:R-:W-:Y:S01]  /*2590*/  LEA.HI R48, R47, R42, RZ, 0x2 ;  /* 0x0000002a2f307211 */ /* 0x000fe200078f10ff */
[----:B------:R-:W-:Y:S02]  /*25a0*/  IMAD.SHL.U32 R47, R42, 0x2, RZ ;  /* 0x000000022a2f7824 */ /* 0x000fe400078e00ff */
[----:B------:R-:W-:Y:S01]  /*25b0*/  FADD.FTZ R52, R51, R52 ;  /* 0x0000003433347221 */ /* 0x000fe20000010000 */
[----:B------:R1:W5:Y:S01]  /*25c0*/  LDL.LU R39, [R1+0xb0] ;  /* 0x0000b00001277983 */ /* 0x0003620000300800 */
[----:B------:R-:W-:Y:S01]  /*25d0*/  SHF.R.S32.HI R49, RZ, 0x2, R48 ;  /* 0x00000002ff317819 */ /* 0x000fe20000011430 */
[----:B------:R-:W-:Y:S01]  /*25e0*/  FFMA.FTZ R46, R43, R53, R46 ;  /* 0x000000352b2e7223 */ /* 0x000fe2000001002e */
[----:B------:R-:W-:Y:S01]  /*25f0*/  FADD.FTZ R52, R52, R53 ;  /* 0x0000003534347221 */ /* 0x000fe20000010000 */
[----:B------:R-:W-:Y:S01]  /*2600*/  LOP3.LUT R51, R47, 0x18, RZ, 0xc0, !PT ;  /* 0x000000182f337812 */ /* 0x000fe200078ec0ff */
[----:B------:R1:W5:Y:S01]  /*2610*/  LDL.LU R41, [R1+0xac] ;  /* 0x0000ac0001297983 */ /* 0x0003620000300800 */
[----:B------:R-:W-:Y:S01]  /*2620*/  IADD3 R47, R49, 0x50, RZ ;  /* 0x00000050312f7810 */ /* 0x000fe20007ffe0ff */
[----:B------:R-:W-:Y:S01]  /*2630*/  FFMA.FTZ R46, R38, R56, R46 ;  /* 0x00000038262e7223 */ /* 0x000fe2000001002e */
[----:B------:R-:W-:Y:S01]  /*2640*/  FADD.FTZ R56, R52, R56 ;  /* 0x0000003834387221 */ /* 0x000fe20000010000 */
[----:B------:R-:W-:Y:S01]  /*2650*/  SHF.R.S32.HI R53, RZ, 0x1f, R42 ;  /* 0x0000001fff357819 */ /* 0x000fe2000001142a */
[----:B------:R1:W5:Y:S01]  /*2660*/  LDL.LU R43, [R1+0xa8] ;  /* 0x0000a800012b7983 */ /* 0x0003620000300800 */
[----:B------:R-:W-:Y:S01]  /*2670*/  SHF.R.S32.HI R52, RZ, 0x1f, R47 ;  /* 0x0000001fff347819 */ /* 0x000fe2000001142f */
[----:B------:R-:W-:Y:S01]  /*2680*/  FFMA.FTZ R46, R57, R50, R46 ;  /* 0x00000032392e7223 */ /* 0x000fe2000001002e */
[----:B------:R-:W-:Y:S01]  /*2690*/  LOP3.LUT R48, R48, 0xfffffffc, RZ, 0xc0, !PT ;  /* 0xfffffffc30307812 */ /* 0x000fe200078ec0ff */
[----:B------:R1:W5:Y:S01]  /*26a0*/  LDL.LU R38, [R1+0xa4] ;  /* 0x0000a40001267983 */ /* 0x0003620000300800 */
[----:B------:R-:W-:Y:S01]  /*26b0*/  LEA.HI R52, R52, R47, RZ, 0x2 ;  /* 0x0000002f34347211 */ /* 0x000fe200078f10ff */
[----:B------:R-:W-:Y:S01]  /*26c0*/  FADD.FTZ R47, R56, R50 ;  /* 0x00000032382f7221 */ /* 0x000fe20000010000 */
[C---:B------:R-:W-:Y:S01]  /*26d0*/  IADD3 R56, R49.reuse, 0xf0, RZ ;  /* 0x000000f031387810 */ /* 0x040fe20007ffe0ff */
[----:B------:R-:W-:-:S03]  /*26e0*/  VIADD R50, R49, 0xa0 ;  /* 0x000000a031327836 */ /* 0x000fc60000000000 */
[----:B------:R-:W-:-:S04]  /*26f0*/  SHF.R.S32.HI R57, RZ, 0x1f, R56 ;  /* 0x0000001fff397819 */ /* 0x000fc80000011438 */
[----:B------:R-:W-:Y:S02]  /*2700*/  LEA.HI R56, R57, R56, RZ, 0x2 ;  /* 0x0000003839387211 */ /* 0x000fe400078f10ff */
[----:B------:R-:W-:Y:S02]  /*2710*/  SHF.R.S32.HI R57, RZ, 0x1f, R50 ;  /* 0x0000001fff397819 */ /* 0x000fe40000011432 */
[-C--:B------:R-:W-:Y:S02]  /*2720*/  LEA.HI R53, R53, R42.reuse, RZ, 0x4 ;  /* 0x0000002a35357211 */ /* 0x080fe400078f20ff */
[----:B------:R-:W-:Y:S02]  /*2730*/  IADD3 R48, -R48, R42, RZ ;  /* 0x0000002a30307210 */ /* 0x000fe40007ffe1ff */
[----:B------:R-:W-:Y:S02]  /*2740*/  SHF.R.U32.HI R52, RZ, 0x2, R52 ;  /* 0x00000002ff347819 */ /* 0x000fe40000011634 */
[----:B------:R-:W-:-:S02]  /*2750*/  LOP3.LUT R51, R51, 0x18, RZ, 0x3c, !PT ;  /* 0x0000001833337812 */ /* 0x000fc400078e3cff */
[----:B------:R-:W-:Y:S02]  /*2760*/  LEA.HI R57, R57, R50, RZ, 0x2 ;  /* 0x0000003239397211 */ /* 0x000fe400078f10ff */
[----:B------:R-:W-:Y:S01]  /*2770*/  LEA R50, R49, UR9, 0x5 ;  /* 0x0000000931327c11 */ /* 0x000fe2000f8e28ff */
[----:B------:R-:W-:Y:S01]  /*2780*/  USHF.L.U32 UR9, UR10, 0x7, URZ ;  /* 0x000000070a097899 */ /* 0x000fe2000800063f */
[----:B------:R-:W-:Y:S02]  /*2790*/  SHF.R.U32.HI R53, RZ, 0x4, R53 ;  /* 0x00000004ff357819 */ /* 0x000fe40000011635 */
[----:B------:R-:W-:Y:S02]  /*27a0*/  LOP3.LUT R52, R48, 0x3, R52, 0x78, !PT ;  /* 0x0000000330347812 */ /* 0x000fe400078e7834 */
[----:B------:R-:W-:Y:S01]  /*27b0*/  IADD3 R51, R40, R51, RZ ;  /* 0x0000003328337210 */ /* 0x000fe20007ffe0ff */
[----:B------:R-:W-:Y:S01]  /*27c0*/  ULOP3.LUT UR9, UR9, 0x7f, UR21, 0xf8, !UPT ;  /* 0x0000007f09097892 */ /* 0x000fe2000f8ef815 */
[----:B------:R-:W-:Y:S01]  /*27d0*/  LOP3.LUT R53, R48, 0x3, R53, 0x78, !PT ;  /* 0x0000000330357812 */ /* 0x000fe200078e7835 */
[----:B------:R1:W5:Y:S01]  /*27e0*/  LDL.LU R40, [R1+0xa0] ;  /* 0x0000a00001287983 */ /* 0x0003620000300800 */
[----:B------:R-:W-:-:S02]  /*27f0*/  LEA R49, R52, R50, 0x3 ;  /* 0x0000003234317211 */ /* 0x000fc400078e18ff */
[C---:B------:R-:W-:Y:S01]  /*2800*/  IADD3 R52, P0, R42.reuse, UR12, RZ ;  /* 0x0000000c2a347c10 */ /* 0x040fe2000ff1e0ff */
[----:B------:R0:W-:Y:S02]  /*2810*/  STS.64 [R51], R46 ;  /* 0x0000002e33007388 */ /* 0x0001e40000000a00 */
[----:B0-----:R-:W-:Y:S01]  /*2820*/  LEA R46, R53, R50, 0x3 ;  /* 0x00000032352e7211 */ /* 0x001fe200078e18ff */
[----:B------:R-:W-:Y:S01]  /*2830*/  BAR.SYNC.DEFER_BLOCKING 0x0 ;  /* 0x0000000000007b1d */ /* 0x000fe20000010000 */
[----:B------:R-:W-:Y:S02]  /*2840*/  LEA.HI.X.SX32 R53, R42, RZ, 0x1, P0 ;  /* 0x000000ff2a357211 */ /* 0x000fe400000f0eff */
[----:B------:R-:W-:-:S05]  /*2850*/  MOV R42, UR9 ;  /* 0x00000009002a7c02 */ /* 0x000fca0008000f00 */
[----:B------:R-:W-:Y:S02]  /*2860*/  IMAD.WIDE.U32 R52, R42, 0x280, R52 ;  /* 0x000002802a347825 */ /* 0x000fe400078e0034 */
[----:B------:R1:W5:Y:S01]  /*2870*/  LDL.LU R42, [R1+0x9c] ;  /* 0x00009c00012a7983 */ /* 0x0003620000300800 */
[----:B------:R-:W-:Y:S02]  /*2880*/  SHF.R.U32.HI R57, RZ, 0x2, R57 ;  /* 0x00000002ff397819 */ /* 0x000fe40000011639 */
[----:B------:R-:W-:Y:S02]  /*2890*/  SHF.R.U32.HI R56, RZ, 0x2, R56 ;  /* 0x00000002ff387819 */ /* 0x000fe40000011638 */
[C---:B------:R-:W-:Y:S02]  /*28a0*/  LOP3.LUT R57, R48.reuse, 0x3, R57, 0x78, !PT ;  /* 0x0000000330397812 */ /* 0x040fe400078e7839 */
[----:B------:R-:W-:-:S03]  /*28b0*/  LOP3.LUT R56, R48, 0x3, R56, 0x78, !PT ;  /* 0x0000000330387812 */ /* 0x000fc600078e7838 */
[----:B------:R-:W-:Y:S01]  /*28c0*/  IMAD R57, R57, 0x8, R50 ;  /* 0x0000000839397824 */ /* 0x000fe200078e0232 */
[----:B------:R-:W0:Y:S01]  /*28d0*/  LDS.64 R46, [R46] ;  /* 0x000000002e2e7984 */ /* 0x000e220000000a00 */
[----:B------:R-:W-:-:S03]  /*28e0*/  LEA R50, R56, R50, 0x3 ;  /* 0x0000003238327211 */ /* 0x000fc600078e18ff */
[----:B------:R-:W2:Y:S04]  /*28f0*/  LDS.64 R48, [R49+0xa00] ;  /* 0x000a000031307984 */ /* 0x000ea80000000a00 */
[----:B------:R-:W3:Y:S04]  /*2900*/  LDS.64 R56, [R57+0x1400] ;  /* 0x0014000039387984 */ /* 0x000ee80000000a00 */
[----:B------:R-:W4:Y:S01]  /*2910*/  LDS.64 R50, [R50+0x1e00] ;  /* 0x001e000032327984 */ /* 0x000f220000000a00 */
[----:B------:R-:W-:Y:S01]  /*2920*/  USHF.L.U64.HI UR10, UR10, 0x7, UR17 ;  /* 0x000000070a0a7899 */ /* 0x000fe20008010211 */
[----:B0-----:R-:W-:-:S04]  /*2930*/  FADD.FTZ R46, RZ, R46 ;  /* 0x0000002eff2e7221 */ /* 0x001fc80000010000 */
[----:B--2---:R-:W-:-:S04]  /*2940*/  FADD.FTZ R48, R46, R48 ;  /* 0x000000302e307221 */ /* 0x004fc80000010000 */
[----:B---3--:R-:W-:Y:S02]  /*2950*/  FADD.FTZ R48, R48, R56 ;  /* 0x0000003830307221 */ /* 0x008fe40000010000 */
[----:B------:R-:W0:Y:S01]  /*2960*/  S2R R56, SR_TID.X ;  /* 0x0000000000387919 */ /* 0x000e220000002100 */
[----:B------:R-:W-:Y:S01]  /*2970*/  UIMAD UR10, UR10, 0x280, URZ ;  /* 0x000002800a0a78a4 */ /* 0x000fe2000f8e023f */
[----:B------:R-:W-:Y:S01]  /*2980*/  FADD.FTZ R47, RZ, R47 ;  /* 0x0000002fff2f7221 */ /* 0x000fe20000010000 */
[----:B------:R-:W-:-:S03]  /*2990*/  LEA R46, P0, R52, UR18, 0x3 ;  /* 0x00000012342e7c11 */ /* 0x000fc6000f8018ff */
[----:B------:R-:W-:Y:S01]  /*29a0*/  FADD.FTZ R49, R47, R49 ;  /* 0x000000312f317221 */ /* 0x000fe20000010000 */
[----:B------:R-:W-:-:S04]  /*29b0*/  IADD3 R47, R53, UR10, RZ ;  /* 0x0000000a352f7c10 */ /* 0x000fc8000fffe0ff */
[----:B------:R-:W-:Y:S01]  /*29c0*/  LEA.HI.X R47, R52, UR19, R47, 0x3, P0 ;  /* 0x00000013342f7c11 */ /* 0x000fe200080f1c2f */
[----:B------:R-:W-:Y:S01]  /*29d0*/  FADD.FTZ R49, R49, R57 ;  /* 0x0000003931317221 */ /* 0x000fe20000010000 */
[----:B----4-:R-:W-:-:S03]  /*29e0*/  FADD.FTZ R50, R48, R50 ;  /* 0x0000003230327221 */ /* 0x010fc60000010000 */
[----:B------:R-:W-:Y:S01]  /*29f0*/  FADD.FTZ R51, R49, R51 ;  /* 0x0000003331337221 */ /* 0x000fe20000010000 */
[----:B------:R-:W-:Y:S01]  /*2a00*/  BSSY B0, `(.L_x_305) ;  /* 0x000003e000007945 */ /* 0x000fe20003800000 */
[----:B0-----:R-:W-:-:S03]  /*2a10*/  ISETP.GT.U32.AND P0, PT, R56, 0x3f, PT ;  /* 0x0000003f3800780c */ /* 0x001fc60003f04070 */
[----:B------:R0:W-:Y:S01]  /*2a20*/  STG.E.64 desc[UR14][R46.64+0x18000], R50 ;  /* 0x018000322e007986 */ /* 0x0001e2000c101b0e */
[----:B------:R-:W-:Y:S01]  /*2a30*/  MOV R48, RZ ;  /* 0x000000ff00307202 */ /* 0x000fe20000000f00 */
[----:B0-----:R-:W-:-:S08]  /*2a40*/  IMAD.MOV.U32 R46, RZ, RZ, RZ ;  /* 0x000000ffff2e7224 */ /* 0x001fd000078e00ff */
[----:B-1----:R-:W-:Y:S05]  /*2a50*/  @P0 BRA `(.L_x_306) ;  /* 0x0000000000e00947 */ /* 0x002fea0003800000 */
[----:B------:R-:W-:Y:S01]  /*2a60*/  USHF.L.U32 UR9, UR11, 0x4, URZ ;  /* 0x000000040b097899 */ /* 0x000fe2000800063f */
[----:B------:R-:W-:Y:S02]  /*2a70*/  MOV R46, 0x14 ;  /* 0x00000014002e7802 */ /* 0x000fe40000000f00 */
[----:B------:R-:W-:Y:S01]  /*2a80*/  MOV R47, 0x28 ;  /* 0x00000028002f7802 */ /* 0x000fe20000000f00 */
[----:B------:R-:W-:Y:S01]  /*2a90*/  ULOP3.LUT UR9, UR9, 0x10, URZ, 0xc0, !UPT ;  /* 0x0000001009097892 */ /* 0x000fe2000f8ec03f */
[C---:B------:R-:W-:Y:S02]  /*2aa0*/  SHF.L.U32 R51, R56.reuse, 0x3, RZ ;  /* 0x0000000338337819 */ /* 0x040fe400000006ff */
[----:B------:R-:W-:Y:S02]  /*2ab0*/  MOV R52, 0x28 ;  /* 0x0000002800347802 */ /* 0x000fe40000000f00 */
[----:B------:R-:W-:Y:S02]  /*2ac0*/  LOP3.LUT R51, R51, 0x18, RZ, 0xc0, !PT ;  /* 0x0000001833337812 */ /* 0x000fe400078ec0ff */
[----:B------:R-:W-:-:S05]  /*2ad0*/  LEA.HI R50, R56, UR9, RZ, 0x1e ;  /* 0x0000000938327c11 */ /* 0x000fca000f8ff0ff */
[----:B------:R-:W-:-:S05]  /*2ae0*/  IMAD R50, R50, R46, -UR12 ;  /* 0x8000000c32327e24 */ /* 0x000fca000f8e022e */
[----:B------:R-:W-:-:S04]  /*2af0*/  SHF.R.S32.HI R46, RZ, 0x1f, R50 ;  /* 0x0000001fff2e7819 */ /* 0x000fc80000011432 */
[----:B------:R-:W-:-:S04]  /*2b00*/  LEA.HI R46, R46, R50, RZ, 0x2 ;  /* 0x000000322e2e7211 */ /* 0x000fc800078f10ff */
[----:B------:R-:W-:-:S05]  /*2b10*/  SHF.R.S32.HI R46, RZ, 0x2, R46 ;  /* 0x00000002ff2e7819 */ /* 0x000fca000001142e */
[----:B------:R-:W-:Y:S02]  /*2b20*/  IMAD R46, R46, R47, UR8 ;  /* 0x000000082e2e7e24 */ /* 0x000fe4000f8e022f */
[----:B------:R-:W-:-:S03]  /*2b30*/  VIADD R47, R50, 0x4 ;  /* 0x00000004322f7836 */ /* 0x000fc60000000000 */
[----:B------:R-:W-:Y:S02]  /*2b40*/  IADD3 R46, R46, R51, RZ ;  /* 0x000000332e2e7210 */ /* 0x000fe40007ffe0ff */
[----:B------:R-:W-:-:S04]  /*2b50*/  SHF.R.S32.HI R48, RZ, 0x1f, R47 ;  /* 0x0000001fff307819 */ /* 0x000fc8000001142f */
[----:B------:R-:W-:Y:S02]  /*2b60*/  LEA.HI R48, R48, R47, RZ, 0x2 ;  /* 0x0000002f30307211 */ /* 0x000fe400078f10ff */
[----:B------:R-:W-:Y:S02]  /*2b70*/  MOV R47, 0x28 ;  /* 0x00000028002f7802 */ /* 0x000fe40000000f00 */
[----:B------:R-:W-:-:S05]  /*2b80*/  SHF.R.S32.HI R48, RZ, 0x2, R48 ;  /* 0x00000002ff307819 */ /* 0x000fca0000011430 */
[----:B------:R-:W-:Y:S02]  /*2b90*/  IMAD R48, R48, R47, UR8 ;  /* 0x0000000830307e24 */ /* 0x000fe4000f8e022f */
[----:B------:R-:W0:Y:S02]  /*2ba0*/  LDS.64 R46, [R46] ;  /* 0x000000002e2e7984 */ /* 0x000e240000000a00 */
[----:B------:R-:W-:-:S06]  /*2bb0*/  IMAD.IADD R48, R51, 0x1, R48 ;  /* 0x0000000133307824 */ /* 0x000fcc00078e0230 */
[----:B------:R-:W1:Y:S01]  /*2bc0*/  LDS.64 R48, [R48] ;  /* 0x0000000030307984 */ /* 0x000e620000000a00 */
[----:B0-----:R-:W-:Y:S01]  /*2bd0*/  FADD.FTZ R46, RZ, R46 ;  /* 0x0000002eff2e7221 */ /* 0x001fe20000010000 */
[----:B------:R-:W-:-:S03]  /*2be0*/  FADD.FTZ R47, RZ, R47 ;  /* 0x0000002fff2f7221 */ /* 0x000fc60000010000 */
[----:B-1----:R-:W-:Y:S01]  /*2bf0*/  FADD.FTZ R48, R46, R48 ;  /* 0x000000302e307221 */ /* 0x002fe20000010000 */
[----:B------:R-:W-:Y:S01]  /*2c00*/  IADD3 R46, R50, 0x8, RZ ;  /* 0x00000008322e7810 */ /* 0x000fe20007ffe0ff */
[----:B------:R-:W-:-:S03]  /*2c10*/  FADD.FTZ R49, R47, R49 ;  /* 0x000000312f317221 */ /* 0x000fc60000010000 */
[----:B------:R-:W-:-:S04]  /*2c20*/  SHF.R.S32.HI R47, RZ, 0x1f, R46 ;  /* 0x0000001fff2f7819 */ /* 0x000fc8000001142e */
[----:B------:R-:W-:-:S04]  /*2c30*/  LEA.HI R47, R47, R46, RZ, 0x2 ;  /* 0x0000002e2f2f7211 */ /* 0x000fc800078f10ff */
[----:B------:R-:W-:-:S05]  /*2c40*/  SHF.R.S32.HI R47, RZ, 0x2, R47 ;  /* 0x00000002ff2f7819 */ /* 0x000fca000001142f */
        /* <DEDUP_REMOVED lines=17> */
[----:B------:R-:W-:Y:S02]  /*2d60*/  IMAD.MOV.U32 R47, RZ, RZ, 0x28 ;  /* 0x00000028ff2f7424 */ /* 0x000fe400078e00ff */
[----:B------:R-:W-:-:S04]  /*2d70*/  LEA.HI R46, R46, R50, RZ, 0x2 ;  /* 0x000000322e2e7211 */ /* 0x000fc800078f10ff */
[----:B------:R-:W-:-:S05]  /*2d80*/  SHF.R.S32.HI R46, RZ, 0x2, R46 ;  /* 0x00000002ff2e7819 */ /* 0x000fca000001142e */
[----:B------:R-:W-:-:S05]  /*2d90*/  IMAD R46, R46, R47, UR8 ;  /* 0x000000082e2e7e24 */ /* 0x000fca000f8e022f */
[----:B------:R-:W-:-:S06]  /*2da0*/  IADD3 R46, R51, R46, RZ ;  /* 0x0000002e332e7210 */ /* 0x000fcc0007ffe0ff */
[----:B------:R-:W0:Y:S02]  /*2db0*/  LDS.64 R46, [R46] ;  /* 0x000000002e2e7984 */ /* 0x000e240000000a00 */
[----:B0-----:R-:W-:Y:S01]  /*2dc0*/  FADD.FTZ R48, R48, R46 ;  /* 0x0000002e30307221 */ /* 0x001fe20000010000 */
[----:B------:R-:W-:-:S07]  /*2dd0*/  FADD.FTZ R46, R49, R47 ;  /* 0x0000002f312e7221 */ /* 0x000fce0000010000 */
.L_x_306:
[----:B------:R-:W-:Y:S05]  /*2de0*/  BSYNC B0 ;  /* 0x0000000000007941 */ /* 0x000fea0003800000 */
.L_x_305:
[----:B------:R-:W0:Y:S01]  /*2df0*/  SHFL.BFLY PT, R49, R48, 0x2, 0x1f ;  /* 0x0c401f0030317f89 */ /* 0x000e2200000e0000 */
[----:B-----5:R-:W-:Y:S01]  /*2e00*/  PRMT R50, R42, 0x7632, R50 ;  /* 0x000076322a327816 */ /* 0x020fe20000000032 */
[----:B------:R-:W-:Y:S01]  /*2e10*/  BSSY B0, `(.L_x_307) ;  /* 0x0000018000007945 */ /* 0x000fe20003800000 */
[----:B------:R-:W-:Y:S01]  /*2e20*/  LOP3.LUT P0, RZ, R56, 0xffffffc3, RZ, 0xc0, !PT ;  /* 0xffffffc338ff7812 */ /* 0x000fe2000780c0ff */
[----:B------:R-:W1:Y:S01]  /*2e30*/  SHFL.BFLY PT, R47, R46, 0x2, 0x1f ;  /* 0x0c401f002e2f7f89 */ /* 0x000e6200000e0000 */
[----:B------:R-:W-:-:S03]  /*2e40*/  PRMT R57, R43, 0x7632, R57 ;  /* 0x000076322b397816 */ /* 0x000fc60000000039 */
[----:B------:R-:W-:Y:S01]  /*2e50*/  STL.S16 [R1], R50 ;  /* 0x0000003201007387 */ /* 0x000fe20000100600 */
[----:B0-----:R-:W-:Y:S01]  /*2e60*/  FADD.FTZ R48, R49, R48 ;  /* 0x0000003031307221 */ /* 0x001fe20000010000 */
[----:B-1----:R-:W-:-:S04]  /*2e70*/  FADD.FTZ R46, R47, R46 ;  /* 0x0000002e2f2e7221 */ /* 0x002fc80000010000 */
[----:B------:R-:W0:Y:S04]  /*2e80*/  SHFL.BFLY PT, R49, R48, 0x1, 0x1f ;  /* 0x0c201f0030317f89 */ /* 0x000e2800000e0000 */
[----:B------:R-:W1:Y:S01]  /*2e90*/  SHFL.BFLY PT, R47, R46, 0x1, 0x1f ;  /* 0x0c201f002e2f7f89 */ /* 0x000e6200000e0000 */
[----:B0-----:R-:W-:Y:S01]  /*2ea0*/  FADD.FTZ R42, R48, R49 ;  /* 0x00000031302a7221 */ /* 0x001fe20000010000 */
[----:B-1----:R-:W-:Y:S01]  /*2eb0*/  FADD.FTZ R43, R46, R47 ;  /* 0x0000002f2e2b7221 */ /* 0x002fe20000010000 */
[----:B------:R-:W-:Y:S06]  /*2ec0*/  @P0 BRA `(.L_x_308) ;  /* 0x0000000000300947 */ /* 0x000fec0003800000 */
[----:B------:R-:W0:Y:S01]  /*2ed0*/  LDC.64 R48, c[0x0][0x260] ;  /* 0x00009800ff307b82 */ /* 0x000e220000000a00 */
[----:B------:R-:W-:Y:S01]  /*2ee0*/  SHF.R.U32.HI R47, RZ, 0x2, R56 ;  /* 0x00000002ff2f7819 */ /* 0x000fe20000011638 */
[----:B------:R-:W-:Y:S01]  /*2ef0*/  ULDC UR9, c[0x0][0x10] ;  /* 0x0000040000097ab9 */ /* 0x000fe20000000800 */
[----:B------:R-:W-:Y:S01]  /*2f00*/  MOV R46, UR21 ;  /* 0x00000015002e7c02 */ /* 0x000fe20008000f00 */
[----:B------:R-:W-:Y:S01]  /*2f10*/  UIMAD UR9, UR9, UR4, UR6 ;  /* 0x00000004090972a4 */ /* 0x000fe2000f8e0206 */
[----:B------:R-:W-:-:S04]  /*2f20*/  SHF.L.U32 R47, R47, 0x7, RZ ;  /* 0x000000072f2f7819 */ /* 0x000fc800000006ff */
[----:B------:R-:W-:Y:S01]  /*2f30*/  LOP3.LUT R46, R47, 0xffffff80, R46, 0xe2, !PT ;  /* 0xffffff802f2e7812 */ /* 0x000fe200078ee22e */
[----:B------:R-:W-:-:S05]  /*2f40*/  IMAD.U32 R47, RZ, RZ, UR9 ;  /* 0x00000009ff2f7e24 */ /* 0x000fca000f8e00ff */
[----:B------:R-:W-:-:S04]  /*2f50*/  LEA R46, R47, R46, 0xb ;  /* 0x0000002e2f2e7211 */ /* 0x000fc800078e58ff */
[----:B------:R-:W-:-:S05]  /*2f60*/  SHF.L.U32 R46, R46, 0x1, RZ ;  /* 0x000000012e2e7819 */ /* 0x000fca00000006ff */
[----:B0-----:R-:W-:-:S05]  /*2f70*/  IMAD.WIDE.U32 R46, R46, 0x4, R48 ;  /* 0x000000042e2e7825 */ /* 0x001fca00078e0030 */
[----:B------:R0:W-:Y:S02]  /*2f80*/  STG.E.64 desc[UR14][R46.64], R42 ;  /* 0x0000002a2e007986 */ /* 0x0001e4000c101b0e */
.L_x_308:
[----:B------:R-:W-:Y:S05]  /*2f90*/  BSYNC B0 ;  /* 0x0000000000007941 */ /* 0x000fea0003800000 */
.L_x_307:
[----:B------:R-:W-:Y:S01]  /*2fa0*/  UIADD3 UR9, UP0, UR11, 0x3, URZ ;  /* 0x000000030b097890 */ /* 0x000fe2000ff1e03f */
[----:B------:R-:W-:Y:S02]  /*2fb0*/  PRMT R53, R40, 0x7632, R53 ;  /* 0x0000763228357816 */ /* 0x000fe40000000035 */
[----:B------:R-:W-:Y:S01]  /*2fc0*/  PRMT R52, R41, 0x7632, R52 ;  /* 0x0000763229347816 */ /* 0x000fe20000000034 */
[----:B------:R-:W-:Y:S01]  /*2fd0*/  UIADD3.X UR10, URZ, UR5, URZ, UP0, !UPT ;  /* 0x000000053f0a7290 */ /* 0x000fe200087fe43f */
[----:B------:R-:W-:Y:S01]  /*2fe0*/  PRMT R51, R38, 0x7632, R51 ;  /* 0x0000763226337816 */ /* 0x000fe20000000033 */
[----:B------:R-:W-:Y:S01]  /*2ff0*/  UISETP.GE.U32.AND UP0, UPT, UR9, UR20, UPT ;  /* 0x000000140900728c */ /* 0x000fe2000bf06070 */
[----:B------:R-:W-:Y:S02]  /*3000*/  PRMT R50, R39, 0x7632, R50 ;  /* 0x0000763227327816 */ /* 0x000fe40000000032 */
[----:B------:R-:W-:Y:S01]  /*3010*/  PRMT R49, R36, 0x7632, R49 ;  /* 0x0000763224317816 */ /* 0x000fe20000000031 */
[----:B------:R-:W-:Y:S01]  /*3020*/  UISETP.GE.AND.EX UP0, UPT, UR10, UR7, UPT, UP0 ;  /* 0x000000070a00728c */ /* 0x000fe2000bf06300 */
[----:B------:R-:W-:-:S02]  /*3030*/  PRMT R48, R37, 0x7632, R48 ;  /* 0x0000763225307816 */ /* 0x000fc40000000030 */
[----:B0-----:R-:W-:Y:S02]  /*3040*/  PRMT R47, R34, 0x7632, R47 ;  /* 0x00007632222f7816 */ /* 0x001fe4000000002f */
[----:B------:R-:W-:Y:S02]  /*3050*/  PRMT R46, R35, 0x7632, R46 ;  /* 0x00007632232e7816 */ /* 0x000fe4000000002e */
[----:B------:R-:W-:Y:S02]  /*3060*/  PLOP3.LUT P0, PT, PT, PT, UP0, 0x80, 0x0 ;  /* 0x000000000000781c */ /* 0x000fe40003f0f008 */
        /* <DEDUP_REMOVED lines=23> */
[----:B------:R-:W-:Y:S01]  /*31e0*/  PRMT R11, R11, 0x7632, R11 ;  /* 0x000076320b0b7816 */ /* 0x000fe2000000000b */
[----:B------:R-:W-:Y:S06]  /*31f0*/  @P0 BRA `(.L_x_309) ;  /* 0x0000000000580947 */ /* 0x000fec0003800000 */
[----:B------:R-:W-:Y:S01]  /*3200*/  BAR.SYNC.DEFER_BLOCKING 0x0 ;  /* 0x0000000000007b1d */ /* 0x000fe20000010000 */
[----:B------:R-:W-:-:S13]  /*3210*/  ISETP.NE.AND P0, PT, R56, RZ, PT ;  /* 0x000000ff3800720c */ /* 0x000fda0003f05270 */
[----:B------:R-:W-:Y:S05]  /*3220*/  @P0 BRA `(.L_x_310) ;  /* 0x0000000000400947 */ /* 0x000fea0003800000 */
[----:B------:R-:W0:Y:S01]  /*3230*/  LDC.64 R20, c[0x0][0x268] ;  /* 0x00009a00ff147b82 */ /* 0x000e220000000a00 */
[----:B------:R-:W-:Y:S02]  /*3240*/  MOV R18, UR6 ;  /* 0x0000000600127c02 */ /* 0x000fe40008000f00 */
[----:B------:R-:W-:-:S03]  /*3250*/  ISETP.NE.AND P0, PT, RZ, UR21, PT ;  /* 0x00000015ff007c0c */ /* 0x000fc6000bf05270 */
[----:B0-----:R-:W-:-:S04]  /*3260*/  IMAD.WIDE.U32 R18, R18, 0x4, R20 ;  /* 0x0000000412127825 */ /* 0x001fc800078e0014 */
[----:B------:R-:W-:-:S05]  /*3270*/  IMAD.MOV.U32 R20, RZ, RZ, 0x7fffff81 ;  /* 0x7fffff81ff147424 */ /* 0x000fca00078e00ff */
[----:B------:R-:W-:Y:S01]  /*3280*/  SEL R20, R20, 0x1, !P0 ;  /* 0x0000000114147807 */ /* 0x000fe20004000000 */
[----:B------:R-:W-:Y:S06]  /*3290*/  MEMBAR.ALL.GPU ;  /* 0x0000000000007992 */ /* 0x000fec000000a000 */
[----:B------:R-:W-:-:S00]  /*32a0*/  ERRBAR ;  /* 0x00000000000079ab */ /* 0x000fc00000000000 */
[----:B------:R-:W-:Y:S06]  /*32b0*/  CGAERRBAR ;  /* 0x00000000000075ab */ /* 0x000fec0000000000 */
[----:B------:R0:W5:Y:S02]  /*32c0*/  ATOM.E.ADD.STRONG.GPU PT, R20, desc[UR14][R18.64], R20 ;  /* 0x000000141214798a */ /* 0x00016400081ee1ce */
.L_x_311:
[----:B------:R-:W2:Y:S04]  /*32d0*/  LD.E.STRONG.GPU R21, desc[UR14][R18.64] ;  /* 0x0000000e12157980 */ /* 0x000ea8000c10f900 */
[----:B--2---:R-:W-:Y:S01]  /*32e0*/  CCTL.IVALL ;  /* 0x00000000ff00798f */ /* 0x004fe20002000000 */
[----:B------:R-:W-:Y:S05]  /*32f0*/  YIELD ;  /* 0x0000000000007946 */ /* 0x000fea0003800000 */
[----:B-----5:R-:W-:-:S04]  /*3300*/  LOP3.LUT R21, R21, R20, RZ, 0x3c, !PT ;  /* 0x0000001415157212 */ /* 0x020fc800078e3cff */
[----:B------:R-:W-:-:S13]  /*3310*/  ISETP.GT.AND P0, PT, R21, -0x1, PT ;  /* 0xffffffff1500780c */ /* 0x000fda0003f04270 */
[----:B------:R-:W-:Y:S05]  /*3320*/  @P0 BRA `(.L_x_311) ;  /* 0xfffffffc00e80947 */ /* 0x000fea000383ffff */
.L_x_310:
[----:B------:R-:W-:Y:S05]  /*3330*/  WARPSYNC.ALL ;  /* 0x0000000000007948 */ /* 0x000fea0003800000 */
[----:B------:R-:W-:Y:S06]  /*3340*/  BAR.SYNC.DEFER_BLOCKING 0x0 ;  /* 0x0000000000007b1d */ /* 0x000fec0000010000 */
[----:B------:R-:W-:Y:S05]  /*3350*/  BRA `(.L_x_312) ;  /* 0x0000000000647947 */ /* 0x000fea0003800000 */
.L_x_309:
        /* <DEDUP_REMOVED lines=10> */
[----:B------:R-:W-:Y:S02]  /*3400*/  MOV R18, UR18 ;  /* 0x0000001200127c02 */ /* 0x000fe40008000f00 */
[----:B------:R-:W-:-:S02]  /*3410*/  SEL R20, R20, 0x1, !P0 ;  /* 0x0000000114147807 */ /* 0x000fc40004000000 */
[----:B------:R-:W-:Y:S01]  /*3420*/  IMAD.U32 R19, RZ, RZ, UR19 ;  /* 0x00000013ff137e24 */ /* 0x000fe2000f8e00ff */
[----:B------:R-:W-:Y:S06]  /*3430*/  MEMBAR.ALL.GPU ;  /* 0x0000000000007992 */ /* 0x000fec000000a000 */
[----:B------:R-:W-:-:S00]  /*3440*/  ERRBAR ;  /* 0x00000000000079ab */ /* 0x000fc00000000000 */
[----:B------:R-:W-:Y:S06]  /*3450*/  CGAERRBAR ;  /* 0x00000000000075ab */ /* 0x000fec0000000000 */
[----:B------:R0:W5:Y:S02]  /*3460*/  ATOM.E.ADD.STRONG.GPU PT, R20, desc[UR14][R18.64], R20 ;  /* 0x000000141214798a */ /* 0x00016400081ee1ce */
.L_x_314:
[----:B------:R-:W2:Y:S04]  /*3470*/  LD.E.STRONG.GPU R21, desc[UR14][R18.64] ;  /* 0x0000000e12157980 */ /* 0x000ea8000c10f900 */
[----:B--2---:R-:W-:Y:S01]  /*3480*/  CCTL.IVALL ;  /* 0x00000000ff00798f */ /* 0x004fe20002000000 */
[----:B------:R-:W-:Y:S05]  /*3490*/  YIELD ;  /* 0x0000000000007946 */ /* 0x000fea0003800000 */
[----:B-----5:R-:W-:-:S04]  /*34a0*/  LOP3.LUT R21, R21, R20, RZ, 0x3c, !PT ;  /* 0x0000001415157212 */ /* 0x020fc800078e3cff */
[----:B------:R-:W-:-:S13]  /*34b0*/  ISETP.GT.AND P0, PT, R21, -0x1, PT ;  /* 0xffffffff1500780c */ /* 0x000fda0003f04270 */
[----:B------:R-:W-:Y:S05]  /*34c0*/  @P0 BRA `(.L_x_314) ;  /* 0xfffffffc00e80947 */ /* 0x000fea000383ffff */
.L_x_313:
[----:B------:R-:W-:Y:S05]  /*34d0*/  WARPSYNC.ALL ;  /* 0x0000000000007948 */ /* 0x000fea0003800000 */
[----:B------:R-:W-:Y:S06]  /*34e0*/  BAR.SYNC.DEFER_BLOCKING 0x0 ;  /* 0x0000000000007b1d */ /* 0x000fec0000010000 */
.L_x_312:
        /* <DEDUP_REMOVED lines=8> */
[C---:B------:R-:W-:Y:S02]  /*3570*/  SHF.L.U32 R19, R20.reuse, 0x3, RZ ;  /* 0x0000000314137819 */ /* 0x040fe400000006ff */
[----:B------:R-:W-:Y:S02]  /*3580*/  LOP3.LUT R20, R20, 0xf, RZ, 0xc0, !PT ;  /* 0x0000000f14147812 */ /* 0x000fe400078ec0ff */
[----:B------:R-:W-:Y:S02]  /*3590*/  LOP3.LUT R19, R19, 0x7fffff80, RZ, 0xc0, !PT ;  /* 0x7fffff8013137812 */ /* 0x000fe400078ec0ff */
[----:B------:R-:W-:Y:S01]  /*35a0*/  MOV R18, UR5 ;  /* 0x0000000500127c02 */ /* 0x000fe20008000f00 */
[----:B0-----:R-:W0:Y:S03]  /*35b0*/  LDC.64 R2, c[0x0][0x260] ;  /* 0x00009800ff027b82 */ /* 0x001e260000000a00 */
[----:B------:R-:W-:-:S05]  /*35c0*/  LEA R18, R18, R19, 0xb ;  /* 0x0000001312127211 */ /* 0x000fca00078e58ff */
[----:B------:R-:W-:-:S05]  /*35d0*/  IMAD.IADD R18, R18, 0x1, R20 ;  /* 0x0000000112127824 */ /* 0x000fca00078e0214 */
[----:B------:R-:W-:-:S04]  /*35e0*/  SHF.L.U32 R26, R18, 0x1, RZ ;  /* 0x00000001121a7819 */ /* 0x000fc800000006ff */
[C---:B------:R-:W-:Y:S02]  /*35f0*/  IADD3 R24, R26.reuse, 0x20, RZ ;  /* 0x000000201a187810 */ /* 0x040fe40007ffe0ff */
[C---:B------:R-:W-:Y:S01]  /*3600*/  IADD3 R22, R26.reuse, 0x40, RZ ;  /* 0x000000401a167810 */ /* 0x040fe20007ffe0ff */
[----:B0-----:R-:W-:-:S04]  /*3610*/  IMAD.WIDE.U32 R20, R26, 0x4, R2 ;  /* 0x000000041a147825 */ /* 0x001fc800078e0002 */
[--C-:B------:R-:W-:Y:S02]  /*3620*/  IMAD.WIDE.U32 R24, R24, 0x4, R2.reuse ;  /* 0x0000000418187825 */ /* 0x100fe400078e0002 */
[----:B------:R-:W2:Y:S02]  /*3630*/  LDG.E.64 R20, desc[UR14][R20.64] ;  /* 0x0000000e14147981 */ /* 0x000ea4000c1e1b00 */
[--C-:B------:R-:W-:Y:S02]  /*3640*/  IMAD.WIDE.U32 R22, R22, 0x4, R2.reuse ;  /* 0x0000000416167825 */ /* 0x100fe400078e0002 */
[----:B------:R-:W3:Y:S02]  /*3650*/  LDG.E.64 R24, desc[UR14][R24.64] ;  /* 0x0000000e18187981 */ /* 0x000ee4000c1e1b00 */
[----:B------:R-:W-:Y:S02]  /*3660*/  VIADD R18, R26, 0x60 ;  /* 0x000000601a127836 */ /* 0x000fe40000000000 */
[----:B------:R-:W4:Y:S02]  /*3670*/  LDG.E.64 R22, desc[UR14][R22.64] ;  /* 0x0000000e16167981 */ /* 0x000f24000c1e1b00 */
[----:B------:R-:W-:-:S06]  /*3680*/  IMAD.WIDE.U32 R18, R18, 0x4, R2 ;  /* 0x0000000412127825 */ /* 0x000fcc00078e0002 */
[----:B------:R-:W4:Y:S01]  /*3690*/  LDG.E.64 R18, desc[UR14][R18.64] ;  /* 0x0000000e12127981 */ /* 0x000f22000c1e1b00 */
[----:B------:R-:W-:Y:S01]  /*36a0*/  IADD3 R27, R26, 0xc0, RZ ;  /* 0x000000c01a1b7810 */ /* 0x000fe20007ffe0ff */
[----:B--2---:R-:W-:Y:S01]  /*36b0*/  FADD.FTZ R20, RZ, R20 ;  /* 0x00000014ff147221 */ /* 0x004fe20000010000 */
[----:B------:R-:W-:-:S03]  /*36c0*/  FADD.FTZ R21, RZ, R21 ;  /* 0x00000015ff157221 */ /* 0x000fc60000010000 */
[----:B---3--:R-:W-:Y:S01]  /*36d0*/  FADD.FTZ R20, R24, R20 ;  /* 0x0000001418147221 */ /* 0x008fe20000010000 */
[----:B------:R-:W-:-:S03]  /*36e0*/  FADD.FTZ R21, R25, R21 ;  /* 0x0000001519157221 */ /* 0x000fc60000010000 */
[----:B----4-:R-:W-:Y:S01]  /*36f0*/  FADD.FTZ R20, R22, R20 ;  /* 0x0000001416147221 */ /* 0x010fe20000010000 */
[----:B------:R-:W-:Y:S01]  /*3700*/  IADD3 R22, R26, 0x80, RZ ;  /* 0x000000801a167810 */ /* 0x000fe20007ffe0ff */
[----:B------:R-:W-:-:S04]  /*3710*/  FADD.FTZ R56, R23, R21 ;  /* 0x0000001517387221 */ /* 0x000fc80000010000 */
[----:B------:R-:W-:-:S04]  /*3720*/  IMAD.WIDE.U32 R22, R22, 0x4, R2 ;  /* 0x0000000416167825 */ /* 0x000fc800078e0002 */
[----:B------:R-:W-:Y:S01]  /*3730*/  FADD.FTZ R18, R18, R20 ;  /* 0x0000001412127221 */ /* 0x000fe20000010000 */
[C---:B------:R-:W-:Y:S01]  /*3740*/  IADD3 R20, R26.reuse, 0xa0, RZ ;  /* 0x000000a01a147810 */ /* 0x040fe20007ffe0ff */
[----:B------:R-:W-:Y:S01]  /*3750*/  VIADD R24, R26, 0xe0 ;  /* 0x000000e01a187836 */ /* 0x000fe20000000000 */
[----:B------:R-:W2:Y:S03]  /*3760*/  LDG.E.64 R22, desc[UR14][R22.64] ;  /* 0x0000000e16167981 */ /* 0x000ea6000c1e1b00 */
[----:B------:R-:W-:-:S04]  /*3770*/  IMAD.WIDE.U32 R20, R20, 0x4, R2 ;  /* 0x0000000414147825 */ /* 0x000fc800078e0002 */
[--C-:B------:R-:W-:Y:S02]  /*3780*/  IMAD.WIDE.U32 R26, R27, 0x4, R2.reuse ;  /* 0x000000041b1a7825 */ /* 0x100fe400078e0002 */
[----:B------:R-:W3:Y:S02]  /*3790*/  LDG.E.64 R20, desc[UR14][R20.64] ;  /* 0x0000000e14147981 */ /* 0x000ee4000c1e1b00 */
[----:B------:R-:W-:Y:S02]  /*37a0*/  IMAD.WIDE.U32 R24, R24, 0x4, R2 ;  /* 0x0000000418187825 */ /* 0x000fe400078e0002 */
[----:B------:R-:W4:Y:S04]  /*37b0*/  LDG.E.64 R26, desc[UR14][R26.64] ;  /* 0x0000000e1a1a7981 */ /* 0x000f28000c1e1b00 */
[----:B------:R-:W4:Y:S04]  /*37c0*/  LDG.E.64 R24, desc[UR14][R24.64] ;  /* 0x0000000e18187981 */ /* 0x000f28000c1e1b00 */
[----:B------:R0:W5:Y:S01]  /*37d0*/  LDL.LU.64 R2, [R1+0xa0] ;  /* 0x0000a00001027983 */ /* 0x0001620000300a00 */
[----:B------:R-:W-:Y:S01]  /*37e0*/  FADD.FTZ R19, R19, R56 ;  /* 0x0000003813137221 */ /* 0x000fe20000010000 */
[----:B--2---:R-:W-:-:S03]  /*37f0*/  FADD.FTZ R18, R22, R18 ;  /* 0x0000001216127221 */ /* 0x004fc60000010000 */
[----:B------:R-:W-:Y:S01]  /*3800*/  FADD.FTZ R19, R23, R19 ;  /* 0x0000001317137221 */ /* 0x000fe20000010000 */
[----:B---3--:R-:W-:-:S03]  /*3810*/  FADD.FTZ R18, R20, R18 ;  /* 0x0000001214127221 */ /* 0x008fc60000010000 */
[----:B------:R-:W-:Y:S01]  /*3820*/  FADD.FTZ R19, R21, R19 ;  /* 0x0000001315137221 */ /* 0x000fe20000010000 */
[----:B----4-:R-:W-:-:S03]  /*3830*/  FADD.FTZ R18, R26, R18 ;  /* 0x000000121a127221 */ /* 0x010fc60000010000 */
[----:B------:R-:W-:Y:S01]  /*3840*/  FADD.FTZ R19, R27, R19 ;  /* 0x000000131b137221 */ /* 0x000fe20000010000 */
[----:B------:R-:W-:-:S03]  /*3850*/  FADD.FTZ R18, R24, R18 ;  /* 0x0000001218127221 */ /* 0x000fc60000010000 */
[----:B0-----:R-:W-:-:S07]  /*3860*/  FADD.FTZ R19, R25, R19 ;  /* 0x0000001319137221 */ /* 0x001fce0000010000 */
.L_x_316:
[----:B------:R-:W-:Y:S05]  /*3870*/  BSYNC B0 ;  /* 0x0000000000007941 */ /* 0x000fea0003800000 */
.L_x_315:
[----:B------:R-:W2:Y:S04]  /*3880*/  LDL.LU R22, [R1+0x98] ;  /* 0x0000980001167983 */ /* 0x000ea80000300800 */
[----:B------:R-:W0:Y:S01]  /*3890*/  SHFL.BFLY PT, R20, R18, 0x8, 0x1f ;  /* 0x0d001f0012147f89 */ /* 0x000e2200000e0000 */
[----:B------:R-:W1:Y:S01]  /*38a0*/  S2R R26, SR_TID.X ;  /* 0x00000000001a7919 */ /* 0x000e620000002100 */
[----:B------:R-:W-:Y:S02]  /*38b0*/  UIADD3 UR5, UR13, 0x3480, URZ ;  /* 0x000034800d057890 */ /* 0x000fe4000fffe03f */
[----:B------:R-:W-:Y:S01]  /*38c0*/  USHF.L.U32 UR11, UR11, 0x4, URZ ;  /* 0x000000040b0b7899 */ /* 0x000fe2000800063f */
[----:B------:R-:W3:Y:S01]  /*38d0*/  LDL.LU R25, [R1+0x38] ;  /* 0x0000380001197983 */ /* 0x000ee20000300800 */
[----:B0-----:R-:W-:Y:S01]  /*38e0*/  FADD.FTZ R18, R20, R18 ;  /* 0x0000001214127221 */ /* 0x001fe20000010000 */
[----:B-1----:R-:W-:-:S02]  /*38f0*/  LOP3.LUT P0, RZ, R26, 0xffffff0f, RZ, 0xc0, !PT ;  /* 0xffffff0f1aff7812 */ /* 0x002fc4000780c0ff */
[----:B------:R-:W0:Y:S01]  /*3900*/  SHFL.BFLY PT, R20, R19, 0x8, 0x1f ;  /* 0x0d001f0013147f89 */ /* 0x000e2200000e0000 */
[----:B------:R-:W-:Y:S01]  /*3910*/  ULEA UR5, UR16, UR5, 0x18 ;  /* 0x0000000510057291 */ /* 0x000fe2000f8ec03f */
[----:B------:R-:W-:Y:S01]  /*3920*/  SHF.L.U32 R51, R51, 0x10, RZ ;  /* 0x0000001033337819 */ /* 0x000fe200000006ff */
[----:B------:R-:W-:Y:S01]  /*3930*/  IMAD.U32 R47, R47, 0x10000, RZ ;  /* 0x000100002f2f7824 */ /* 0x000fe200078e00ff */
[----:B------:R-:W4:Y:S01]  /*3940*/  LDL.LU R24, [R1+0x14] ;  /* 0x0000140001187983 */ /* 0x000f220000300800 */
[----:B------:R-:W-:Y:S01]  /*3950*/  ULOP3.LUT UR11, UR11, 0x10, URZ, 0xc0, !UPT ;  /* 0x000000100b0b7892 */ /* 0x000fe2000f8ec03f */
[----:B------:R-:W-:Y:S01]  /*3960*/  SHF.L.U32 R41, R41, 0x10, RZ ;  /* 0x0000001029297819 */ /* 0x000fe200000006ff */
[----:B------:R-:W-:Y:S01]  /*3970*/  IMAD.U32 R29, R29, 0x10000, RZ ;  /* 0x000100001d1d7824 */ /* 0x000fe200078e00ff */
[----:B------:R-:W3:Y:S01]  /*3980*/  LDL.LU R21, [R1+0xc] ;  /* 0x00000c0001157983 */ /* 0x000ee20000300800 */
[----:B------:R-:W-:Y:S02]  /*3990*/  SHF.L.U32 R37, R37, 0x10, RZ ;  /* 0x0000001025257819 */ /* 0x000fe400000006ff */
[----:B------:R-:W-:Y:S01]  /*39a0*/  SHF.L.U32 R33, R33, 0x10, RZ ;  /* 0x0000001021217819 */ /* 0x000fe200000006ff */
[----:B------:R-:W3:Y:S01]  /*39b0*/  LDL.LU R23, [R1] ;  /* 0x0000000001177983 */ /* 0x000ee20000300800 */
[----:B------:R-:W-:-:S02]  /*39c0*/  SHF.L.U32 R14, R14, 0x10, RZ ;  /* 0x000000100e0e7819 */ /* 0x000fc400000006ff */
[----:B------:R-:W-:Y:S01]  /*39d0*/  SHF.L.U32 R10, R10, 0x10, RZ ;  /* 0x000000100a0a7819 */ /* 0x000fe200000006ff */
[----:B------:R-:W-:Y:S01]  /*39e0*/  IMAD.U32 R53, R53, 0x10000, RZ ;  /* 0x0001000035357824 */ /* 0x000fe200078e00ff */
[----:B------:R-:W-:Y:S01]  /*39f0*/  SHF.L.U32 R50, R50, 0x10, RZ ;  /* 0x0000001032327819 */ /* 0x000fe200000006ff */
[----:B------:R-:W-:Y:S01]  /*3a00*/  IMAD.U32 R57, R57, 0x10000, RZ ;  /* 0x0001000039397824 */ /* 0x000fe200078e00ff */
[----:B------:R-:W-:Y:S01]  /*3a10*/  SHF.L.U32 R46, R46, 0x10, RZ ;  /* 0x000000102e2e7819 */ /* 0x000fe200000006ff */
[----:B------:R-:W-:Y:S01]  /*3a20*/  IMAD.U32 R32, R32, 0x10000, RZ ;  /* 0x0001000020207824 */ /* 0x000fe200078e00ff */
[----:B------:R-:W-:Y:S02]  /*3a30*/  SHF.L.U32 R40, R40, 0x10, RZ ;  /* 0x0000001028287819 */ /* 0x000fe400000006ff */
[----:B------:R-:W-:Y:S01]  /*3a40*/  SHF.L.U32 R36, R36, 0x10, RZ ;  /* 0x0000001024247819 */ /* 0x000fe200000006ff */
[----:B0-----:R-:W-:Y:S01]  /*3a50*/  FADD.FTZ R19, R20, R19 ;  /* 0x0000001314137221 */ /* 0x001fe20000010000 */
[----:B------:R-:W-:Y:S01]  /*3a60*/  SHF.L.U32 R28, R28, 0x10, RZ ;  /* 0x000000101c1c7819 */ /* 0x000fe200000006ff */
[----:B------:R-:W0:Y:S01]  /*3a70*/  SHFL.BFLY PT, R20, R18, 0x4, 0x1f ;  /* 0x0c801f0012147f89 */ /* 0x000e2200000e0000 */
[----:B------:R-:W-:-:S02]  /*3a80*/  SHF.L.U32 R15, R15, 0x10, RZ ;  /* 0x000000100f0f7819 */ /* 0x000fc400000006ff */
        /* <DEDUP_REMOVED lines=18> */
[----:B------:R-:W-:Y:S01]  /*3bb0*/  @!P0 FMUL.FTZ R18, R18, 1.2207031431898940355e-05 ;  /* 0x374ccccd12128820 */ /* 0x000fe20000410000 */
[----:B0-----:R-:W-:Y:S01]  /*3bc0*/  FADD.FTZ R19, R19, R20 ;  /* 0x0000001413137221 */ /* 0x001fe20000010000 */
[----:B------:R-:W-:-:S03]  /*3bd0*/  @!P0 SHF.R.U32.HI R20, RZ, 0x1, R26 ;  /* 0x00000001ff148819 */ /* 0x000fc6000001161a */
[----:B------:R-:W-:Y:S01]  /*3be0*/  @!P0 FMUL.FTZ R19, R19, 1.2207031431898940355e-05 ;  /* 0x374ccccd13138820 */ /* 0x000fe20000410000 */
[----:B------:R-:W-:-:S05]  /*3bf0*/  @!P0 LOP3.LUT R20, R20, 0x7ffffff8, RZ, 0xc0, !PT ;  /* 0x7ffffff814148812 */ /* 0x000fca00078ec0ff */
[----:B------:R2:W-:Y:S02]  /*3c00*/  @!P0 STS.64 [R20+UR5], R18 ;  /* 0x0000001214008988 */ /* 0x0005e40008000a05 */
[----:B--2---:R-:W-:Y:S02]  /*3c10*/  IADD3 R18, R22, -UR11, RZ ;  /* 0x8000000b16127c10 */ /* 0x004fe4000fffe0ff */
[----:B------:R-:W2:Y:S02]  /*3c20*/  LDL.LU R22, [R1+0x10] ;  /* 0x0000100001167983 */ /* 0x000ea40000300800 */
[----:B------:R-:W-:Y:S01]  /*3c30*/  LEA R18, R18, UR5, 0x3 ;  /* 0x0000000512127c11 */ /* 0x000fe2000f8e18ff */
[----:B------:R-:W-:Y:S06]  /*3c40*/  BAR.SYNC.DEFER_BLOCKING 0x0 ;  /* 0x0000000000007b1d */ /* 0x000fec0000010000 */
[----:B------:R-:W0:Y:S02]  /*3c50*/  LDS.64 R18, [R18] ;  /* 0x0000000012127984 */ /* 0x000e240000000a00 */
[--C-:B0----5:R-:W-:Y:S01]  /*3c60*/  FFMA.FTZ R0, R0, R3, -R18.reuse ;  /* 0x0000000300007223 */ /* 0x121fe20000010812 */
[C-C-:B----4-:R-:W-:Y:S01]  /*3c70*/  FFMA.FTZ R20, R3.reuse, R24, -R18.reuse ;  /* 0x0000001803147223 */ /* 0x150fe20000010812 */
[C-C-:B---3--:R-:W-:Y:S01]  /*3c80*/  FFMA.FTZ R21, R3.reuse, R21, -R18.reuse ;  /* 0x0000001503157223 */ /* 0x148fe20000010812 */
[C-C-:B------:R-:W-:Y:S01]  /*3c90*/  FFMA.FTZ R60, R3.reuse, R60, -R18.reuse ;  /* 0x0000003c033c7223 */ /* 0x140fe20000010812 */
[C-C-:B------:R-:W-:Y:S01]  /*3ca0*/  FFMA.FTZ R58, R3.reuse, R58, -R18.reuse ;  /* 0x0000003a033a7223 */ /* 0x140fe20000010812 */
[C-C-:B------:R-:W-:Y:S01]  /*3cb0*/  FFMA.FTZ R54, R3.reuse, R54, -R18.reuse ;  /* 0x0000003603367223 */ /* 0x140fe20000010812 */
[C-C-:B------:R-:W-:Y:S01]  /*3cc0*/  FFMA.FTZ R7, R3.reuse, R7, -R18.reuse ;  /* 0x0000000703077223 */ /* 0x140fe20000010812 */
[----:B------:R-:W-:Y:S01]  /*3cd0*/  FFMA.FTZ R3, R3, R9, -R18 ;  /* 0x0000000903037223 */ /* 0x000fe20000010812 */
[----:B------:R-:W-:Y:S01]  /*3ce0*/  SHF.L.U32 R9, R23, 0x10, RZ ;  /* 0x0000001017097819 */ /* 0x000fe200000006ff */
[----:B------:R-:W-:Y:S01]  /*3cf0*/  FADD.FTZ R53, -R44, R53 ;  /* 0x000000352c357221 */ /* 0x000fe20000010100 */
[----:B------:R-:W-:Y:S01]  /*3d00*/  FFMA.FTZ R0, R25, -R19, R0 ;  /* 0x8000001319007223 */ /* 0x000fe20000010000 */
[----:B------:R-:W-:-:S02]  /*3d10*/  FFMA.FTZ R5, R5, R4, -R18 ;  /* 0x0000000405057223 */ /* 0x000fc40000010812 */
        /* <DEDUP_REMOVED lines=8> */
[----:B--2---:R-:W-:Y:S02]  /*3da0*/  FFMA.FTZ R9, R4, R22, -R18 ;  /* 0x0000001604097223 */ /* 0x004fe40000010812 */
[----:B------:R-:W2:Y:S01]  /*3db0*/  LDL.LU R22, [R1+0x48] ;  /* 0x0000480001167983 */ /* 0x000ea20000300800 */
[----:B------:R-:W-:-:S03]  /*3dc0*/  FMUL.FTZ R53, R2, R53 ;  /* 0x0000003502357220 */ /* 0x000fc60000410000 */
[----:B------:R-:W3:Y:S04]  /*3dd0*/  LDL.LU R25, [R1+0x54] ;  /* 0x0000540001197983 */ /* 0x000ee80000300800 */
[----:B------:R-:W4:Y:S01]  /*3de0*/  LDL.LU R23, [R1+0x50] ;  /* 0x0000500001177983 */ /* 0x000f220000300800 */
[----:B------:R-:W-:-:S03]  /*3df0*/  FFMA.FTZ R51, -R19, R53, R51 ;  /* 0x0000003513337223 */ /* 0x000fc60000010133 */
[----:B------:R-:W4:Y:S01]  /*3e00*/  LDL.LU R26, [R1+0x4c] ;  /* 0x00004c00011a7983 */ /* 0x000f220000300800 */
[C-C-:B------:R-:W-:Y:S01]  /*3e10*/  FFMA.FTZ R61, R4.reuse, R61, -R18.reuse ;  /* 0x0000003d043d7223 */ /* 0x140fe20000010812 */
[C-C-:B------:R-:W-:Y:S01]  /*3e20*/  FFMA.FTZ R59, R4.reuse, R59, -R18.reuse ;  /* 0x0000003b043b7223 */ /* 0x140fe20000010812 */
[C-C-:B------:R-:W-:Y:S01]  /*3e30*/  FFMA.FTZ R55, R4.reuse, R55, -R18.reuse ;  /* 0x0000003704377223 */ /* 0x140fe20000010812 */
[----:B------:R-:W4:Y:S01]  /*3e40*/  LDL.LU R53, [R1+0x44] ;  /* 0x0000440001357983 */ /* 0x000f220000300800 */
[C-C-:B------:R-:W-:Y:S01]  /*3e50*/  FFMA.FTZ R6, R4.reuse, R6, -R18.reuse ;  /* 0x0000000604067223 */ /* 0x140fe20000010812 */
[C-C-:B------:R-:W-:Y:S01]  /*3e60*/  FFMA.FTZ R8, R4.reuse, R8, -R18.reuse ;  /* 0x0000000804087223 */ /* 0x140fe20000010812 */
[--C-:B------:R-:W-:Y:S01]  /*3e70*/  FFMA.FTZ R4, R4, R45, -R18.reuse ;  /* 0x0000002d04047223 */ /* 0x100fe20000010812 */
[----:B------:R-:W4:Y:S01]  /*3e80*/  LDL.LU R24, [R1+0x40] ;  /* 0x0000400001187983 */ /* 0x000f220000300800 */
        /* <DEDUP_REMOVED lines=8> */
[----:B------:R-:W-:Y:S01]  /*3f10*/  SHF.L.U32 R42, R42, 0x10, RZ ;  /* 0x000000102a2a7819 */ /* 0x000fe200000006ff */
[C---:B------:R-:W-:Y:S01]  /*3f20*/  FADD.FTZ R52, -R44.reuse, R52 ;  /* 0x000000342c347221 */ /* 0x040fe20000010100 */
[----:B------:R-:W-:Y:S01]  /*3f30*/  SHF.L.U32 R39, R39, 0x10, RZ ;  /* 0x0000001027277819 */ /* 0x000fe200000006ff */
[----:B------:R-:W-:Y:S01]  /*3f40*/  FADD.FTZ R49, -R44, R49 ;  /* 0x000000312c317221 */ /* 0x000fe20000010100 */
[----:B------:R-:W-:Y:S01]  /*3f50*/  SHF.L.U32 R38, R38, 0x10, RZ ;  /* 0x0000001026267819 */ /* 0x000fe200000006ff */
[----:B------:R-:W-:Y:S01]  /*3f60*/  FADD.FTZ R48, -R44, R48 ;  /* 0x000000302c307221 */ /* 0x000fe20000010100 */
[----:B------:R-:W-:Y:S01]  /*3f70*/  SHF.L.U32 R34, R34, 0x10, RZ ;  /* 0x0000001022227819 */ /* 0x000fe200000006ff */
[C---:B------:R-:W-:Y:S01]  /*3f80*/  FADD.FTZ R43, -R44.reuse, R43 ;  /* 0x0000002b2c2b7221 */ /* 0x040fe20000010100 */
        /* <DEDUP_REMOVED lines=9> */
[C---:B------:R-:W-:Y:S01]  /*4020*/  FADD.FTZ R34, -R44.reuse, R34 ;  /* 0x000000222c227221 */ /* 0x040fe20000010100 */
[C---:B------:R-:W-:Y:S01]  /*4030*/  FADD.FTZ R31, -R44.reuse, R31 ;  /* 0x0000001f2c1f7221 */ /* 0x040fe20000010100 */
[C---:B------:R-:W-:Y:S01]  /*4040*/  FADD.FTZ R30, -R44.reuse, R30 ;  /* 0x0000001e2c1e7221 */ /* 0x040fe20000010100 */
[C---:B------:R-:W-:Y:S01]  /*4050*/  FADD.FTZ R16, -R44.reuse, R16 ;  /* 0x000000102c107221 */ /* 0x040fe20000010100 */
[C---:B------:R-:W-:Y:S01]  /*4060*/  FADD.FTZ R17, -R44.reuse, R17 ;  /* 0x000000112c117221 */ /* 0x040fe20000010100 */
[C---:B------:R-:W-:Y:S01]  /*4070*/  FADD.FTZ R12, -R44.reuse, R12 ;  /* 0x0000000c2c0c7221 */ /* 0x040fe20000010100 */
[----:B------:R-:W-:Y:S01]  /*4080*/  FADD.FTZ R13, -R44, R13 ;  /* 0x0000000d2c0d7221 */ /* 0x000fe20000010100 */
[-C--:B--2---:R-:W-:Y:S01]  /*4090*/  FFMA.FTZ R5, R22, -R19.reuse, R5 ;  /* 0x8000001316057223 */ /* 0x084fe20000010005 */
[----:B------:R-:W-:Y:S01]  /*40a0*/  FMUL.FTZ R52, R2, R52 ;  /* 0x0000003402347220 */ /* 0x000fe20000410000 */
[----:B------:R-:W2:Y:S01]  /*40b0*/  LDL.LU R22, [R1+0x3c] ;  /* 0x00003c0001167983 */ /* 0x000ea20000300800 */
[----:B---3--:R-:W-:-:S03]  /*40c0*/  FFMA.FTZ R20, R25, -R19, R20 ;  /* 0x8000001319147223 */ /* 0x008fc60000010014 */
[----:B------:R-:W3:Y:S01]  /*40d0*/  LDL.LU R18, [R1+0x34] ;  /* 0x0000340001127983 */ /* 0x000ee20000300800 */
[----:B----4-:R-:W-:-:S03]  /*40e0*/  FFMA.FTZ R9, R23, -R19, R9 ;  /* 0x8000001317097223 */ /* 0x010fc60000010009 */
[----:B------:R-:W4:Y:S04]  /*40f0*/  LDL.LU R45, [R1+0x2c] ;  /* 0x00002c00012d7983 */ /* 0x000f280000300800 */
[----:B------:R-:W4:Y:S04]  /*4100*/  LDL.LU R25, [R1+0x28] ;  /* 0x0000280001197983 */ /* 0x000f280000300800 */
[----:B------:R-:W4:Y:S04]  /*4110*/  LDL.LU R23, [R1+0x24] ;  /* 0x0000240001177983 */ /* 0x000f280000300800 */
[----:B------:R-:W4:Y:S01]  /*4120*/  LDL.LU R27, [R1+0x20] ;  /* 0x00002000011b7983 */ /* 0x000f220000300800 */
[-C--:B------:R-:W-:Y:S01]  /*4130*/  FFMA.FTZ R21, R26, -R19.reuse, R21 ;  /* 0x800000131a157223 */ /* 0x080fe20000010015 */
[----:B------:R-:W-:-:S02]  /*4140*/  FFMA.FTZ R60, R24, -R19, R60 ;  /* 0x80000013183c7223 */ /* 0x000fc4000001003c */
[----:B------:R-:W4:Y:S04]  /*4150*/  LDL.LU R44, [R1+0x1c] ;  /* 0x00001c00012c7983 */ /* 0x000f280000300800 */
[----:B------:R-:W4:Y:S04]  /*4160*/  LDL.LU R26, [R1+0x18] ;  /* 0x00001800011a7983 */ /* 0x000f280000300800 */
[----:B------:R-:W4:Y:S01]  /*4170*/  LDL.LU R24, [R1+0x8] ;  /* 0x0000080001187983 */ /* 0x000f220000300800 */
[----:B--2---:R-:W-:-:S03]  /*4180*/  FFMA.FTZ R59, R22, -R19, R59 ;  /* 0x80000013163b7223 */ /* 0x004fc6000001003b */
[----:B------:R-:W2:Y:S01]  /*4190*/  LDL.LU R22, [R1+0x84] ;  /* 0x0000840001167983 */ /* 0x000ea20000300800 */
[----:B------:R-:W-:Y:S01]  /*41a0*/  FMUL.FTZ R30, R2, R30 ;  /* 0x0000001e021e7220 */ /* 0x000fe20000410000 */
[----:B---3--:R-:W-:Y:S02]  /*41b0*/  FFMA.FTZ R58, R18, -R19, R58 ;  /* 0x80000013123a7223 */ /* 0x008fe4000001003a */
[----:B------:R-:W3:Y:S01]  /*41c0*/  LDL.LU R18, [R1+0x94] ;  /* 0x0000940001127983 */ /* 0x000ee20000300800 */
[C---:B------:R-:W-:Y:S01]  /*41d0*/  FMUL.FTZ R49, R2.reuse, R49 ;  /* 0x0000003102317220 */ /* 0x040fe20000410000 */
[-C--:B----4-:R-:W-:Y:S01]  /*41e0*/  FFMA.FTZ R6, R23, -R19.reuse, R6 ;  /* 0x8000001317067223 */ /* 0x090fe20000010006 */
[----:B------:R-:W-:Y:S02]  /*41f0*/  FFMA.FTZ R23, -R19, R30, R28 ;  /* 0x0000001e13177223 */ /* 0x000fe4000001011c */
[----:B------:R-:W4:Y:S01]  /*4200*/  LDL.LU R28, [R1+0x8c] ;  /* 0x00008c00011c7983 */ /* 0x000f220000300800 */
[----:B------:R-:W-:Y:S01]  /*4210*/  FFMA.FTZ R7, R27, -R19, R7 ;  /* 0x800000131b077223 */ /* 0x000fe20000010007 */
[----:B------:R-:W-:-:S04]  /*4220*/  FMUL.FTZ R27, R2, R12 ;  /* 0x0000000c021b7220 */ /* 0x000fc80000410000 */
[----:B------:R-:W-:Y:S01]  /*4230*/  FFMA.FTZ R27, -R19, R27, R10 ;  /* 0x0000001b131b7223 */ /* 0x000fe2000001010a */
[C---:B------:R-:W-:Y:S01]  /*4240*/  FMUL.FTZ R10, R2.reuse, R13 ;  /* 0x0000000d020a7220 */ /* 0x040fe20000410000 */
[-C--:B------:R-:W-:Y:S01]  /*4250*/  FFMA.FTZ R54, R25, -R19.reuse, R54 ;  /* 0x8000001319367223 */ /* 0x080fe20000010036 */
[----:B------:R-:W-:Y:S01]  /*4260*/  FMUL.FTZ R25, R2, R16 ;  /* 0x0000001002197220 */ /* 0x000fe20000410000 */
[----:B------:R-:W-:Y:S02]  /*4270*/  FFMA.FTZ R13, R24, -R19, R4 ;  /* 0x80000013180d7223 */ /* 0x000fe40000010004 */
[----:B------:R-:W4:Y:S01]  /*4280*/  LDL.LU R24, [R1+0x90] ;  /* 0x0000900001187983 */ /* 0x000f220000300800 */
        /* <DEDUP_REMOVED lines=10> */
[----:B------:R-:W-:Y:S01]  /*4330*/  FFMA.FTZ R17, R44, -R19, R8 ;  /* 0x800000132c117223 */ /* 0x000fe20000010008 */
[C---:B------:R-:W-:Y:S01]  /*4340*/  FFMA.FTZ R50, -R19.reuse, R52, R50 ;  /* 0x0000003413327223 */ /* 0x040fe20000010132 */
[C---:B------:R-:W-:Y:S01]  /*4350*/  FFMA.FTZ R47, -R19.reuse, R49, R47 ;  /* 0x00000031132f7223 */ /* 0x040fe2000001012f */
[C---:B------:R-:W-:Y:S01]  /*4360*/  FFMA.FTZ R46, -R19.reuse, R48, R46 ;  /* 0x00000030132e7223 */ /* 0x040fe2000001012e */
[----:B------:R-:W-:Y:S01]  /*4370*/  FFMA.FTZ R41, -R19, R43, R41 ;  /* 0x0000002b13297223 */ /* 0x000fe20000010129 */
        /* <DEDUP_REMOVED lines=9> */
[C---:B------:R-:W-:Y:S01]  /*4410*/  FFMA.FTZ R15, -R19.reuse, R16, R15 ;  /* 0x00000010130f7223 */ /* 0x040fe2000001010f */
[----:B------:R-:W-:Y:S01]  /*4420*/  FFMA.FTZ R11, -R19, R10, R11 ;  /* 0x0000000a130b7223 */ /* 0x000fe2000001010b */
[----:B------:R-:W-:Y:S01]  /*4430*/  FMUL.FTZ R16, R2, R17 ;  /* 0x0000001102107220 */ /* 0x000fe20000410000 */
[----:B--2---:R-:W-:-:S02]  /*4440*/  IADD3 R4, P0, R22, UR12, RZ ;  /* 0x0000000c16047c10 */ /* 0x004fc4000ff1e0ff */
[----:B------:R-:W2:Y:S04]  /*4450*/  LDL.LU R22, [R1+0x80] ;  /* 0x0000800001167983 */ /* 0x000ea80000300800 */
[----:B------:R-:W2:Y:S04]  /*4460*/  LDL.LU R26, [R1+0x88] ;  /* 0x00008800011a7983 */ /* 0x000ea80000300800 */
[----:B------:R-:W2:Y:S04]  /*4470*/  LDL.LU R19, [R1+0x78] ;  /* 0x0000780001137983 */ /* 0x000ea80000300800 */
[----:B------:R-:W2:Y:S01]  /*4480*/  LDL.LU R17, [R1+0x7c] ;  /* 0x00007c0001117983 */ /* 0x000ea20000300800 */
[C---:B------:R-:W-:Y:S01]  /*4490*/  FMUL.FTZ R8, R2.reuse, R0 ;  /* 0x0000000002087220 */ /* 0x040fe20000410000 */
[C---:B------:R-:W-:Y:S01]  /*44a0*/  FMUL.FTZ R51, R2.reuse, R51 ;  /* 0x0000003302337220 */ /* 0x040fe20000410000 */
[C---:B------:R-:W-:Y:S01]  /*44b0*/  FMUL.FTZ R0, R2.reuse, R5 ;  /* 0x0000000502007220 */ /* 0x040fe20000410000 */
[----:B------:R-:W-:-:S03]  /*44c0*/  FMUL.FTZ R5, R2, R50 ;  /* 0x0000003202057220 */ /* 0x000fc60000410000 */
[----:B------:R-:W-:Y:S02]  /*44d0*/  F2FP.BF16.F32.PACK_AB R8, R51, R8 ;  /* 0x000000083308723e */ /* 0x000fe400000010ff */
[----:B------:R-:W-:Y:S01]  /*44e0*/  F2FP.BF16.F32.PACK_AB R0, R5, R0 ;  /* 0x000000000500723e */ /* 0x000fe200000010ff */
[----:B------:R-:W-:Y:S01]  /*44f0*/  FMUL.FTZ R12, R2, R6 ;  /* 0x00000006020c7220 */ /* 0x000fe20000410000 */
[----:B---3--:R-:W-:Y:S01]  /*4500*/  IADD3.X R5, R18, UR13, RZ, P0, !PT ;  /* 0x0000000d12057c10 */ /* 0x008fe200087fe4ff */
[----:B------:R-:W-:Y:S01]  /*4510*/  FMUL.FTZ R18, R2, R3 ;  /* 0x0000000302127220 */ /* 0x000fe20000410000 */
[----:B------:R-:W-:Y:S01]  /*4520*/  PRMT R3, R8, 0x7610, R3 ;  /* 0x0000761008037816 */ /* 0x000fe20000000003 */
        /* <DEDUP_REMOVED lines=26> */
[----:B----4-:R-:W-:Y:S01]  /*46d0*/  IADD3 R2, P0, R28, UR12, RZ ;  /* 0x0000000c1c027c10 */ /* 0x010fe2000ff1e0ff */
[----:B------:R0:W-:Y:S01]  /*46e0*/  STG.E.U16 desc[UR14][R4.64], R3 ;  /* 0x0000000304007986 */ /* 0x0001e2000c10150e */
[----:B------:R-:W-:-:S02]  /*46f0*/  PRMT R7, R0, 0x7632, R7 ;  /* 0x0000763200077816 */ /* 0x000fc40000000007 */
[----:B------:R-:W-:Y:S01]  /*4700*/  F2FP.BF16.F32.PACK_AB R20, R47, R20 ;  /* 0x000000142f14723e */ /* 0x000fe200000010ff */
[----:B------:R-:W-:Y:S01]  /*4710*/  STG.E.U16 desc[UR14][R4.64+0x2], R6 ;  /* 0x0000020604007986 */ /* 0x000fe2000c10150e */
[----:B------:R-:W-:Y:S02]  /*4720*/  F2FP.BF16.F32.PACK_AB R9, R46, R9 ;  /* 0x000000092e09723e */ /* 0x000fe400000010ff */
[----:B------:R-:W-:Y:S01]  /*4730*/  F2FP.BF16.F32.PACK_AB R10, R10, R21 ;  /* 0x000000150a0a723e */ /* 0x000fe200000010ff */
[----:B------:R1:W-:Y:S01]  /*4740*/  STG.E.U16 desc[UR14][R4.64+0x4], R0 ;  /* 0x0000040004007986 */ /* 0x0003e2000c10150e */
[----:B0-----:R-:W-:-:S03]  /*4750*/  IADD3.X R3, R24, UR13, RZ, P0, !PT ;  /* 0x0000000d18037c10 */ /* 0x001fc600087fe4ff */
[----:B------:R-:W3:Y:S01]  /*4760*/  LDL.LU R24, [R1+0x70] ;  /* 0x0000700001187983 */ /* 0x000ee20000300800 */
[----:B------:R-:W-:-:S03]  /*4770*/  PRMT R11, R20, 0x7632, R11 ;  /* 0x00007632140b7816 */ /* 0x000fc6000000000b */
[----:B------:R0:W-:Y:S01]  /*4780*/  STG.E.U16 desc[UR14][R4.64+0x6], R7 ;  /* 0x0000060704007986 */ /* 0x0001e2000c10150e */
[----:B-1----:R-:W-:-:S03]  /*4790*/  PRMT R0, R9, 0x7632, R0 ;  /* 0x0000763209007816 */ /* 0x002fc60000000000 */
[----:B------:R-:W-:Y:S01]  /*47a0*/  STG.E.U16 desc[UR14][R2.64], R20 ;  /* 0x0000001402007986 */ /* 0x000fe2000c10150e */
[----:B------:R-:W-:-:S03]  /*47b0*/  F2FP.BF16.F32.PACK_AB R40, R40, R61 ;  /* 0x0000003d2828723e */ /* 0x000fc600000010ff */
[----:B------:R-:W-:Y:S01]  /*47c0*/  STG.E.U16 desc[UR14][R2.64+0x2], R11 ;  /* 0x0000020b02007986 */ /* 0x000fe2000c10150e */
[----:B0-----:R-:W-:-:S03]  /*47d0*/  PRMT R5, R10, 0x7632, R5 ;  /* 0x000076320a057816 */ /* 0x001fc60000000005 */
[----:B------:R0:W-:Y:S01]  /*47e0*/  STG.E.U16 desc[UR14][R2.64+0x4], R9 ;  /* 0x0000040902007986 */ /* 0x0001e2000c10150e */
[----:B------:R-:W-:-:S03]  /*47f0*/  F2FP.BF16.F32.PACK_AB R37, R37, R60 ;  /* 0x0000003c2525723e */ /* 0x000fc600000010ff */
[----:B------:R1:W-:Y:S01]  /*4800*/  STG.E.U16 desc[UR14][R2.64+0x6], R0 ;  /* 0x0000060002007986 */ /* 0x0003e2000c10150e */
[----:B0-----:R-:W-:Y:S02]  /*4810*/  PRMT R9, R37, 0x7632, R9 ;  /* 0x0000763225097816 */ /* 0x001fe40000000009 */
[----:B-1----:R-:W-:Y:S02]  /*4820*/  PRMT R3, R40, 0x7632, R3 ;  /* 0x0000763228037816 */ /* 0x002fe40000000003 */
[----:B--2---:R-:W-:Y:S02]  /*4830*/  IADD3 R6, P0, R22, UR12, RZ ;  /* 0x0000000c16067c10 */ /* 0x004fe4000ff1e0ff */
[----:B------:R-:W2:Y:S02]  /*4840*/  LDL.LU R22, [R1+0x74] ;  /* 0x0000740001167983 */ /* 0x000ea40000300800 */
[----:B------:R-:W-:Y:S02]  /*4850*/  IADD3.X R7, R26, UR13, RZ, P0, !PT ;  /* 0x0000000d1a077c10 */ /* 0x000fe400087fe4ff */
[----:B------:R-:W4:Y:S01]  /*4860*/  LDL.LU R20, [R1+0x68] ;  /* 0x0000680001147983 */ /* 0x000f220000300800 */
[----:B------:R-:W-:-:S03]  /*4870*/  IADD3 R4, P0, R19, UR12, RZ ;  /* 0x0000000c13047c10 */ /* 0x000fc6000ff1e0ff */
[----:B------:R0:W-:Y:S04]  /*4880*/  STG.E.U16 desc[UR14][R6.64+0x2], R5 ;  /* 0x0000020506007986 */ /* 0x0001e8000c10150e */
[----:B------:R-:W4:Y:S01]  /*4890*/  LDL.LU R19, [R1+0x6c] ;  /* 0x00006c0001137983 */ /* 0x000f220000300800 */
[----:B0-----:R-:W-:-:S03]  /*48a0*/  IADD3.X R5, R17, UR13, RZ, P0, !PT ;  /* 0x0000000d11057c10 */ /* 0x001fc600087fe4ff */
[----:B------:R-:W4:Y:S04]  /*48b0*/  LDL.LU R17, [R1+0x60] ;  /* 0x0000600001117983 */ /* 0x000f280000300800 */
[----:B------:R-:W4:Y:S04]  /*48c0*/  LDL.LU R11, [R1+0x64] ;  /* 0x00006400010b7983 */ /* 0x000f280000300800 */
[----:B------:R0:W-:Y:S04]  /*48d0*/  STG.E.U16 desc[UR14][R6.64], R10 ;  /* 0x0000000a06007986 */ /* 0x0001e8000c10150e */
[----:B------:R-:W-:Y:S04]  /*48e0*/  STG.E.U16 desc[UR14][R6.64+0x4], R40 ;  /* 0x0000042806007986 */ /* 0x000fe8000c10150e */
[----:B------:R-:W-:Y:S04]  /*48f0*/  STG.E.U16 desc[UR14][R6.64+0x6], R3 ;  /* 0x0000060306007986 */ /* 0x000fe8000c10150e */
[----:B0-----:R-:W4:Y:S04]  /*4900*/  LDL.LU R10, [R1+0x58] ;  /* 0x00005800010a7983 */ /* 0x001f280000300800 */
[----:B------:R0:W-:Y:S04]  /*4910*/  STG.E.U16 desc[UR14][R4.64+0x2], R9 ;  /* 0x0000020904007986 */ /* 0x0001e8000c10150e */
[----:B0-----:R-:W4:Y:S01]  /*4920*/  LDL.LU R9, [R1+0x5c] ;  /* 0x00005c0001097983 */ /* 0x001f220000300800 */
[----:B------:R-:W-:-:S02]  /*4930*/  F2FP.BF16.F32.PACK_AB R36, R36, R59 ;  /* 0x0000003b2424723e */ /* 0x000fc400000010ff */
[----:B------:R-:W-:Y:S02]  /*4940*/  F2FP.BF16.F32.PACK_AB R33, R33, R58 ;  /* 0x0000003a2121723e */ /* 0x000fe400000010ff */
[----:B------:R-:W-:Y:S02]  /*4950*/  PRMT R0, R36, 0x7632, R0 ;  /* 0x0000763224007816 */ /* 0x000fe40000000000 */
[----:B---3--:R-:W-:Y:S02]  /*4960*/  IADD3 R2, P0, R24, UR12, RZ ;  /* 0x0000000c18027c10 */ /* 0x008fe4000ff1e0ff */
[----:B------:R-:W-:Y:S01]  /*4970*/  F2FP.BF16.F32.PACK_AB R32, R32, R55 ;  /* 0x000000372020723e */ /* 0x000fe200000010ff */
[----:B------:R-:W-:Y:S01]  /*4980*/  STG.E.U16 desc[UR14][R4.64], R37 ;  /* 0x0000002504007986 */ /* 0x000fe2000c10150e */
[----:B------:R-:W-:-:S03]  /*4990*/  PRMT R7, R33, 0x7632, R7 ;  /* 0x0000763221077816 */ /* 0x000fc60000000007 */
[----:B------:R-:W-:Y:S01]  /*49a0*/  STG.E.U16 desc[UR14][R4.64+0x4], R36 ;  /* 0x0000042404007986 */ /* 0x000fe2000c10150e */
[----:B------:R-:W-:-:S03]  /*49b0*/  F2FP.BF16.F32.PACK_AB R29, R29, R54 ;  /* 0x000000361d1d723e */ /* 0x000fc600000010ff */
[----:B------:R0:W-:Y:S01]  /*49c0*/  STG.E.U16 desc[UR14][R4.64+0x6], R0 ;  /* 0x0000060004007986 */ /* 0x0001e2000c10150e */
[----:B------:R-:W-:Y:S02]  /*49d0*/  F2FP.BF16.F32.PACK_AB R12, R23, R12 ;  /* 0x0000000c170c723e */ /* 0x000fe400000010ff */
[----:B------:R-:W-:Y:S02]  /*49e0*/  F2FP.BF16.F32.PACK_AB R14, R25, R14 ;  /* 0x0000000e190e723e */ /* 0x000fe400000010ff */
[----:B0-----:R-:W-:Y:S02]  /*49f0*/  PRMT R5, R32, 0x7632, R5 ;  /* 0x0000763220057816 */ /* 0x001fe40000000005 */
[----:B------:R-:W-:Y:S02]  /*4a00*/  PRMT R0, R29, 0x7632, R0 ;  /* 0x000076321d007816 */ /* 0x000fe40000000000 */
[----:B------:R-:W-:Y:S02]  /*4a10*/  F2FP.BF16.F32.PACK_AB R15, R15, R16 ;  /* 0x000000100f0f723e */ /* 0x000fe400000010ff */
[----:B------:R-:W-:-:S02]  /*4a20*/  F2FP.BF16.F32.PACK_AB R18, R27, R18 ;  /* 0x000000121b12723e */ /* 0x000fc400000010ff */
[----:B------:R-:W-:Y:S01]  /*4a30*/  F2FP.BF16.F32.PACK_AB R8, R8, R13 ;  /* 0x0000000d0808723e */ /* 0x000fe200000010ff */
[----:B------:R-:W-:-:S04]  /*4a40*/  UISETP.GE.U32.AND UP0, UPT, UR9, UR20, UPT ;  /* 0x000000140900728c */ /* 0x000fc8000bf06070 */
[----:B------:R-:W-:Y:S02]  /*4a50*/  UISETP.GE.AND.EX UP0, UPT, UR10, UR7, UPT, UP0 ;  /* 0x000000070a00728c */ /* 0x000fe4000bf06300 */
[----:B------:R-:W-:Y:S01]  /*4a60*/  ULOP3.LUT UR4, UR4, 0x1, URZ, 0x3c, !UPT ;  /* 0x0000000104047892 */ /* 0x000fe2000f8e3c3f */
[----:B------:R-:W-:Y:S01]  /*4a70*/  UMOV UR5, UR10 ;  /* 0x0000000a00057c82 */ /* 0x000fe20008000000 */
[----:B------:R-:W-:Y:S01]  /*4a80*/  UMOV UR11, UR9 ;  /* 0x00000009000b7c82 */ /* 0x000fe20008000000 */
[----:B--2---:R-:W-:Y:S02]  /*4a90*/  IADD3.X R3, R22, UR13, RZ, P0, !PT ;  /* 0x0000000d16037c10 */ /* 0x004fe400087fe4ff */
[----:B----4-:R-:W-:-:S03]  /*4aa0*/  IADD3 R6, P0, R20, UR12, RZ ;  /* 0x0000000c14067c10 */ /* 0x010fc6000ff1e0ff */
[----:B------:R-:W-:Y:S04]  /*4ab0*/  STG.E.U16 desc[UR14][R2.64], R33 ;  /* 0x0000002102007986 */ /* 0x000fe8000c10150e */
[----:B------:R0:W-:Y:S04]  /*4ac0*/  STG.E.U16 desc[UR14][R2.64+0x2], R7 ;  /* 0x0000020702007986 */ /* 0x0001e8000c10150e */
[----:B------:R-:W-:Y:S04]  /*4ad0*/  STG.E.U16 desc[UR14][R2.64+0x4], R32 ;  /* 0x0000042002007986 */ /* 0x000fe8000c10150e */
[----:B------:R1:W-:Y:S01]  /*4ae0*/  STG.E.U16 desc[UR14][R2.64+0x6], R5 ;  /* 0x0000060502007986 */ /* 0x0003e2000c10150e */
[----:B0-----:R-:W-:-:S02]  /*4af0*/  IADD3.X R7, R19, UR13, RZ, P0, !PT ;  /* 0x0000000d13077c10 */ /* 0x001fc400087fe4ff */
[----:B------:R-:W-:Y:S02]  /*4b00*/  IADD3 R4, P0, R17, UR12, RZ ;  /* 0x0000000c11047c10 */ /* 0x000fe4000ff1e0ff */
[----:B-1----:R-:W-:Y:S01]  /*4b10*/  PRMT R3, R12, 0x7632, R3 ;  /* 0x000076320c037816 */ /* 0x002fe20000000003 */
[----:B------:R-:W-:Y:S01]  /*4b20*/  STG.E.U16 desc[UR14][R6.64], R29 ;  /* 0x0000001d06007986 */ /* 0x000fe2000c10150e */
[----:B------:R-:W-:-:S03]  /*4b30*/  IADD3.X R5, R11, UR13, RZ, P0, !PT ;  /* 0x0000000d0b057c10 */ /* 0x000fc600087fe4ff */
[----:B------:R0:W-:Y:S04]  /*4b40*/  STG.E.U16 desc[UR14][R6.64+0x2], R0 ;  /* 0x0000020006007986 */ /* 0x0001e8000c10150e */
[----:B------:R-:W-:Y:S04]  /*4b50*/  STG.E.U16 desc[UR14][R6.64+0x4], R12 ;  /* 0x0000040c06007986 */ /* 0x000fe8000c10150e */
[----:B------:R1:W-:Y:S01]  /*4b60*/  STG.E.U16 desc[UR14][R6.64+0x6], R3 ;  /* 0x0000060306007986 */ /* 0x0003e2000c10150e */
[----:B------:R-:W-:Y:S02]  /*4b70*/  IADD3 R2, P0, R10, UR12, RZ ;  /* 0x0000000c0a027c10 */ /* 0x000fe4000ff1e0ff */
[----:B0-----:R-:W-:Y:S01]  /*4b80*/  PRMT R0, R15, 0x7632, R0 ;  /* 0x000076320f007816 */ /* 0x001fe20000000000 */
[----:B------:R-:W-:Y:S01]  /*4b90*/  STG.E.U16 desc[UR14][R4.64], R14 ;  /* 0x0000000e04007986 */ /* 0x000fe2000c10150e */
[----:B-1----:R-:W-:-:S03]  /*4ba0*/  PRMT R7, R14, 0x7632, R7 ;  /* 0x000076320e077816 */ /* 0x002fc60000000007 */
[----:B------:R-:W-:Y:S01]  /*4bb0*/  STG.E.U16 desc[UR14][R4.64+0x4], R15 ;  /* 0x0000040f04007986 */ /* 0x000fe2000c10150e */
[----:B------:R-:W-:Y:S02]  /*4bc0*/  PRMT R6, R8, 0x7632, R6 ;  /* 0x0000763208067816 */ /* 0x000fe40000000006 */
[----:B------:R-:W-:Y:S01]  /*4bd0*/  IADD3.X R3, R9, UR13, RZ, P0, !PT ;  /* 0x0000000d09037c10 */ /* 0x000fe200087fe4ff */
[----:B------:R-:W-:Y:S04]  /*4be0*/  STG.E.U16 desc[UR14][R4.64+0x2], R7 ;  /* 0x0000020704007986 */ /* 0x000fe8000c10150e */
[----:B------:R0:W-:Y:S04]  /*4bf0*/  STG.E.U16 desc[UR14][R4.64+0x6], R0 ;  /* 0x0000060004007986 */ /* 0x0001e8000c10150e */
[----:B------:R1:W-:Y:S01]  /*4c00*/  STG.E.U16 desc[UR14][R2.64], R18 ;  /* 0x0000001202007986 */ /* 0x0003e2000c10150e */
[----:B0-----:R-:W-:-:S03]  /*4c10*/  PRMT R5, R18, 0x7632, R5 ;  /* 0x0000763212057816 */ /* 0x001fc60000000005 */
[----:B------:R1:W-:Y:S04]  /*4c20*/  STG.E.U16 desc[UR14][R2.64+0x4], R8 ;  /* 0x0000040802007986 */ /* 0x0003e8000c10150e */
[----:B------:R1:W-:Y:S04]  /*4c30*/  STG.E.U16 desc[UR14][R2.64+0x2], R5 ;  /* 0x0000020502007986 */ /* 0x0003e8000c10150e */
[----:B------:R1:W-:Y:S01]  /*4c40*/  STG.E.U16 desc[UR14][R2.64+0x6], R6 ;  /* 0x0000060602007986 */ /* 0x0003e2000c10150e */
[----:B------:R-:W-:-:S13]  /*4c50*/  PLOP3.LUT P0, PT, PT, PT, UP0, 0x80, 0x0 ;  /* 0x000000000000781c */ /* 0x000fda0003f0f008 */
[----:B-1----:R-:W-:Y:S05]  /*4c60*/  @!P0 BRA `(.L_x_317) ;  /* 0xffffffb400988947 */ /* 0x002fea000383ffff */
.L_x_304:
[----:B------:R-:W-:-:S04]  /*4c70*/  ULEA UR9, UR6, UR21, 0x7 ;  /* 0x0000001506097291 */ /* 0x000fc8000f8e383f */
[----:B------:R-:W-:-:S04]  /*4c80*/  USHF.L.U32 UR9, UR9, 0x5, URZ ;  /* 0x0000000509097899 */ /* 0x000fc8000800063f */
[----:B------:R-:W-:-:S06]  /*4c90*/  UISETP.GT.AND UP0, UPT, UR9, 0x27f, UPT ;  /* 0x0000027f0900788c */ /* 0x000fcc000bf04270 */
[----:B------:R-:W-:-:S13]  /*4ca0*/  PLOP3.LUT P0, PT, PT, PT, UP0, 0x80, 0x0 ;  /* 0x000000000000781c */ /* 0x000fda0003f0f008 */
[----:B------:R-:W-:Y:S05]  /*4cb0*/  @P0 EXIT ;  /* 0x000000000000094d */ /* 0x000fea0003800000 */
[----:B------:R-:W1:Y:S01]  /*4cc0*/  S2R R56, SR_TID.X ;  /* 0x0000000000387919 */ /* 0x000e620000002100 */
[----:B------:R-:W0:Y:S02]  /*4cd0*/  LDC.64 R6, c[0x0][0x258] ;  /* 0x00009600ff067b82 */ /* 0x000e240000000a00 */
[C---:B0-----:R-:W-:Y:S01]  /*4ce0*/  IMAD.SHL.U32 R2, R6.reuse, 0x80, RZ ;  /* 0x0000008006027824 */ /* 0x041fe200078e00ff */
[----:B------:R-:W-:Y:S01]  /*4cf0*/  SHF.L.U64.HI R3, R6, 0x7, R7 ;  /* 0x0000000706037819 */ /* 0x000fe20000010207 */
[----:B------:R-:W-:Y:S01]  /*4d00*/  HFMA2.MMA R7, -RZ, RZ, 0, 1.1920928955078125e-06 ;  /* 0x00000014ff077435 */ /* 0x000fe200000001ff */
[--C-:B-1----:R-:W-:Y:S02]  /*4d10*/  SHF.R.U32.HI R0, RZ, 0x5, R56.reuse ;  /* 0x00000005ff007819 */ /* 0x102fe40000011638 */
[----:B------:R-:W-:Y:S02]  /*4d20*/  SHF.R.U32.HI R6, RZ, 0x4, R56 ;  /* 0x00000004ff067819 */ /* 0x000fe40000011638 */
[----:B------:R-:W-:-:S05]  /*4d30*/  LOP3.LUT R5, RZ, R0, RZ, 0x33, !PT ;  /* 0x00000000ff057212 */ /* 0x000fca00078e33ff */
[----:B------:R-:W-:Y:S02]  /*4d40*/  VIADDMNMX.U32 R7, R6, R7, 0x20, !PT ;  /* 0x0000002006077446 */ /* 0x000fe40007800007 */
[----:B------:R-:W-:Y:S02]  /*4d50*/  IADD3 R4, P0, R5, R2, RZ ;  /* 0x0000000205047210 */ /* 0x000fe40007f1e0ff */
[----:B------:R-:W-:Y:S02]  /*4d60*/  LOP3.LUT R12, RZ, R6, RZ, 0x33, !PT ;  /* 0x00000006ff0c7212 */ /* 0x000fe400078e33ff */
[----:B------:R-:W-:Y:S02]  /*4d70*/  IADD3.X R5, R3, -0x1, RZ, P0, !PT ;  /* 0xffffffff03057810 */ /* 0x000fe400007fe4ff */
[----:B------:R-:W-:-:S03]  /*4d80*/  IADD3 R7, R7, R12, RZ ;  /* 0x0000000c07077210 */ /* 0x000fc60007ffe0ff */
[----:B------:R-:W-:-:S04]  /*4d90*/  IMAD.WIDE.U32 R8, R5, -0x33333333, RZ ;  /* 0xcccccccd05087825 */ /* 0x000fc800078e00ff */
[----:B------:R-:W-:-:S04]  /*4da0*/  IMAD.WIDE.U32 R10, P0, R4, -0x33333334, R8 ;  /* 0xcccccccc040a7825 */ /* 0x000fc80007800008 */
[----:B------:R-:W-:Y:S01]  /*4db0*/  IMAD.WIDE.U32 R8, R4, -0x33333333, RZ ;  /* 0xcccccccd04087825 */ /* 0x000fe200078e00ff */
[----:B------:R-:W-:-:S03]  /*4dc0*/  IADD3.X R13, RZ, RZ, RZ, P0, !PT ;  /* 0x000000ffff0d7210 */ /* 0x000fc600007fe4ff */
[----:B------:R-:W-:Y:S01]  /*4dd0*/  IMAD.MOV.U32 R12, RZ, RZ, R11 ;  /* 0x000000ffff0c7224 */ /* 0x000fe200078e000b */
[----:B------:R-:W-:Y:S01]  /*4de0*/  IADD3 RZ, P0, R9, R10, RZ ;  /* 0x0000000a09ff7210 */ /* 0x000fe20007f1e0ff */
[----:B------:R-:W-:Y:S01]  /*4df0*/  IMAD.WIDE.U32 R8, R7, -0x33333333, RZ ;  /* 0xcccccccd07087825 */ /* 0x000fe200078e00ff */
[----:B------:R-:W-:-:S03]  /*4e00*/  MOV R8, UR9 ;  /* 0x0000000900087c02 */ /* 0x000fc60008000f00 */
[----:B------:R-:W-:Y:S01]  /*4e10*/  IMAD.WIDE.U32.X R10, R5, -0x33333334, R12, P0 ;  /* 0xcccccccc050a7825 */ /* 0x000fe200000e040c */
[----:B------:R-:W-:Y:S02]  /*4e20*/  LEA.HI R50, R9, 0x1, RZ, 0x1c ;  /* 0x0000000109327811 */ /* 0x000fe400078fe0ff */
[----:B------:R-:W-:Y:S02]  /*4e30*/  IADD3 R9, P0, R0, 0xa, RZ ;  /* 0x0000000a00097810 */ /* 0x000fe40007f1e0ff */
[----:B------:R-:W-:Y:S02]  /*4e40*/  SHF.R.U64 R51, R10, 0x3, R11 ;  /* 0x000000030a337819 */ /* 0x000fe4000000120b */
[C---:B------:R-:W-:Y:S02]  /*4e50*/  IADD3 R11, P1, R0.reuse, 0x14, RZ ;  /* 0x00000014000b7810 */ /* 0x040fe40007f3e0ff */
[----:B------:R-:W-:Y:S02]  /*4e60*/  IADD3 R12, P2, R0, 0x1e, RZ ;  /* 0x0000001e000c7810 */ /* 0x000fe40007f5e0ff */
[----:B------:R-:W-:Y:S01]  /*4e70*/  IADD3 R51, R51, 0x1, RZ ;  /* 0x0000000133337810 */ /* 0x000fe20007ffe0ff */
[----:B------:R-:W-:Y:S01]  /*4e80*/  IMAD.X R48, RZ, RZ, RZ, P1 ;  /* 0x000000ffff307224 */ /* 0x000fe200008e06ff */
[----:B------:R-:W-:-:S02]  /*4e90*/  LOP3.LUT R10, R56, 0xf, RZ, 0xc0, !PT ;  /* 0x0000000f380a7812 */ /* 0x000fc400078ec0ff */
[----:B------:R-:W-:Y:S02]  /*4ea0*/  IADD3.X R13, RZ, RZ, RZ, P0, !PT ;  /* 0x000000ffff0d7210 */ /* 0x000fe400007fe4ff */
[----:B------:R-:W-:Y:S02]  /*4eb0*/  IADD3.X R49, RZ, RZ, RZ, P2, !PT ;  /* 0x000000ffff317210 */ /* 0x000fe400017fe4ff */
[----:B------:R-:W-:Y:S02]  /*4ec0*/  LOP3.LUT R50, R50, 0x3, RZ, 0xc0, !PT ;  /* 0x0000000332327812 */ /* 0x000fe400078ec0ff */
[----:B------:R-:W-:-:S07]  /*4ed0*/  LOP3.LUT R51, R51, 0x3, RZ, 0xc0, !PT ;  /* 0x0000000333337812 */ /* 0x000fce00078ec0ff */
.L_x_334:
        /* <DEDUP_REMOVED lines=8> */
[----:B------:R-:W-:Y:S01]  /*4f60*/  LOP3.LUT R15, R56, 0x1f, RZ, 0xc0, !PT ;  /* 0x0000001f380f7812 */ /* 0x000fe200078ec0ff */
[----:B------:R-:W-:Y:S01]  /*4f70*/  IMAD.MOV.U32 R55, RZ, RZ, RZ ;  /* 0x000000ffff377224 */ /* 0x000fe200078e00ff */
[----:B------:R-:W-:Y:S02]  /*4f80*/  ISETP.NE.AND.EX P1, PT, RZ, RZ, PT, P1 ;  /* 0x000000ffff00720c */ /* 0x000fe40003f25310 */
[----:B------:R-:W-:Y:S02]  /*4f90*/  CS2R R52, SRZ ;  /* 0x0000000000347805 */ /* 0x000fe4000001ff00 */
[----:B------:R-:W-:Y:S02]  /*4fa0*/  ISETP.GE.U32.AND P0, PT, R4, 0x1e, PT ;  /* 0x0000001e0400780c */ /* 0x000fe40003f06070 */
[----:B------:R-:W-:-:S02]  /*4fb0*/  IADD3 R14, P2, R15, R8, RZ ;  /* 0x000000080f0e7210 */ /* 0x000fc40007f5e0ff */
[----:B------:R-:W-:Y:S02]  /*4fc0*/  ISETP.GE.U32.AND.EX P0, PT, R5, RZ, PT, P0 ;  /* 0x000000ff0500720c */ /* 0x000fe40003f06100 */
        /* <DEDUP_REMOVED lines=27> */
.L_x_321:
[----:B------:R-:W-:Y:S05]  /*5180*/  BSYNC B1 ;  /* 0x0000000000017941 */ /* 0x000fea0003800000 */
.L_x_320:
[----:B------:R-:W-:Y:S05]  /*5190*/  @!P0 BRA `(.L_x_319) ;  /* 0x0000000400fc8947 */ /* 0x000fea0003800000 */
[C---:B------:R-:W-:Y:S01]  /*51a0*/  SHF.L.U64.HI R15, R14.reuse, 0x1, R15 ;  /* 0x000000010e0f7819 */ /* 0x040fe2000001020f */
[----:B------:R-:W-:Y:S01]  /*51b0*/  IMAD.SHL.U32 R14, R14, 0x2, RZ ;  /* 0x000000020e0e7824 */ /* 0x000fe200078e00ff */
[C---:B------:R-:W-:Y:S01]  /*51c0*/  IADD3 R16, P2, -R54.reuse, R2, RZ ;  /* 0x0000000236107210 */ /* 0x040fe20007f5e1ff */
[C---:B------:R-:W-:Y:S01]  /*51d0*/  IMAD R17, R53.reuse, 0x500, RZ ;  /* 0x0000050035117824 */ /* 0x040fe200078e02ff */
[----:B------:R-:W-:Y:S01]  /*51e0*/  ULDC.64 UR4, c[0x0][0x260] ;  /* 0x0000980000047ab9 */ /* 0x000fe20000000a00 */
[----:B------:R-:W-:Y:S01]  /*51f0*/  IMAD.WIDE.U32 R14, R54, 0x500, R14 ;  /* 0x00000500360e7825 */ /* 0x000fe200078e000e */
[----:B------:R-:W-:Y:S01]  /*5200*/  ISETP.GT.U32.AND P0, PT, R16, 0x78, PT ;  /* 0x000000781000780c */ /* 0x000fe20003f04070 */
[----:B------:R-:W-:Y:S01]  /*5210*/  BSSY B1, `(.L_x_322) ;  /* 0x0000044000017945 */ /* 0x000fe20003800000 */
[----:B------:R-:W-:Y:S02]  /*5220*/  IADD3.X R18, ~R53, R3, RZ, P2, !PT ;  /* 0x0000000335127210 */ /* 0x000fe400017fe5ff */
[----:B------:R-:W-:-:S02]  /*5230*/  IADD3 R17, R15, R17, RZ ;  /* 0x000000110f117210 */ /* 0x000fc40007ffe0ff */
[----:B------:R-:W-:-:S04]  /*5240*/  LEA R15, P1, R14, UR4, 0x2 ;  /* 0x000000040e0f7c11 */ /* 0x000fc8000f8210ff */
[----:B------:R-:W-:Y:S02]  /*5250*/  LEA.HI.X R16, R14, UR5, R17, 0x2, P1 ;  /* 0x000000050e107c11 */ /* 0x000fe400088f1411 */
[----:B------:R-:W-:Y:S02]  /*5260*/  ISETP.GT.AND.EX P1, PT, R18, RZ, PT, P0 ;  /* 0x000000ff1200720c */ /* 0x000fe40003f24300 */
[----:B------:R-:W-:Y:S02]  /*5270*/  IADD3 R14, P2, R15, 0x24800, RZ ;  /* 0x000248000f0e7810 */ /* 0x000fe40007f5e0ff */
[----:B------:R-:W-:Y:S02]  /*5280*/  PLOP3.LUT P0, PT, PT, PT, PT, 0x80, 0x0 ;  /* 0x000000000000781c */ /* 0x000fe40003f0f070 */
[----:B------:R-:W-:-:S07]  /*5290*/  IADD3.X R15, RZ, R16, RZ, P2, !PT ;  /* 0x00000010ff0f7210 */ /* 0x000fce00017fe4ff */
[----:B------:R-:W-:Y:S05]  /*52a0*/  @!P1 BRA `(.L_x_323) ;  /* 0x0000000000e89947 */ /* 0x000fea0003800000 */
[----:B------:R-:W-:Y:S02]  /*52b0*/  IADD3 R57, P1, R2, -0x78, RZ ;  /* 0xffffff8802397810 */ /* 0x000fe40007f3e0ff */
[----:B------:R-:W-:Y:S02]  /*52c0*/  PLOP3.LUT P0, PT, PT, PT, PT, 0x8, 0x0 ;  /* 0x000000000000781c */ /* 0x000fe40003f0e170 */
[----:B------:R-:W-:-:S11]  /*52d0*/  IADD3.X R58, R3, -0x1, RZ, P1, !PT ;  /* 0xffffffff033a7810 */ /* 0x000fd60000ffe4ff */
.L_x_324:
        /* <DEDUP_REMOVED lines=55> */
.L_x_323:
[----:B------:R-:W-:Y:S05]  /*5650*/  BSYNC B1 ;  /* 0x0000000000017941 */ /* 0x000fea0003800000 */
.L_x_322:
        /* <DEDUP_REMOVED lines=35> */
.L_x_326:
[----:B------:R-:W-:Y:S05]  /*5890*/  BSYNC B1 ;  /* 0x0000000000017941 */ /* 0x000fea0003800000 */
.L_x_325:
        /* <DEDUP_REMOVED lines=15> */
.L_x_319:
[----:B------:R-:W-:Y:S05]  /*5990*/  BSYNC B0 ;  /* 0x0000000000007941 */ /* 0x000fea0003800000 */
.L_x_318:
        /* <DEDUP_REMOVED lines=50> */
.L_x_343:
        /* <DEDUP_REMOVED lines=46> */
.L_x_353:
        /* <DEDUP_REMOVED lines=41> */
.L_x_363:
[----:B--2---:R-:W-:Y:S01]  /*6230*/  FADD.FTZ R15, R14, R30 ;  /* 0x0000001e0e0f7221 */ /* 0x004fe20000010000 */
[----:B------:R-:W-:-:S04]  /*6240*/  @!P1 F2FP.BF16.F32.PACK_AB R14, RZ, R24 ;  /* 0x00000018ff0e923e */ /* 0x000fc800000010ff */
[----:B------:R-:W-:Y:S01]  /*6250*/  @!P1 F2FP.BF16.F32.PACK_AB R15, RZ, R15 ;  /* 0x0000000fff0f923e */ /* 0x000fe200000010ff */
[----:B------:R3:W-:Y:S03]  /*6260*/  @!P1 STG.E.U16 desc[UR14][R16.64+0x50], R14 ;  /* 0x0000500e10009986 */ /* 0x0007e6000c10150e */
[----:B------:R-:W-:Y:S02]  /*6270*/  PRMT R20, R15, 0x7610, R20 ;  /* 0x000076100f147816 */ /* 0x000fe40000000014 */
[----:B------:R-:W-:-:S03]  /*6280*/  LEA.HI R15, R56, 0x3c, RZ, 0x1c ;  /* 0x0000003c380f7811 */ /* 0x000fc600078fe0ff */
[----:B------:R3:W-:Y:S04]  /*6290*/  @!P1 STG.E.U16 desc[UR14][R18.64+0x50], R20 ;  /* 0x0000501412009986 */ /* 0x0007e8000c10150e */
.L_x_329:
[----:B------:R-:W-:Y:S05]  /*62a0*/  BSYNC B0 ;  /* 0x0000000000007941 */ /* 0x000fea0003800000 */
.L_x_328:
        /* <DEDUP_REMOVED lines=165> */
.L_x_397:
        /* <DEDUP_REMOVED lines=9> */
.L_x_327:
[----:B------:R-:W-:Y:S05]  /*6d90*/  WARPSYNC.ALL ;  /* 0x0000000000007948 */ /* 0x000fea0003800000 */
[----:B------:R-:W-:Y:S01]  /*6da0*/  BAR.SYNC.DEFER_BLOCKING 0x0 ;  /* 0x0000000000007b1d */ /* 0x000fe20000010000 */
[C---:B------:R-:W-:Y:S02]  /*6db0*/  ISETP.GE.AND P0, PT, R8.reuse, -0x2d80, PT ;  /* 0xffffd2800800780c */ /* 0x040fe40003f06270 */
[----:B------:R-:W-:-:S11]  /*6dc0*/  IADD3 R8, R8, 0x3000, RZ ;  /* 0x0000300008087810 */ /* 0x000fd60007ffe0ff */
[----:B------:R-:W-:Y:S05]  /*6dd0*/  @!P0 BRA `(.L_x_334) ;  /* 0xffffffe000408947 */ /* 0x000fea000383ffff */
[----:B------:R-:W-:Y:S05]  /*6de0*/  EXIT ;  /* 0x000000000000794d */ /* 0x000fea0003800000 */
.L_x_330:
[----:B------:R-:W-:Y:S01]  /*6df0*/  HFMA2.MMA R27, -RZ, RZ, 0, 0.000503063201904296875 ;  /* 0x0000101fff1b7435 */ /* 0x000fe200000001ff */
[----:B-1----:R-:W-:Y:S01]  /*6e00*/  MOV R29, R14 ;  /* 0x0000000e001d7202 */ /* 0x002fe20000000f00 */
[----:B------:R-:W-:Y:S01]  /*6e10*/  IMAD.MOV.U32 R28, RZ, RZ, 0x8 ;  /* 0x00000008ff1c7424 */ /* 0x000fe200078e00ff */
[----:B------:R-:W-:-:S08]  /*6e20*/  MOV R26, 0xffff ;  /* 0x0000ffff001a7802 */ /* 0x000fd00000000f00 */
[----:B0-2---:R-:W-:Y:S05]  /*6e30*/  WARPSYNC.COLLECTIVE R26, `(.L_x_335) ;  /* 0x000000001a087348 */ /* 0x005fea0003c00000 */
[----:B------:R1:W3:Y:S02]  /*6e40*/  SHFL.BFLY P2, R30, R29, R28, R27 ;  /* 0x0c00001c1d1e7389 */ /* 0x0002e4000004001b */
[----:B0123--:R-:W-:Y:S01]  /*6e50*/  ENDCOLLECTIVE ;  /* 0x000000000000791b */ /* 0x00ffe20003800000 */
.L_x_335:
[----:B------:R-:W-:Y:S01]  /*6e60*/  IMAD.MOV.U32 R29, RZ, RZ, R15 ;  /* 0x000000ffff1d7224 */ /* 0x000fe200078e000f */
[----:B------:R-:W-:-:S07]  /*6e70*/  MOV R17, R30 ;  /* 0x0000001e00117202 */ /* 0x000fce0000000f00 */
[----:B------:R-:W-:Y:S05]  /*6e80*/  WARPSYNC.COLLECTIVE R26, `(.L_x_336) ;  /* 0x000000001a087348 */ /* 0x000fea0003c00000 */
[----:B------:R0:W1:Y:S02]  /*6e90*/  SHFL.BFLY P2, R30, R29, R28, R27 ;  /* 0x0c00001c1d1e7389 */ /* 0x000064000004001b */
[----:B01----:R-:W-:Y:S01]  /*6ea0*/  ENDCOLLECTIVE ;  /* 0x000000000000791b */ /* 0x003fe20003800000 */
.L_x_336:
[----:B------:R-:W-:Y:S01]  /*6eb0*/  FADD.FTZ R17, R17, R14 ;  /* 0x0000000e11117221 */ /* 0x000fe20000010000 */
[----:B------:R-:W-:-:S04]  /*6ec0*/  HFMA2.MMA R28, -RZ, RZ, 0, 2.384185791015625e-07 ;  /* 0x00000004ff1c7435 */ /* 0x000fc800000001ff */
[----:B------:R-:W-:Y:S02]  /*6ed0*/  MOV R29, R17 ;  /* 0x00000011001d7202 */ /* 0x000fe40000000f00 */
[----:B------:R-:W-:-:S07]  /*6ee0*/  MOV R16, R30 ;  /* 0x0000001e00107202 */ /* 0x000fce0000000f00 */
[----:B------:R-:W-:Y:S05]  /*6ef0*/  WARPSYNC.COLLECTIVE R26, `(.L_x_337) ;  /* 0x000000001a087348 */ /* 0x000fea0003c00000 */
[----:B------:R0:W1:Y:S02]  /*6f00*/  SHFL.BFLY P2, R30, R29, R28, R27 ;  /* 0x0c00001c1d1e7389 */ /* 0x000064000004001b */
[----:B01----:R-:W-:Y:S01]  /*6f10*/  ENDCOLLECTIVE ;  /* 0x000000000000791b */ /* 0x003fe20003800000 */
.L_x_337:
[----:B------:R-:W-:-:S05]  /*6f20*/  FADD.FTZ R16, R16, R15 ;  /* 0x0000000f10107221 */ /* 0x000fca0000010000 */
[----:B------:R-:W-:Y:S01]  /*6f30*/  MOV R29, R16 ;  /* 0x00000010001d7202 */ /* 0x000fe20000000f00 */
[----:B------:R-:W-:-:S07]  /*6f40*/  IMAD.MOV.U32 R18, RZ, RZ, R30 ;  /* 0x000000ffff127224 */ /* 0x000fce00078e001e */
[----:B------:R-:W-:Y:S05]  /*6f50*/  WARPSYNC.COLLECTIVE R26, `(.L_x_338) ;  /* 0x000000001a087348 */ /* 0x000fea0003c00000 */
[----:B------:R0:W1:Y:S02]  /*6f60*/  SHFL.BFLY P2, R30, R29, R28, R27 ;  /* 0x0c00001c1d1e7389 */ /* 0x000064000004001b */
[----:B01----:R-:W-:Y:S01]  /*6f70*/  ENDCOLLECTIVE ;  /* 0x000000000000791b */ /* 0x003fe20003800000 */
.L_x_338:
[----:B------:R-:W-:-:S05]  /*6f80*/  FADD.FTZ R18, R17, R18 ;  /* 0x0000001211127221 */ /* 0x000fca0000010000 */
[----:B------:R-:W-:Y:S01]  /*6f90*/  MOV R29, R18 ;  /* 0x00000012001d7202 */ /* 0x000fe20000000f00 */
[----:B------:R-:W-:Y:S01]  /*6fa0*/  IMAD.MOV.U32 R28, RZ, RZ, 0x2 ;  /* 0x00000002ff1c7424 */ /* 0x000fe200078e00ff */
[----:B------:R-:W-:-:S07]  /*6fb0*/  MOV R19, R30 ;  /* 0x0000001e00137202 */ /* 0x000fce0000000f00 */
[----:B------:R-:W-:Y:S05]  /*6fc0*/  WARPSYNC.COLLECTIVE R26, `(.L_x_339) ;  /* 0x000000001a087348 */ /* 0x000fea0003c00000 */
[----:B------:R0:W1:Y:S02]  /*6fd0*/  SHFL.BFLY P2, R30, R29, R28, R27 ;  /* 0x0c00001c1d1e7389 */ /* 0x000064000004001b */
[----:B01----:R-:W-:Y:S01]  /*6fe0*/  ENDCOLLECTIVE ;  /* 0x000000000000791b */ /* 0x003fe20003800000 */
.L_x_339:
[----:B------:R-:W-:-:S05]  /*6ff0*/  FADD.FTZ R19, R16, R19 ;  /* 0x0000001310137221 */ /* 0x000fca0000010000 */
[----:B------:R-:W-:Y:S02]  /*7000*/  MOV R29, R19 ;  /* 0x00000013001d7202 */ /* 0x000fe40000000f00 */
[----:B------:R-:W-:-:S07]  /*7010*/  MOV R21, R30 ;  /* 0x0000001e00157202 */ /* 0x000fce0000000f00 */
[----:B------:R-:W-:Y:S05]  /*7020*/  WARPSYNC.COLLECTIVE R26, `(.L_x_340) ;  /* 0x000000001a087348 */ /* 0x000fea0003c00000 */
[----:B------:R0:W1:Y:S02]  /*7030*/  SHFL.BFLY P2, R30, R29, R28, R27 ;  /* 0x0c00001c1d1e7389 */ /* 0x000064000004001b */
[----:B01----:R-:W-:Y:S01]  /*7040*/  ENDCOLLECTIVE ;  /* 0x000000000000791b */ /* 0x003fe20003800000 */
.L_x_340:
[----:B------:R-:W-:Y:S01]  /*7050*/  FADD.FTZ R21, R18, R21 ;  /* 0x0000001512157221 */ /* 0x000fe20000010000 */
[----:B------:R-:W-:-:S03]  /*7060*/  HFMA2.MMA R28, -RZ, RZ, 0, 5.9604644775390625e-08 ;  /* 0x00000001ff1c7435 */ /* 0x000fc600000001ff */
[----:B------:R-:W-:Y:S01]  /*7070*/  IMAD.MOV.U32 R29, RZ, RZ, R21 ;  /* 0x000000ffff1d7224 */ /* 0x000fe200078e0015 */
[----:B------:R-:W-:-:S07]  /*7080*/  MOV R14, R30 ;  /* 0x0000001e000e7202 */ /* 0x000fce0000000f00 */
[----:B------:R-:W-:Y:S05]  /*7090*/  WARPSYNC.COLLECTIVE R26, `(.L_x_341) ;  /* 0x000000001a087348 */ /* 0x000fea0003c00000 */
[----:B------:R0:W1:Y:S02]  /*70a0*/  SHFL.BFLY P2, R30, R29, R28, R27 ;  /* 0x0c00001c1d1e7389 */ /* 0x000064000004001b */
[----:B01----:R-:W-:Y:S01]  /*70b0*/  ENDCOLLECTIVE ;  /* 0x000000000000791b */ /* 0x003fe20003800000 */
.L_x_341:
[----:B------:R-:W-:-:S05]  /*70c0*/  FADD.FTZ R14, R19, R14 ;  /* 0x0000000e130e7221 */ /* 0x000fca0000010000 */
[----:B------:R-:W-:Y:S02]  /*70d0*/  MOV R29, R14 ;  /* 0x0000000e001d7202 */ /* 0x000fe40000000f00 */
[----:B------:R-:W-:-:S07]  /*70e0*/  MOV R20, R30 ;  /* 0x0000001e00147202 */ /* 0x000fce0000000f00 */
[----:B------:R-:W-:Y:S05]  /*70f0*/  WARPSYNC.COLLECTIVE R26, `(.L_x_342) ;  /* 0x000000001a087348 */ /* 0x000fea0003c00000 */
[----:B------:R0:W1:Y:S02]  /*7100*/  SHFL.BFLY P2, R30, R29, R28, R27 ;  /* 0x0c00001c1d1e7389 */ /* 0x000064000004001b */
[----:B01----:R-:W-:Y:S01]  /*7110*/  ENDCOLLECTIVE ;  /* 0x000000000000791b */ /* 0x003fe20003800000 */
.L_x_342:
[----:B------:R-:W-:Y:S01]  /*7120*/  FADD.FTZ R20, R21, R20 ;  /* 0x0000001415147221 */ /* 0x000fe20000010000 */
[----:B------:R-:W-:Y:S06]  /*7130*/  BRA `(.L_x_343) ;  /* 0xffffffe800e07947 */ /* 0x000fec000383ffff */
.L_x_331:
        /* <DEDUP_REMOVED lines=8> */
.L_x_345:
[----:B------:R-:W-:Y:S05]  /*71c0*/  BSYNC B1 ;  /* 0x0000000000017941 */ /* 0x000fea0003800000 */
.L_x_344:
        /* <DEDUP_REMOVED lines=8> */
.L_x_346:
[----:B------:R-:W-:Y:S01]  /*7250*/  FADD.FTZ R21, R21, R14 ;  /* 0x0000000e15157221 */ /* 0x000fe20000010000 */
[----:B------:R-:W-:-:S04]  /*7260*/  HFMA2.MMA R28, -RZ, RZ, 0, 2.384185791015625e-07 ;  /* 0x00000004ff1c7435 */ /* 0x000fc800000001ff */
[----:B------:R-:W-:Y:S02]  /*7270*/  MOV R29, R21 ;  /* 0x00000015001d7202 */ /* 0x000fe40000000f00 */
[----:B------:R-:W-:-:S07]  /*7280*/  MOV R20, R30 ;  /* 0x0000001e00147202 */ /* 0x000fce0000000f00 */
[----:B------:R-:W-:Y:S05]  /*7290*/  WARPSYNC.COLLECTIVE R26, `(.L_x_347) ;  /* 0x000000001a087348 */ /* 0x000fea0003c00000 */
[----:B------:R0:W1:Y:S02]  /*72a0*/  SHFL.BFLY P2, R30, R29, R28, R27 ;  /* 0x0c00001c1d1e7389 */ /* 0x000064000004001b */
[----:B01----:R-:W-:Y:S01]  /*72b0*/  ENDCOLLECTIVE ;  /* 0x000000000000791b */ /* 0x003fe20003800000 */
.L_x_347:
[----:B------:R-:W-:-:S05]  /*72c0*/  FADD.FTZ R20, R20, R15 ;  /* 0x0000000f14147221 */ /* 0x000fca0000010000 */
[----:B------:R-:W-:Y:S01]  /*72d0*/  MOV R29, R20 ;  /* 0x00000014001d7202 */ /* 0x000fe20000000f00 */
[----:B------:R-:W-:-:S07]  /*72e0*/  IMAD.MOV.U32 R22, RZ, RZ, R30 ;  /* 0x000000ffff167224 */ /* 0x000fce00078e001e */
[----:B------:R-:W-:Y:S05]  /*72f0*/  WARPSYNC.COLLECTIVE R26, `(.L_x_348) ;  /* 0x000000001a087348 */ /* 0x000fea0003c00000 */
[----:B------:R0:W1:Y:S02]  /*7300*/  SHFL.BFLY P2, R30, R29, R28, R27 ;  /* 0x0c00001c1d1e7389 */ /* 0x000064000004001b */
[----:B01----:R-:W-:Y:S01]  /*7310*/  ENDCOLLECTIVE ;  /* 0x000000000000791b */ /* 0x003fe20003800000 */
.L_x_348:
[----:B------:R-:W-:-:S05]  /*7320*/  FADD.FTZ R22, R21, R22 ;  /* 0x0000001615167221 */ /* 0x000fca0000010000 */
[----:B------:R-:W-:Y:S01]  /*7330*/  MOV R29, R22 ;  /* 0x00000016001d7202 */ /* 0x000fe20000000f00 */
[----:B------:R-:W-:Y:S01]  /*7340*/  IMAD.MOV.U32 R28, RZ, RZ, 0x2 ;  /* 0x00000002ff1c7424 */ /* 0x000fe200078e00ff */
[----:B------:R-:W-:-:S07]  /*7350*/  MOV R23, R30 ;  /* 0x0000001e00177202 */ /* 0x000fce0000000f00 */
[----:B------:R-:W-:Y:S05]  /*7360*/  WARPSYNC.COLLECTIVE R26, `(.L_x_349) ;  /* 0x000000001a087348 */ /* 0x000fea0003c00000 */
[----:B------:R0:W1:Y:S02]  /*7370*/  SHFL.BFLY P2, R30, R29, R28, R27 ;  /* 0x0c00001c1d1e7389 */ /* 0x000064000004001b */
[----:B01----:R-:W-:Y:S01]  /*7380*/  ENDCOLLECTIVE ;  /* 0x000000000000791b */ /* 0x003fe20003800000 */
.L_x_349:
[----:B------:R-:W-:-:S05]  /*7390*/  FADD.FTZ R23, R20, R23 ;  /* 0x0000001714177221 */ /* 0x000fca0000010000 */
[----:B------:R-:W-:Y:S02]  /*73a0*/  MOV R29, R23 ;  /* 0x00000017001d7202 */ /* 0x000fe40000000f00 */
[----:B------:R-:W-:-:S07]  /*73b0*/  MOV R25, R30 ;  /* 0x0000001e00197202 */ /* 0x000fce0000000f00 */
[----:B------:R-:W-:Y:S05]  /*73c0*/  WARPSYNC.COLLECTIVE R26, `(.L_x_350) ;  /* 0x000000001a087348 */ /* 0x000fea0003c00000 */
[----:B------:R0:W1:Y:S02]  /*73d0*/  SHFL.BFLY P2, R30, R29, R28, R27 ;  /* 0x0c00001c1d1e7389 */ /* 0x000064000004001b */
[----:B01----:R-:W-:Y:S01]  /*73e0*/  ENDCOLLECTIVE ;  /* 0x000000000000791b */ /* 0x003fe20003800000 */
.L_x_350:
[----:B------:R-:W-:Y:S01]  /*73f0*/  FADD.FTZ R25, R22, R25 ;  /* 0x0000001916197221 */ /* 0x000fe20000010000 */
[----:B------:R-:W-:-:S03]  /*7400*/  HFMA2.MMA R28, -RZ, RZ, 0, 5.9604644775390625e-08 ;  /* 0x00000001ff1c7435 */ /* 0x000fc600000001ff */
[----:B------:R-:W-:Y:S01]  /*7410*/  IMAD.MOV.U32 R29, RZ, RZ, R25 ;  /* 0x000000ffff1d7224 */ /* 0x000fe200078e0019 */
[----:B------:R-:W-:-:S07]  /*7420*/  MOV R14, R30 ;  /* 0x0000001e000e7202 */ /* 0x000fce0000000f00 */
[----:B------:R-:W-:Y:S05]  /*7430*/  WARPSYNC.COLLECTIVE R26, `(.L_x_351) ;  /* 0x000000001a087348 */ /* 0x000fea0003c00000 */
[----:B------:R0:W1:Y:S02]  /*7440*/  SHFL.BFLY P2, R30, R29, R28, R27 ;  /* 0x0c00001c1d1e7389 */ /* 0x000064000004001b */
[----:B01----:R-:W-:Y:S01]  /*7450*/  ENDCOLLECTIVE ;  /* 0x000000000000791b */ /* 0x003fe20003800000 */
.L_x_351:
[----:B------:R-:W-:-:S05]  /*7460*/  FADD.FTZ R14, R23, R14 ;  /* 0x0000000e170e7221 */ /* 0x000fca0000010000 */
[----:B------:R-:W-:Y:S02]  /*7470*/  MOV R29, R14 ;  /* 0x0000000e001d7202 */ /* 0x000fe40000000f00 */
[----:B------:R-:W-:-:S07]  /*7480*/  MOV R24, R30 ;  /* 0x0000001e00187202 */ /* 0x000fce0000000f00 */
[----:B------:R-:W-:Y:S05]  /*7490*/  WARPSYNC.COLLECTIVE R26, `(.L_x_352) ;  /* 0x000000001a087348 */ /* 0x000fea0003c00000 */
[----:B------:R0:W1:Y:S02]  /*74a0*/  SHFL.BFLY P2, R30, R29, R28, R27 ;  /* 0x0c00001c1d1e7389 */ /* 0x000064000004001b */
[----:B01----:R-:W-:Y:S01]  /*74b0*/  ENDCOLLECTIVE ;  /* 0x000000000000791b */ /* 0x003fe20003800000 */
.L_x_352:
[----:B------:R-:W-:Y:S01]  /*74c0*/  FADD.FTZ R24, R25, R24 ;  /* 0x0000001819187221 */ /* 0x000fe20000010000 */
[----:B------:R-:W-:Y:S06]  /*74d0*/  BRA `(.L_x_353) ;  /* 0xffffffe800b07947 */ /* 0x000fec000383ffff */
.L_x_332:
        /* <DEDUP_REMOVED lines=8> */
.L_x_355:
[----:B------:R-:W-:Y:S05]  /*7560*/  BSYNC B1 ;  /* 0x0000000000017941 */ /* 0x000fea0003800000 */
.L_x_354:
        /* <DEDUP_REMOVED lines=8> */
.L_x_356:
[----:B------:R-:W-:Y:S01]  /*75f0*/  FADD.FTZ R21, R21, R14 ;  /* 0x0000000e15157221 */ /* 0x000fe20000010000 */
[----:B------:R-:W-:-:S04]  /*7600*/  HFMA2.MMA R28, -RZ, RZ, 0, 2.384185791015625e-07 ;  /* 0x00000004ff1c7435 */ /* 0x000fc800000001ff */
[----:B------:R-:W-:Y:S02]  /*7610*/  MOV R29, R21 ;  /* 0x00000015001d7202 */ /* 0x000fe40000000f00 */
[----:B------:R-:W-:-:S07]  /*7620*/  MOV R20, R30 ;  /* 0x0000001e00147202 */ /* 0x000fce0000000f00 */
[----:B------:R-:W-:Y:S05]  /*7630*/  WARPSYNC.COLLECTIVE R26, `(.L_x_357) ;  /* 0x000000001a087348 */ /* 0x000fea0003c00000 */
[----:B------:R0:W1:Y:S02]  /*7640*/  SHFL.BFLY P2, R30, R29, R28, R27 ;  /* 0x0c00001c1d1e7389 */ /* 0x000064000004001b */
[----:B01----:R-:W-:Y:S01]  /*7650*/  ENDCOLLECTIVE ;  /* 0x000000000000791b */ /* 0x003fe20003800000 */
.L_x_357:
[----:B------:R-:W-:-:S05]  /*7660*/  FADD.FTZ R20, R20, R15 ;  /* 0x0000000f14147221 */ /* 0x000fca0000010000 */
[----:B------:R-:W-:Y:S01]  /*7670*/  MOV R29, R20 ;  /* 0x00000014001d7202 */ /* 0x000fe20000000f00 */
[----:B------:R-:W-:-:S07]  /*7680*/  IMAD.MOV.U32 R22, RZ, RZ, R30 ;  /* 0x000000ffff167224 */ /* 0x000fce00078e001e */
[----:B------:R-:W-:Y:S05]  /*7690*/  WARPSYNC.COLLECTIVE R26, `(.L_x_358) ;  /* 0x000000001a087348 */ /* 0x000fea0003c00000 */
[----:B------:R0:W1:Y:S02]  /*76a0*/  SHFL.BFLY P2, R30, R29, R28, R27 ;  /* 0x0c00001c1d1e7389 */ /* 0x000064000004001b */
[----:B01----:R-:W-:Y:S01]  /*76b0*/  ENDCOLLECTIVE ;  /* 0x000000000000791b */ /* 0x003fe20003800000 */
.L_x_358:
[----:B------:R-:W-:-:S05]  /*76c0*/  FADD.FTZ R22, R21, R22 ;  /* 0x0000001615167221 */ /* 0x000fca0000010000 */
[----:B------:R-:W-:Y:S01]  /*76d0*/  MOV R29, R22 ;  /* 0x00000016001d7202 */ /* 0x000fe20000000f00 */
[----:B------:R-:W-:Y:S01]  /*76e0*/  IMAD.MOV.U32 R28, RZ, RZ, 0x2 ;  /* 0x00000002ff1c7424 */ /* 0x000fe200078e00ff */
[----:B------:R-:W-:-:S07]  /*76f0*/  MOV R23, R30 ;  /* 0x0000001e00177202 */ /* 0x000fce0000000f00 */
[----:B------:R-:W-:Y:S05]  /*7700*/  WARPSYNC.COLLECTIVE R26, `(.L_x_359) ;  /* 0x000000001a087348 */ /* 0x000fea0003c00000 */
[----:B------:R0:W1:Y:S02]  /*7710*/  SHFL.BFLY P2, R30, R29, R28, R27 ;  /* 0x0c00001c1d1e7389 */ /* 0x000064000004001b */
[----:B01----:R-:W-:Y:S01]  /*7720*/  ENDCOLLECTIVE ;  /* 0x000000000000791b */ /* 0x003fe20003800000 */
.L_x_359:
[----:B------:R-:W-:-:S05]  /*7730*/  FADD.FTZ R23, R20, R23 ;  /* 0x0000001714177221 */ /* 0x000fca0000010000 */
[----:B------:R-:W-:Y:S02]  /*7740*/  MOV R29, R23 ;  /* 0x00000017001d7202 */ /* 0x000fe40000000f00 */
[----:B------:R-:W-:-:S07]  /*7750*/  MOV R25, R30 ;  /* 0x0000001e00197202 */ /* 0x000fce0000000f00 */
[----:B------:R-:W-:Y:S05]  /*7760*/  WARPSYNC.COLLECTIVE R26, `(.L_x_360) ;  /* 0x000000001a087348 */ /* 0x000fea0003c00000 */
[----:B------:R0:W1:Y:S02]  /*7770*/  SHFL.BFLY P2, R30, R29, R28, R27 ;  /* 0x0c00001c1d1e7389 */ /* 0x000064000004001b */
[----:B01----:R-:W-:Y:S01]  /*7780*/  ENDCOLLECTIVE ;  /* 0x000000000000791b */ /* 0x003fe20003800000 */
.L_x_360:
[----:B------:R-:W-:Y:S01]  /*7790*/  FADD.FTZ R25, R22, R25 ;  /* 0x0000001916197221 */ /* 0x000fe20000010000 */
[----:B------:R-:W-:-:S03]  /*77a0*/  HFMA2.MMA R28, -RZ, RZ, 0, 5.9604644775390625e-08 ;  /* 0x00000001ff1c7435 */ /* 0x000fc600000001ff */
[----:B------:R-:W-:Y:S01]  /*77b0*/  IMAD.MOV.U32 R29, RZ, RZ, R25 ;  /* 0x000000ffff1d7224 */ /* 0x000fe200078e0019 */
[----:B------:R-:W-:-:S07]  /*77c0*/  MOV R14, R30 ;  /* 0x0000001e000e7202 */ /* 0x000fce0000000f00 */
[----:B------:R-:W-:Y:S05]  /*77d0*/  WARPSYNC.COLLECTIVE R26, `(.L_x_361) ;  /* 0x000000001a087348 */ /* 0x000fea0003c00000 */
[----:B------:R0:W1:Y:S02]  /*77e0*/  SHFL.BFLY P2, R30, R29, R28, R27 ;  /* 0x0c00001c1d1e7389 */ /* 0x000064000004001b */
[----:B01----:R-:W-:Y:S01]  /*77f0*/  ENDCOLLECTIVE ;  /* 0x000000000000791b */ /* 0x003fe20003800000 */
.L_x_361:
[----:B------:R-:W-:-:S05]  /*7800*/  FADD.FTZ R14, R23, R14 ;  /* 0x0000000e170e7221 */ /* 0x000fca0000010000 */
[----:B------:R-:W-:Y:S02]  /*7810*/  MOV R29, R14 ;  /* 0x0000000e001d7202 */ /* 0x000fe40000000f00 */
[----:B------:R-:W-:-:S07]  /*7820*/  MOV R24, R30 ;  /* 0x0000001e00187202 */ /* 0x000fce0000000f00 */
[----:B------:R-:W-:Y:S05]  /*7830*/  WARPSYNC.COLLECTIVE R26, `(.L_x_362) ;  /* 0x000000001a087348 */ /* 0x000fea0003c00000 */
[----:B------:R0:W1:Y:S02]  /*7840*/  SHFL.BFLY P2, R30, R29, R28, R27 ;  /* 0x0c00001c1d1e7389 */ /* 0x000064000004001b */
[----:B01----:R-:W-:Y:S01]  /*7850*/  ENDCOLLECTIVE ;  /* 0x000000000000791b */ /* 0x003fe20003800000 */
.L_x_362:
[----:B------:R-:W-:Y:S01]  /*7860*/  FADD.FTZ R24, R25, R24 ;  /* 0x0000001819187221 */ /* 0x000fe20000010000 */
[----:B------:R-:W-:Y:S06]  /*7870*/  BRA `(.L_x_363) ;  /* 0xffffffe8006c7947 */ /* 0x000fec000383ffff */
.L_x_333:
        /* <DEDUP_REMOVED lines=8> */
.L_x_365:
[----:B------:R-:W-:Y:S05]  /*7900*/  BSYNC B0 ;  /* 0x0000000000007941 */ /* 0x000fea0003800000 */
.L_x_364:
        /* <DEDUP_REMOVED lines=11> */
.L_x_366:
        /* <DEDUP_REMOVED lines=16> */
.L_x_367:
[----:B------:R-:W-:Y:S01]  /*7ac0*/  MOV R29, R17 ;  /* 0x00000011001d7202 */ /* 0x000fe20000000f00 */
[----:B------:R-:W-:-:S07]  /*7ad0*/  IMAD.MOV.U32 R16, RZ, RZ, R30 ;  /* 0x000000ffff107224 */ /* 0x000fce00078e001e */
[----:B------:R-:W-:Y:S05]  /*7ae0*/  WARPSYNC.COLLECTIVE R26, `(.L_x_368) ;  /* 0x000000001a087348 */ /* 0x000fea0003c00000 */
[----:B------:R0:W1:Y:S02]  /*7af0*/  SHFL.BFLY P2, R30, R29, R28, R27 ;  /* 0x0c00001c1d1e7389 */ /* 0x000064000004001b */
[----:B01----:R-:W-:Y:S01]  /*7b00*/  ENDCOLLECTIVE ;  /* 0x000000000000791b */ /* 0x003fe20003800000 */
.L_x_368:
        /* <DEDUP_REMOVED lines=15> */
.L_x_369:
[----:B------:R-:W-:Y:S02]  /*7c00*/  MOV R29, R14 ;  /* 0x0000000e001d7202 */ /* 0x000fe40000000f00 */
[----:B------:R-:W-:-:S07]  /*7c10*/  MOV R16, R30 ;  /* 0x0000001e00107202 */ /* 0x000fce0000000f00 */
[----:B------:R-:W-:Y:S05]  /*7c20*/  WARPSYNC.COLLECTIVE R26, `(.L_x_370) ;  /* 0x000000001a087348 */ /* 0x000fea0003c00000 */
[----:B------:R0:W1:Y:S02]  /*7c30*/  SHFL.BFLY P2, R30, R29, R28, R27 ;  /* 0x0c00001c1d1e7389 */ /* 0x000064000004001b */
[----:B01----:R-:W-:Y:S01]  /*7c40*/  ENDCOLLECTIVE ;  /* 0x000000000000791b */ /* 0x003fe20003800000 */
.L_x_370:
        /* <DEDUP_REMOVED lines=9> */
.L_x_371:
[----:B------:R-:W-:Y:S02]  /*7ce0*/  MOV R29, R17 ;  /* 0x00000011001d7202 */ /* 0x000fe40000000f00 */
[----:B------:R-:W-:-:S07]  /*7cf0*/  MOV R19, R30 ;  /* 0x0000001e00137202 */ /* 0x000fce0000000f00 */
[----:B------:R-:W-:Y:S05]  /*7d00*/  WARPSYNC.COLLECTIVE R26, `(.L_x_372) ;  /* 0x000000001a087348 */ /* 0x000fea0003c00000 */
[----:B------:R0:W1:Y:S02]  /*7d10*/  SHFL.BFLY P2, R30, R29, R28, R27 ;  /* 0x0c00001c1d1e7389 */ /* 0x000064000004001b */
[----:B01----:R-:W-:Y:S01]  /*7d20*/  ENDCOLLECTIVE ;  /* 0x000000000000791b */ /* 0x003fe20003800000 */
.L_x_372:
[----:B------:R-:W-:Y:S01]  /*7d30*/  FADD.FTZ R16, R16, R19 ;  /* 0x0000001310107221 */ /* 0x000fe20000010000 */
[----:B------:R-:W-:Y:S01]  /*7d40*/  HFMA2.MMA R28, -RZ, RZ, 0, 4.76837158203125e-07 ;  /* 0x00000008ff1c7435 */ /* 0x000fe200000001ff */
[----:B------:R-:W-:Y:S01]  /*7d50*/  MOV R29, R32 ;  /* 0x00000020001d7202 */ /* 0x000fe20000000f00 */
[----:B------:R-:W-:-:S09]  /*7d60*/  IMAD.MOV.U32 R14, RZ, RZ, R30 ;  /* 0x000000ffff0e7224 */ /* 0x000fd200078e001e */
[----:B------:R-:W-:Y:S05]  /*7d70*/  WARPSYNC.COLLECTIVE R26, `(.L_x_373) ;  /* 0x000000001a087348 */ /* 0x000fea0003c00000 */
[----:B------:R0:W1:Y:S02]  /*7d80*/  SHFL.BFLY P2, R30, R29, R28, R27 ;  /* 0x0c00001c1d1e7389 */ /* 0x000064000004001b */
[----:B01----:R-:W-:Y:S01]  /*7d90*/  ENDCOLLECTIVE ;  /* 0x000000000000791b */ /* 0x003fe20003800000 */
.L_x_373:
[----:B------:R-:W-:Y:S01]  /*7da0*/  FADD.FTZ R44, R17, R14 ;  /* 0x0000000e112c7221 */ /* 0x000fe20000010000 */
[----:B------:R-:W-:Y:S01]  /*7db0*/  IMAD.MOV.U32 R29, RZ, RZ, R34 ;  /* 0x000000ffff1d7224 */ /* 0x000fe200078e0022 */
[----:B------:R-:W-:-:S07]  /*7dc0*/  MOV R31, R30 ;  /* 0x0000001e001f7202 */ /* 0x000fce0000000f00 */
[----:B------:R-:W-:Y:S05]  /*7dd0*/  WARPSYNC.COLLECTIVE R26, `(.L_x_374) ;  /* 0x000000001a087348 */ /* 0x000fea0003c00000 */
[----:B------:R0:W1:Y:S02]  /*7de0*/  SHFL.BFLY P2, R30, R29, R28, R27 ;  /* 0x0c00001c1d1e7389 */ /* 0x000064000004001b */
[----:B01----:R-:W-:Y:S01]  /*7df0*/  ENDCOLLECTIVE ;  /* 0x000000000000791b */ /* 0x003fe20003800000 */
.L_x_374:
[----:B------:R-:W-:-:S05]  /*7e00*/  FADD.FTZ R31, R31, R32 ;  /* 0x000000201f1f7221 */ /* 0x000fca0000010000 */
[----:B------:R-:W-:Y:S01]  /*7e10*/  MOV R29, R31 ;  /* 0x0000001f001d7202 */ /* 0x000fe20000000f00 */
[----:B------:R-:W-:Y:S01]  /*7e20*/  IMAD.MOV.U32 R28, RZ, RZ, 0x4 ;  /* 0x00000004ff1c7424 */ /* 0x000fe200078e00ff */
[----:B------:R-:W-:-:S07]  /*7e30*/  MOV R33, R30 ;  /* 0x0000001e00217202 */ /* 0x000fce0000000f00 */
[----:B------:R-:W-:Y:S05]  /*7e40*/  WARPSYNC.COLLECTIVE R26, `(.L_x_375) ;  /* 0x000000001a087348 */ /* 0x000fea0003c00000 */
[----:B------:R0:W1:Y:S02]  /*7e50*/  SHFL.BFLY P2, R30, R29, R28, R27 ;  /* 0x0c00001c1d1e7389 */ /* 0x000064000004001b */
[----:B01----:R-:W-:Y:S01]  /*7e60*/  ENDCOLLECTIVE ;  /* 0x000000000000791b */ /* 0x003fe20003800000 */
.L_x_375:
[----:B------:R-:W-:-:S05]  /*7e70*/  FADD.FTZ R33, R33, R34 ;  /* 0x0000002221217221 */ /* 0x000fca0000010000 */
[----:B------:R-:W-:Y:S02]  /*7e80*/  MOV R29, R33 ;  /* 0x00000021001d7202 */ /* 0x000fe40000000f00 */
[----:B------:R-:W-:-:S07]  /*7e90*/  MOV R20, R30 ;  /* 0x0000001e00147202 */ /* 0x000fce0000000f00 */
[----:B------:R-:W-:Y:S05]  /*7ea0*/  WARPSYNC.COLLECTIVE R26, `(.L_x_376) ;  /* 0x000000001a087348 */ /* 0x000fea0003c00000 */
[----:B------:R0:W1:Y:S02]  /*7eb0*/  SHFL.BFLY P2, R30, R29, R28, R27 ;  /* 0x0c00001c1d1e7389 */ /* 0x000064000004001b */
[----:B01----:R-:W-:Y:S01]  /*7ec0*/  ENDCOLLECTIVE ;  /* 0x000000000000791b */ /* 0x003fe20003800000 */
.L_x_376:
[----:B------:R-:W-:Y:S01]  /*7ed0*/  FADD.FTZ R35, R31, R20 ;  /* 0x000000141f237221 */ /* 0x000fe20000010000 */
[----:B------:R-:W-:-:S04]  /*7ee0*/  HFMA2.MMA R28, -RZ, RZ, 0, 1.1920928955078125e-07 ;  /* 0x00000002ff1c7435 */ /* 0x000fc800000001ff */
[----:B------:R-:W-:Y:S02]  /*7ef0*/  MOV R29, R35 ;  /* 0x00000023001d7202 */ /* 0x000fe40000000f00 */
[----:B------:R-:W-:-:S07]  /*7f00*/  MOV R36, R30 ;  /* 0x0000001e00247202 */ /* 0x000fce0000000f00 */
[----:B------:R-:W-:Y:S05]  /*7f10*/  WARPSYNC.COLLECTIVE R26, `(.L_x_377) ;  /* 0x000000001a087348 */ /* 0x000fea0003c00000 */
[----:B------:R0:W1:Y:S02]  /*7f20*/  SHFL.BFLY P2, R30, R29, R28, R27 ;  /* 0x0c00001c1d1e7389 */ /* 0x000064000004001b */
[----:B01----:R-:W-:Y:S01]  /*7f30*/  ENDCOLLECTIVE ;  /* 0x000000000000791b */ /* 0x003fe20003800000 */
.L_x_377:
[----:B------:R-:W-:-:S05]  /*7f40*/  FADD.FTZ R36, R33, R36 ;  /* 0x0000002421247221 */ /* 0x000fca0000010000 */
[----:B------:R-:W-:Y:S01]  /*7f50*/  MOV R29, R36 ;  /* 0x00000024001d7202 */ /* 0x000fe20000000f00 */
[----:B------:R-:W-:-:S07]  /*7f60*/  IMAD.MOV.U32 R18, RZ, RZ, R30 ;  /* 0x000000ffff127224 */ /* 0x000fce00078e001e */
[----:B------:R-:W-:Y:S05]  /*7f70*/  WARPSYNC.COLLECTIVE R26, `(.L_x_378) ;  /* 0x000000001a087348 */ /* 0x000fea0003c00000 */
[----:B------:R0:W1:Y:S02]  /*7f80*/  SHFL.BFLY P2, R30, R29, R28, R27 ;  /* 0x0c00001c1d1e7389 */ /* 0x000064000004001b */
[----:B01----:R-:W-:Y:S01]  /*7f90*/  ENDCOLLECTIVE ;  /* 0x000000000000791b */ /* 0x003fe20003800000 */
.L_x_378:
        /* <DEDUP_REMOVED lines=8> */
.L_x_379:
[----:B------:R-:W-:Y:S01]  /*8020*/  FADD.FTZ R36, R36, R21 ;  /* 0x0000001524247221 */ /* 0x000fe20000010000 */
[----:B------:R-:W-:-:S04]  /*8030*/  HFMA2.MMA R21, -RZ, RZ, 0, 0 ;  /* 0x00000000ff157435 */ /* 0x000fc800000001ff */
[----:B------:R-:W-:Y:S02]  /*8040*/  MOV R29, R36 ;  /* 0x00000024001d7202 */ /* 0x000fe40000000f00 */
[----:B------:R-:W-:-:S07]  /*8050*/  MOV R34, R30 ;  /* 0x0000001e00227202 */ /* 0x000fce0000000f00 */
[----:B------:R-:W-:Y:S05]  /*8060*/  WARPSYNC.COLLECTIVE R26, `(.L_x_380) ;  /* 0x000000001a087348 */ /* 0x000fea0003c00000 */
[----:B------:R0:W1:Y:S02]  /*8070*/  SHFL.BFLY P2, R30, R29, R28, R27 ;  /* 0x0c00001c1d1e7389 */ /* 0x000064000004001b */
[----:B01----:R-:W-:Y:S01]  /*8080*/  ENDCOLLECTIVE ;  /* 0x000000000000791b */ /* 0x003fe20003800000 */
.L_x_380:
[----:B------:R-:W-:Y:S01]  /*8090*/  FADD.FTZ R34, R35, R34 ;  /* 0x0000002223227221 */ /* 0x000fe20000010000 */
[----:B------:R-:W-:Y:S01]  /*80a0*/  HFMA2.MMA R28, -RZ, RZ, 0, 4.76837158203125e-07 ;  /* 0x00000008ff1c7435 */ /* 0x000fe200000001ff */
[----:B------:R-:W-:Y:S01]  /*80b0*/  IMAD.MOV.U32 R29, RZ, RZ, R24 ;  /* 0x000000ffff1d7224 */ /* 0x000fe200078e0018 */
[----:B------:R-:W-:-:S09]  /*80c0*/  MOV R33, R30 ;  /* 0x0000001e00217202 */ /* 0x000fd20000000f00 */
[----:B------:R-:W-:Y:S05]  /*80d0*/  WARPSYNC.COLLECTIVE R26, `(.L_x_381) ;  /* 0x000000001a087348 */ /* 0x000fea0003c00000 */
[----:B------:R0:W1:Y:S02]  /*80e0*/  SHFL.BFLY P2, R30, R29, R28, R27 ;  /* 0x0c00001c1d1e7389 */ /* 0x000064000004001b */
[----:B01----:R-:W-:Y:S01]  /*80f0*/  ENDCOLLECTIVE ;  /* 0x000000000000791b */ /* 0x003fe20003800000 */
.L_x_381:
[----:B------:R-:W-:Y:S01]  /*8100*/  FADD.FTZ R33, R36, R33 ;  /* 0x0000002124217221 */ /* 0x000fe20000010000 */
[----:B------:R-:W-:Y:S02]  /*8110*/  MOV R29, R23 ;  /* 0x00000017001d7202 */ /* 0x000fe40000000f00 */
[----:B------:R-:W-:-:S07]  /*8120*/  MOV R37, R30 ;  /* 0x0000001e00257202 */ /* 0x000fce0000000f00 */
[----:B------:R-:W-:Y:S05]  /*8130*/  WARPSYNC.COLLECTIVE R26, `(.L_x_382) ;  /* 0x000000001a087348 */ /* 0x000fea0003c00000 */
[----:B------:R0:W1:Y:S02]  /*8140*/  SHFL.BFLY P2, R30, R29, R28, R27 ;  /* 0x0c00001c1d1e7389 */ /* 0x000064000004001b */
[----:B01----:R-:W-:Y:S01]  /*8150*/  ENDCOLLECTIVE ;  /* 0x000000000000791b */ /* 0x003fe20003800000 */
.L_x_382:
        /* <DEDUP_REMOVED lines=8> */
.L_x_383:
        /* <DEDUP_REMOVED lines=8> */
.L_x_384:
        /* <DEDUP_REMOVED lines=10> */
.L_x_385:
[----:B------:R0:W1:Y:S04]  /*8300*/  @!P0 LDS R22, [R39] ;  /* 0x0000000027168984 */ /* 0x0000680000000800 */
[----:B------:R0:W2:Y:S01]  /*8310*/  @!P0 LDS R20, [R39+0x500] ;  /* 0x0005000027148984 */ /* 0x0000a20000000800 */
[----:B------:R-:W-:Y:S01]  /*8320*/  IMAD.MOV.U32 R29, RZ, RZ, R37 ;  /* 0x000000ffff1d7224 */ /* 0x000fe200078e0025 */
[----:B------:R-:W-:-:S07]  /*8330*/  MOV R23, R30 ;  /* 0x0000001e00177202 */ /* 0x000fce0000000f00 */
[----:B012---:R-:W-:Y:S05]  /*8340*/  WARPSYNC.COLLECTIVE R26, `(.L_x_386) ;  /* 0x000000001a087348 */ /* 0x007fea0003c00000 */
[----:B------:R3:W4:Y:S02]  /*8350*/  SHFL.BFLY P2, R30, R29, R28, R27 ;  /* 0x0c00001c1d1e7389 */ /* 0x000724000004001b */
[----:B01234-:R-:W-:Y:S01]  /*8360*/  ENDCOLLECTIVE ;  /* 0x000000000000791b */ /* 0x01ffe20003800000 */
.L_x_386:
        /* <DEDUP_REMOVED lines=9> */
.L_x_387:
        /* <DEDUP_REMOVED lines=9> */
.L_x_388:
[----:B------:R-:W-:Y:S01]  /*8490*/  FADD.FTZ R38, R38, R39 ;  /* 0x0000002726267221 */ /* 0x000fe20000010000 */
[----:B------:R-:W-:Y:S01]  /*84a0*/  HFMA2.MMA R28, -RZ, RZ, 0, 4.76837158203125e-07 ;  /* 0x00000008ff1c7435 */ /* 0x000fe200000001ff */
[----:B------:R-:W-:Y:S02]  /*84b0*/  MOV R29, R21 ;  /* 0x00000015001d7202 */ /* 0x000fe40000000f00 */
[----:B------:R-:W-:-:S08]  /*84c0*/  MOV R40, R30 ;  /* 0x0000001e00287202 */ /* 0x000fd00000000f00 */
[----:B------:R-:W-:Y:S05]  /*84d0*/  WARPSYNC.COLLECTIVE R26, `(.L_x_389) ;  /* 0x000000001a087348 */ /* 0x000fea0003c00000 */
[----:B------:R0:W1:Y:S02]  /*84e0*/  SHFL.BFLY P2, R30, R29, R28, R27 ;  /* 0x0c00001c1d1e7389 */ /* 0x000064000004001b */
[----:B01----:R-:W-:Y:S01]  /*84f0*/  ENDCOLLECTIVE ;  /* 0x000000000000791b */ /* 0x003fe20003800000 */
.L_x_389:
[----:B------:R-:W-:Y:S01]  /*8500*/  FADD.FTZ R37, R37, R40 ;  /* 0x0000002825257221 */ /* 0x000fe20000010000 */
[----:B------:R-:W-:Y:S01]  /*8510*/  MOV R29, R18 ;  /* 0x00000012001d7202 */ /* 0x000fe20000000f00 */
[----:B------:R-:W-:-:S07]  /*8520*/  IMAD.MOV.U32 R42, RZ, RZ, R30 ;  /* 0x000000ffff2a7224 */ /* 0x000fce00078e001e */
[----:B------:R-:W-:Y:S05]  /*8530*/  WARPSYNC.COLLECTIVE R26, `(.L_x_390) ;  /* 0x000000001a087348 */ /* 0x000fea0003c00000 */
[----:B------:R0:W1:Y:S02]  /*8540*/  SHFL.BFLY P2, R30, R29, R28, R27 ;  /* 0x0c00001c1d1e7389 */ /* 0x000064000004001b */
[----:B01----:R-:W-:Y:S01]  /*8550*/  ENDCOLLECTIVE ;  /* 0x000000000000791b */ /* 0x003fe20003800000 */
.L_x_390:
[----:B------:R-:W-:Y:S01]  /*8560*/  FADD.FTZ R42, R42, R21 ;  /* 0x000000152a2a7221 */ /* 0x000fe20000010000 */
[----:B------:R-:W-:-:S03]  /*8570*/  HFMA2.MMA R28, -RZ, RZ, 0, 2.384185791015625e-07 ;  /* 0x00000004ff1c7435 */ /* 0x000fc600000001ff */
[----:B------:R-:W-:Y:S01]  /*8580*/  IMAD.MOV.U32 R29, RZ, RZ, R42 ;  /* 0x000000ffff1d7224 */ /* 0x000fe200078e002a */
[----:B------:R-:W-:-:S07]  /*8590*/  MOV R23, R30 ;  /* 0x0000001e00177202 */ /* 0x000fce0000000f00 */
[----:B------:R-:W-:Y:S05]  /*85a0*/  WARPSYNC.COLLECTIVE R26, `(.L_x_391) ;  /* 0x000000001a087348 */ /* 0x000fea0003c00000 */
[----:B------:R0:W1:Y:S02]  /*85b0*/  SHFL.BFLY P2, R30, R29, R28, R27 ;  /* 0x0c00001c1d1e7389 */ /* 0x000064000004001b */
[----:B01----:R-:W-:Y:S01]  /*85c0*/  ENDCOLLECTIVE ;  /* 0x000000000000791b */ /* 0x003fe20003800000 */
.L_x_391:
        /* <DEDUP_REMOVED lines=8> */
.L_x_392:
        /* <DEDUP_REMOVED lines=12> */
.L_x_393:
        /* <DEDUP_REMOVED lines=13> */
.L_x_394:
        /* <DEDUP_REMOVED lines=14> */
.L_x_395:
        /* <DEDUP_REMOVED lines=11> */
.L_x_396:
[----:B------:R-:W-:Y:S01]  /*8970*/  FADD.FTZ R35, R42, R35 ;  /* 0x000000232a237221 */ /* 0x000fe20000010000 */
[----:B------:R-:W-:Y:S06]  /*8980*/  BRA `(.L_x_397) ;  /* 0xffffffe000dc7947 */ /* 0x000fec000383ffff */
.L_x_398:
        /* <DEDUP_REMOVED lines=15> */
.L_x_1815:


//--------------------- .text._ZN13group_norm_v218gn_bwd_cuda_kernelI13__nv_bfloat16Li320ELi1ELi16ELi40ELi4096ELb1ELb1ELi64ELi320ELi320ELi4ELb1ELi2ELb0ELb0ELNS_15WgradSyncMethodE3ENS_16CompileConditionILi900EEEEEvPT_S6_S6_PKS5_S8_S8_S8_PKfflPfPj --------------------------
	.section	.text._ZN13group_norm_v218gn_bwd_cuda_kernelI13__nv_bfloat16Li320ELi1ELi16ELi40ELi4096ELb1ELb1ELi64ELi320ELi320ELi4ELb1ELi2ELb0ELb0ELNS_15WgradSyncMethodE3ENS_16CompileConditionILi900EEEEEvPT_S6_S6_PKS5_S8_S8_S8_PKfflPfPj,"ax",@progbits
	.align	128
        .global         _ZN13group_norm_v218gn_bwd_cuda_kernelI13__nv_bfloat16Li320ELi1ELi16ELi40ELi4096ELb1ELb1ELi64ELi320ELi320ELi4ELb1ELi2ELb0ELb0ELNS_15WgradSyncMethodE3ENS_16CompileConditionILi900EEEEEvPT_S6_S6_PKS5_S8_S8_S8_PKfflPfPj
        .type           _ZN13group_norm_v218gn_bwd_cuda_kernelI13__nv_bfloat16Li320ELi1ELi16ELi40ELi4096ELb1ELb1ELi64ELi320ELi320ELi4ELb1ELi2ELb0ELb0ELNS_15WgradSyncMethodE3ENS_16CompileConditionILi900EEEEEvPT_S6_S6_PKS5_S8_S8_S8_PKfflPfPj,@function
        .size           _ZN13group_norm_v218gn_bwd_cuda_kernelI13__nv_bfloat16Li320ELi1ELi16ELi40ELi4096ELb1ELb1ELi64ELi320ELi320ELi4ELb1ELi2ELb0ELb0ELNS_15WgradSyncMethodE3ENS_16CompileConditionILi900EEEEEvPT_S6_S6_PKS5_S8_S8_S8_PKfflPfPj,(.L_x_1816 - _ZN13group_norm_v218gn_bwd_cuda_kernelI13__nv_bfloat16Li320ELi1ELi16ELi40ELi4096ELb1ELb1ELi64ELi320ELi320ELi4ELb1ELi2ELb0ELb0ELNS_15WgradSyncMethodE3ENS_16CompileConditionILi900EEEEEvPT_S6_S6_PKS5_S8_S8_S8_PKfflPfPj)
        .other          _ZN13group_norm_v218gn_bwd_cuda_kernelI13__nv_bfloat16Li320ELi1ELi16ELi40ELi4096ELb1ELb1ELi64ELi320ELi320ELi4ELb1ELi2ELb0ELb0ELNS_15WgradSyncMethodE3ENS_16CompileConditionILi900EEEEEvPT_S6_S6_PKS5_S8_S8_S8_PKfflPfPj,@"STO_CUDA_ENTRY STV_DEFAULT"
_ZN13group_norm_v218gn_bwd_cuda_kernelI13__nv_bfloat16Li320ELi1ELi16ELi40ELi4096ELb1ELb1ELi64ELi320ELi320ELi4ELb1ELi2ELb0ELb0ELNS_15WgradSyncMethodE3ENS_16CompileConditionILi900EEEEEvPT_S6_S6_PKS5_S8_S8_S8_PKfflPfPj:
.text._ZN13group_norm_v218gn_bwd_cuda_kernelI13__nv_bfloat16Li320ELi1ELi16ELi40ELi4096ELb1ELb1ELi64ELi320ELi320ELi4ELb1ELi2ELb0ELb0ELNS_15WgradSyncMethodE3ENS_16CompileConditionILi900EEEEEvPT_S6_S6_PKS5_S8_S8_S8_PKfflPfPj:
        /* <DEDUP_REMOVED lines=31> */
.L_x_401:
[----:B------:R-:W2:Y:S04]  /*01f0*/  LD.E.STRONG.GPU R0, desc[UR18][R2.64] ;  /* 0x0000001202007980 */ /* 0x000ea8000c10f900 */
[----:B--2---:R-:W-:Y:S01]  /*0200*/  CCTL.IVALL ;  /* 0x00000000ff00798f */ /* 0x004fe20002000000 */
[----:B------:R-:W-:Y:S05]  /*0210*/  YIELD ;  /* 0x0000000000007946 */ /* 0x000fea0003800000 */
[----:B-----5:R-:W-:-:S04]  /*0220*/  LOP3.LUT R0, R0, R5, RZ, 0x3c, !PT ;  /* 0x0000000500007212 */ /* 0x020fc800078e3cff */
[----:B------:R-:W-:-:S13]  /*0230*/  ISETP.GT.AND P0, PT, R0, -0x1, PT ;  /* 0xffffffff0000780c */ /* 0x000fda0003f04270 */
[----:B------:R-:W-:Y:S05]  /*0240*/  @P0 BRA `(.L_x_401) ;  /* 0xfffffffc00e80947 */ /* 0x000fea000383ffff */
.L_x_400:
[----:B------:R-:W-:Y:S05]  /*0250*/  WARPSYNC.ALL ;  /* 0x0000000000007948 */ /* 0x000fea0003800000 */
[----:B------:R-:W-:Y:S06]  /*0260*/  BAR.SYNC.DEFER_BLOCKING 0x0 ;  /* 0x0000000000007b1d */ /* 0x000fec0000010000 */
[----:B------:R-:W-:Y:S05]  /*0270*/  BRA `(.L_x_402) ;  /* 0x000000a8007c7947 */ /* 0x000fea0003800000 */
.L_x_399:
        /* <DEDUP_REMOVED lines=8> */
[----:B------:R-:W-:Y:S01]  /*0300*/  USHF.L.U32 UR17, UR15, 0x6, URZ ;  /* 0x000000060f117899 */ /* 0x000fe2000800063f */
[----:B------:R-:W-:Y:S01]  /*0310*/  CS2R R46, SRZ ;  /* 0x00000000002e7805 */ /* 0x000fe2000001ff00 */
[----:B------:R-:W-:Y:S01]  /*0320*/  ULDC.64 UR8, c[0x0][0x268] ;  /* 0x00009a0000087ab9 */ /* 0x000fe20000000a00 */
        /* <DEDUP_REMOVED lines=18> */
[----:B------:R-:W-:Y:S02]  /*0450*/  SHF.L.U32 R4, R4, 0x6, RZ ;  /* 0x0000000604047819 */ /* 0x000fe400000006ff */
[----:B------:R-:W-:Y:S02]  /*0460*/  SHF.R.S32.HI R6, RZ, 0x2, R2 ;  /* 0x00000002ff067819 */ /* 0x000fe40000011402 */
[----:B------:R-:W-:Y:S02]  /*0470*/  LOP3.LUT R4, R4, 0xffffffc0, R3, 0xe2, !PT ;  /* 0xffffffc004047812 */ /* 0x000fe400078ee203 */
[C---:B------:R-:W-:Y:S02]  /*0480*/  IADD3 R3, R6.reuse, 0x50, RZ ;  /* 0x0000005006037810 */ /* 0x040fe40007ffe0ff */
[C---:B------:R-:W-:Y:S02]  /*0490*/  IADD3 R5, R6.reuse, 0xa0, RZ ;  /* 0x000000a006057810 */ /* 0x040fe40007ffe0ff */
[----:B------:R-:W-:-:S02]  /*04a0*/  IADD3 R7, R6, 0xf0, RZ ;  /* 0x000000f006077810 */ /* 0x000fc40007ffe0ff */
[----:B------:R-:W-:Y:S02]  /*04b0*/  SHF.R.S32.HI R4, RZ, 0x1f, R3 ;  /* 0x0000001fff047819 */ /* 0x000fe40000011403 */
[----:B------:R-:W-:Y:S02]  /*04c0*/  LEA.HI R0, R0, R10, RZ, 0x4 ;  /* 0x0000000a00007211 */ /* 0x000fe400078f20ff */
[----:B------:R-:W-:Y:S02]  /*04d0*/  LOP3.LUT R2, R2, 0xfffffffc, RZ, 0xc0, !PT ;  /* 0xfffffffc02027812 */ /* 0x000fe400078ec0ff */
[----:B------:R-:W-:Y:S02]  /*04e0*/  SHF.R.S32.HI R6, RZ, 0x1f, R5 ;  /* 0x0000001fff067819 */ /* 0x000fe40000011405 */
[----:B------:R-:W-:Y:S02]  /*04f0*/  SHF.R.S32.HI R8, RZ, 0x1f, R7 ;  /* 0x0000001fff087819 */ /* 0x000fe40000011407 */
[----:B------:R-:W-:-:S02]  /*0500*/  LEA.HI R4, R4, R3, RZ, 0x2 ;  /* 0x0000000304047211 */ /* 0x000fc400078f10ff */
[----:B------:R-:W-:Y:S02]  /*0510*/  SHF.R.U32.HI R3, RZ, 0x4, R0 ;  /* 0x00000004ff037819 */ /* 0x000fe40000011600 */
[----:B------:R-:W-:Y:S02]  /*0520*/  IADD3 R2, -R2, R10, RZ ;  /* 0x0000000a02027210 */ /* 0x000fe40007ffe1ff */
[----:B------:R-:W-:Y:S02]  /*0530*/  LEA.HI R6, R6, R5, RZ, 0x2 ;  /* 0x0000000506067211 */ /* 0x000fe400078f10ff */
[----:B------:R-:W-:Y:S02]  /*0540*/  LEA.HI R8, R8, R7, RZ, 0x2 ;  /* 0x0000000708087211 */ /* 0x000fe400078f10ff */
[----:B------:R-:W-:Y:S02]  /*0550*/  SHF.R.U32.HI R5, RZ, 0x2, R4 ;  /* 0x00000002ff057819 */ /* 0x000fe40000011604 */
[----:B------:R-:W-:-:S02]  /*0560*/  LOP3.LUT R0, R2, 0x3, R3, 0x78, !PT ;  /* 0x0000000302007812 */ /* 0x000fc400078e7803 */
[----:B------:R-:W-:Y:S02]  /*0570*/  SHF.R.U32.HI R7, RZ, 0x2, R6 ;  /* 0x00000002ff077819 */ /* 0x000fe40000011606 */
[----:B------:R-:W-:Y:S01]  /*0580*/  SHF.R.U32.HI R9, RZ, 0x2, R8 ;  /* 0x00000002ff097819 */ /* 0x000fe20000011608 */
[----:B------:R0:W-:Y:S01]  /*0590*/  STL [R1+0x70], R0 ;  /* 0x0000700001007387 */ /* 0x0001e20000100800 */
[C---:B------:R-:W-:Y:S02]  /*05a0*/  LOP3.LUT R4, R2.reuse, 0x3, R5, 0x78, !PT ;  /* 0x0000000302047812 */ /* 0x040fe400078e7805 */
[----:B------:R-:W-:Y:S02]  /*05b0*/  LOP3.LUT R3, R2, 0x3, R7, 0x78, !PT ;  /* 0x0000000302037812 */ /* 0x000fe400078e7807 */
[----:B------:R-:W-:Y:S01]  /*05c0*/  LEA R5, R10, UR12, 0x5 ;  /* 0x0000000c0a057c11 */ /* 0x000fe2000f8e28ff */
[----:B------:R1:W-:Y:S01]  /*05d0*/  STL [R1+0x6c], R4 ;  /* 0x00006c0401007387 */ /* 0x0003e20000100800 */
[----:B0-----:R-:W-:-:S03]  /*05e0*/  LOP3.LUT R0, R2, 0x3, R9, 0x78, !PT ;  /* 0x0000000302007812 */ /* 0x001fc600078e7809 */
[----:B------:R-:W-:Y:S04]  /*05f0*/  STL [R1+0x68], R3 ;  /* 0x0000680301007387 */ /* 0x000fe80000100800 */
[----:B------:R0:W-:Y:S01]  /*0600*/  STL [R1+0x64], R0 ;  /* 0x0000640001007387 */ /* 0x0001e20000100800 */
[----:B-1----:R-:W-:Y:S01]  /*0610*/  MOV R4, UR4 ;  /* 0x0000000400047c02 */ /* 0x002fe20008000f00 */
[----:B------:R-:W-:-:S04]  /*0620*/  UMOV UR4, URZ ;  /* 0x0000003f00047c82 */ /* 0x000fc80008000000 */
        /* <DEDUP_REMOVED lines=12> */
.L_x_412:
[----:B0-2---:R-:W0:Y:S01]  /*06f0*/  S2R R0, SR_TID.X ;  /* 0x0000000000007919 */ /* 0x005e220000002100 */
[----:B------:R-:W-:Y:S01]  /*0700*/  ULOP3.LUT UR15, UR11, 0x1, URZ, 0xc0, !UPT ;  /* 0x000000010b0f7892 */ /* 0x000fe2000f8ec03f */
[----:B------:R-:W1:Y:S01]  /*0710*/  LDC.64 R50, c[0x0][0x238] ;  /* 0x00008e00ff327b82 */ /* 0x000e620000000a00 */
[----:B------:R-:W-:Y:S01]  /*0720*/  USHF.R.U64 UR24, UR11, 0x1, UR5 ;  /* 0x000000010b187899 */ /* 0x000fe20008001205 */
[----:B------:R-:W-:Y:S01]  /*0730*/  STL [R1+0x88], R42 ;  /* 0x0000882a01007387 */ /* 0x000fe20000100800 */
[----:B------:R-:W-:Y:S02]  /*0740*/  UIMAD UR17, UR15, 0x140, URZ ;  /* 0x000001400f1178a4 */ /* 0x000fe4000f8e023f */
[----:B------:R-:W-:Y:S01]  /*0750*/  USHF.R.U32.HI UR15, URZ, 0x1, UR5 ;  /* 0x000000013f0f7899 */ /* 0x000fe20008011605 */
[----:B------:R-:W-:Y:S01]  /*0760*/  STL [R1+0x84], R43 ;  /* 0x0000842b01007387 */ /* 0x000fe20000100800 */
[----:B------:R-:W-:Y:S01]  /*0770*/  USHF.L.U32 UR16, UR23, 0x6, URZ ;  /* 0x0000000617107899 */ /* 0x000fe2000800063f */
[----:B------:R-:W2:Y:S01]  /*0780*/  LDC.64 R4, c[0x0][0x240] ;  /* 0x00009000ff047b82 */ /* 0x000ea20000000a00 */
[----:B------:R-:W-:Y:S01]  /*0790*/  ULDC.64 UR26, c[0x0][0x228] ;  /* 0x00008a00001a7ab9 */ /* 0x000fe20000000a00 */
[----:B------:R-:W-:Y:S01]  /*07a0*/  STL [R1+0x80], R46 ;  /* 0x0000802e01007387 */ /* 0x000fe20000100800 */
[----:B------:R-:W-:-:S03]  /*07b0*/  ULOP3.LUT UR16, UR16, 0xfc0, URZ, 0xc0, !UPT ;  /* 0x00000fc010107892 */ /* 0x000fc6000f8ec03f */
[----:B------:R-:W-:Y:S01]  /*07c0*/  STL [R1+0x7c], R47 ;  /* 0x00007c2f01007387 */ /* 0x000fe20000100800 */
[----:B0-----:R-:W-:-:S05]  /*07d0*/  IMAD.WIDE.U32 R2, R0, -0x33333333, RZ ;  /* 0xcccccccd00027825 */ /* 0x001fca00078e00ff */
[----:B------:R-:W-:-:S05]  /*07e0*/  SHF.R.U32.HI R8, RZ, 0x6, R3 ;  /* 0x00000006ff087819 */ /* 0x000fca0000011603 */
[----:B------:R-:W-:-:S05]  /*07f0*/  IMAD R9, R8, -0x50, R0 ;  /* 0xffffffb008097824 */ /* 0x000fca00078e0200 */
[----:B------:R-:W-:-:S04]  /*0800*/  LEA R52, R9, UR17, 0x2 ;  /* 0x0000001109347c11 */ /* 0x000fc8000f8e10ff */
[----:B------:R-:W-:Y:S01]  /*0810*/  SHF.R.S32.HI R53, RZ, 0x1f, R52 ;  /* 0x0000001fff357819 */ /* 0x000fe20000011434 */
[C---:B------:R-:W-:Y:S01]  /*0820*/  IMAD.WIDE.U32 R2, R52.reuse, -0x33333333, RZ ;  /* 0xcccccccd34027825 */ /* 0x040fe200078e00ff */
[----:B------:R-:W-:Y:S01]  /*0830*/  MOV R2, UR15 ;  /* 0x0000000f00027c02 */ /* 0x000fe20008000f00 */
[----:B------:R-:W-:Y:S02]  /*0840*/  UIMAD UR15, UR15, 0x280000, URZ ;  /* 0x002800000f0f78a4 */ /* 0x000fe4000f8e023f */
[----:B-1----:R-:W-:Y:S01]  /*0850*/  IMAD.WIDE R50, R52, 0x2, R50 ;  /* 0x0000000234327825 */ /* 0x002fe200078e0232 */
[----:B------:R-:W-:Y:S02]  /*0860*/  SHF.R.U32.HI R0, RZ, 0x5, R3 ;  /* 0x00000005ff007819 */ /* 0x000fe40000011603 */
[----:B------:R-:W-:Y:S01]  /*0870*/  MOV R3, UR24 ;  /* 0x0000001800037c02 */ /* 0x000fe20008000f00 */
[----:B------:R-:W-:Y:S02]  /*0880*/  ULDC.64 UR24, c[0x0][0x248] ;  /* 0x0000920000187ab9 */ /* 0x000fe40000000a00 */
[----:B------:R0:W-:Y:S02]  /*0890*/  STL [R1+0x5c], R0 ;  /* 0x00005c0001007387 */ /* 0x0001e40000100800 */
[----:B------:R-:W-:-:S02]  /*08a0*/  IMAD.WIDE.U32 R6, R3, 0x280000, R52 ;  /* 0x0028000003067825 */ /* 0x000fc400078e0034 */
[----:B------:R-:W3:Y:S02]  /*08b0*/  LDG.E.64.CONSTANT R50, desc[UR18][R50.64] ;  /* 0x0000001232327981 */ /* 0x000ee4000c1e9b00 */
[----:B--2---:R-:W-:Y:S01]  /*08c0*/  IMAD.WIDE R52, R52, 0x2, R4 ;  /* 0x0000000234347825 */ /* 0x004fe200078e0204 */
[----:B0-----:R-:W-:-:S05]  /*08d0*/  LEA R0, P0, R3, R0, 0x4 ;  /* 0x0000000003007211 */ /* 0x001fca00078020ff */
[----:B------:R-:W2:Y:S01]  /*08e0*/  LDG.E.64.CONSTANT R52, desc[UR18][R52.64] ;  /* 0x0000001234347981 */ /* 0x000ea2000c1e9b00 */
[----:B------:R-:W-:Y:S02]  /*08f0*/  LEA.HI.X R3, R3, RZ, R2, 0x4, P0 ;  /* 0x000000ff03037211 */ /* 0x000fe400000f2402 */
[----:B------:R-:W-:Y:S02]  /*0900*/  IADD3 R2, R8, UR16, RZ ;  /* 0x0000001008027c10 */ /* 0x000fe4000fffe0ff */
[----:B------:R-:W-:-:S03]  /*0910*/  LEA R54, P0, R0, UR24, 0x3 ;  /* 0x0000001800367c11 */ /* 0x000fc6000f8018ff */
[----:B------:R-:W-:Y:S01]  /*0920*/  IMAD R149, R2, 0x280, RZ ;  /* 0x0000028002957824 */ /* 0x000fe200078e02ff */
[----:B------:R-:W-:Y:S01]  /*0930*/  LEA.HI.X R55, R0, UR25, R3, 0x3, P0 ;  /* 0x0000001900377c11 */ /* 0x000fe200080f1c03 */
[----:B------:R-:W-:Y:S01]  /*0940*/  ULDC.64 UR24, c[0x0][0x230] ;  /* 0x00008c0000187ab9 */ /* 0x000fe20000000a00 */
[----:B------:R-:W-:Y:S01]  /*0950*/  IADD3 R3, R7, UR15, RZ ;  /* 0x0000000f07037c10 */ /* 0x000fe2000fffe0ff */
[----:B------:R-:W-:Y:S01]  /*0960*/  ULDC UR15, c[0x0][0x250] ;  /* 0x00009400000f7ab9 */ /* 0x000fe20000000800 */
[----:B------:R-:W-:Y:S02]  /*0970*/  IADD3 R0, P0, R149, R6, RZ ;  /* 0x0000000695007210 */ /* 0x000fe40007f1e0ff */
[----:B------:R-:W4:Y:S02]  /*0980*/  LDG.E.64.CONSTANT R54, desc[UR18][R54.64] ;  /* 0x0000001236367981 */ /* 0x000f24000c1e9b00 */
[----:B------:R-:W-:Y:S02]  /*0990*/  IADD3.X R5, RZ, R3, RZ, P0, !PT ;  /* 0x00000003ff057210 */ /* 0x000fe400007fe4ff */
[----:B------:R-:W-:-:S02]  /*09a0*/  SHF.L.U32 R13, R0, 0x1, RZ ;  /* 0x00000001000d7819 */ /* 0x000fc400000006ff */
[----:B------:R-:W-:Y:S02]  /*09b0*/  SHF.L.U64.HI R12, R0, 0x1, R5 ;  /* 0x00000001000c7819 */ /* 0x000fe40000010205 */
[----:B------:R-:W-:-:S04]  /*09c0*/  IADD3 R56, P0, R13, UR24, RZ ;  /* 0x000000180d387c10 */ /* 0x000fc8000ff1e0ff */
[----:B------:R-:W-:-:S06]  /*09d0*/  IADD3.X R57, R12, UR25, RZ, P0, !PT ;  /* 0x000000190c397c10 */ /* 0x000fcc00087fe4ff */
[----:B------:R-:W5:Y:S01]  /*09e0*/  LDG.E.64.CONSTANT R56, desc[UR18][R56.64] ;  /* 0x0000001238387981 */ /* 0x000f62000c1e9b00 */
[----:B------:R-:W-:-:S04]  /*09f0*/  IADD3 R5, R149, 0xa00, RZ ;  /* 0x00000a0095057810 */ /* 0x000fc80007ffe0ff */
[----:B------:R-:W-:-:S04]  /*0a00*/  IADD3 R5, P0, R5, R6, RZ ;  /* 0x0000000605057210 */ /* 0x000fc80007f1e0ff */
[----:B------:R-:W-:Y:S02]  /*0a10*/  IADD3.X R0, RZ, R3, RZ, P0, !PT ;  /* 0x00000003ff007210 */ /* 0x000fe400007fe4ff */
[C---:B------:R-:W-:Y:S02]  /*0a20*/  SHF.L.U32 R11, R5.reuse, 0x1, RZ ;  /* 0x00000001050b7819 */ /* 0x040fe400000006ff */
[----:B------:R-:W-:Y:S02]  /*0a30*/  SHF.L.U64.HI R10, R5, 0x1, R0 ;  /* 0x00000001050a7819 */ /* 0x000fe40000010200 */
[----:B------:R-:W-:-:S04]  /*0a40*/  IADD3 R58, P0, R11, UR24, RZ ;  /* 0x000000180b3a7c10 */ /* 0x000fc8000ff1e0ff */
[----:B------:R-:W-:-:S06]  /*0a50*/  IADD3.X R59, R10, UR25, RZ, P0, !PT ;  /* 0x000000190a3b7c10 */ /* 0x000fcc00087fe4ff */
[----:B------:R-:W5:Y:S01]  /*0a60*/  LDG.E.64.CONSTANT R58, desc[UR18][R58.64] ;  /* 0x000000123a3a7981 */ /* 0x000f62000c1e9b00 */
        /* <DEDUP_REMOVED lines=8> */
[----:B------:R-:W-:Y:S02]  /*0af0*/  IADD3 R62, P0, R4, UR24, RZ ;  /* 0x00000018043e7c10 */ /* 0x000fe4000ff1e0ff */
[----:B------:R-:W-:Y:S02]  /*0b00*/  IADD3 R5, R149, 0x1e00, RZ ;  /* 0x00001e0095057810 */ /* 0x000fe40007ffe0ff */
[----:B------:R-:W-:-:S02]  /*0b10*/  IADD3.X R63, R2, UR25, RZ, P0, !PT ;  /* 0x00000019023f7c10 */ /* 0x000fc400087fe4ff */
[----:B------:R-:W-:-:S04]  /*0b20*/  IADD3 R5, P0, R5, R6, RZ ;  /* 0x0000000605057210 */ /* 0x000fc80007f1e0ff */
[----:B------:R-:W-:Y:S01]  /*0b30*/  IADD3.X R0, RZ, R3, RZ, P0, !PT ;  /* 0x00000003ff007210 */ /* 0x000fe200007fe4ff */
[----:B------:R-:W5:Y:S01]  /*0b40*/  LDG.E.64.CONSTANT R62, desc[UR18][R62.64] ;  /* 0x000000123e3e7981 */ /* 0x000f62000c1e9b00 */
        /* <DEDUP_REMOVED lines=8> */
[----:B------:R-:W-:-:S04]  /*0bd0*/  IADD3 R68, P0, R4, UR26, RZ ;  /* 0x0000001a04447c10 */ /* 0x000fc8000ff1e0ff */
[----:B------:R-:W-:-:S06]  /*0be0*/  IADD3.X R69, R2, UR27, RZ, P0, !PT ;  /* 0x0000001b02457c10 */ /* 0x000fcc00087fe4ff */
[----:B------:R-:W5:Y:S04]  /*0bf0*/  LDG.E.64.CONSTANT R68, desc[UR18][R68.64] ;  /* 0x0000001244447981 */ /* 0x000f68000c1e9b00 */
[----:B------:R-:W-:Y:S04]  /*0c00*/  STL [R1+0x54], R13 ;  /* 0x0000540d01007387 */ /* 0x000fe80000100800 */
[----:B------:R-:W-:Y:S01]  /*0c10*/  STL [R1+0x58], R12 ;  /* 0x0000580c01007387 */ /* 0x000fe20000100800 */
[----:B------:R-:W-:-:S03]  /*0c20*/  IADD3 R5, R149, 0x2800, RZ ;  /* 0x0000280095057810 */ /* 0x000fc60007ffe0ff */
[----:B------:R-:W-:Y:S04]  /*0c30*/  STL [R1+0x4c], R11 ;  /* 0x00004c0b01007387 */ /* 0x000fe80000100800 */
[----:B------:R0:W-:Y:S01]  /*0c40*/  STL [R1+0x50], R10 ;  /* 0x0000500a01007387 */ /* 0x0001e20000100800 */
[----:B------:R-:W-:-:S03]  /*0c50*/  HFMA2.MMA R0, -RZ, RZ, 0, 2.384185791015625e-06 ;  /* 0x00000028ff007435 */ /* 0x000fc600000001ff */
[----:B------:R-:W-:Y:S01]  /*0c60*/  STL [R1+0x44], R4 ;  /* 0x0000440401007387 */ /* 0x000fe20000100800 */
[----:B------:R-:W-:Y:S02]  /*0c70*/  IADD3 R5, P0, R5, R6, RZ ;  /* 0x0000000605057210 */ /* 0x000fe40007f1e0ff */
[----:B------:R-:W-:Y:S02]  /*0c80*/  IADD3 R7, R149, 0x3200, RZ ;  /* 0x0000320095077810 */ /* 0x000fe40007ffe0ff */
[----:B------:R-:W-:Y:S02]  /*0c90*/  SHF.L.U32 R31, R5, 0x1, RZ ;  /* 0x00000001051f7819 */ /* 0x000fe400000006ff */
[----:B0-----:R-:W-:Y:S01]  /*0ca0*/  IADD3.X R10, RZ, R3, RZ, P0, !PT ;  /* 0x00000003ff0a7210 */ /* 0x001fe200007fe4ff */
[----:B------:R-:W-:Y:S01]  /*0cb0*/  IMAD R9, R9, R0, UR14 ;  /* 0x0000000e09097e24 */ /* 0x000fe2000f8e0200 */
[----:B------:R-:W-:Y:S02]  /*0cc0*/  IADD3 R70, P0, R31, UR24, RZ ;  /* 0x000000181f467c10 */ /* 0x000fe4000ff1e0ff */
[----:B------:R-:W-:-:S02]  /*0cd0*/  SHF.L.U64.HI R29, R5, 0x1, R10 ;  /* 0x00000001051d7819 */ /* 0x000fc4000001020a */
[----:B------:R-:W-:Y:S02]  /*0ce0*/  IADD3 R7, P1, R7, R6, RZ ;  /* 0x0000000607077210 */ /* 0x000fe40007f3e0ff */
[----:B------:R-:W-:Y:S02]  /*0cf0*/  IADD3.X R71, R29, UR25, RZ, P0, !PT ;  /* 0x000000191d477c10 */ /* 0x000fe400087fe4ff */
[----:B------:R-:W-:Y:S02]  /*0d00*/  LEA R0, R8, R9, 0x3 ;  /* 0x0000000908007211 */ /* 0x000fe400078e18ff */
[----:B------:R-:W-:Y:S02]  /*0d10*/  IADD3.X R8, RZ, R3, RZ, P1, !PT ;  /* 0x00000003ff087210 */ /* 0x000fe40000ffe4ff */
[----:B------:R-:W-:Y:S01]  /*0d20*/  SHF.L.U32 R30, R7, 0x1, RZ ;  /* 0x00000001071e7819 */ /* 0x000fe200000006ff */
[----:B------:R-:W5:Y:S01]  /*0d30*/  LDG.E.64.CONSTANT R70, desc[UR18][R70.64] ;  /* 0x0000001246467981 */ /* 0x000f62000c1e9b00 */
[----:B------:R-:W-:-:S02]  /*0d40*/  IADD3 R11, R149, 0x4600, RZ ;  /* 0x00004600950b7810 */ /* 0x000fc40007ffe0ff */
[----:B------:R-:W-:Y:S02]  /*0d50*/  SHF.L.U64.HI R28, R7, 0x1, R8 ;  /* 0x00000001071c7819 */ /* 0x000fe40000010208 */
[----:B------:R-:W-:Y:S01]  /*0d60*/  IADD3 R72, P3, R30, UR24, RZ ;  /* 0x000000181e487c10 */ /* 0x000fe2000ff7e0ff */
[----:B------:R-:W-:Y:S01]  /*0d70*/  STL [R1+0x48], R2 ;  /* 0x0000480201007387 */ /* 0x000fe20000100800 */
[----:B------:R-:W-:Y:S02]  /*0d80*/  IADD3 R13, R149, 0x5000, RZ ;  /* 0x00005000950d7810 */ /* 0x000fe40007ffe0ff */
[-C--:B------:R-:W-:Y:S01]  /*0d90*/  IADD3 R20, P5, R11, R6.reuse, RZ ;  /* 0x000000060b147210 */ /* 0x080fe20007fbe0ff */
[----:B------:R-:W-:Y:S01]  /*0da0*/  STL [R1+0x3c], R24 ;  /* 0x00003c1801007387 */ /* 0x000fe20000100800 */
[----:B------:R-:W-:Y:S02]  /*0db0*/  IADD3.X R73, R28, UR25, RZ, P3, !PT ;  /* 0x000000191c497c10 */ /* 0x000fe40009ffe4ff */
[----:B------:R-:W-:Y:S01]  /*0dc0*/  IADD3 R11, P1, R13, R6, RZ ;  /* 0x000000060d0b7210 */ /* 0x000fe20007f3e0ff */
[----:B------:R0:W-:Y:S01]  /*0dd0*/  STL [R1+0x40], R26 ;  /* 0x0000401a01007387 */ /* 0x0001e20000100800 */
[----:B------:R-:W-:-:S03]  /*0de0*/  IADD3 R9, R149, 0x3c00, RZ ;  /* 0x00003c0095097810 */ /* 0x000fc60007ffe0ff */
[----:B------:R3:W-:Y:S01]  /*0df0*/  STL [R1+0x20], R0 ;  /* 0x0000200001007387 */ /* 0x0007e20000100800 */
[----:B------:R-:W-:-:S03]  /*0e00*/  IADD3 R22, P2, R9, R6, RZ ;  /* 0x0000000609167210 */ /* 0x000fc60007f5e0ff */
[----:B------:R-:W5:Y:S01]  /*0e10*/  LDG.E.64.CONSTANT R72, desc[UR18][R72.64] ;  /* 0x0000001248487981 */ /* 0x000f62000c1e9b00 */
[----:B------:R-:W-:Y:S02]  /*0e20*/  IADD3 R15, R149, 0x5a00, RZ ;  /* 0x00005a00950f7810 */ /* 0x000fe40007ffe0ff */
[----:B------:R-:W-:Y:S02]  /*0e30*/  IADD3 R74, P6, R24, UR26, RZ ;  /* 0x0000001a184a7c10 */ /* 0x000fe4000ffde0ff */
[----:B------:R-:W-:Y:S02]  /*0e40*/  IADD3 R12, P0, R15, R6, RZ ;  /* 0x000000060f0c7210 */ /* 0x000fe40007f1e0ff */
[----:B------:R-:W-:Y:S02]  /*0e50*/  IADD3.X R75, R26, UR27, RZ, P6, !PT ;  /* 0x0000001b1a4b7c10 */ /* 0x000fe4000b7fe4ff */
[C---:B------:R-:W-:Y:S02]  /*0e60*/  IADD3 R17, R149.reuse, 0x6400, RZ ;  /* 0x0000640095117810 */ /* 0x040fe40007ffe0ff */
[----:B------:R-:W-:-:S02]  /*0e70*/  IADD3 R19, R149, 0x6e00, RZ ;  /* 0x00006e0095137810 */ /* 0x000fc40007ffe0ff */
[----:B------:R-:W-:Y:S01]  /*0e80*/  IADD3 R21, R149, 0x7800, RZ ;  /* 0x0000780095157810 */ /* 0x000fe20007ffe0ff */
[----:B------:R-:W5:Y:S01]  /*0e90*/  LDG.E.64.CONSTANT R74, desc[UR18][R74.64] ;  /* 0x000000124a4a7981 */ /* 0x000f62000c1e9b00 */
[-C--:B------:R-:W-:Y:S02]  /*0ea0*/  IADD3 R16, P4, R17, R6.reuse, RZ ;  /* 0x0000000611107210 */ /* 0x080fe40007f9e0ff */
[-C--:B------:R-:W-:Y:S02]  /*0eb0*/  IADD3 R158, P3, R19, R6.reuse, RZ ;  /* 0x00000006139e7210 */ /* 0x080fe40007f7e0ff */
[----:B------:R-:W-:Y:S02]  /*0ec0*/  IADD3.X R19, RZ, R3, RZ, P2, !PT ;  /* 0x00000003ff137210 */ /* 0x000fe400017fe4ff */
[----:B------:R-:W-:Y:S02]  /*0ed0*/  IADD3 R156, P2, R21, R6, RZ ;  /* 0x00000006159c7210 */ /* 0x000fe40007f5e0ff */
[----:B0-----:R-:W-:-:S02]  /*0ee0*/  SHF.L.U64.HI R26, R22, 0x1, R19 ;  /* 0x00000001161a7819 */ /* 0x001fc40000010213 */
[----:B------:R-:W-:Y:S02]  /*0ef0*/  IADD3.X R19, RZ, R3, RZ, P5, !PT ;  /* 0x00000003ff137210 */ /* 0x000fe40002ffe4ff */
[----:B------:R-:W-:Y:S02]  /*0f00*/  IADD3 R76, P5, R31, UR26, RZ ;  /* 0x0000001a1f4c7c10 */ /* 0x000fe4000ffbe0ff */
[----:B------:R-:W-:Y:S02]  /*0f10*/  SHF.L.U32 R27, R22, 0x1, RZ ;  /* 0x00000001161b7819 */ /* 0x000fe400000006ff */
[----:B------:R-:W-:Y:S02]  /*0f20*/  IADD3 R82, P6, R30, UR26, RZ ;  /* 0x0000001a1e527c10 */ /* 0x000fe4000ffde0ff */
[----:B------:R-:W-:Y:S02]  /*0f30*/  IADD3.X R77, R29, UR27, RZ, P5, !PT ;  /* 0x0000001b1d4d7c10 */ /* 0x000fe4000affe4ff */
[----:B------:R-:W-:-:S02]  /*0f40*/  IADD3 R78, P5, R27, UR24, RZ ;  /* 0x000000181b4e7c10 */ /* 0x000fc4000ffbe0ff */
[----:B------:R-:W-:Y:S02]  /*0f50*/  SHF.L.U64.HI R41, R20, 0x1, R19 ;  /* 0x0000000114297819 */ /* 0x000fe40000010213 */
[----:B------:R-:W-:Y:S02]  /*0f60*/  IADD3.X R83, R28, UR27, RZ, P6, !PT ;  /* 0x0000001b1c537c10 */ /* 0x000fe4000b7fe4ff */
[C---:B------:R-:W-:Y:S02]  /*0f70*/  IADD3 R23, R149.reuse, 0x8200, RZ ;  /* 0x0000820095177810 */ /* 0x040fe40007ffe0ff */
[----:B------:R-:W-:Y:S01]  /*0f80*/  IADD3 R25, R149, 0x8c00, RZ ;  /* 0x00008c0095197810 */ /* 0x000fe20007ffe0ff */
[----:B----4-:R-:W-:Y:S01]  /*0f90*/  FADD.FTZ R4, R55, UR15 ;  /* 0x0000000f37047e21 */ /* 0x010fe20008010000 */
[----:B---3--:R-:W-:Y:S02]  /*0fa0*/  SHF.L.U32 R0, R50, 0x10, RZ ;  /* 0x0000001032007819 */ /* 0x008fe400000006ff */
[----:B--2---:R-:W-:-:S02]  /*0fb0*/  SHF.L.U32 R123, R52, 0x10, RZ ;  /* 0x00000010347b7819 */ /* 0x004fc400000006ff */
[----:B-----5:R-:W-:Y:S01]  /*0fc0*/  SHF.L.U32 R5, R56, 0x10, RZ ;  /* 0x0000001038057819 */ /* 0x020fe200000006ff */
[----:B------:R-:W0:Y:S01]  /*0fd0*/  MUFU.RSQ R4, R4 ;  /* 0x0000000400047308 */ /* 0x000e220000001400 */
[----:B------:R-:W-:Y:S02]  /*0fe0*/  SHF.L.U32 R7, R57, 0x10, RZ ;  /* 0x0000001039077819 */ /* 0x000fe400000006ff */
[----:B------:R-:W-:Y:S01]  /*0ff0*/  PRMT R121, R50, 0x7632, R121 ;  /* 0x0000763232797816 */ /* 0x000fe20000000079 */
[----:B------:R-:W-:Y:S01]  /*1000*/  FADD.FTZ R5, -R54, R5 ;  /* 0x0000000536057221 */ /* 0x000fe20000010100 */
[----:B------:R-:W-:Y:S01]  /*1010*/  PRMT R132, R52, 0x7632, R132 ;  /* 0x0000763234847816 */ /* 0x000fe20000000084 */
[----:B------:R-:W-:Y:S01]  /*1020*/  FADD.FTZ R7, -R54, R7 ;  /* 0x0000000736077221 */ /* 0x000fe20000010100 */
[C---:B------:R-:W-:Y:S02]  /*1030*/  SHF.L.U32 R2, R51.reuse, 0x10, RZ ;  /* 0x0000001033027819 */ /* 0x040fe400000006ff */
[----:B------:R-:W-:-:S02]  /*1040*/  PRMT R120, R51, 0x7632, R120 ;  /* 0x0000763233787816 */ /* 0x000fc40000000078 */
[C---:B------:R-:W-:Y:S02]  /*1050*/  SHF.L.U32 R133, R53.reuse, 0x10, RZ ;  /* 0x0000001035857819 */ /* 0x040fe400000006ff */
[----:B------:R-:W-:Y:S01]  /*1060*/  PRMT R122, R53, 0x7632, R122 ;  /* 0x00007632357a7816 */ /* 0x000fe2000000007a */
[----:B------:R-:W-:Y:S01]  /*1070*/  STL [R1+0x38], R29 ;  /* 0x0000381d01007387 */ /* 0x000fe20000100800 */
[----:B0-----:R-:W-:Y:S01]  /*1080*/  FMUL.FTZ R148, R4, R5 ;  /* 0x0000000504947220 */ /* 0x001fe20000410000 */
[----:B------:R-:W-:Y:S02]  /*1090*/  PRMT R5, R56, 0x7632, R5 ;  /* 0x0000763238057816 */ /* 0x000fe40000000005 */
[----:B------:R-:W2:Y:S02]  /*10a0*/  LDG.E.64.CONSTANT R76, desc[UR18][R76.64] ;  /* 0x000000124c4c7981 */ /* 0x000ea4000c1e9b00 */
[----:B------:R-:W-:Y:S02]  /*10b0*/  SHF.L.U32 R13, R5, 0x10, RZ ;  /* 0x00000010050d7819 */ /* 0x000fe400000006ff */
[----:B------:R-:W3:Y:S01]  /*10c0*/  LDG.E.64.CONSTANT R82, desc[UR18][R82.64] ;  /* 0x0000001252527981 */ /* 0x000ee2000c1e9b00 */
[----:B------:R-:W-:Y:S01]  /*10d0*/  PRMT R5, R57, 0x7632, R5 ;  /* 0x0000763239057816 */ /* 0x000fe20000000005 */
[----:B------:R-:W-:Y:S01]  /*10e0*/  FFMA.FTZ R9, R148, R0, R123 ;  /* 0x0000000094097223 */ /* 0x000fe2000001007b */
[----:B------:R-:W-:-:S02]  /*10f0*/  FADD.FTZ R13, -R54, R13 ;  /* 0x0000000d360d7221 */ /* 0x000fc40000010100 */
[----:B------:R-:W-:Y:S01]  /*1100*/  SHF.L.U32 R5, R5, 0x10, RZ ;  /* 0x0000001005057819 */ /* 0x000fe200000006ff */
[----:B------:R-:W-:Y:S01]  /*1110*/  FMUL.FTZ R147, R4, R7 ;  /* 0x0000000704937220 */ /* 0x000fe20000410000 */
[----:B------:R-:W-:Y:S01]  /*1120*/  SHF.L.U32 R121, R121, 0x10, RZ ;  /* 0x0000001079797819 */ /* 0x000fe200000006ff */
[----:B------:R-:W-:Y:S01]  /*1130*/  FMUL.FTZ R7, R9, -1.4426950216293334961 ;  /* 0xbfb8aa3b09077820 */ /* 0x000fe20000410000 */
[----:B------:R-:W-:Y:S01]  /*1140*/  SHF.L.U32 R132, R132, 0x10, RZ ;  /* 0x0000001084847819 */ /* 0x000fe200000006ff */
[----:B------:R-:W-:Y:S01]  /*1150*/  FMUL.FTZ R13, R4, R13 ;  /* 0x0000000d040d7220 */ /* 0x000fe20000410000 */
[----:B------:R-:W-:Y:S01]  /*1160*/  FADD.FTZ R5, -R54, R5 ;  /* 0x0000000536057221 */ /* 0x000fe20000010100 */
[----:B------:R0:W1:Y:S01]  /*1170*/  MUFU.EX2 R8, R7 ;  /* 0x0000000700087308 */ /* 0x0000620000000800 */
[----:B------:R-:W-:Y:S01]  /*1180*/  SHF.L.U32 R120, R120, 0x10, RZ ;  /* 0x0000001078787819 */ /* 0x000fe200000006ff */
[----:B------:R-:W-:Y:S01]  /*1190*/  FFMA.FTZ R15, R13, R121, R132 ;  /* 0x000000790d0f7223 */ /* 0x000fe20000010084 */
[----:B------:R-:W-:Y:S01]  /*11a0*/  SHF.L.U32 R122, R122, 0x10, RZ ;  /* 0x000000107a7a7819 */ /* 0x000fe200000006ff */
[----:B------:R-:W-:Y:S01]  /*11b0*/  FFMA.FTZ R10, R147, R2, R133 ;  /* 0x00000002930a7223 */ /* 0x000fe20000010085 */
[----:B0-----:R-:W-:Y:S01]  /*11c0*/  FMUL.FTZ R7, R4, R5 ;  /* 0x0000000504077220 */ /* 0x001fe20000410000 */
[----:B------:R-:W-:-:S02]  /*11d0*/  FMUL.FTZ R5, R15, -1.4426950216293334961 ;  /* 0xbfb8aa3b0f057820 */ /* 0x000fc40000410000 */
[----:B------:R-:W-:Y:S01]  /*11e0*/  FMUL.FTZ R14, R10, -1.4426950216293334961 ;  /* 0xbfb8aa3b0a0e7820 */ /* 0x000fe20000410000 */
[----:B------:R-:W-:-:S03]  /*11f0*/  FFMA.FTZ R24, R7, R120, R122 ;  /* 0x0000007807187223 */ /* 0x000fc6000001007a */
[----:B------:R-:W0:Y:S01]  /*1200*/  MUFU.EX2 R18, R14 ;  /* 0x0000000e00127308 */ /* 0x000e220000000800 */
[----:B------:R-:W-:-:S07]  /*1210*/  FMUL.FTZ R17, R24, -1.4426950216293334961 ;  /* 0xbfb8aa3b18117820 */ /* 0x000fce0000410000 */
[----:B------:R-:W4:Y:S01]  /*1220*/  MUFU.EX2 R5, R5 ;  /* 0x0000000500057308 */ /* 0x000f220000000800 */
[----:B-1----:R-:W-:-:S07]  /*1230*/  FADD.FTZ R8, R8, 1 ;  /* 0x3f80000008087421 */ /* 0x002fce0000010000 */
[----:B------:R-:W1:Y:S01]  /*1240*/  MUFU.EX2 R21, R17 ;  /* 0x0000001100157308 */ /* 0x000e620000000800 */
[----:B0-----:R-:W-:-:S07]  /*1250*/  FADD.FTZ R18, R18, 1 ;  /* 0x3f80000012127421 */ /* 0x001fce0000010000 */
[----:B------:R4:W0:Y:S01]  /*1260*/  MUFU.RCP R14, R8 ;  /* 0x00000008000e7308 */ /* 0x0008220000001000 */
[----:B------:R-:W-:Y:S02]  /*1270*/  SHF.L.U32 R55, R20, 0x1, RZ ;  /* 0x0000000114377819 */ /* 0x000fe400000006ff */
[----:B------:R-:W-:Y:S01]  /*1280*/  IADD3 R84, P6, R27, UR26, RZ ;  /* 0x0000001a1b547c10 */ /* 0x000fe2000ffde0ff */
[----:B----4-:R-:W-:-:S04]  /*1290*/  FADD.FTZ R8, R5, 1 ;  /* 0x3f80000005087421 */ /* 0x010fc80000010000 */
[----:B------:R-:W4:Y:S01]  /*12a0*/  MUFU.RCP R19, R18 ;  /* 0x0000001200137308 */ /* 0x000f220000001000 */
[----:B-1----:R-:W-:Y:S01]  /*12b0*/  FADD.FTZ R21, R21, 1 ;  /* 0x3f80000015157421 */ /* 0x002fe20000010000 */
[----:B------:R-:W-:Y:S02]  /*12c0*/  IADD3.X R79, R26, UR25, RZ, P5, !PT ;  /* 0x000000191a4f7c10 */ /* 0x000fe4000affe4ff */
[----:B------:R-:W-:Y:S02]  /*12d0*/  SHF.L.U32 R5, R58, 0x10, RZ ;  /* 0x000000103a057819 */ /* 0x000fe400000006ff */
[----:B------:R-:W-:Y:S02]  /*12e0*/  IADD3 R80, P5, R55, UR24, RZ ;  /* 0x0000001837507c10 */ /* 0x000fe4000ffbe0ff */
[----:B------:R1:W5:Y:S01]  /*12f0*/  MUFU.RCP R17, R8 ;  /* 0x0000000800117308 */ /* 0x0003620000001000 */
[----:B------:R-:W-:Y:S01]  /*1300*/  IADD3 R149, R149, 0x9600, RZ ;  /* 0x0000960095957810 */ /* 0x000fe20007ffe0ff */
[----:B------:R-:W-:Y:S01]  /*1310*/  STL [R1+0x34], R31 ;  /* 0x0000341f01007387 */ /* 0x000fe20000100800 */
[----:B------:R-:W-:-:S02]  /*1320*/  IADD3.X R85, R26, UR27, RZ, P6, !PT ;  /* 0x0000001b1a557c10 */ /* 0x000fc4000b7fe4ff */
[-C--:B------:R-:W-:Y:S01]  /*1330*/  IADD3 R154, P6, R23, R6.reuse, RZ ;  /* 0x00000006179a7210 */ /* 0x080fe20007fde0ff */
[--C-:B------:R-:W-:Y:S01]  /*1340*/  FADD.FTZ R23, -R54, R5.reuse ;  /* 0x0000000536177221 */ /* 0x100fe20000010100 */
[----:B------:R-:W-:Y:S01]  /*1350*/  IADD3.X R81, R41, UR25, RZ, P5, !PT ;  /* 0x0000001929517c10 */ /* 0x000fe2000affe4ff */
[----:B------:R-:W5:Y:S01]  /*1360*/  MUFU.RCP R21, R21 ;  /* 0x0000001500157308 */ /* 0x000f620000001000 */
[----:B------:R-:W-:Y:S01]  /*1370*/  IADD3.X R20, RZ, R3, RZ, P1, !PT ;  /* 0x00000003ff147210 */ /* 0x000fe20000ffe4ff */
[----:B------:R-:W-:Y:S01]  /*1380*/  STL [R1+0x30], R28 ;  /* 0x0000301c01007387 */ /* 0x000fe20000100800 */
[-C--:B------:R-:W-:Y:S02]  /*1390*/  IADD3 R152, P5, R25, R6.reuse, RZ ;  /* 0x0000000619987210 */ /* 0x080fe40007fbe0ff */
[----:B------:R-:W-:Y:S01]  /*13a0*/  IADD3 R149, P1, R149, R6, RZ ;  /* 0x0000000695957210 */ /* 0x000fe20007f3e0ff */
[----:B0-----:R-:W-:Y:S01]  /*13b0*/  FADD.FTZ R6, -R14, 1 ;  /* 0x3f8000000e067421 */ /* 0x001fe20000010100 */
[----:B------:R-:W-:Y:S01]  /*13c0*/  PRMT R5, R58, 0x7632, R5 ;  /* 0x000076323a057816 */ /* 0x000fe20000000005 */
[----:B------:R-:W-:Y:S01]  /*13d0*/  FMUL.FTZ R146, R4, R23 ;  /* 0x0000001704927220 */ /* 0x000fe20000410000 */
[----:B------:R-:W-:Y:S01]  /*13e0*/  STL [R1+0x2c], R30 ;  /* 0x00002c1e01007387 */ /* 0x000fe20000100800 */
[----:B------:R-:W-:Y:S01]  /*13f0*/  FFMA.FTZ R9, R9, R6, 1 ;  /* 0x3f80000009097423 */ /* 0x000fe20000010006 */
[----:B------:R-:W-:Y:S01]  /*1400*/  SHF.L.U32 R25, R5, 0x10, RZ ;  /* 0x0000001005197819 */ /* 0x000fe200000006ff */
[----:B-1----:R-:W-:Y:S01]  /*1410*/  FFMA.FTZ R8, R0, R146, R123 ;  /* 0x0000009200087223 */ /* 0x002fe2000001007b */
[----:B------:R-:W-:Y:S01]  /*1420*/  STL [R1+0x28], R26 ;  /* 0x0000281a01007387 */ /* 0x000fe20000100800 */
[----:B----4-:R-:W-:Y:S01]  /*1430*/  FADD.FTZ R5, -R19, 1 ;  /* 0x3f80000013057421 */ /* 0x010fe20000010100 */
[----:B------:R-:W-:-:S02]  /*1440*/  FMUL.FTZ R6, R14, R9 ;  /* 0x000000090e067220 */ /* 0x000fc40000410000 */
[----:B------:R0:W-:Y:S01]  /*1450*/  STL [R1+0x24], R27 ;  /* 0x0000241b01007387 */ /* 0x0001e20000100800 */
[----:B-----5:R-:W-:Y:S01]  /*1460*/  FADD.FTZ R14, -R17, 1 ;  /* 0x3f800000110e7421 */ /* 0x020fe20000010100 */
[----:B------:R-:W-:Y:S01]  /*1470*/  FMUL.FTZ R23, R8, -1.4426950216293334961 ;  /* 0xbfb8aa3b08177820 */ /* 0x000fe20000410000 */
[----:B------:R-:W-:Y:S01]  /*1480*/  FADD.FTZ R25, -R54, R25 ;  /* 0x0000001936197221 */ /* 0x000fe20000010100 */
[----:B------:R-:W-:Y:S01]  /*1490*/  FFMA.FTZ R22, R10, R5, 1 ;  /* 0x3f8000000a167423 */ /* 0x000fe20000010005 */
[----:B------:R-:W4:Y:S04]  /*14a0*/  LDG.E.64.CONSTANT R78, desc[UR18][R78.64] ;  /* 0x000000124e4e7981 */ /* 0x000f28000c1e9b00 */
[----:B------:R-:W5:Y:S01]  /*14b0*/  LDG.E.64.CONSTANT R80, desc[UR18][R80.64] ;  /* 0x0000001250507981 */ /* 0x000f62000c1e9b00 */
[----:B0-----:R-:W-:Y:S01]  /*14c0*/  SHF.L.U32 R27, R59, 0x10, RZ ;  /* 0x000000103b1b7819 */ /* 0x001fe200000006ff */
[----:B------:R-:W-:Y:S01]  /*14d0*/  FFMA.FTZ R18, R15, R14, 1 ;  /* 0x3f8000000f127423 */ /* 0x000fe2000001000e */
[----:B------:R-:W-:Y:S01]  /*14e0*/  FADD.FTZ R5, -R21, 1 ;  /* 0x3f80000015057421 */ /* 0x000fe20000010100 */
[----:B------:R-:W-:Y:S01]  /*14f0*/  SHF.L.U32 R31, R62, 0x10, RZ ;  /* 0x000000103e1f7819 */ /* 0x000fe200000006ff */
[----:B------:R-:W3:Y:S01]  /*1500*/  LDG.E.64.CONSTANT R84, desc[UR18][R84.64] ;  /* 0x0000001254547981 */ /* 0x000ee2000c1e9b00 */
[----:B------:R-:W-:Y:S01]  /*1510*/  FADD.FTZ R27, -R54, R27 ;  /* 0x0000001b361b7221 */ /* 0x000fe20000010100 */
[C---:B------:R-:W-:Y:S01]  /*1520*/  FMUL.FTZ R9, R4.reuse, R25 ;  /* 0x0000001904097220 */ /* 0x040fe20000410000 */
[----:B------:R-:W0:Y:S01]  /*1530*/  MUFU.EX2 R23, R23 ;  /* 0x0000001700177308 */ /* 0x000e220000000800 */
[----:B------:R-:W-:Y:S01]  /*1540*/  FMUL.FTZ R22, R19, R22 ;  /* 0x0000001613167220 */ /* 0x000fe20000410000 */
[----:B------:R-:W-:Y:S01]  /*1550*/  FMUL.FTZ R145, R4, R27 ;  /* 0x0000001b04917220 */ /* 0x000fe20000410000 */
[----:B------:R-:W-:Y:S01]  /*1560*/  FMUL.FTZ R19, R17, R18 ;  /* 0x0000001211137220 */ /* 0x000fe20000410000 */
[----:B------:R-:W-:Y:S01]  /*1570*/  FFMA.FTZ R24, R24, R5, 1 ;  /* 0x3f80000018187423 */ /* 0x000fe20000010005 */
[----:B------:R-:W-:Y:S01]  /*1580*/  PRMT R17, R59, 0x7632, R17 ;  /* 0x000076323b117816 */ /* 0x000fe20000000011 */
[----:B------:R-:W-:Y:S01]  /*1590*/  FFMA.FTZ R14, R121, R9, R132 ;  /* 0x00000009790e7223 */ /* 0x000fe20000010084 */
[----:B------:R-:W-:Y:S01]  /*15a0*/  SHF.L.U32 R5, R60, 0x10, RZ ;  /* 0x000000103c057819 */ /* 0x000fe200000006ff */
[----:B------:R-:W-:Y:S01]  /*15b0*/  FFMA.FTZ R10, R2, R145, R133 ;  /* 0x00000091020a7223 */ /* 0x000fe20000010085 */
[----:B------:R-:W-:Y:S01]  /*15c0*/  SHF.L.U32 R17, R17, 0x10, RZ ;  /* 0x0000001011117819 */ /* 0x000fe200000006ff */
[----:B------:R-:W-:-:S02]  /*15d0*/  FMUL.FTZ R25, R14, -1.4426950216293334961 ;  /* 0xbfb8aa3b0e197820 */ /* 0x000fc40000410000 */
[----:B------:R-:W-:Y:S01]  /*15e0*/  FMUL.FTZ R26, R10, -1.4426950216293334961 ;  /* 0xbfb8aa3b0a1a7820 */ /* 0x000fe20000410000 */
[----:B------:R-:W-:Y:S01]  /*15f0*/  FMUL.FTZ R5, R5, R6 ;  /* 0x0000000605057220 */ /* 0x000fe20000410000 */
[----:B------:R-:W-:Y:S01]  /*1600*/  PRMT R6, R60, 0x7632, R6 ;  /* 0x000076323c067816 */ /* 0x000fe20000000006 */
[----:B------:R-:W-:Y:S01]  /*1610*/  FADD.FTZ R17, -R54, R17 ;  /* 0x0000001136117221 */ /* 0x000fe20000010100 */
[----:B------:R-:W1:Y:S02]  /*1620*/  MUFU.EX2 R25, R25 ;  /* 0x0000001900197308 */ /* 0x000e640000000800 */
[----:B------:R-:W-:Y:S01]  /*1630*/  SHF.L.U32 R18, R6, 0x10, RZ ;  /* 0x0000001006127819 */ /* 0x000fe200000006ff */
[----:B------:R-:W-:Y:S01]  /*1640*/  FMUL.FTZ R17, R4, R17 ;  /* 0x0000001104117220 */ /* 0x000fe20000410000 */
[----:B0-----:R-:W-:-:S04]  /*1650*/  FADD.FTZ R23, R23, 1 ;  /* 0x3f80000017177421 */ /* 0x001fc80000010000 */
[----:B------:R-:W0:Y:S01]  /*1660*/  MUFU.EX2 R26, R26 ;  /* 0x0000001a001a7308 */ /* 0x000e220000000800 */
[----:B------:R-:W-:Y:S01]  /*1670*/  FMUL.FTZ R28, R18, R19 ;  /* 0x00000013121c7220 */ /* 0x000fe20000410000 */
[----:B------:R-:W-:Y:S01]  /*1680*/  FFMA.FTZ R18, R120, R17, R122 ;  /* 0x0000001178127223 */ /* 0x000fe2000001007a */
[----:B------:R-:W-:Y:S01]  /*1690*/  FMUL.FTZ R24, R21, R24 ;  /* 0x0000001815187220 */ /* 0x000fe20000410000 */
[C---:B------:R-:W-:Y:S02]  /*16a0*/  PRMT R15, R61.reuse, 0x7632, R15 ;  /* 0x000076323d0f7816 */ /* 0x040fe4000000000f */
[----:B------:R-:W-:Y:S01]  /*16b0*/  FMUL.FTZ R29, R18, -1.4426950216293334961 ;  /* 0xbfb8aa3b121d7820 */ /* 0x000fe20000410000 */
[----:B------:R-:W-:Y:S01]  /*16c0*/  SHF.L.U32 R21, R61, 0x10, RZ ;  /* 0x000000103d157819 */ /* 0x000fe200000006ff */
[----:B------:R-:W0:Y:S01]  /*16d0*/  MUFU.RCP R23, R23 ;  /* 0x0000001700177308 */ /* 0x000e220000001000 */
[----:B------:R-:W-:-:S03]  /*16e0*/  SHF.L.U32 R15, R15, 0x10, RZ ;  /* 0x000000100f0f7819 */ /* 0x000fc600000006ff */
[----:B------:R-:W-:Y:S01]  /*16f0*/  FMUL.FTZ R6, R21, R22 ;  /* 0x0000001615067220 */ /* 0x000fe20000410000 */
[----:B-1----:R-:W-:-:S03]  /*1700*/  FADD.FTZ R22, R25, 1 ;  /* 0x3f80000019167421 */ /* 0x002fc60000010000 */
[----:B------:R-:W1:Y:S01]  /*1710*/  MUFU.EX2 R29, R29 ;  /* 0x0000001d001d7308 */ /* 0x000e620000000800 */
[----:B0-----:R-:W-:Y:S01]  /*1720*/  FADD.FTZ R21, R26, 1 ;  /* 0x3f8000001a157421 */ /* 0x001fe20000010000 */
[----:B------:R-:W-:Y:S01]  /*1730*/  FMUL.FTZ R19, R15, R24 ;  /* 0x000000180f137220 */ /* 0x000fe20000410000 */
[----:B------:R-:W-:-:S05]  /*1740*/  FMUL.FTZ R15, R0, R5 ;  /* 0x00000005000f7220 */ /* 0x000fca0000410000 */
[----:B------:R0:W1:Y:S01]  /*1750*/  MUFU.RCP R27, R21 ;  /* 0x00000015001b7308 */ /* 0x0000620000001000 */
[----:B------:R-:W-:Y:S01]  /*1760*/  FFMA.FTZ R26, R148, R15, RZ ;  /* 0x0000000f941a7223 */ /* 0x000fe200000100ff */
[----:B------:R-:W-:Y:S01]  /*1770*/  FMUL.FTZ R15, R121, R28 ;  /* 0x0000001c790f7220 */ /* 0x000fe20000410000 */
[----:B------:R-:W-:-:S05]  /*1780*/  FFMA.FTZ R24, R0, R5, RZ ;  /* 0x0000000500187223 */ /* 0x000fca00000100ff */
[----:B------:R-:W1:Y:S01]  /*1790*/  MUFU.RCP R22, R22 ;  /* 0x0000001600167308 */ /* 0x000e620000001000 */
[----:B0-----:R-:W-:Y:S01]  /*17a0*/  FADD.FTZ R21, -R23, 1 ;  /* 0x3f80000017157421 */ /* 0x001fe20000010100 */
[C---:B------:R-:W-:Y:S01]  /*17b0*/  FFMA.FTZ R26, R13.reuse, R15, R26 ;  /* 0x0000000f0d1a7223 */ /* 0x040fe2000001001a */
[----:B------:R-:W-:Y:S01]  /*17c0*/  FMUL.FTZ R15, R2, R6 ;  /* 0x00000006020f7220 */ /* 0x000fe20000410000 */
[-C--:B------:R-:W-:Y:S01]  /*17d0*/  FFMA.FTZ R44, R13, R28.reuse, R44 ;  /* 0x0000001c0d2c7223 */ /* 0x080fe2000001002c */
[----:B------:R-:W-:Y:S01]  /*17e0*/  FFMA.FTZ R8, R8, R21, 1 ;  /* 0x3f80000008087423 */ /* 0x000fe20000010015 */
[----:B------:R-:W-:Y:S01]  /*17f0*/  FFMA.FTZ R13, R121, R28, R24 ;  /* 0x0000001c790d7223 */ /* 0x000fe20000010018 */
[----:B-1----:R-:W-:Y:S01]  /*1800*/  FADD.FTZ R29, R29, 1 ;  /* 0x3f8000001d1d7421 */ /* 0x002fe20000010000 */
[----:B------:R-:W-:Y:S01]  /*1810*/  FFMA.FTZ R26, R147, R15, R26 ;  /* 0x0000000f931a7223 */ /* 0x000fe2000001001a */
[----:B------:R-:W-:Y:S01]  /*1820*/  FADD.FTZ R45, R28, R45 ;  /* 0x0000002d1c2d7221 */ /* 0x000fe20000010000 */
[----:B------:R-:W-:Y:S01]  /*1830*/  FMUL.FTZ R15, R120, R19 ;  /* 0x00000013780f7220 */ /* 0x000fe20000410000 */
[----:B------:R-:W-:Y:S01]  /*1840*/  FFMA.FTZ R13, R2, R6, R13 ;  /* 0x00000006020d7223 */ /* 0x000fe2000001000d */
[----:B------:R-:W-:-:S02]  /*1850*/  FMUL.FTZ R28, R23, R8 ;  /* 0x00000008171c7220 */ /* 0x000fc40000410000 */
[----:B------:R-:W0:Y:S01]  /*1860*/  MUFU.RCP R8, R29 ;  /* 0x0000001d00087308 */ /* 0x000e220000001000 */
[----:B------:R-:W-:Y:S01]  /*1870*/  FFMA.FTZ R48, R7, R19, R48 ;  /* 0x0000001307307223 */ /* 0x000fe20000010030 */
[----:B------:R-:W-:Y:S01]  /*1880*/  FADD.FTZ R25, -R27, 1 ;  /* 0x3f8000001b197421 */ /* 0x000fe20000010100 */
[----:B------:R-:W-:Y:S01]  /*1890*/  FFMA.FTZ R15, R7, R15, R26 ;  /* 0x0000000f070f7223 */ /* 0x000fe2000001001a */
[----:B------:R-:W-:Y:S01]  /*18a0*/  SHF.L.U32 R23, R64, 0x10, RZ ;  /* 0x0000001040177819 */ /* 0x000fe200000006ff */
[----:B------:R-:W-:Y:S01]  /*18b0*/  FADD.FTZ R49, R19, R49 ;  /* 0x0000003113317221 */ /* 0x000fe20000010000 */
[----:B------:R-:W-:Y:S01]  /*18c0*/  FFMA.FTZ R13, R120, R19, R13 ;  /* 0x00000013780d7223 */ /* 0x000fe2000001000d */
[----:B------:R-:W-:Y:S01]  /*18d0*/  FADD.FTZ R7, -R22, 1 ;  /* 0x3f80000016077421 */ /* 0x000fe20000010100 */
[----:B------:R-:W-:Y:S01]  /*18e0*/  SHF.L.U32 R19, R63, 0x10, RZ ;  /* 0x000000103f137819 */ /* 0x000fe200000006ff */
[----:B------:R-:W-:Y:S01]  /*18f0*/  FFMA.FTZ R24, R10, R25, 1 ;  /* 0x3f8000000a187423 */ /* 0x000fe20000010019 */
[----:B------:R-:W-:Y:S01]  /*1900*/  FADD.FTZ R23, -R54, R23 ;  /* 0x0000001736177221 */ /* 0x000fe20000010100 */
[----:B------:R-:W-:Y:S01]  /*1910*/  FFMA.FTZ R25, R14, R7, 1 ;  /* 0x3f8000000e197423 */ /* 0x000fe20000010007 */
[----:B------:R-:W-:Y:S01]  /*1920*/  PRMT R7, R62, 0x7632, R7 ;  /* 0x000076323e077816 */ /* 0x000fe20000000007 */
[C---:B------:R-:W-:Y:S01]  /*1930*/  FADD.FTZ R19, -R54.reuse, R19 ;  /* 0x0000001336137221 */ /* 0x040fe20000010100 */
[----:B------:R-:W-:Y:S01]  /*1940*/  FADD.FTZ R31, -R54, R31 ;  /* 0x0000001f361f7221 */ /* 0x000fe20000010100 */
[C---:B------:R-:W-:Y:S01]  /*1950*/  FMUL.FTZ R142, R4.reuse, R23 ;  /* 0x00000017048e7220 */ /* 0x040fe20000410000 */
[----:B------:R-:W-:Y:S01]  /*1960*/  SHF.L.U32 R23, R7, 0x10, RZ ;  /* 0x0000001007177819 */ /* 0x000fe200000006ff */
[C---:B------:R-:W-:Y:S01]  /*1970*/  FMUL.FTZ R143, R4.reuse, R19 ;  /* 0x00000013048f7220 */ /* 0x040fe20000410000 */
[----:B------:R-:W-:Y:S01]  /*1980*/  PRMT R7, R63, 0x7632, R7 ;  /* 0x000076323f077816 */ /* 0x000fe20000000007 */
[----:B------:R-:W-:Y:S01]  /*1990*/  FMUL.FTZ R144, R4, R31 ;  /* 0x0000001f04907220 */ /* 0x000fe20000410000 */
[----:B------:R-:W-:Y:S01]  /*19a0*/  FMUL.FTZ R31, R27, R24 ;  /* 0x000000181b1f7220 */ /* 0x000fe20000410000 */
[----:B------:R-:W-:Y:S01]  /*19b0*/  FFMA.FTZ R14, R2, R143, R133 ;  /* 0x0000008f020e7223 */ /* 0x000fe20000010085 */
[----:B0-----:R-:W-:Y:S01]  /*19c0*/  FADD.FTZ R27, -R8, 1 ;  /* 0x3f800000081b7421 */ /* 0x001fe20000010100 */
[----:B------:R-:W-:Y:S01]  /*19d0*/  SHF.L.U32 R7, R7, 0x10, RZ ;  /* 0x0000001007077819 */ /* 0x000fe200000006ff */
[----:B------:R-:W-:Y:S01]  /*19e0*/  FADD.FTZ R29, -R54, R23 ;  /* 0x00000017361d7221 */ /* 0x000fe20000010100 */
[----:B------:R-:W-:Y:S01]  /*19f0*/  FFMA.FTZ R10, R0, R144, R123 ;  /* 0x00000090000a7223 */ /* 0x000fe2000001007b */
[----:B------:R-:W-:Y:S01]  /*1a00*/  FMUL.FTZ R24, R14, -1.4426950216293334961 ;  /* 0xbfb8aa3b0e187820 */ /* 0x000fe20000410000 */
[----:B------:R-:W-:Y:S01]  /*1a10*/  FFMA.FTZ R27, R18, R27, 1 ;  /* 0x3f800000121b7423 */ /* 0x000fe2000001001b */
[----:B------:R-:W-:Y:S01]  /*1a20*/  FMUL.FTZ R18, R4, R29 ;  /* 0x0000001d04127220 */ /* 0x000fe20000410000 */
[----:B------:R-:W-:Y:S01]  /*1a30*/  FADD.FTZ R7, -R54, R7 ;  /* 0x0000000736077221 */ /* 0x000fe20000010100 */
[----:B------:R-:W-:Y:S01]  /*1a40*/  FMUL.FTZ R21, R10, -1.4426950216293334961 ;  /* 0xbfb8aa3b0a157820 */ /* 0x000fe20000410000 */
[----:B------:R-:W-:Y:S01]  /*1a50*/  SHF.L.U32 R19, R65, 0x10, RZ ;  /* 0x0000001041137819 */ /* 0x000fe200000006ff */
[----:B------:R0:W-:Y:S01]  /*1a60*/  MUFU.EX2 R37, R24 ;  /* 0x0000001800257308 */ /* 0x0001e20000000800 */
[----:B------:R-:W-:Y:S01]  /*1a70*/  FMUL.FTZ R29, R22, R25 ;  /* 0x00000019161d7220 */ /* 0x000fe20000410000 */
[----:B------:R-:W-:-:S02]  /*1a80*/  FMUL.FTZ R25, R4, R7 ;  /* 0x0000000704197220 */ /* 0x000fc40000410000 */
[----:B------:R-:W-:-:S04]  /*1a90*/  FADD.FTZ R139, -R54, R19 ;  /* 0x00000013368b7221 */ /* 0x000fc80000010100 */
[----:B------:R-:W1:Y:S01]  /*1aa0*/  MUFU.EX2 R35, R21 ;  /* 0x0000001500237308 */ /* 0x000e620000000800 */
[----:B0-----:R-:W-:Y:S01]  /*1ab0*/  FFMA.FTZ R24, R121, R18, R132 ;  /* 0x0000001279187223 */ /* 0x001fe20000010084 */
[----:B------:R-:W-:Y:S01]  /*1ac0*/  FFMA.FTZ R26, R120, R25, R122 ;  /* 0x00000019781a7223 */ /* 0x000fe2000001007a */
[----:B------:R-:W-:Y:S02]  /*1ad0*/  FMUL.FTZ R139, R4, R139 ;  /* 0x0000008b048b7220 */ /* 0x000fe40000410000 */
[----:B------:R-:W-:Y:S01]  /*1ae0*/  FMUL.FTZ R34, R24, -1.4426950216293334961 ;  /* 0xbfb8aa3b18227820 */ /* 0x000fe20000410000 */
[----:B------:R-:W-:Y:S01]  /*1af0*/  FMUL.FTZ R38, R26, -1.4426950216293334961 ;  /* 0xbfb8aa3b1a267820 */ /* 0x000fe20000410000 */
[----:B------:R-:W-:Y:S02]  /*1b00*/  FFMA.FTZ R23, R2, R139, R133 ;  /* 0x0000008b02177223 */ /* 0x000fe40000010085 */
[----:B------:R-:W0:Y:S01]  /*1b10*/  MUFU.EX2 R36, R34 ;  /* 0x0000002200247308 */ /* 0x000e220000000800 */
[----:B------:R-:W-:Y:S01]  /*1b20*/  SHF.L.U32 R7, R66, 0x10, RZ ;  /* 0x0000001042077819 */ /* 0x000fe200000006ff */
[----:B------:R-:W-:Y:S01]  /*1b30*/  FMUL.FTZ R33, R8, R27 ;  /* 0x0000001b08217220 */ /* 0x000fe20000410000 */
[----:B------:R-:W-:-:S02]  /*1b40*/  PRMT R8, R66, 0x7632, R8 ;  /* 0x0000763242087816 */ /* 0x000fc40000000008 */
[----:B------:R-:W-:Y:S01]  /*1b50*/  SHF.L.U32 R30, R67, 0x10, RZ ;  /* 0x00000010431e7819 */ /* 0x000fe200000006ff */
[----:B------:R-:W-:Y:S02]  /*1b60*/  FMUL.FTZ R32, R23, -1.4426950216293334961 ;  /* 0xbfb8aa3b17207820 */ /* 0x000fe40000410000 */
[----:B------:R-:W0:Y:S01]  /*1b70*/  MUFU.EX2 R39, R38 ;  /* 0x0000002600277308 */ /* 0x000e220000000800 */
[----:B------:R-:W-:Y:S01]  /*1b80*/  PRMT R27, R67, 0x7632, R27 ;  /* 0x00007632431b7816 */ /* 0x000fe2000000001b */
[----:B------:R-:W-:Y:S01]  /*1b90*/  FMUL.FTZ R7, R7, R28 ;  /* 0x0000001c07077220 */ /* 0x000fe20000410000 */
[----:B------:R-:W-:Y:S01]  /*1ba0*/  SHF.L.U32 R28, R8, 0x10, RZ ;  /* 0x00000010081c7819 */ /* 0x000fe200000006ff */
[----:B------:R-:W-:Y:S01]  /*1bb0*/  FMUL.FTZ R8, R30, R31 ;  /* 0x0000001f1e087220 */ /* 0x000fe20000410000 */
[----:B-1----:R-:W-:-:S03]  /*1bc0*/  FADD.FTZ R30, R35, 1 ;  /* 0x3f800000231e7421 */ /* 0x002fc60000010000 */
[----:B------:R1:W-:Y:S01]  /*1bd0*/  MUFU.EX2 R22, R32 ;  /* 0x0000002000167308 */ /* 0x0003e20000000800 */
[----:B------:R-:W-:Y:S01]  /*1be0*/  FADD.FTZ R37, R37, 1 ;  /* 0x3f80000025257421 */ /* 0x000fe20000010000 */
[----:B0-----:R-:W-:Y:S01]  /*1bf0*/  FADD.FTZ R36, R36, 1 ;  /* 0x3f80000024247421 */ /* 0x001fe20000010000 */
[----:B-1----:R-:W-:Y:S01]  /*1c00*/  SHF.L.U32 R32, R27, 0x10, RZ ;  /* 0x000000101b207819 */ /* 0x002fe200000006ff */
[----:B------:R-:W-:-:S04]  /*1c10*/  FMUL.FTZ R27, R0, R7 ;  /* 0x00000007001b7220 */ /* 0x000fc80000410000 */
[----:B------:R-:W0:Y:S01]  /*1c20*/  MUFU.RCP R30, R30 ;  /* 0x0000001e001e7308 */ /* 0x000e220000001000 */
[----:B------:R-:W-:Y:S01]  /*1c30*/  FFMA.FTZ R19, R0, R142, R123 ;  /* 0x0000008e00137223 */ /* 0x000fe2000001007b */
[----:B------:R-:W-:Y:S01]  /*1c40*/  FMUL.FTZ R33, R32, R33 ;  /* 0x0000002120217220 */ /* 0x000fe20000410000 */
[--C-:B------:R-:W-:Y:S01]  /*1c50*/  FFMA.FTZ R32, R146, R27, R15.reuse ;  /* 0x0000001b92207223 */ /* 0x100fe2000001000f */
[----:B------:R-:W-:Y:S01]  /*1c60*/  FMUL.FTZ R34, R28, R29 ;  /* 0x0000001d1c227220 */ /* 0x000fe20000410000 */
[----:B------:R-:W-:Y:S01]  /*1c70*/  PRMT R15, R64, 0x7632, R15 ;  /* 0x00007632400f7816 */ /* 0x000fe2000000000f */
[----:B------:R-:W-:Y:S02]  /*1c80*/  FFMA.FTZ R28, R0, R7, R13 ;  /* 0x00000007001c7223 */ /* 0x000fe4000001000d */
[----:B------:R-:W1:Y:S01]  /*1c90*/  MUFU.RCP R38, R37 ;  /* 0x0000002500267308 */ /* 0x000e620000001000 */
[----:B------:R-:W-:Y:S01]  /*1ca0*/  FADD.FTZ R39, R39, 1 ;  /* 0x3f80000027277421 */ /* 0x000fe20000010000 */
[----:B------:R-:W-:Y:S01]  /*1cb0*/  FMUL.FTZ R21, R19, -1.4426950216293334961 ;  /* 0xbfb8aa3b13157820 */ /* 0x000fe20000410000 */
[----:B------:R-:W-:Y:S01]  /*1cc0*/  SHF.L.U32 R15, R15, 0x10, RZ ;  /* 0x000000100f0f7819 */ /* 0x000fe200000006ff */
[-C--:B------:R-:W-:Y:S01]  /*1cd0*/  FMUL.FTZ R13, R121, R34.reuse ;  /* 0x00000022790d7220 */ /* 0x080fe20000410000 */
[-C--:B------:R-:W-:Y:S01]  /*1ce0*/  FFMA.FTZ R29, R9, R34.reuse, R44 ;  /* 0x00000022091d7223 */ /* 0x080fe2000001002c */
[----:B------:R-:W-:Y:S01]  /*1cf0*/  FADD.FTZ R45, R45, R34 ;  /* 0x000000222d2d7221 */ /* 0x000fe20000010000 */
[----:B------:R-:W-:Y:S01]  /*1d00*/  FFMA.FTZ R31, R121, R34, R28 ;  /* 0x00000022791f7223 */ /* 0x000fe2000001001c */
[----:B------:R-:W2:Y:S01]  /*1d10*/  MUFU.RCP R36, R36 ;  /* 0x0000002400247308 */ /* 0x000ea20000001000 */
[----:B------:R-:W-:Y:S01]  /*1d20*/  PRMT R27, R65, 0x7632, R27 ;  /* 0x00007632411b7816 */ /* 0x000fe2000000001b */
[----:B------:R-:W-:Y:S01]  /*1d30*/  FFMA.FTZ R32, R9, R13, R32 ;  /* 0x0000000d09207223 */ /* 0x000fe20000010020 */
[----:B------:R-:W-:Y:S01]  /*1d40*/  FADD.FTZ R13, -R54, R15 ;  /* 0x0000000f360d7221 */ /* 0x000fe20000010100 */
[----:B------:R-:W-:-:S04]  /*1d50*/  FMUL.FTZ R9, R2, R8 ;  /* 0x0000000802097220 */ /* 0x000fc80000410000 */
[----:B------:R2:W2:Y:S01]  /*1d60*/  MUFU.RCP R34, R39 ;  /* 0x0000002700227308 */ /* 0x0004a20000001000 */
[----:B------:R-:W-:Y:S01]  /*1d70*/  SHF.L.U32 R27, R27, 0x10, RZ ;  /* 0x000000101b1b7819 */ /* 0x000fe200000006ff */
[----:B------:R-:W-:Y:S01]  /*1d80*/  FFMA.FTZ R31, R2, R8, R31 ;  /* 0x00000008021f7223 */ /* 0x000fe2000001001f */
[----:B------:R-:W-:Y:S01]  /*1d90*/  FMUL.FTZ R13, R4, R13 ;  /* 0x0000000d040d7220 */ /* 0x000fe20000410000 */
[----:B------:R-:W-:-:S04]  /*1da0*/  FFMA.FTZ R32, R145, R9, R32 ;  /* 0x0000000991207223 */ /* 0x000fc80000010020 */
[----:B------:R-:W2:Y:S01]  /*1db0*/  MUFU.EX2 R21, R21 ;  /* 0x0000001500157308 */ /* 0x000ea20000000800 */
[----:B0-----:R-:W-:Y:S01]  /*1dc0*/  FADD.FTZ R9, -R30, 1 ;  /* 0x3f8000001e097421 */ /* 0x001fe20000010100 */
[-C--:B------:R-:W-:Y:S01]  /*1dd0*/  FFMA.FTZ R48, R17, R33.reuse, R48 ;  /* 0x0000002111307223 */ /* 0x080fe20000010030 */
[----:B------:R-:W-:Y:S01]  /*1de0*/  FADD.FTZ R49, R49, R33 ;  /* 0x0000002131317221 */ /* 0x000fe20000010000 */
[----:B------:R-:W-:Y:S01]  /*1df0*/  FFMA.FTZ R31, R120, R33, R31 ;  /* 0x00000021781f7223 */ /* 0x000fe2000001001f */
[----:B------:R-:W-:Y:S01]  /*1e00*/  FADD.FTZ R15, -R54, R27 ;  /* 0x0000001b360f7221 */ /* 0x000fe20000010100 */
[----:B------:R-:W-:Y:S01]  /*1e10*/  FFMA.FTZ R28, R121, R13, R132 ;  /* 0x0000000d791c7223 */ /* 0x000fe20000010084 */
[----:B------:R-:W-:Y:S01]  /*1e20*/  FMUL.FTZ R33, R120, R33 ;  /* 0x0000002178217220 */ /* 0x000fe20000410000 */
[----:B-1----:R-:W-:Y:S01]  /*1e30*/  FADD.FTZ R35, -R38, 1 ;  /* 0x3f80000026237421 */ /* 0x002fe20000010100 */
[----:B------:R-:W-:Y:S01]  /*1e40*/  FFMA.FTZ R9, R10, R9, 1 ;  /* 0x3f8000000a097423 */ /* 0x000fe20000010009 */
[----:B------:R-:W-:Y:S01]  /*1e50*/  FMUL.FTZ R15, R4, R15 ;  /* 0x0000000f040f7220 */ /* 0x000fe20000410000 */
[----:B------:R-:W-:Y:S01]  /*1e60*/  FMUL.FTZ R37, R28, -1.4426950216293334961 ;  /* 0xbfb8aa3b1c257820 */ /* 0x000fe20000410000 */
[----:B------:R-:W-:Y:S01]  /*1e70*/  FFMA.FTZ R33, R17, R33, R32 ;  /* 0x0000002111217223 */ /* 0x000fe20000010020 */
[----:B--2---:R-:W-:Y:S01]  /*1e80*/  FFMA.FTZ R39, R14, R35, 1 ;  /* 0x3f8000000e277423 */ /* 0x004fe20000010023 */
[----:B------:R-:W-:Y:S01]  /*1e90*/  FADD.FTZ R17, -R36, 1 ;  /* 0x3f80000024117421 */ /* 0x000fe20000010100 */
[----:B------:R-:W-:Y:S01]  /*1ea0*/  FMUL.FTZ R35, R30, R9 ;  /* 0x000000091e237220 */ /* 0x000fe20000410000 */
[----:B------:R-:W-:Y:S01]  /*1eb0*/  FADD.FTZ R9, -R34, 1 ;  /* 0x3f80000022097421 */ /* 0x000fe20000010100 */
[----:B------:R-:W-:Y:S01]  /*1ec0*/  FFMA.FTZ R27, R120, R15, R122 ;  /* 0x0000000f781b7223 */ /* 0x000fe2000001007a */
[----:B------:R0:W-:Y:S01]  /*1ed0*/  MUFU.EX2 R40, R37 ;  /* 0x0000002500287308 */ /* 0x0001e20000000800 */
[----:B------:R-:W-:-:S02]  /*1ee0*/  SHF.L.U32 R10, R68, 0x10, RZ ;  /* 0x00000010440a7819 */ /* 0x000fc400000006ff */
[----:B------:R-:W-:Y:S01]  /*1ef0*/  FMUL.FTZ R32, R27, -1.4426950216293334961 ;  /* 0xbfb8aa3b1b207820 */ /* 0x000fe20000410000 */
[----:B0-----:R-:W-:Y:S01]  /*1f00*/  FFMA.FTZ R37, R24, R17, 1 ;  /* 0x3f80000018257423 */ /* 0x001fe20000010011 */
[----:B------:R-:W-:Y:S01]  /*1f10*/  FADD.FTZ R17, R21, 1 ;  /* 0x3f80000015117421 */ /* 0x000fe20000010000 */
[----:B------:R-:W-:Y:S01]  /*1f20*/  FFMA.FTZ R21, R26, R9, 1 ;  /* 0x3f8000001a157423 */ /* 0x000fe20000010009 */
[----:B------:R-:W-:Y:S01]  /*1f30*/  PRMT R9, R68, 0x7632, R9 ;  /* 0x0000763244097816 */ /* 0x000fe20000000009 */
[----:B------:R-:W-:Y:S01]  /*1f40*/  FADD.FTZ R24, R22, 1 ;  /* 0x3f80000016187421 */ /* 0x000fe20000010000 */
[----:B------:R-:W-:Y:S01]  /*1f50*/  FMUL.FTZ R38, R38, R39 ;  /* 0x0000002726267220 */ /* 0x000fe20000410000 */
[----:B------:R-:W-:Y:S01]  /*1f60*/  FMUL.FTZ R37, R36, R37 ;  /* 0x0000002524257220 */ /* 0x000fe20000410000 */
[----:B------:R-:W-:Y:S01]  /*1f70*/  SHF.L.U32 R14, R9, 0x10, RZ ;  /* 0x00000010090e7819 */ /* 0x000fe200000006ff */
[----:B------:R-:W0:Y:S01]  /*1f80*/  MUFU.EX2 R32, R32 ;  /* 0x0000002000207308 */ /* 0x000e220000000800 */
[----:B------:R-:W-:Y:S01]  /*1f90*/  FMUL.FTZ R39, R34, R21 ;  /* 0x0000001522277220 */ /* 0x000fe20000410000 */
[----:B------:R-:W-:Y:S01]  /*1fa0*/  FMUL.FTZ R9, R10, R35 ;  /* 0x000000230a097220 */ /* 0x000fe20000410000 */
[C---:B------:R-:W-:Y:S01]  /*1fb0*/  PRMT R10, R69.reuse, 0x7632, R10 ;  /* 0x00007632450a7816 */ /* 0x040fe2000000000a */
[----:B------:R-:W-:Y:S01]  /*1fc0*/  FMUL.FTZ R26, R14, R37 ;  /* 0x000000250e1a7220 */ /* 0x000fe20000410000 */
[----:B------:R-:W-:-:S03]  /*1fd0*/  SHF.L.U32 R21, R69, 0x10, RZ ;  /* 0x0000001045157819 */ /* 0x000fc600000006ff */
[----:B------:R0:W1:Y:S01]  /*1fe0*/  MUFU.RCP R34, R24 ;  /* 0x0000001800227308 */ /* 0x0000620000001000 */
[----:B------:R-:W-:Y:S01]  /*1ff0*/  FMUL.FTZ R14, R0, R9 ;  /* 0x00000009000e7220 */ /* 0x000fe20000410000 */
[----:B------:R-:W-:Y:S01]  /*2000*/  SHF.L.U32 R22, R10, 0x10, RZ ;  /* 0x000000100a167819 */ /* 0x000fe200000006ff */
[----:B------:R-:W-:Y:S02]  /*2010*/  FMUL.FTZ R10, R21, R38 ;  /* 0x00000026150a7220 */ /* 0x000fe40000410000 */
[----:B------:R-:W-:Y:S01]  /*2020*/  FFMA.FTZ R33, R144, R14, R33 ;  /* 0x0000000e90217223 */ /* 0x000fe20000010021 */
[-C--:B------:R-:W-:Y:S01]  /*2030*/  FMUL.FTZ R14, R121, R26.reuse ;  /* 0x0000001a790e7220 */ /* 0x080fe20000410000 */
[----:B------:R-:W-:Y:S01]  /*2040*/  FMUL.FTZ R39, R22, R39 ;  /* 0x0000002716277220 */ /* 0x000fe20000410000 */
[----:B------:R-:W-:Y:S01]  /*2050*/  FFMA.FTZ R22, R18, R26, R29 ;  /* 0x0000001a12167223 */ /* 0x000fe2000001001d */
[----:B------:R-:W-:Y:S01]  /*2060*/  FMUL.FTZ R30, R2, R10 ;  /* 0x0000000a021e7220 */ /* 0x000fe20000410000 */
[----:B------:R-:W-:Y:S01]  /*2070*/  FFMA.FTZ R18, R18, R14, R33 ;  /* 0x0000000e12127223 */ /* 0x000fe20000010021 */
[----:B------:R-:W-:Y:S01]  /*2080*/  FFMA.FTZ R14, R0, R9, R31 ;  /* 0x00000009000e7223 */ /* 0x000fe2000001001f */
[----:B0-----:R-:W-:Y:S01]  /*2090*/  FADD.FTZ R24, R32, 1 ;  /* 0x3f80000020187421 */ /* 0x001fe20000010000 */
[-C--:B------:R-:W-:Y:S01]  /*20a0*/  FMUL.FTZ R33, R120, R39.reuse ;  /* 0x0000002778217220 */ /* 0x080fe20000410000 */
[----:B------:R-:W-:Y:S01]  /*20b0*/  FFMA.FTZ R30, R143, R30, R18 ;  /* 0x0000001e8f1e7223 */ /* 0x000fe20000010012 */
[----:B------:R-:W-:Y:S01]  /*20c0*/  FFMA.FTZ R29, R121, R26, R14 ;  /* 0x0000001a791d7223 */ /* 0x000fe2000001000e */
[----:B-1----:R-:W-:Y:S01]  /*20d0*/  FADD.FTZ R32, -R34, 1 ;  /* 0x3f80000022207421 */ /* 0x002fe20000010100 */
[C---:B------:R-:W-:Y:S01]  /*20e0*/  FFMA.FTZ R14, R25.reuse, R39, R48 ;  /* 0x00000027190e7223 */ /* 0x040fe20000010030 */
[----:B------:R-:W-:-:S02]  /*20f0*/  FFMA.FTZ R33, R25, R33, R30 ;  /* 0x0000002119217223 */ /* 0x000fc4000001001e */
[----:B------:R-:W-:Y:S01]  /*2100*/  FFMA.FTZ R25, R23, R32, 1 ;  /* 0x3f80000017197423 */ /* 0x000fe20000010020 */
[----:B------:R-:W-:-:S03]  /*2110*/  SHF.L.U32 R43, R11, 0x1, RZ ;  /* 0x000000010b2b7819 */ /* 0x000fc600000006ff */
[----:B------:R-:W-:Y:S01]  /*2120*/  FMUL.FTZ R34, R34, R25 ;  /* 0x0000001922227220 */ /* 0x000fe20000410000 */
[----:B------:R-:W-:Y:S02]  /*2130*/  IADD3.X R25, RZ, R3, RZ, P0, !PT ;  /* 0x00000003ff197210 */ /* 0x000fe400007fe4ff */
[----:B------:R-:W-:Y:S02]  /*2140*/  SHF.L.U64.HI R42, R11, 0x1, R20 ;  /* 0x000000010b2a7819 */ /* 0x000fe40000010214 */
[----:B------:R-:W-:-:S04]  /*2150*/  IADD3 R86, P0, R43, UR24, RZ ;  /* 0x000000182b567c10 */ /* 0x000fc8000ff1e0ff */
[----:B------:R-:W-:Y:S02]  /*2160*/  IADD3.X R87, R42, UR25, RZ, P0, !PT ;  /* 0x000000192a577c10 */ /* 0x000fe400087fe4ff */
[----:B------:R-:W-:-:S04]  /*2170*/  SHF.L.U32 R47, R12, 0x1, RZ ;  /* 0x000000010c2f7819 */ /* 0x000fc800000006ff */
[----:B------:R-:W2:Y:S01]  /*2180*/  LDG.E.64.CONSTANT R86, desc[UR18][R86.64] ;  /* 0x0000001256567981 */ /* 0x000ea2000c1e9b00 */
[----:B------:R-:W-:Y:S02]  /*2190*/  SHF.L.U64.HI R46, R12, 0x1, R25 ;  /* 0x000000010c2e7819 */ /* 0x000fe40000010219 */
[----:B------:R-:W-:-:S04]  /*21a0*/  IADD3 R88, P0, R47, UR24, RZ ;  /* 0x000000182f587c10 */ /* 0x000fc8000ff1e0ff */
[----:B------:R-:W-:Y:S02]  /*21b0*/  IADD3.X R89, R46, UR25, RZ, P0, !PT ;  /* 0x000000192e597c10 */ /* 0x000fe400087fe4ff */
[----:B------:R-:W-:-:S04]  /*21c0*/  IADD3 R90, P0, R55, UR26, RZ ;  /* 0x0000001a375a7c10 */ /* 0x000fc8000ff1e0ff */
[----:B------:R-:W-:Y:S01]  /*21d0*/  IADD3.X R91, R41, UR27, RZ, P0, !PT ;  /* 0x0000001b295b7c10 */ /* 0x000fe200087fe4ff */
[----:B------:R-:W0:Y:S01]  /*21e0*/  MUFU.RCP R17, R17 ;  /* 0x0000001100117308 */ /* 0x000e220000001000 */
[----:B------:R-:W-:Y:S01]  /*21f0*/  FADD.FTZ R40, R40, 1 ;  /* 0x3f80000028287421 */ /* 0x000fe20000010000 */
[----:B------:R-:W-:-:S06]  /*2200*/  FADD.FTZ R21, R45, R26 ;  /* 0x0000001a2d157221 */ /* 0x000fcc0000010000 */
[----:B------:R-:W-:Y:S01]  /*2210*/  MUFU.RCP R24, R24 ;  /* 0x0000001800187308 */ /* 0x000fe20000001000 */
[----:B------:R-:W2:Y:S01]  /*2220*/  LDG.E.64.CONSTANT R90, desc[UR18][R90.64] ;  /* 0x000000125a5a7981 */ /* 0x000ea2000c1e9b00 */
[----:B------:R-:W-:Y:S01]  /*2230*/  SHF.L.U32 R11, R71, 0x10, RZ ;  /* 0x00000010470b7819 */ /* 0x000fe200000006ff */
[----:B------:R-:W-:Y:S01]  /*2240*/  FFMA.FTZ R29, R2, R10, R29 ;  /* 0x0000000a021d7223 */ /* 0x000fe2000001001d */
[----:B------:R-:W-:Y:S01]  /*2250*/  SHF.L.U32 R35, R75, 0x10, RZ ;  /* 0x000000104b237819 */ /* 0x000fe200000006ff */
[----:B------:R-:W-:Y:S01]  /*2260*/  FADD.FTZ R18, R49, R39 ;  /* 0x0000002731127221 */ /* 0x000fe20000010000 */
[----:B------:R-:W2:Y:S01]  /*2270*/  LDG.E.64.CONSTANT R88, desc[UR18][R88.64] ;  /* 0x0000001258587981 */ /* 0x000ea2000c1e9b00 */
[----:B0-----:R-:W-:Y:S01]  /*2280*/  FADD.FTZ R26, -R17, 1 ;  /* 0x3f800000111a7421 */ /* 0x001fe20000010100 */
[----:B------:R-:W0:Y:S03]  /*2290*/  MUFU.RCP R40, R40 ;  /* 0x0000002800287308 */ /* 0x000e260000001000 */
[----:B------:R-:W-:-:S04]  /*22a0*/  FFMA.FTZ R26, R19, R26, 1 ;  /* 0x3f800000131a7423 */ /* 0x000fc8000001001a */
[----:B------:R-:W-:Y:S01]  /*22b0*/  FMUL.FTZ R23, R17, R26 ;  /* 0x0000001a11177220 */ /* 0x000fe20000410000 */
[----:B------:R-:W-:Y:S01]  /*22c0*/  SHF.L.U32 R17, R70, 0x10, RZ ;  /* 0x0000001046117819 */ /* 0x000fe200000006ff */
[----:B------:R-:W-:-:S04]  /*22d0*/  FADD.FTZ R11, -R54, R11 ;  /* 0x0000000b360b7221 */ /* 0x000fc80000010100 */
[----:B------:R-:W-:Y:S01]  /*22e0*/  FADD.FTZ R17, -R54, R17 ;  /* 0x0000001136117221 */ /* 0x000fe20000010100 */
[----:B------:R-:W-:-:S03]  /*22f0*/  FMUL.FTZ R137, R4, R11 ;  /* 0x0000000b04897220 */ /* 0x000fc60000410000 */
[----:B------:R-:W-:Y:S01]  /*2300*/  FMUL.FTZ R138, R4, R17 ;  /* 0x00000011048a7220 */ /* 0x000fe20000410000 */
[----:B0-----:R-:W-:Y:S01]  /*2310*/  FADD.FTZ R19, -R40, 1 ;  /* 0x3f80000028137421 */ /* 0x001fe20000010100 */
[----:B------:R-:W-:Y:S01]  /*2320*/  SHF.L.U32 R17, R72, 0x10, RZ ;  /* 0x0000001048117819 */ /* 0x000fe200000006ff */
[----:B------:R-:W-:Y:S01]  /*2330*/  FADD.FTZ R30, -R24, 1 ;  /* 0x3f800000181e7421 */ /* 0x000fe20000010100 */
[----:B------:R-:W-:Y:S01]  /*2340*/  PRMT R11, R70, 0x7632, R11 ;  /* 0x00007632460b7816 */ /* 0x000fe2000000000b */
[----:B------:R-:W-:Y:S01]  /*2350*/  FFMA.FTZ R19, R28, R19, 1 ;  /* 0x3f8000001c137423 */ /* 0x000fe20000010013 */
[----:B------:R-:W-:Y:S01]  /*2360*/  IADD3 R92, P0, R43, UR26, RZ ;  /* 0x0000001a2b5c7c10 */ /* 0x000fe2000ff1e0ff */
[----:B------:R-:W-:Y:S01]  /*2370*/  FADD.FTZ R25, -R54, R17 ;  /* 0x0000001136197221 */ /* 0x000fe20000010100 */
[----:B------:R-:W-:Y:S01]  /*2380*/  SHF.L.U32 R17, R11, 0x10, RZ ;  /* 0x000000100b117819 */ /* 0x000fe200000006ff */
[----:B------:R-:W-:Y:S01]  /*2390*/  FFMA.FTZ R27, R27, R30, 1 ;  /* 0x3f8000001b1b7423 */ /* 0x000fe2000001001e */
[----:B------:R-:W-:Y:S01]  /*23a0*/  PRMT R11, R71, 0x7632, R11 ;  /* 0x00007632470b7816 */ /* 0x000fe2000000000b */
[----:B------:R-:W-:Y:S01]  /*23b0*/  FMUL.FTZ R30, R40, R19 ;  /* 0x00000013281e7220 */ /* 0x000fe20000410000 */
[----:B------:R-:W-:Y:S01]  /*23c0*/  FFMA.FTZ R19, R0, R138, R123 ;  /* 0x0000008a00137223 */ /* 0x000fe2000001007b */
[----:B------:R-:W-:Y:S01]  /*23d0*/  IADD3.X R93, R42, UR27, RZ, P0, !PT ;  /* 0x0000001b2a5d7c10 */ /* 0x000fe200087fe4ff */
[----:B------:R-:W-:Y:S01]  /*23e0*/  FMUL.FTZ R136, R4, R25 ;  /* 0x0000001904887220 */ /* 0x000fe20000410000 */
[----:B------:R-:W-:Y:S01]  /*23f0*/  SHF.L.U32 R11, R11, 0x10, RZ ;  /* 0x000000100b0b7819 */ /* 0x000fe200000006ff */
[----:B------:R-:W-:Y:S01]  /*2400*/  FADD.FTZ R25, -R54, R17 ;  /* 0x0000001136197221 */ /* 0x000fe20000010100 */
[----:B------:R-:W-:Y:S01]  /*2410*/  FMUL.FTZ R12, R19, -1.4426950216293334961 ;  /* 0xbfb8aa3b130c7820 */ /* 0x000fe20000410000 */
[----:B------:R-:W-:Y:S01]  /*2420*/  FFMA.FTZ R20, R2, R137, R133 ;  /* 0x0000008902147223 */ /* 0x000fe20000010085 */
[----:B------:R-:W2:Y:S01]  /*2430*/  LDG.E.64.CONSTANT R92, desc[UR18][R92.64] ;  /* 0x000000125c5c7981 */ /* 0x000ea2000c1e9b00 */
[----:B------:R-:W-:Y:S01]  /*2440*/  FMUL.FTZ R32, R4, R25 ;  /* 0x0000001904207220 */ /* 0x000fe20000410000 */
[----:B------:R-:W-:Y:S01]  /*2450*/  FADD.FTZ R11, -R54, R11 ;  /* 0x0000000b360b7221 */ /* 0x000fe20000010100 */
[----:B------:R0:W-:Y:S01]  /*2460*/  MUFU.EX2 R38, R12 ;  /* 0x0000000c00267308 */ /* 0x0001e20000000800 */
[----:B------:R-:W-:Y:S01]  /*2470*/  FMUL.FTZ R26, R20, -1.4426950216293334961 ;  /* 0xbfb8aa3b141a7820 */ /* 0x000fe20000410000 */
[----:B------:R-:W-:Y:S01]  /*2480*/  FFMA.FTZ R31, R120, R39, R29 ;  /* 0x00000027781f7223 */ /* 0x000fe2000001001d */
[----:B------:R-:W-:Y:S01]  /*2490*/  FMUL.FTZ R37, R24, R27 ;  /* 0x0000001b18257220 */ /* 0x000fe20000410000 */
[----:B------:R-:W-:Y:S01]  /*24a0*/  FFMA.FTZ R27, R121, R32, R132 ;  /* 0x00000020791b7223 */ /* 0x000fe20000010084 */
[----:B------:R-:W-:Y:S01]  /*24b0*/  FMUL.FTZ R29, R4, R11 ;  /* 0x0000000b041d7220 */ /* 0x000fe20000410000 */
[----:B0-----:R-:W-:-:S02]  /*24c0*/  SHF.L.U32 R12, R74, 0x10, RZ ;  /* 0x000000104a0c7819 */ /* 0x001fc400000006ff */
[----:B------:R-:W0:Y:S01]  /*24d0*/  MUFU.EX2 R26, R26 ;  /* 0x0000001a001a7308 */ /* 0x000e220000000800 */
[----:B------:R-:W-:Y:S01]  /*24e0*/  FMUL.FTZ R39, R27, -1.4426950216293334961 ;  /* 0xbfb8aa3b1b277820 */ /* 0x000fe20000410000 */
[----:B------:R-:W-:Y:S01]  /*24f0*/  FFMA.FTZ R28, R120, R29, R122 ;  /* 0x0000001d781c7223 */ /* 0x000fe2000001007a */
[----:B------:R-:W-:Y:S01]  /*2500*/  FMUL.FTZ R11, R12, R23 ;  /* 0x000000170c0b7220 */ /* 0x000fe20000410000 */
[----:B------:R-:W-:Y:S02]  /*2510*/  PRMT R23, R74, 0x7632, R23 ;  /* 0x000076324a177816 */ /* 0x000fe40000000017 */
[----:B------:R-:W-:Y:S01]  /*2520*/  PRMT R24, R75, 0x7632, R24 ;  /* 0x000076324b187816 */ /* 0x000fe20000000018 */
[----:B------:R-:W-:Y:S01]  /*2530*/  FMUL.FTZ R12, R35, R34 ;  /* 0x00000022230c7220 */ /* 0x000fe20000410000 */
[----:B------:R-:W-:Y:S01]  /*2540*/  FMUL.FTZ R40, R28, -1.4426950216293334961 ;  /* 0xbfb8aa3b1c287820 */ /* 0x000fe20000410000 */
[----:B------:R-:W-:Y:S01]  /*2550*/  SHF.L.U32 R35, R23, 0x10, RZ ;  /* 0x0000001017237819 */ /* 0x000fe200000006ff */
[----:B------:R-:W1:Y:S01]  /*2560*/  MUFU.EX2 R39, R39 ;  /* 0x0000002700277308 */ /* 0x000e620000000800 */
[----:B------:R-:W-:Y:S01]  /*2570*/  SHF.L.U32 R36, R24, 0x10, RZ ;  /* 0x0000001018247819 */ /* 0x000fe200000006ff */
[----:B------:R-:W-:-:S02]  /*2580*/  FMUL.FTZ R24, R0, R11 ;  /* 0x0000000b00187220 */ /* 0x000fc40000410000 */
[----:B------:R-:W-:Y:S02]  /*2590*/  FMUL.FTZ R34, R35, R30 ;  /* 0x0000001e23227220 */ /* 0x000fe40000410000 */
[----:B------:R-:W-:Y:S02]  /*25a0*/  FMUL.FTZ R35, R36, R37 ;  /* 0x0000002524237220 */ /* 0x000fe40000410000 */
[----:B------:R-:W4:Y:S01]  /*25b0*/  MUFU.EX2 R23, R40 ;  /* 0x0000002800177308 */ /* 0x000f220000000800 */
[----:B------:R-:W-:Y:S01]  /*25c0*/  FFMA.FTZ R36, R142, R24, R33 ;  /* 0x000000188e247223 */ /* 0x000fe20000010021 */
[----:B------:R-:W-:Y:S02]  /*25d0*/  PRMT R24, R72, 0x7632, R24 ;  /* 0x0000763248187816 */ /* 0x000fe40000000018 */
[----:B------:R-:W-:Y:S01]  /*25e0*/  SHF.L.U32 R45, R73, 0x10, RZ ;  /* 0x00000010492d7819 */ /* 0x000fe200000006ff */
[----:B------:R5:W-:Y:S01]  /*25f0*/  STL [R1+0x1c], R41 ;  /* 0x00001c2901007387 */ /* 0x000be20000100800 */
[----:B------:R-:W-:Y:S01]  /*2600*/  FADD.FTZ R127, R21, R34 ;  /* 0x00000022157f7221 */ /* 0x000fe20000010000 */
[-C--:B------:R-:W-:Y:S01]  /*2610*/  FMUL.FTZ R21, R121, R34.reuse ;  /* 0x0000002279157220 */ /* 0x080fe20000410000 */
[----:B0-----:R-:W-:Y:S01]  /*2620*/  FADD.FTZ R33, R26, 1 ;  /* 0x3f8000001a217421 */ /* 0x001fe20000010000 */
[----:B------:R-:W-:Y:S01]  /*2630*/  FADD.FTZ R38, R38, 1 ;  /* 0x3f80000026267421 */ /* 0x000fe20000010000 */
[----:B------:R-:W-:Y:S01]  /*2640*/  FADD.FTZ R45, -R54, R45 ;  /* 0x0000002d362d7221 */ /* 0x000fe20000010100 */
[----:B------:R-:W-:Y:S01]  /*2650*/  FFMA.FTZ R36, R13, R21, R36 ;  /* 0x000000150d247223 */ /* 0x000fe20000010024 */
[----:B-----5:R-:W-:Y:S01]  /*2660*/  SHF.L.U32 R41, R24, 0x10, RZ ;  /* 0x0000001018297819 */ /* 0x020fe200000006ff */
[----:B------:R-:W-:Y:S01]  /*2670*/  FFMA.FTZ R24, R0, R11, R31 ;  /* 0x0000000b00187223 */ /* 0x000fe2000001001f */
[----:B------:R-:W-:Y:S01]  /*2680*/  PRMT R26, R73, 0x7632, R26 ;  /* 0x00007632491a7816 */ /* 0x000fe2000000001a */
[----:B------:R-:W-:Y:S01]  /*2690*/  FFMA.FTZ R31, R13, R34, R22 ;  /* 0x000000220d1f7223 */ /* 0x000fe20000010016 */
[----:B------:R4:W0:Y:S01]  /*26a0*/  MUFU.RCP R30, R38 ;  /* 0x00000026001e7308 */ /* 0x0008220000001000 */
[----:B------:R-:W-:Y:S01]  /*26b0*/  FADD.FTZ R21, -R54, R41 ;  /* 0x0000002936157221 */ /* 0x000fe20000010100 */
[----:B------:R-:W-:Y:S01]  /*26c0*/  FMUL.FTZ R13, R4, R45 ;  /* 0x0000002d040d7220 */ /* 0x000fe20000410000 */
[----:B------:R-:W-:Y:S01]  /*26d0*/  FFMA.FTZ R17, R0, R136, R123 ;  /* 0x0000008800117223 */ /* 0x000fe2000001007b */
[----:B-1----:R-:W-:Y:S01]  /*26e0*/  FADD.FTZ R39, R39, 1 ;  /* 0x3f80000027277421 */ /* 0x002fe20000010000 */
[----:B------:R-:W-:Y:S01]  /*26f0*/  SHF.L.U32 R49, R26, 0x10, RZ ;  /* 0x000000101a317819 */ /* 0x000fe200000006ff */
[----:B------:R-:W-:-:S02]  /*2700*/  FMUL.FTZ R21, R4, R21 ;  /* 0x0000001504157220 */ /* 0x000fc40000410000 */
[----:B------:R-:W1:Y:S01]  /*2710*/  MUFU.RCP R33, R33 ;  /* 0x0000002100217308 */ /* 0x000e620000001000 */
[----:B----4-:R-:W-:Y:S01]  /*2720*/  FADD.FTZ R38, R23, 1 ;  /* 0x3f80000017267421 */ /* 0x010fe20000010000 */
[----:B------:R-:W-:Y:S01]  /*2730*/  FFMA.FTZ R37, R121, R34, R24 ;  /* 0x0000002279257223 */ /* 0x000fe20000010018 */
[C---:B------:R-:W-:Y:S01]  /*2740*/  FFMA.FTZ R26, R2.reuse, R13, R133 ;  /* 0x0000000d021a7223 */ /* 0x040fe20000010085 */
[----:B------:R-:W-:Y:S01]  /*2750*/  FMUL.FTZ R25, R17, -1.4426950216293334961 ;  /* 0xbfb8aa3b11197820 */ /* 0x000fe20000410000 */
[-C--:B------:R-:W-:Y:S01]  /*2760*/  FMUL.FTZ R22, R2, R12.reuse ;  /* 0x0000000c02167220 */ /* 0x080fe20000410000 */
[----:B------:R-:W-:Y:S02]  /*2770*/  FFMA.FTZ R24, R121, R21, R132 ;  /* 0x0000001579187223 */ /* 0x000fe40000010084 */
[----:B------:R4:W5:Y:S01]  /*2780*/  MUFU.RCP R34, R39 ;  /* 0x0000002700227308 */ /* 0x0009620000001000 */
[----:B------:R-:W-:Y:S01]  /*2790*/  FMUL.FTZ R45, R26, -1.4426950216293334961 ;  /* 0xbfb8aa3b1a2d7820 */ /* 0x000fe20000410000 */
[----:B------:R-:W-:Y:S01]  /*27a0*/  FFMA.FTZ R37, R2, R12, R37 ;  /* 0x0000000c02257223 */ /* 0x000fe20000010025 */
[----:B------:R-:W-:Y:S01]  /*27b0*/  FFMA.FTZ R40, R139, R22, R36 ;  /* 0x000000168b287223 */ /* 0x000fe20000010024 */
[----:B------:R-:W-:-:S04]  /*27c0*/  FMUL.FTZ R44, R24, -1.4426950216293334961 ;  /* 0xbfb8aa3b182c7820 */ /* 0x000fc80000410000 */
[----:B------:R-:W3:Y:S01]  /*27d0*/  MUFU.RCP R38, R38 ;  /* 0x0000002600267308 */ /* 0x000ee20000001000 */
[----:B------:R-:W-:Y:S01]  /*27e0*/  FADD.FTZ R23, -R54, R49 ;  /* 0x0000003136177221 */ /* 0x000fe20000010100 */
[-C--:B------:R-:W-:Y:S01]  /*27f0*/  FFMA.FTZ R118, R15, R35.reuse, R14 ;  /* 0x000000230f767223 */ /* 0x080fe2000001000e */
[----:B------:R-:W-:Y:S01]  /*2800*/  FADD.FTZ R18, R18, R35 ;  /* 0x0000002312127221 */ /* 0x000fe20000010000 */
[CC--:B------:R-:W-:Y:S01]  /*2810*/  FFMA.FTZ R37, R120.reuse, R35.reuse, R37 ;  /* 0x0000002378257223 */ /* 0x0c0fe20000010025 */
[----:B----4-:R-:W-:-:S03]  /*2820*/  FMUL.FTZ R39, R120, R35 ;  /* 0x0000002378277220 */ /* 0x010fc60000410000 */
[----:B------:R-:W4:Y:S01]  /*2830*/  MUFU.EX2 R25, R25 ;  /* 0x0000001900197308 */ /* 0x000f220000000800 */
[----:B------:R-:W-:Y:S01]  /*2840*/  FMUL.FTZ R23, R4, R23 ;  /* 0x0000001704177220 */ /* 0x000fe20000410000 */
[----:B0-----:R-:W-:-:S06]  /*2850*/  FADD.FTZ R14, -R30, 1 ;  /* 0x3f8000001e0e7421 */ /* 0x001fcc0000010100 */
[----:B------:R-:W0:Y:S01]  /*2860*/  MUFU.EX2 R36, R45 ;  /* 0x0000002d00247308 */ /* 0x000e220000000800 */
[----:B-1----:R-:W-:Y:S01]  /*2870*/  FADD.FTZ R41, -R33, 1 ;  /* 0x3f80000021297421 */ /* 0x002fe20000010100 */
[----:B------:R-:W-:-:S06]  /*2880*/  FFMA.FTZ R22, R120, R23, R122 ;  /* 0x0000001778167223 */ /* 0x000fcc000001007a */
[----:B------:R-:W1:Y:S01]  /*2890*/  MUFU.EX2 R35, R44 ;  /* 0x0000002c00237308 */ /* 0x000e620000000800 */
[----:B------:R-:W-:Y:S01]  /*28a0*/  FFMA.FTZ R19, R19, R14, 1 ;  /* 0x3f80000013137423 */ /* 0x000fe2000001000e */
[----:B------:R-:W-:Y:S01]  /*28b0*/  FFMA.FTZ R20, R20, R41, 1 ;  /* 0x3f80000014147423 */ /* 0x000fe20000010029 */
[----:B-----5:R-:W-:Y:S01]  /*28c0*/  FADD.FTZ R14, -R34, 1 ;  /* 0x3f800000220e7421 */ /* 0x020fe20000010100 */
[----:B------:R-:W-:Y:S01]  /*28d0*/  FFMA.FTZ R39, R15, R39, R40 ;  /* 0x000000270f277223 */ /* 0x000fe20000010028 */
[----:B------:R-:W-:Y:S01]  /*28e0*/  FMUL.FTZ R48, R22, -1.4426950216293334961 ;  /* 0xbfb8aa3b16307820 */ /* 0x000fe20000410000 */
[----:B------:R-:W-:Y:S01]  /*28f0*/  FMUL.FTZ R15, R30, R19 ;  /* 0x000000131e0f7220 */ /* 0x000fe20000410000 */
[----:B---3--:R-:W-:Y:S01]  /*2900*/  FADD.FTZ R41, -R38, 1 ;  /* 0x3f80000026297421 */ /* 0x008fe20000010100 */
[----:B------:R-:W-:Y:S01]  /*2910*/  FFMA.FTZ R27, R27, R14, 1 ;  /* 0x3f8000001b1b7423 */ /* 0x000fe2000001000e */
[----:B------:R-:W-:Y:S01]  /*2920*/  FMUL.FTZ R30, R33, R20 ;  /* 0x00000014211e7220 */ /* 0x000fe20000410000 */
[C---:B------:R-:W-:Y:S01]  /*2930*/  SHF.L.U32 R14, R76.reuse, 0x10, RZ ;  /* 0x000000104c0e7819 */ /* 0x040fe200000006ff */
[----:B----4-:R-:W-:Y:S01]  /*2940*/  FADD.FTZ R40, R25, 1 ;  /* 0x3f80000019287421 */ /* 0x010fe20000010000 */
[----:B------:R-:W-:Y:S01]  /*2950*/  PRMT R20, R76, 0x7632, R20 ;  /* 0x000076324c147816 */ /* 0x000fe20000000014 */
[----:B------:R-:W3:Y:S01]  /*2960*/  MUFU.EX2 R19, R48 ;  /* 0x0000003000137308 */ /* 0x000ee20000000800 */
[----:B------:R-:W-:Y:S01]  /*2970*/  SHF.L.U32 R25, R77, 0x10, RZ ;  /* 0x000000104d197819 */ /* 0x000fe200000006ff */
[----:B0-----:R-:W-:Y:S01]  /*2980*/  FADD.FTZ R36, R36, 1 ;  /* 0x3f80000024247421 */ /* 0x001fe20000010000 */
[----:B------:R-:W-:Y:S01]  /*2990*/  FFMA.FTZ R33, R28, R41, 1 ;  /* 0x3f8000001c217423 */ /* 0x000fe20000010029 */
[----:B------:R-:W-:Y:S01]  /*29a0*/  SHF.L.U32 R28, R20, 0x10, RZ ;  /* 0x00000010141c7819 */ /* 0x000fe200000006ff */
[----:B------:R-:W-:Y:S01]  /*29b0*/  FMUL.FTZ R41, R34, R27 ;  /* 0x0000001b22297220 */ /* 0x000fe20000410000 */
[----:B------:R-:W-:Y:S01]  /*29c0*/  FMUL.FTZ R14, R14, R15 ;  /* 0x0000000f0e0e7220 */ /* 0x000fe20000410000 */
[----:B-1----:R-:W-:Y:S01]  /*29d0*/  FADD.FTZ R35, R35, 1 ;  /* 0x3f80000023237421 */ /* 0x002fe20000010000 */
[----:B------:R-:W0:Y:S01]  /*29e0*/  MUFU.RCP R20, R36 ;  /* 0x0000002400147308 */ /* 0x000e220000001000 */
[----:B------:R-:W-:Y:S01]  /*29f0*/  STL [R1+0x18], R55 ;  /* 0x0000183701007387 */ /* 0x000fe20000100800 */
[----:B------:R-:W-:Y:S01]  /*2a00*/  FMUL.FTZ R15, R25, R30 ;  /* 0x0000001e190f7220 */ /* 0x000fe20000410000 */
[----:B------:R-:W-:Y:S01]  /*2a10*/  FMUL.FTZ R45, R38, R33 ;  /* 0x00000021262d7220 */ /* 0x000fe20000410000 */
[----:B------:R-:W-:Y:S01]  /*2a20*/  PRMT R25, R77, 0x7632, R25 ;  /* 0x000076324d197816 */ /* 0x000fe20000000019 */
[----:B------:R-:W-:Y:S01]  /*2a30*/  STL [R1+0x14], R42 ;  /* 0x0000142a01007387 */ /* 0x000fe20000100800 */
[----:B------:R-:W-:Y:S01]  /*2a40*/  FMUL.FTZ R27, R0, R14 ;  /* 0x0000000e001b7220 */ /* 0x000fe20000410000 */
[----:B------:R-:W-:Y:S01]  /*2a50*/  FMUL.FTZ R30, R28, R41 ;  /* 0x000000291c1e7220 */ /* 0x000fe20000410000 */
[----:B------:R1:W-:Y:S01]  /*2a60*/  MUFU.RCP R38, R35 ;  /* 0x0000002300267308 */ /* 0x0003e20000001000 */
[----:B------:R4:W-:Y:S01]  /*2a70*/  STL [R1+0x10], R43 ;  /* 0x0000102b01007387 */ /* 0x0009e20000100800 */
[----:B------:R-:W-:Y:S01]  /*2a80*/  SHF.L.U32 R28, R25, 0x10, RZ ;  /* 0x00000010191c7819 */ /* 0x000fe200000006ff */
[----:B------:R-:W-:Y:S01]  /*2a90*/  FFMA.FTZ R27, R138, R27, R39 ;  /* 0x0000001b8a1b7223 */ /* 0x000fe20000010027 */
[----:B------:R-:W-:Y:S01]  /*2aa0*/  FMUL.FTZ R25, R121, R30 ;  /* 0x0000001e79197220 */ /* 0x000fe20000410000 */
[----:B------:R-:W-:-:S03]  /*2ab0*/  IADD3.X R159, RZ, R3, RZ, P3, !PT ;  /* 0x00000003ff9f7210 */ /* 0x000fc60001ffe4ff */
[----:B------:R-:W5:Y:S01]  /*2ac0*/  MUFU.RCP R33, R40 ;  /* 0x0000002800217308 */ /* 0x000f620000001000 */
[----:B-1----:R-:W-:Y:S02]  /*2ad0*/  IADD3.X R35, RZ, R3, RZ, P4, !PT ;  /* 0x00000003ff237210 */ /* 0x002fe400027fe4ff */
[C---:B----4-:R-:W-:Y:S02]  /*2ae0*/  SHF.L.U32 R43, R16.reuse, 0x1, RZ ;  /* 0x00000001102b7819 */ /* 0x050fe400000006ff */
[----:B------:R-:W-:Y:S02]  /*2af0*/  SHF.L.U64.HI R42, R16, 0x1, R35 ;  /* 0x00000001102a7819 */ /* 0x000fe40000010223 */
[----:B------:R-:W-:Y:S01]  /*2b00*/  IADD3 R94, P3, R43, UR24, RZ ;  /* 0x000000182b5e7c10 */ /* 0x000fe2000ff7e0ff */
[----:B------:R-:W-:Y:S01]  /*2b10*/  FFMA.FTZ R34, R32, R25, R27 ;  /* 0x0000001920227223 */ /* 0x000fe2000001001b */
[----:B------:R-:W-:Y:S01]  /*2b20*/  FMUL.FTZ R27, R2, R15 ;  /* 0x0000000f021b7220 */ /* 0x000fe20000410000 */
[----:B---3--:R-:W-:Y:S01]  /*2b30*/  FADD.FTZ R19, R19, 1 ;  /* 0x3f80000013137421 */ /* 0x008fe20000010000 */
[----:B------:R-:W-:Y:S01]  /*2b40*/  IADD3.X R95, R42, UR25, RZ, P3, !PT ;  /* 0x000000192a5f7c10 */ /* 0x000fe20009ffe4ff */
[----:B------:R-:W-:Y:S01]  /*2b50*/  FMUL.FTZ R45, R28, R45 ;  /* 0x0000002d1c2d7220 */ /* 0x000fe20000410000 */
[----:B------:R-:W-:Y:S01]  /*2b60*/  FFMA.FTZ R28, R0, R14, R37 ;  /* 0x0000000e001c7223 */ /* 0x000fe20000010025 */
[----:B------:R-:W-:Y:S01]  /*2b70*/  FFMA.FTZ R34, R137, R27, R34 ;  /* 0x0000001b89227223 */ /* 0x000fe20000010022 */
[----:B0-----:R-:W-:Y:S01]  /*2b80*/  FADD.FTZ R27, -R20, 1 ;  /* 0x3f800000141b7421 */ /* 0x001fe20000010100 */
[----:B------:R-:W0:Y:S01]  /*2b90*/  MUFU.RCP R19, R19 ;  /* 0x0000001300137308 */ /* 0x000e220000001000 */
[----:B------:R-:W3:Y:S01]  /*2ba0*/  LDG.E.64.CONSTANT R94, desc[UR18][R94.64] ;  /* 0x000000125e5e7981 */ /* 0x000ee2000c1e9b00 */
[----:B------:R-:W-:Y:S01]  /*2bb0*/  FFMA.FTZ R25, R121, R30, R28 ;  /* 0x0000001e79197223 */ /* 0x000fe2000001001c */
[----:B-----5:R-:W-:Y:S01]  /*2bc0*/  FADD.FTZ R28, -R33, 1 ;  /* 0x3f800000211c7421 */ /* 0x020fe20000010100 */
[----:B------:R-:W-:Y:S01]  /*2bd0*/  FFMA.FTZ R27, R26, R27, 1 ;  /* 0x3f8000001a1b7423 */ /* 0x000fe2000001001b */
[----:B------:R-:W-:-:S02]  /*2be0*/  IADD3 R96, P0, R47, UR26, RZ ;  /* 0x0000001a2f607c10 */ /* 0x000fc4000ff1e0ff */
[----:B------:R-:W-:Y:S01]  /*2bf0*/  FFMA.FTZ R28, R17, R28, 1 ;  /* 0x3f800000111c7423 */ /* 0x000fe2000001001c */
[----:B------:R-:W-:Y:S01]  /*2c00*/  FMUL.FTZ R20, R20, R27 ;  /* 0x0000001b14147220 */ /* 0x000fe20000410000 */
[----:B------:R-:W-:Y:S01]  /*2c10*/  FADD.FTZ R17, -R38, 1 ;  /* 0x3f80000026117421 */ /* 0x000fe20000010100 */
[----:B------:R-:W-:Y:S02]  /*2c20*/  SHF.L.U32 R27, R78, 0x10, RZ ;  /* 0x000000104e1b7819 */ /* 0x000fe400000006ff */
[----:B------:R-:W-:Y:S01]  /*2c30*/  IADD3.X R97, R46, UR27, RZ, P0, !PT ;  /* 0x0000001b2e617c10 */ /* 0x000fe200087fe4ff */
[----:B------:R-:W-:Y:S02]  /*2c40*/  FFMA.FTZ R17, R24, R17, 1 ;  /* 0x3f80000018117423 */ /* 0x000fe40000010011 */
[----:B------:R-:W-:Y:S01]  /*2c50*/  FADD.FTZ R27, -R54, R27 ;  /* 0x0000001b361b7221 */ /* 0x000fe20000010100 */
[----:B------:R-:W-:Y:S01]  /*2c60*/  FFMA.FTZ R32, R32, R30, R31 ;  /* 0x0000001e20207223 */ /* 0x000fe2000001001f */
[----:B------:R-:W-:Y:S01]  /*2c70*/  FMUL.FTZ R38, R38, R17 ;  /* 0x0000001126267220 */ /* 0x000fe20000410000 */
[----:B------:R-:W4:Y:S01]  /*2c80*/  LDG.E.64.CONSTANT R96, desc[UR18][R96.64] ;  /* 0x0000001260607981 */ /* 0x000f22000c1e9b00 */
[----:B------:R-:W-:Y:S01]  /*2c90*/  SHF.L.U32 R17, R79, 0x10, RZ ;  /* 0x000000104f117819 */ /* 0x000fe200000006ff */
[----:B------:R-:W-:Y:S01]  /*2ca0*/  FMUL.FTZ R16, R4, R27 ;  /* 0x0000001b04107220 */ /* 0x000fe20000410000 */
[----:B------:R-:W-:Y:S01]  /*2cb0*/  FADD.FTZ R48, R18, R45 ;  /* 0x0000002d12307221 */ /* 0x000fe20000010000 */
[----:B0-----:R-:W-:Y:S01]  /*2cc0*/  FADD.FTZ R31, -R19, 1 ;  /* 0x3f800000131f7421 */ /* 0x001fe20000010100 */
[----:B------:R-:W-:-:S02]  /*2cd0*/  SHF.L.U32 R27, R80, 0x10, RZ ;  /* 0x00000010501b7819 */ /* 0x000fc400000006ff */
[----:B------:R-:W-:Y:S01]  /*2ce0*/  PRMT R18, R78, 0x7632, R18 ;  /* 0x000076324e127816 */ /* 0x000fe20000000012 */
[----:B------:R-:W-:Y:S01]  /*2cf0*/  FADD.FTZ R127, R127, R30 ;  /* 0x0000001e7f7f7221 */ /* 0x000fe20000010000 */
[----:B------:R-:W-:Y:S01]  /*2d00*/  FFMA.FTZ R30, R22, R31, 1 ;  /* 0x3f800000161e7423 */ /* 0x000fe2000001001f */
[C---:B------:R-:W-:Y:S01]  /*2d10*/  FADD.FTZ R17, -R54.reuse, R17 ;  /* 0x0000001136117221 */ /* 0x040fe20000010100 */
[----:B------:R-:W-:Y:S01]  /*2d20*/  FADD.FTZ R35, -R54, R27 ;  /* 0x0000001b36237221 */ /* 0x000fe20000010100 */
[----:B------:R-:W-:Y:S01]  /*2d30*/  SHF.L.U32 R31, R18, 0x10, RZ ;  /* 0x00000010121f7819 */ /* 0x000fe200000006ff */
[----:B------:R-:W-:Y:S01]  /*2d40*/  FFMA.FTZ R25, R2, R15, R25 ;  /* 0x0000000f02197223 */ /* 0x000fe20000010019 */
[----:B------:R-:W-:Y:S01]  /*2d50*/  PRMT R26, R79, 0x7632, R26 ;  /* 0x000076324f1a7816 */ /* 0x000fe2000000001a */
[----:B------:R-:W-:Y:S01]  /*2d60*/  FMUL.FTZ R17, R4, R17 ;  /* 0x0000001104117220 */ /* 0x000fe20000410000 */
[----:B------:R-:W-:Y:S01]  /*2d70*/  FFMA.FTZ R22, R0, R16, R123 ;  /* 0x0000001000167223 */ /* 0x000fe2000001007b */
[----:B------:R-:W-:Y:S01]  /*2d80*/  FMUL.FTZ R18, R4, R35 ;  /* 0x0000002304127220 */ /* 0x000fe20000410000 */
[CC--:B------:R-:W-:Y:S01]  /*2d90*/  FFMA.FTZ R118, R29.reuse, R45.reuse, R118 ;  /* 0x0000002d1d767223 */ /* 0x0c0fe20000010076 */
[-C--:B------:R-:W-:Y:S01]  /*2da0*/  FFMA.FTZ R25, R120, R45.reuse, R25 ;  /* 0x0000002d78197223 */ /* 0x080fe20000010019 */
[----:B------:R-:W-:Y:S01]  /*2db0*/  FADD.FTZ R31, -R54, R31 ;  /* 0x0000001f361f7221 */ /* 0x000fe20000010100 */
[----:B------:R-:W-:Y:S01]  /*2dc0*/  SHF.L.U32 R35, R26, 0x10, RZ ;  /* 0x000000101a237819 */ /* 0x000fe200000006ff */
[----:B------:R-:W-:Y:S01]  /*2dd0*/  FMUL.FTZ R45, R120, R45 ;  /* 0x0000002d782d7220 */ /* 0x000fe20000410000 */
[----:B------:R-:W-:Y:S01]  /*2de0*/  FFMA.FTZ R27, R2, R17, R133 ;  /* 0x00000011021b7223 */ /* 0x000fe20000010085 */
[----:B------:R-:W-:Y:S01]  /*2df0*/  FMUL.FTZ R36, R22, -1.4426950216293334961 ;  /* 0xbfb8aa3b16247820 */ /* 0x000fe20000410000 */
[----:B------:R-:W-:Y:S01]  /*2e00*/  FMUL.FTZ R26, R4, R31 ;  /* 0x0000001f041a7220 */ /* 0x000fe20000410000 */
[----:B------:R-:W-:Y:S01]  /*2e10*/  FFMA.FTZ R29, R29, R45, R34 ;  /* 0x0000002d1d1d7223 */ /* 0x000fe20000010022 */
[----:B------:R-:W-:Y:S01]  /*2e20*/  FADD.FTZ R31, -R54, R35 ;  /* 0x00000023361f7221 */ /* 0x000fe20000010100 */
[----:B------:R-:W-:Y:S01]  /*2e30*/  FMUL.FTZ R34, R27, -1.4426950216293334961 ;  /* 0xbfb8aa3b1b227820 */ /* 0x000fe20000410000 */
[----:B------:R-:W-:Y:S01]  /*2e40*/  SHF.L.U32 R40, R82, 0x10, RZ ;  /* 0x0000001052287819 */ /* 0x000fe200000006ff */
[----:B------:R-:W0:Y:S01]  /*2e50*/  MUFU.EX2 R36, R36 ;  /* 0x0000002400247308 */ /* 0x000e220000000800 */
[----:B------:R-:W-:Y:S01]  /*2e60*/  FMUL.FTZ R31, R4, R31 ;  /* 0x0000001f041f7220 */ /* 0x000fe20000410000 */
[----:B------:R-:W-:Y:S01]  /*2e70*/  FMUL.FTZ R33, R33, R28 ;  /* 0x0000001c21217220 */ /* 0x000fe20000410000 */
[----:B------:R-:W-:Y:S01]  /*2e80*/  FFMA.FTZ R35, R121, R26, R132 ;  /* 0x0000001a79237223 */ /* 0x000fe20000010084 */
[----:B------:R-:W-:Y:S01]  /*2e90*/  PRMT R37, R82, 0x7632, R37 ;  /* 0x0000763252257816 */ /* 0x000fe20000000025 */
[----:B------:R-:W-:Y:S01]  /*2ea0*/  FMUL.FTZ R39, R19, R30 ;  /* 0x0000001e13277220 */ /* 0x000fe20000410000 */
[----:B------:R-:W-:-:S02]  /*2eb0*/  FFMA.FTZ R30, R120, R31, R122 ;  /* 0x0000001f781e7223 */ /* 0x000fc4000001007a */
[----:B------:R-:W1:Y:S01]  /*2ec0*/  MUFU.EX2 R34, R34 ;  /* 0x0000002200227308 */ /* 0x000e620000000800 */
[----:B------:R-:W-:Y:S01]  /*2ed0*/  SHF.L.U64.HI R159, R158, 0x1, R159 ;  /* 0x000000019e9f7819 */ /* 0x000fe2000001029f */
[----:B------:R-:W-:Y:S01]  /*2ee0*/  FMUL.FTZ R49, R35, -1.4426950216293334961 ;  /* 0xbfb8aa3b23317820 */ /* 0x000fe20000410000 */
[----:B------:R-:W-:Y:S01]  /*2ef0*/  FMUL.FTZ R19, R40, R33 ;  /* 0x0000002128137220 */ /* 0x000fe20000410000 */
[----:B------:R-:W-:Y:S02]  /*2f00*/  SHF.L.U32 R158, R158, 0x1, RZ ;  /* 0x000000019e9e7819 */ /* 0x000fe400000006ff */
[----:B------:R-:W-:Y:S01]  /*2f10*/  PRMT R33, R83, 0x7632, R33 ;  /* 0x0000763253217816 */ /* 0x000fe20000000021 */
[----:B------:R-:W-:Y:S01]  /*2f20*/  FMUL.FTZ R55, R30, -1.4426950216293334961 ;  /* 0xbfb8aa3b1e377820 */ /* 0x000fe20000410000 */
[----:B------:R-:W-:Y:S02]  /*2f30*/  SHF.L.U32 R41, R37, 0x10, RZ ;  /* 0x0000001025297819 */ /* 0x000fe400000006ff */
[----:B------:R0:W5:Y:S01]  /*2f40*/  MUFU.EX2 R37, R49 ;  /* 0x0000003100257308 */ /* 0x0001620000000800 */
[----:B------:R-:W-:-:S02]  /*2f50*/  IADD3 R98, P4, R158, UR24, RZ ;  /* 0x000000189e627c10 */ /* 0x000fc4000ff9e0ff */
[----:B------:R-:W-:Y:S01]  /*2f60*/  SHF.L.U32 R44, R33, 0x10, RZ ;  /* 0x00000010212c7819 */ /* 0x000fe200000006ff */
[----:B------:R-:W-:Y:S01]  /*2f70*/  FMUL.FTZ R38, R41, R38 ;  /* 0x0000002629267220 */ /* 0x000fe20000410000 */
[----:B------:R-:W-:Y:S01]  /*2f80*/  SHF.L.U32 R45, R83, 0x10, RZ ;  /* 0x00000010532d7819 */ /* 0x000fe200000006ff */
[----:B------:R-:W-:Y:S02]  /*2f90*/  FMUL.FTZ R40, R0, R19 ;  /* 0x0000001300287220 */ /* 0x000fe40000410000 */
[----:B------:R-:W5:Y:S01]  /*2fa0*/  MUFU.EX2 R33, R55 ;  /* 0x0000003700217308 */ /* 0x000f620000000800 */
[----:B------:R-:W-:Y:S01]  /*2fb0*/  IADD3.X R99, R159, UR25, RZ, P4, !PT ;  /* 0x000000199f637c10 */ /* 0x000fe2000a7fe4ff */
[----:B------:R-:W-:Y:S01]  /*2fc0*/  FMUL.FTZ R20, R45, R20 ;  /* 0x000000142d147220 */ /* 0x000fe20000410000 */
[----:B------:R-:W-:Y:S01]  /*2fd0*/  FFMA.FTZ R40, R136, R40, R29 ;  /* 0x0000002888287223 */ /* 0x000fe2000001001d */
[-C--:B------:R-:W-:Y:S01]  /*2fe0*/  FMUL.FTZ R41, R121, R38.reuse ;  /* 0x0000002679297220 */ /* 0x080fe20000410000 */
[----:B0-----:R-:W-:Y:S01]  /*2ff0*/  FADD.FTZ R49, R36, 1 ;  /* 0x3f80000024317421 */ /* 0x001fe20000010000 */
[----:B------:R-:W-:Y:S01]  /*3000*/  FMUL.FTZ R29, R44, R39 ;  /* 0x000000272c1d7220 */ /* 0x000fe20000410000 */
[----:B------:R-:W-:Y:S01]  /*3010*/  FFMA.FTZ R36, R0, R19, R25 ;  /* 0x0000001300247223 */ /* 0x000fe20000010019 */
[----:B------:R-:W4:Y:S01]  /*3020*/  LDG.E.64.CONSTANT R98, desc[UR18][R98.64] ;  /* 0x0000001262627981 */ /* 0x000f22000c1e9b00 */
[C---:B------:R-:W-:Y:S01]  /*3030*/  FFMA.FTZ R45, R21.reuse, R38, R32 ;  /* 0x00000026152d7223 */ /* 0x040fe20000010020 */
[----:B-1----:R-:W-:Y:S01]  /*3040*/  FADD.FTZ R44, R34, 1 ;  /* 0x3f800000222c7421 */ /* 0x002fe20000010000 */
[----:B------:R-:W-:Y:S01]  /*3050*/  FFMA.FTZ R40, R21, R41, R40 ;  /* 0x0000002915287223 */ /* 0x000fe20000010028 */
[----:B------:R0:W1:Y:S01]  /*3060*/  MUFU.RCP R32, R49 ;  /* 0x0000003100207308 */ /* 0x0000620000001000 */
[----:B------:R-:W-:Y:S01]  /*3070*/  FMUL.FTZ R34, R2, R20 ;  /* 0x0000001402227220 */ /* 0x000fe20000410000 */
[----:B------:R-:W-:-:S03]  /*3080*/  FFMA.FTZ R41, R121, R38, R36 ;  /* 0x0000002679297223 */ /* 0x000fc60000010024 */
[----:B------:R-:W-:Y:S01]  /*3090*/  FFMA.FTZ R34, R13, R34, R40 ;  /* 0x000000220d227223 */ /* 0x000fe20000010028 */
[----:B-----5:R-:W-:Y:S01]  /*30a0*/  FADD.FTZ R40, R37, 1 ;  /* 0x3f80000025287421 */ /* 0x020fe20000010000 */
[----:B------:R-:W-:Y:S01]  /*30b0*/  FFMA.FTZ R41, R2, R20, R41 ;  /* 0x0000001402297223 */ /* 0x000fe20000010029 */
[----:B------:R-:W5:Y:S01]  /*30c0*/  MUFU.RCP R36, R44 ;  /* 0x0000002c00247308 */ /* 0x000f620000001000 */
[----:B0-----:R-:W-:Y:S01]  /*30d0*/  FADD.FTZ R49, R33, 1 ;  /* 0x3f80000021317421 */ /* 0x001fe20000010000 */
[----:B------:R-:W-:Y:S01]  /*30e0*/  PRMT R39, R81, 0x7632, R39 ;  /* 0x0000763251277816 */ /* 0x000fe20000000027 */
[-C--:B------:R-:W-:Y:S01]  /*30f0*/  FFMA.FTZ R33, R120, R29.reuse, R41 ;  /* 0x0000001d78217223 */ /* 0x080fe20000010029 */
[----:B------:R-:W-:Y:S01]  /*3100*/  PRMT R25, R80, 0x7632, R25 ;  /* 0x0000763250197816 */ /* 0x000fe20000000019 */
[-C--:B------:R-:W-:Y:S01]  /*3110*/  FMUL.FTZ R37, R120, R29.reuse ;  /* 0x0000001d78257220 */ /* 0x080fe20000410000 */
[----:B------:R-:W-:Y:S02]  /*3120*/  SHF.L.U32 R39, R39, 0x10, RZ ;  /* 0x0000001027277819 */ /* 0x000fe400000006ff */
[----:B------:R-:W0:Y:S01]  /*3130*/  MUFU.RCP R40, R40 ;  /* 0x0000002800287308 */ /* 0x000e220000001000 */
[----:B------:R-:W-:Y:S01]  /*3140*/  SHF.L.U32 R25, R25, 0x10, RZ ;  /* 0x0000001019197819 */ /* 0x000fe200000006ff */
[C---:B------:R-:W-:Y:S01]  /*3150*/  FFMA.FTZ R118, R23.reuse, R29, R118 ;  /* 0x0000001d17767223 */ /* 0x040fe20000010076 */
[----:B------:R-:W-:-:S05]  /*3160*/  FFMA.FTZ R37, R23, R37, R34 ;  /* 0x0000002517257223 */ /* 0x000fca0000010022 */
[----:B------:R5:W0:Y:S01]  /*3170*/  MUFU.RCP R41, R49 ;  /* 0x0000003100297308 */ /* 0x000a220000001000 */
[----:B-1----:R-:W-:Y:S01]  /*3180*/  FADD.FTZ R23, -R32, 1 ;  /* 0x3f80000020177421 */ /* 0x002fe20000010100 */
[----:B------:R-:W-:Y:S01]  /*3190*/  FADD.FTZ R101, -R54, R39 ;  /* 0x0000002736657221 */ /* 0x000fe20000010100 */
[----:B------:R-:W-:Y:S01]  /*31a0*/  SHF.L.U32 R21, R81, 0x10, RZ ;  /* 0x0000001051157819 */ /* 0x000fe200000006ff */
[----:B------:R-:W-:Y:S01]  /*31b0*/  FADD.FTZ R48, R48, R29 ;  /* 0x0000001d30307221 */ /* 0x000fe20000010000 */
[----:B------:R-:W-:Y:S01]  /*31c0*/  FADD.FTZ R29, -R54, R25 ;  /* 0x00000019361d7221 */ /* 0x000fe20000010100 */
[----:B------:R-:W-:Y:S01]  /*31d0*/  FFMA.FTZ R55, R22, R23, 1 ;  /* 0x3f80000016377423 */ /* 0x000fe20000010017 */
[----:B------:R-:W-:Y:S01]  /*31e0*/  FADD.FTZ R127, R127, R38 ;  /* 0x000000267f7f7221 */ /* 0x000fe20000010000 */
[----:B-----5:R-:W-:Y:S01]  /*31f0*/  FMUL.FTZ R49, R4, R101 ;  /* 0x0000006504317220 */ /* 0x020fe20000410000 */
[----:B------:R-:W-:Y:S01]  /*3200*/  FADD.FTZ R38, -R36, 1 ;  /* 0x3f80000024267421 */ /* 0x000fe20000010100 */
[----:B------:R-:W-:Y:S01]  /*3210*/  FADD.FTZ R21, -R54, R21 ;  /* 0x0000001536157221 */ /* 0x000fe20000010100 */
[----:B------:R-:W-:Y:S01]  /*3220*/  FMUL.FTZ R29, R4, R29 ;  /* 0x0000001d041d7220 */ /* 0x000fe20000410000 */
[----:B------:R-:W-:Y:S01]  /*3230*/  FMUL.FTZ R22, R32, R55 ;  /* 0x0000003720167220 */ /* 0x000fe20000410000 */
[----:B------:R-:W-:Y:S01]  /*3240*/  FFMA.FTZ R32, R120, R49, R122 ;  /* 0x0000003178207223 */ /* 0x000fe2000001007a */
[----:B------:R-:W-:Y:S01]  /*3250*/  FFMA.FTZ R23, R27, R38, 1 ;  /* 0x3f8000001b177423 */ /* 0x000fe20000010026 */
[----:B0-----:R-:W-:Y:S01]  /*3260*/  FADD.FTZ R44, -R40, 1 ;  /* 0x3f800000282c7421 */ /* 0x001fe20000010100 */
[----:B------:R-:W-:Y:S01]  /*3270*/  FMUL.FTZ R21, R4, R21 ;  /* 0x0000001504157220 */ /* 0x000fe20000410000 */
[----:B------:R-:W-:Y:S01]  /*3280*/  FFMA.FTZ R34, R121, R29, R132 ;  /* 0x0000001d79227223 */ /* 0x000fe20000010084 */
[----:B------:R-:W-:Y:S01]  /*3290*/  FADD.FTZ R27, -R41, 1 ;  /* 0x3f800000291b7421 */ /* 0x000fe20000010100 */
[----:B------:R-:W-:Y:S01]  /*32a0*/  FFMA.FTZ R24, R0, R18, R123 ;  /* 0x0000001200187223 */ /* 0x000fe2000001007b */
[----:B------:R-:W-:Y:S01]  /*32b0*/  FMUL.FTZ R100, R32, -1.4426950216293334961 ;  /* 0xbfb8aa3b20647820 */ /* 0x000fe20000410000 */
[----:B------:R-:W-:Y:S01]  /*32c0*/  FFMA.FTZ R35, R35, R44, 1 ;  /* 0x3f80000023237423 */ /* 0x000fe2000001002c */
[----:B------:R-:W-:Y:S01]  /*32d0*/  FFMA.FTZ R25, R2, R21, R133 ;  /* 0x0000001502197223 */ /* 0x000fe20000010085 */
[----:B------:R-:W-:Y:S01]  /*32e0*/  FMUL.FTZ R38, R34, -1.4426950216293334961 ;  /* 0xbfb8aa3b22267820 */ /* 0x000fe20000410000 */
[----:B------:R-:W-:Y:S01]  /*32f0*/  FFMA.FTZ R44, R30, R27, 1 ;  /* 0x3f8000001e2c7423 */ /* 0x000fe2000001001b */
[----:B------:R-:W-:Y:S01]  /*3300*/  FMUL.FTZ R28, R24, -1.4426950216293334961 ;  /* 0xbfb8aa3b181c7820 */ /* 0x000fe20000410000 */
[----:B------:R0:W-:Y:S01]  /*3310*/  MUFU.EX2 R30, R100 ;  /* 0x00000064001e7308 */ /* 0x0001e20000000800 */
[----:B------:R-:W-:Y:S01]  /*3320*/  FMUL.FTZ R39, R25, -1.4426950216293334961 ;  /* 0xbfb8aa3b19277820 */ /* 0x000fe20000410000 */
[----:B0-----:R-:W-:-:S06]  /*3330*/  IADD3 R100, P0, R43, UR26, RZ ;  /* 0x0000001a2b647c10 */ /* 0x001fcc000ff1e0ff */
[----:B------:R-:W0:Y:S01]  /*3340*/  MUFU.EX2 R38, R38 ;  /* 0x0000002600267308 */ /* 0x000e220000000800 */
[----:B------:R-:W-:-:S07]  /*3350*/  IADD3.X R101, R42, UR27, RZ, P0, !PT ;  /* 0x0000001b2a657c10 */ /* 0x000fce00087fe4ff */
[----:B------:R-:W1:Y:S01]  /*3360*/  MUFU.EX2 R28, R28 ;  /* 0x0000001c001c7308 */ /* 0x000e620000000800 */
[----:B------:R-:W5:Y:S01]  /*3370*/  LDG.E.64.CONSTANT R100, desc[UR18][R100.64] ;  /* 0x0000001264647981 */ /* 0x000f62000c1e9b00 */
[----:B------:R-:W-:Y:S01]  /*3380*/  SHF.L.U32 R27, R84, 0x10, RZ ;  /* 0x00000010541b7819 */ /* 0x000fe200000006ff */
[----:B------:R-:W-:-:S05]  /*3390*/  FMUL.FTZ R23, R36, R23 ;  /* 0x0000001724177220 */ /* 0x000fca0000410000 */
[----:B------:R-:W2:Y:S01]  /*33a0*/  MUFU.EX2 R39, R39 ;  /* 0x0000002700277308 */ /* 0x000ea20000000800 */
[----:B------:R-:W-:Y:S01]  /*33b0*/  PRMT R55, R84, 0x7632, R55 ;  /* 0x0000763254377816 */ /* 0x000fe20000000037 */
[----:B------:R-:W-:Y:S01]  /*33c0*/  FMUL.FTZ R36, R40, R35 ;  /* 0x0000002328247220 */ /* 0x000fe20000410000 */
[----:B------:R-:W-:Y:S01]  /*33d0*/  SHF.L.U32 R40, R85, 0x10, RZ ;  /* 0x0000001055287819 */ /* 0x000fe200000006ff */
[----:B------:R-:W-:Y:S01]  /*33e0*/  FMUL.FTZ R22, R27, R22 ;  /* 0x000000161b167220 */ /* 0x000fe20000410000 */
[----:B------:R-:W-:Y:S01]  /*33f0*/  SHF.L.U32 R55, R55, 0x10, RZ ;  /* 0x0000001037377819 */ /* 0x000fe200000006ff */
[----:B0-----:R-:W-:Y:S02]  /*3400*/  FADD.FTZ R38, R38, 1 ;  /* 0x3f80000026267421 */ /* 0x001fe40000010000 */
[----:B------:R-:W-:Y:S01]  /*3410*/  FMUL.FTZ R23, R40, R23 ;  /* 0x0000001728177220 */ /* 0x000fe20000410000 */
[----:B------:R-:W-:Y:S01]  /*3420*/  FMUL.FTZ R40, R0, R22 ;  /* 0x0000001600287220 */ /* 0x000fe20000410000 */
[----:B-1----:R-:W-:Y:S01]  /*3430*/  FADD.FTZ R102, R28, 1 ;  /* 0x3f8000001c667421 */ /* 0x002fe20000010000 */
[----:B------:R-:W-:Y:S01]  /*3440*/  FMUL.FTZ R36, R55, R36 ;  /* 0x0000002437247220 */ /* 0x000fe20000410000 */
[----:B------:R-:W-:Y:S01]  /*3450*/  PRMT R28, R85, 0x7632, R28 ;  /* 0x00007632551c7816 */ /* 0x000fe2000000001c */
[----:B------:R-:W-:Y:S01]  /*3460*/  FFMA.FTZ R37, R16, R40, R37 ;  /* 0x0000002810257223 */ /* 0x000fe20000010025 */
[----:B------:R-:W-:Y:S01]  /*3470*/  FMUL.FTZ R35, R41, R44 ;  /* 0x0000002c29237220 */ /* 0x000fe20000410000 */
[-C--:B------:R-:W-:Y:S01]  /*3480*/  FMUL.FTZ R40, R121, R36.reuse ;  /* 0x0000002479287220 */ /* 0x080fe20000410000 */
[----:B--2---:R-:W-:Y:S01]  /*3490*/  FADD.FTZ R39, R39, 1 ;  /* 0x3f80000027277421 */ /* 0x004fe20000010000 */
[----:B------:R-:W0:Y:S01]  /*34a0*/  MUFU.RCP R38, R38 ;  /* 0x0000002600267308 */ /* 0x000e220000001000 */
[----:B------:R-:W-:Y:S01]  /*34b0*/  SHF.L.U32 R44, R28, 0x10, RZ ;  /* 0x000000101c2c7819 */ /* 0x000fe200000006ff */
[C---:B------:R-:W-:Y:S01]  /*34c0*/  FFMA.FTZ R45, R26.reuse, R36, R45 ;  /* 0x000000241a2d7223 */ /* 0x040fe2000001002d */
[----:B------:R-:W-:Y:S01]  /*34d0*/  IADD3.X R157, RZ, R3, RZ, P2, !PT ;  /* 0x00000003ff9d7210 */ /* 0x000fe200017fe4ff */
[----:B------:R-:W-:Y:S01]  /*34e0*/  FFMA.FTZ R26, R26, R40, R37 ;  /* 0x000000281a1a7223 */ /* 0x000fe20000010025 */
[----:B------:R-:W-:-:S03]  /*34f0*/  FFMA.FTZ R40, R0, R22, R33 ;  /* 0x0000001600287223 */ /* 0x000fc60000010021 */
[----:B------:R1:W2:Y:S01]  /*3500*/  MUFU.RCP R28, R39 ;  /* 0x00000027001c7308 */ /* 0x0002a20000001000 */
[----:B------:R-:W-:Y:S01]  /*3510*/  FMUL.FTZ R33, R2, R23 ;  /* 0x0000001702217220 */ /* 0x000fe20000410000 */
[----:B------:R-:W-:Y:S01]  /*3520*/  FMUL.FTZ R35, R44, R35 ;  /* 0x000000232c237220 */ /* 0x000fe20000410000 */
[----:B------:R-:W-:Y:S01]  /*3530*/  SHF.L.U64.HI R157, R156, 0x1, R157 ;  /* 0x000000019c9d7819 */ /* 0x000fe2000001029d */
[----:B------:R-:W-:Y:S01]  /*3540*/  FADD.FTZ R44, R30, 1 ;  /* 0x3f8000001e2c7421 */ /* 0x000fe20000010000 */
[----:B------:R-:W-:-:S03]  /*3550*/  SHF.L.U32 R156, R156, 0x1, RZ ;  /* 0x000000019c9c7819 */ /* 0x000fc600000006ff */
[----:B------:R0:W2:Y:S01]  /*3560*/  MUFU.RCP R27, R102 ;  /* 0x00000066001b7308 */ /* 0x0000a20000001000 */
[----:B-1----:R-:W-:Y:S01]  /*3570*/  FFMA.FTZ R39, R121, R36, R40 ;  /* 0x0000002479277223 */ /* 0x002fe20000010028 */
[----:B------:R-:W-:Y:S01]  /*3580*/  FFMA.FTZ R26, R17, R33, R26 ;  /* 0x00000021111a7223 */ /* 0x000fe2000001001a */
[----:B------:R-:W-:Y:S02]  /*3590*/  IADD3 R104, P2, R156, UR24, RZ ;  /* 0x000000189c687c10 */ /* 0x000fe4000ff5e0ff */
[----:B------:R-:W-:Y:S01]  /*35a0*/  FFMA.FTZ R39, R2, R23, R39 ;  /* 0x0000001702277223 */ /* 0x000fe20000010027 */
[----:B0-----:R-:W-:Y:S02]  /*35b0*/  IADD3 R102, P0, R158, UR26, RZ ;  /* 0x0000001a9e667c10 */ /* 0x001fe4000ff1e0ff */
[----:B------:R-:W0:Y:S01]  /*35c0*/  MUFU.RCP R33, R44 ;  /* 0x0000002c00217308 */ /* 0x000e220000001000 */
[-C--:B------:R-:W-:Y:S01]  /*35d0*/  FMUL.FTZ R41, R120, R35.reuse ;  /* 0x0000002378297220 */ /* 0x080fe20000410000 */
[----:B------:R-:W-:Y:S01]  /*35e0*/  IADD3.X R103, R159, UR27, RZ, P0, !PT ;  /* 0x0000001b9f677c10 */ /* 0x000fe200087fe4ff */
[-C--:B------:R-:W-:Y:S01]  /*35f0*/  FFMA.FTZ R118, R31, R35.reuse, R118 ;  /* 0x000000231f767223 */ /* 0x080fe20000010076 */
[----:B------:R-:W-:Y:S01]  /*3600*/  IADD3.X R105, R157, UR25, RZ, P2, !PT ;  /* 0x000000199d697c10 */ /* 0x000fe200097fe4ff */
[----:B------:R-:W-:Y:S01]  /*3610*/  FADD.FTZ R48, R48, R35 ;  /* 0x0000002330307221 */ /* 0x000fe20000010000 */
[----:B------:R-:W-:Y:S01]  /*3620*/  FFMA.FTZ R30, R120, R35, R39 ;  /* 0x00000023781e7223 */ /* 0x000fe20000010027 */
[----:B------:R-:W-:Y:S01]  /*3630*/  FADD.FTZ R35, -R38, 1 ;  /* 0x3f80000026237421 */ /* 0x000fe20000010100 */
[----:B------:R-:W-:Y:S01]  /*3640*/  FFMA.FTZ R31, R31, R41, R26 ;  /* 0x000000291f1f7223 */ /* 0x000fe2000001001a */
[----:B------:R-:W5:Y:S01]  /*3650*/  LDG.E.64.CONSTANT R102, desc[UR18][R102.64] ;  /* 0x0000001266667981 */ /* 0x000f62000c1e9b00 */
[----:B--2---:R-:W-:Y:S01]  /*3660*/  FADD.FTZ R26, -R28, 1 ;  /* 0x3f8000001c1a7421 */ /* 0x004fe20000010100 */
[----:B------:R-:W-:Y:S01]  /*3670*/  FFMA.FTZ R34, R34, R35, 1 ;  /* 0x3f80000022227423 */ /* 0x000fe20000010023 */
[----:B------:R-:W-:Y:S01]  /*3680*/  FADD.FTZ R37, -R27, 1 ;  /* 0x3f8000001b257421 */ /* 0x000fe20000010100 */
[----:B------:R-:W2:Y:S01]  /*3690*/  LDG.E.64.CONSTANT R104, desc[UR18][R104.64] ;  /* 0x0000001268687981 */ /* 0x000ea2000c1e9b00 */
[----:B------:R-:W-:Y:S01]  /*36a0*/  SHF.L.U32 R35, R86, 0x10, RZ ;  /* 0x0000001056237819 */ /* 0x000fe200000006ff */
[----:B------:R-:W-:Y:S01]  /*36b0*/  FFMA.FTZ R25, R25, R26, 1 ;  /* 0x3f80000019197423 */ /* 0x000fe2000001001a */
[----:B------:R-:W-:Y:S01]  /*36c0*/  FFMA.FTZ R24, R24, R37, 1 ;  /* 0x3f80000018187423 */ /* 0x000fe20000010025 */
[----:B------:R-:W-:-:S02]  /*36d0*/  SHF.L.U32 R37, R87, 0x10, RZ ;  /* 0x0000001057257819 */ /* 0x000fc400000006ff */
[----:B------:R-:W-:Y:S01]  /*36e0*/  FMUL.FTZ R28, R28, R25 ;  /* 0x000000191c1c7220 */ /* 0x000fe20000410000 */
[----:B------:R-:W-:Y:S01]  /*36f0*/  FADD.FTZ R35, -R54, R35 ;  /* 0x0000002336237221 */ /* 0x000fe20000010100 */
[----:B0-----:R-:W-:Y:S01]  /*3700*/  FADD.FTZ R25, -R33, 1 ;  /* 0x3f80000021197421 */ /* 0x001fe20000010100 */
[----:B------:R-:W-:Y:S01]  /*3710*/  FMUL.FTZ R27, R27, R24 ;  /* 0x000000181b1b7220 */ /* 0x000fe20000410000 */
[----:B------:R-:W-:Y:S01]  /*3720*/  PRMT R114, R86, 0x7632, R114 ;  /* 0x0000763256727816 */ /* 0x000fe20000000072 */
[----:B------:R-:W-:Y:S01]  /*3730*/  FMUL.FTZ R24, R4, R35 ;  /* 0x0000002304187220 */ /* 0x000fe20000410000 */
[----:B------:R-:W-:Y:S01]  /*3740*/  FFMA.FTZ R32, R32, R25, 1 ;  /* 0x3f80000020207423 */ /* 0x000fe20000010019 */
[----:B------:R-:W-:Y:S01]  /*3750*/  FADD.FTZ R25, -R54, R37 ;  /* 0x0000002536197221 */ /* 0x000fe20000010100 */
[----:B------:R-:W-:Y:S01]  /*3760*/  SHF.L.U32 R114, R114, 0x10, RZ ;  /* 0x0000001072727819 */ /* 0x000fe200000006ff */
[----:B------:R-:W-:Y:S01]  /*3770*/  FFMA.FTZ R41, R0, R24, R123 ;  /* 0x0000001800297223 */ /* 0x000fe2000001007b */
[----:B------:R-:W-:Y:S01]  /*3780*/  PRMT R40, R87, 0x7632, R40 ;  /* 0x0000763257287816 */ /* 0x000fe20000000028 */
[----:B------:R-:W-:-:S02]  /*3790*/  FMUL.FTZ R25, R4, R25 ;  /* 0x0000001904197220 */ /* 0x000fc40000410000 */
[----:B------:R-:W-:Y:S01]  /*37a0*/  FMUL.FTZ R44, R41, -1.4426950216293334961 ;  /* 0xbfb8aa3b292c7820 */ /* 0x000fe20000410000 */
[----:B------:R-:W-:Y:S01]  /*37b0*/  SHF.L.U32 R40, R40, 0x10, RZ ;  /* 0x0000001028287819 */ /* 0x000fe200000006ff */
[----:B------:R-:W-:Y:S01]  /*37c0*/  FADD.FTZ R114, -R54, R114 ;  /* 0x0000007236727221 */ /* 0x000fe20000010100 */
[----:B------:R-:W-:Y:S01]  /*37d0*/  FFMA.FTZ R39, R2, R25, R133 ;  /* 0x0000001902277223 */ /* 0x000fe20000010085 */
[----:B------:R-:W-:Y:S01]  /*37e0*/  FADD.FTZ R127, R127, R36 ;  /* 0x000000247f7f7221 */ /* 0x000fe20000010000 */
[----:B------:R-:W-:Y:S01]  /*37f0*/  FMUL.FTZ R33, R33, R32 ;  /* 0x0000002021217220 */ /* 0x000fe20000410000 */
[----:B------:R-:W-:Y:S01]  /*3800*/  FMUL.FTZ R114, R4, R114 ;  /* 0x0000007204727220 */ /* 0x000fe20000410000 */
[----:B------:R-:W-:Y:S01]  /*3810*/  FADD.FTZ R40, -R54, R40 ;  /* 0x0000002836287221 */ /* 0x000fe20000010100 */
[----:B------:R-:W0:Y:S01]  /*3820*/  MUFU.EX2 R44, R44 ;  /* 0x0000002c002c7308 */ /* 0x000e220000000800 */
[----:B------:R-:W-:Y:S01]  /*3830*/  FMUL.FTZ R36, R39, -1.4426950216293334961 ;  /* 0xbfb8aa3b27247820 */ /* 0x000fe20000410000 */
[C---:B------:R-:W-:Y:S01]  /*3840*/  PRMT R32, R90.reuse, 0x7632, R32 ;  /* 0x000076325a207816 */ /* 0x040fe20000000020 */
[----:B------:R-:W-:Y:S01]  /*3850*/  FFMA.FTZ R109, R121, R114, R132 ;  /* 0x00000072796d7223 */ /* 0x000fe20000010084 */
[----:B------:R-:W-:Y:S01]  /*3860*/  SHF.L.U32 R55, R90, 0x10, RZ ;  /* 0x000000105a377819 */ /* 0x000fe200000006ff */
[----:B------:R-:W-:Y:S01]  /*3870*/  FMUL.FTZ R40, R4, R40 ;  /* 0x0000002804287220 */ /* 0x000fe20000410000 */
[----:B------:R-:W-:Y:S01]  /*3880*/  SHF.L.U32 R32, R32, 0x10, RZ ;  /* 0x0000001020207819 */ /* 0x000fe200000006ff */
[----:B------:R-:W-:Y:S01]  /*3890*/  FMUL.FTZ R38, R38, R34 ;  /* 0x0000002226267220 */ /* 0x000fe20000410000 */
[----:B------:R-:W-:Y:S01]  /*38a0*/  MUFU.EX2 R36, R36 ;  /* 0x0000002400247308 */ /* 0x000fe20000000800 */
[----:B------:R-:W-:Y:S01]  /*38b0*/  FMUL.FTZ R34, R109, -1.4426950216293334961 ;  /* 0xbfb8aa3b6d227820 */ /* 0x000fe20000410000 */
[----:B------:R-:W-:Y:S01]  /*38c0*/  FFMA.FTZ R108, R120, R40, R122 ;  /* 0x00000028786c7223 */ /* 0x000fe2000001007a */
[----:B------:R-:W-:Y:S01]  /*38d0*/  FMUL.FTZ R27, R55, R27 ;  /* 0x0000001b371b7220 */ /* 0x000fe20000410000 */
[C---:B------:R-:W-:Y:S01]  /*38e0*/  PRMT R55, R91.reuse, 0x7632, R55 ;  /* 0x000076325b377816 */ /* 0x040fe20000000037 */
[----:B------:R-:W-:Y:S01]  /*38f0*/  FMUL.FTZ R38, R32, R38 ;  /* 0x0000002620267220 */ /* 0x000fe20000410000 */
[----:B------:R-:W-:Y:S01]  /*3900*/  FMUL.FTZ R32, R108, -1.4426950216293334961 ;  /* 0xbfb8aa3b6c207820 */ /* 0x000fe20000410000 */
[----:B------:R-:W-:Y:S01]  /*3910*/  FMUL.FTZ R106, R0, R27 ;  /* 0x0000001b006a7220 */ /* 0x000fe20000410000 */
[----:B------:R-:W1:Y:S01]  /*3920*/  MUFU.EX2 R34, R34 ;  /* 0x0000002200227308 */ /* 0x000e620000000800 */
[----:B------:R-:W-:-:S02]  /*3930*/  SHF.L.U32 R107, R91, 0x10, RZ ;  /* 0x000000105b6b7819 */ /* 0x000fc400000006ff */
[----:B------:R-:W-:Y:S01]  /*3940*/  SHF.L.U32 R55, R55, 0x10, RZ ;  /* 0x0000001037377819 */ /* 0x000fe200000006ff */
[----:B------:R-:W-:Y:S01]  /*3950*/  FFMA.FTZ R31, R18, R106, R31 ;  /* 0x0000006a121f7223 */ /* 0x000fe2000001001f */
[----:B------:R-:W-:Y:S01]  /*3960*/  FMUL.FTZ R106, R121, R38 ;  /* 0x00000026796a7220 */ /* 0x000fe20000410000 */
[----:B------:R-:W-:Y:S01]  /*3970*/  FMUL.FTZ R28, R107, R28 ;  /* 0x0000001c6b1c7220 */ /* 0x000fe20000410000 */
[----:B0-----:R-:W-:Y:S01]  /*3980*/  FADD.FTZ R44, R44, 1 ;  /* 0x3f8000002c2c7421 */ /* 0x001fe20000010000 */
[----:B------:R-:W0:Y:S01]  /*3990*/  MUFU.EX2 R32, R32 ;  /* 0x0000002000207308 */ /* 0x000e220000000800 */
[----:B------:R-:W-:Y:S01]  /*39a0*/  FMUL.FTZ R33, R55, R33 ;  /* 0x0000002137217220 */ /* 0x000fe20000410000 */
[----:B------:R-:W-:Y:S01]  /*39b0*/  FFMA.FTZ R55, R0, R27, R30 ;  /* 0x0000001b00377223 */ /* 0x000fe2000001001e */
[C---:B------:R-:W-:Y:S01]  /*39c0*/  FFMA.FTZ R45, R29.reuse, R38, R45 ;  /* 0x000000261d2d7223 */ /* 0x040fe2000001002d */
[----:B------:R-:W-:Y:S01]  /*39d0*/  FFMA.FTZ R29, R29, R106, R31 ;  /* 0x0000006a1d1d7223 */ /* 0x000fe2000001001f */
[----:B------:R-:W-:-:S03]  /*39e0*/  FMUL.FTZ R31, R2, R28 ;  /* 0x0000001c021f7220 */ /* 0x000fc60000410000 */
[----:B------:R0:W-:Y:S01]  /*39f0*/  MUFU.RCP R30, R44 ;  /* 0x0000002c001e7308 */ /* 0x0001e20000001000 */
[----:B------:R-:W-:Y:S01]  /*3a00*/  FFMA.FTZ R29, R21, R31, R29 ;  /* 0x0000001f151d7223 */ /* 0x000fe2000001001d */
[----:B-1----:R-:W-:Y:S01]  /*3a10*/  FADD.FTZ R34, R34, 1 ;  /* 0x3f80000022227421 */ /* 0x002fe20000010000 */
[----:B0-----:R-:W-:Y:S01]  /*3a20*/  FFMA.FTZ R44, R121, R38, R55 ;  /* 0x00000026792c7223 */ /* 0x001fe20000010037 */
[----:B------:R-:W-:-:S04]  /*3a30*/  FADD.FTZ R55, R36, 1 ;  /* 0x3f80000024377421 */ /* 0x000fc80000010000 */
[----:B------:R-:W0:Y:S01]  /*3a40*/  MUFU.RCP R31, R55 ;  /* 0x00000037001f7308 */ /* 0x000e220000001000 */
[----:B------:R-:W-:-:S07]  /*3a50*/  FADD.FTZ R117, R32, 1 ;  /* 0x3f80000020757421 */ /* 0x000fce0000010000 */
[----:B------:R0:W1:Y:S01]  /*3a60*/  MUFU.RCP R106, R34 ;  /* 0x00000022006a7308 */ /* 0x0000620000001000 */
[----:B------:R-:W-:-:S07]  /*3a70*/  FFMA.FTZ R44, R2, R28, R44 ;  /* 0x0000001c022c7223 */ /* 0x000fce000001002c */
[----:B------:R-:W3:Y:S01]  /*3a80*/  MUFU.RCP R117, R117 ;  /* 0x0000007500757308 */ /* 0x000ee20000001000 */
[----:B0-----:R-:W-:Y:S01]  /*3a90*/  FADD.FTZ R34, -R31, 1 ;  /* 0x3f8000001f227421 */ /* 0x001fe20000010100 */
[-C--:B------:R-:W-:Y:S01]  /*3aa0*/  FFMA.FTZ R118, R49, R33.reuse, R118 ;  /* 0x0000002131767223 */ /* 0x080fe20000010076 */
[----:B------:R-:W-:Y:S01]  /*3ab0*/  FADD.FTZ R48, R48, R33 ;  /* 0x0000002130307221 */ /* 0x000fe20000010000 */
[CC--:B------:R-:W-:Y:S01]  /*3ac0*/  FFMA.FTZ R44, R120.reuse, R33.reuse, R44 ;  /* 0x00000021782c7223 */ /* 0x0c0fe2000001002c */
[----:B------:R-:W-:Y:S01]  /*3ad0*/  FFMA.FTZ R39, R39, R34, 1 ;  /* 0x3f80000027277423 */ /* 0x000fe20000010022 */
[----:B------:R-:W-:Y:S01]  /*3ae0*/  FMUL.FTZ R33, R120, R33 ;  /* 0x0000002178217220 */ /* 0x000fe20000410000 */
[----:B-1----:R-:W-:Y:S02]  /*3af0*/  FADD.FTZ R34, -R106, 1 ;  /* 0x3f8000006a227421 */ /* 0x002fe40000010100 */
[----:B------:R-:W-:Y:S01]  /*3b00*/  FMUL.FTZ R31, R31, R39 ;  /* 0x000000271f1f7220 */ /* 0x000fe20000410000 */
[----:B------:R-:W-:Y:S01]  /*3b10*/  FFMA.FTZ R49, R49, R33, R29 ;  /* 0x0000002131317223 */ /* 0x000fe2000001001d */
[----:B------:R-:W-:Y:S01]  /*3b20*/  PRMT R39, R92, 0x7632, R39 ;  /* 0x000076325c277816 */ /* 0x000fe20000000027 */
[----:B------:R-:W-:Y:S01]  /*3b30*/  FADD.FTZ R33, -R30, 1 ;  /* 0x3f8000001e217421 */ /* 0x000fe20000010100 */
[----:B------:R-:W-:-:S02]  /*3b40*/  FFMA.FTZ R109, R109, R34, 1 ;  /* 0x3f8000006d6d7423 */ /* 0x000fc40000010022 */
[----:B------:R-:W-:Y:S01]  /*3b50*/  SHF.L.U32 R39, R39, 0x10, RZ ;  /* 0x0000001027277819 */ /* 0x000fe200000006ff */
[----:B---3--:R-:W-:Y:S01]  /*3b60*/  FADD.FTZ R107, -R117, 1 ;  /* 0x3f800000756b7421 */ /* 0x008fe20000010100 */
[----:B------:R-:W-:Y:S01]  /*3b70*/  FFMA.FTZ R41, R41, R33, 1 ;  /* 0x3f80000029297423 */ /* 0x000fe20000010021 */
[----:B------:R-:W-:Y:S02]  /*3b80*/  FMUL.FTZ R106, R106, R109 ;  /* 0x0000006d6a6a7220 */ /* 0x000fe40000410000 */
[----:B------:R-:W-:Y:S01]  /*3b90*/  FFMA.FTZ R108, R108, R107, 1 ;  /* 0x3f8000006c6c7423 */ /* 0x000fe2000001006b */
[----:B------:R-:W-:Y:S01]  /*3ba0*/  SHF.L.U32 R107, R92, 0x10, RZ ;  /* 0x000000105c6b7819 */ /* 0x000fe200000006ff */
[----:B------:R-:W-:Y:S01]  /*3bb0*/  FMUL.FTZ R30, R30, R41 ;  /* 0x000000291e1e7220 */ /* 0x000fe20000410000 */
[----:B------:R-:W-:Y:S01]  /*3bc0*/  FMUL.FTZ R39, R39, R106 ;  /* 0x0000006a27277220 */ /* 0x000fe20000410000 */
[----:B------:R-:W-:Y:S01]  /*3bd0*/  IADD3 R106, P0, R156, UR26, RZ ;  /* 0x0000001a9c6a7c10 */ /* 0x000fe2000ff1e0ff */
[----:B------:R-:W-:Y:S01]  /*3be0*/  FADD.FTZ R127, R127, R38 ;  /* 0x000000267f7f7221 */ /* 0x000fe20000010000 */
[----:B------:R-:W-:Y:S01]  /*3bf0*/  SHF.L.U32 R26, R88, 0x10, RZ ;  /* 0x00000010581a7819 */ /* 0x000fe200000006ff */
[----:B------:R-:W-:Y:S01]  /*3c00*/  FMUL.FTZ R30, R107, R30 ;  /* 0x0000001e6b1e7220 */ /* 0x000fe20000410000 */
[----:B------:R-:W-:-:S02]  /*3c10*/  SHF.L.U32 R36, R89, 0x10, RZ ;  /* 0x0000001059247819 */ /* 0x000fc400000006ff */
[----:B------:R-:W-:Y:S02]  /*3c20*/  IADD3.X R107, R157, UR27, RZ, P0, !PT ;  /* 0x0000001b9d6b7c10 */ /* 0x000fe400087fe4ff */
[----:B------:R-:W-:Y:S01]  /*3c30*/  PRMT R38, R88, 0x7632, R38 ;  /* 0x0000763258267816 */ /* 0x000fe20000000026 */
[C---:B------:R-:W-:Y:S01]  /*3c40*/  FADD.FTZ R26, -R54.reuse, R26 ;  /* 0x0000001a361a7221 */ /* 0x040fe20000010100 */
[----:B------:R-:W-:Y:S01]  /*3c50*/  PRMT R119, R89, 0x7632, R119 ;  /* 0x0000763259777816 */ /* 0x000fe20000000077 */
[----:B------:R-:W-:Y:S01]  /*3c60*/  FADD.FTZ R36, -R54, R36 ;  /* 0x0000002436247221 */ /* 0x000fe20000010100 */
[----:B------:R-:W-:Y:S01]  /*3c70*/  SHF.L.U32 R38, R38, 0x10, RZ ;  /* 0x0000001026267819 */ /* 0x000fe200000006ff */
[----:B------:R-:W3:Y:S01]  /*3c80*/  LDG.E.64.CONSTANT R106, desc[UR18][R106.64] ;  /* 0x000000126a6a7981 */ /* 0x000ee2000c1e9b00 */
[C---:B------:R-:W-:Y:S01]  /*3c90*/  FMUL.FTZ R26, R4.reuse, R26 ;  /* 0x0000001a041a7220 */ /* 0x040fe20000410000 */
[----:B------:R-:W-:Y:S01]  /*3ca0*/  SHF.L.U32 R119, R119, 0x10, RZ ;  /* 0x0000001077777819 */ /* 0x000fe200000006ff */
[----:B------:R-:W-:Y:S01]  /*3cb0*/  FMUL.FTZ R29, R4, R36 ;  /* 0x00000024041d7220 */ /* 0x000fe20000410000 */
[----:B------:R-:W-:Y:S01]  /*3cc0*/  FADD.FTZ R38, -R54, R38 ;  /* 0x0000002636267221 */ /* 0x000fe20000010100 */
[----:B------:R-:W-:-:S02]  /*3cd0*/  FFMA.FTZ R37, R0, R26, R123 ;  /* 0x0000001a00257223 */ /* 0x000fc4000001007b */
[----:B------:R-:W-:Y:S01]  /*3ce0*/  FFMA.FTZ R32, R2, R29, R133 ;  /* 0x0000001d02207223 */ /* 0x000fe20000010085 */
[----:B------:R-:W-:Y:S01]  /*3cf0*/  FADD.FTZ R119, -R54, R119 ;  /* 0x0000007736777221 */ /* 0x000fe20000010100 */
[----:B------:R-:W-:Y:S01]  /*3d00*/  FMUL.FTZ R55, R4, R38 ;  /* 0x0000002604377220 */ /* 0x000fe20000410000 */
[----:B------:R-:W-:Y:S01]  /*3d10*/  FMUL.FTZ R35, R37, -1.4426950216293334961 ;  /* 0xbfb8aa3b25237820 */ /* 0x000fe20000410000 */
[----:B------:R-:W-:Y:S01]  /*3d20*/  FMUL.FTZ R36, R32, -1.4426950216293334961 ;  /* 0xbfb8aa3b20247820 */ /* 0x000fe20000410000 */
[----:B------:R-:W-:Y:S01]  /*3d30*/  FMUL.FTZ R119, R4, R119 ;  /* 0x0000007704777220 */ /* 0x000fe20000410000 */
[----:B------:R-:W-:-:S03]  /*3d40*/  FFMA.FTZ R33, R121, R55, R132 ;  /* 0x0000003779217223 */ /* 0x000fc60000010084 */
[----:B------:R-:W-:Y:S01]  /*3d50*/  FFMA.FTZ R34, R120, R119, R122 ;  /* 0x0000007778227223 */ /* 0x000fe2000001007a */
[----:B------:R-:W0:Y:S01]  /*3d60*/  MUFU.EX2 R35, R35 ;  /* 0x0000002300237308 */ /* 0x000e220000000800 */
[----:B------:R-:W-:Y:S02]  /*3d70*/  FMUL.FTZ R38, R33, -1.4426950216293334961 ;  /* 0xbfb8aa3b21267820 */ /* 0x000fe40000410000 */
[----:B------:R-:W-:-:S05]  /*3d80*/  FMUL.FTZ R41, R34, -1.4426950216293334961 ;  /* 0xbfb8aa3b22297820 */ /* 0x000fca0000410000 */
[----:B------:R-:W1:Y:S01]  /*3d90*/  MUFU.EX2 R36, R36 ;  /* 0x0000002400247308 */ /* 0x000e620000000800 */
[----:B------:R-:W-:Y:S01]  /*3da0*/  IADD3.X R155, RZ, R3, RZ, P6, !PT ;  /* 0x00000003ff9b7210 */ /* 0x000fe200037fe4ff */
[----:B------:R-:W-:-:S06]  /*3db0*/  FMUL.FTZ R117, R117, R108 ;  /* 0x0000006c75757220 */ /* 0x000fcc0000410000 */
[----:B------:R-:W4:Y:S01]  /*3dc0*/  MUFU.EX2 R38, R38 ;  /* 0x0000002600267308 */ /* 0x000f220000000800 */
[----:B------:R-:W-:Y:S01]  /*3dd0*/  FMUL.FTZ R108, R0, R30 ;  /* 0x0000001e006c7220 */ /* 0x000fe20000410000 */
[----:B------:R-:W-:-:S06]  /*3de0*/  SHF.L.U64.HI R155, R154, 0x1, R155 ;  /* 0x000000019a9b7819 */ /* 0x000fcc000001029b */
[----:B------:R-:W4:Y:S01]  /*3df0*/  MUFU.EX2 R41, R41 ;  /* 0x0000002900297308 */ /* 0x000f220000000800 */
[----:B------:R-:W-:Y:S01]  /*3e00*/  SHF.L.U32 R154, R154, 0x1, RZ ;  /* 0x000000019a9a7819 */ /* 0x000fe200000006ff */
[----:B0-----:R-:W-:Y:S01]  /*3e10*/  FADD.FTZ R35, R35, 1 ;  /* 0x3f80000023237421 */ /* 0x001fe20000010000 */
[----:B------:R-:W-:Y:S01]  /*3e20*/  FFMA.FTZ R49, R24, R108, R49 ;  /* 0x0000006c18317223 */ /* 0x000fe20000010031 */
[----:B-1----:R-:W-:Y:S01]  /*3e30*/  FADD.FTZ R36, R36, 1 ;  /* 0x3f80000024247421 */ /* 0x002fe20000010000 */
[----:B------:R-:W-:-:S03]  /*3e40*/  IADD3 R108, P0, R154, UR24, RZ ;  /* 0x000000189a6c7c10 */ /* 0x000fc6000ff1e0ff */
[----:B------:R-:W0:Y:S01]  /*3e50*/  MUFU.RCP R35, R35 ;  /* 0x0000002300237308 */ /* 0x000e220000001000 */
[----:B------:R-:W-:Y:S01]  /*3e60*/  IADD3.X R109, R155, UR25, RZ, P0, !PT ;  /* 0x000000199b6d7c10 */ /* 0x000fe200087fe4ff */
[----:B----4-:R-:W-:Y:S01]  /*3e70*/  FADD.FTZ R38, R38, 1 ;  /* 0x3f80000026267421 */ /* 0x010fe20000010000 */
[C---:B------:R-:W-:Y:S02]  /*3e80*/  SHF.L.U32 R112, R93.reuse, 0x10, RZ ;  /* 0x000000105d707819 */ /* 0x040fe400000006ff */
[----:B------:R-:W-:Y:S02]  /*3e90*/  PRMT R111, R93, 0x7632, R111 ;  /* 0x000076325d6f7816 */ /* 0x000fe4000000006f */
[----:B------:R-:W4:Y:S01]  /*3ea0*/  LDG.E.64.CONSTANT R108, desc[UR18][R108.64] ;  /* 0x000000126c6c7981 */ /* 0x000f22000c1e9b00 */
[----:B------:R-:W1:Y:S01]  /*3eb0*/  MUFU.RCP R36, R36 ;  /* 0x0000002400247308 */ /* 0x000e620000001000 */
[----:B------:R-:W-:Y:S01]  /*3ec0*/  FADD.FTZ R41, R41, 1 ;  /* 0x3f80000029297421 */ /* 0x000fe20000010000 */
[----:B------:R-:W-:Y:S01]  /*3ed0*/  FMUL.FTZ R110, R121, R39 ;  /* 0x00000027796e7220 */ /* 0x000fe20000410000 */
[----:B------:R-:W-:Y:S01]  /*3ee0*/  FMUL.FTZ R31, R112, R31 ;  /* 0x0000001f701f7220 */ /* 0x000fe20000410000 */
[----:B------:R-:W-:Y:S01]  /*3ef0*/  SHF.L.U32 R111, R111, 0x10, RZ ;  /* 0x000000106f6f7819 */ /* 0x000fe200000006ff */
[----:B------:R-:W-:-:S03]  /*3f00*/  FFMA.FTZ R44, R0, R30, R44 ;  /* 0x0000001e002c7223 */ /* 0x000fc6000001002c */
[----:B------:R-:W1:Y:S01]  /*3f10*/  MUFU.RCP R38, R38 ;  /* 0x0000002600267308 */ /* 0x000e620000001000 */
[----:B------:R-:W-:Y:S01]  /*3f20*/  FFMA.FTZ R49, R114, R110, R49 ;  /* 0x0000006e72317223 */ /* 0x000fe20000010031 */
[----:B------:R-:W-:Y:S01]  /*3f30*/  FMUL.FTZ R110, R2, R31 ;  /* 0x0000001f026e7220 */ /* 0x000fe20000410000 */
[-C--:B------:R-:W-:Y:S01]  /*3f40*/  FFMA.FTZ R114, R114, R39.reuse, R45 ;  /* 0x0000002772727223 */ /* 0x080fe2000001002d */
[----:B------:R-:W-:-:S04]  /*3f50*/  FFMA.FTZ R45, R121, R39, R44 ;  /* 0x00000027792d7223 */ /* 0x000fc8000001002c */
[----:B------:R-:W1:Y:S01]  /*3f60*/  MUFU.RCP R41, R41 ;  /* 0x0000002900297308 */ /* 0x000e620000001000 */
[----:B------:R-:W-:Y:S01]  /*3f70*/  FMUL.FTZ R117, R111, R117 ;  /* 0x000000756f757220 */ /* 0x000fe20000410000 */
[----:B------:R-:W-:Y:S01]  /*3f80*/  FFMA.FTZ R49, R25, R110, R49 ;  /* 0x0000006e19317223 */ /* 0x000fe20000010031 */
[----:B------:R-:W-:Y:S01]  /*3f90*/  FADD.FTZ R127, R127, R39 ;  /* 0x000000277f7f7221 */ /* 0x000fe20000010000 */
[----:B0-----:R-:W-:Y:S01]  /*3fa0*/  FADD.FTZ R44, -R35, 1 ;  /* 0x3f800000232c7421 */ /* 0x001fe20000010100 */
[----:B------:R-:W-:Y:S01]  /*3fb0*/  FFMA.FTZ R110, R2, R31, R45 ;  /* 0x0000001f026e7223 */ /* 0x000fe2000001002d */
[----:B-1----:R-:W-:Y:S01]  /*3fc0*/  FADD.FTZ R39, -R36, 1 ;  /* 0x3f80000024277421 */ /* 0x002fe20000010100 */
[-C--:B------:R-:W-:Y:S01]  /*3fd0*/  FMUL.FTZ R45, R120, R117.reuse ;  /* 0x00000075782d7220 */ /* 0x080fe20000410000 */
[----:B------:R-:W-:Y:S01]  /*3fe0*/  FFMA.FTZ R118, R40, R117, R118 ;  /* 0x0000007528767223 */ /* 0x000fe20000010076 */
[----:B------:R-:W-:Y:S01]  /*3ff0*/  FFMA.FTZ R44, R37, R44, 1 ;  /* 0x3f800000252c7423 */ /* 0x000fe2000001002c */
[----:B------:R-:W-:Y:S01]  /*4000*/  FFMA.FTZ R39, R32, R39, 1 ;  /* 0x3f80000020277423 */ /* 0x000fe20000010027 */
[----:B------:R-:W-:Y:S01]  /*4010*/  FFMA.FTZ R40, R40, R45, R49 ;  /* 0x0000002d28287223 */ /* 0x000fe20000010031 */
[----:B------:R-:W-:Y:S01]  /*4020*/  FADD.FTZ R32, -R38, 1 ;  /* 0x3f80000026207421 */ /* 0x000fe20000010100 */
[----:B------:R-:W-:Y:S01]  /*4030*/  SHF.L.U32 R45, R94, 0x10, RZ ;  /* 0x000000105e2d7819 */ /* 0x000fe200000006ff */
[----:B------:R-:W-:Y:S01]  /*4040*/  FMUL.FTZ R37, R35, R44 ;  /* 0x0000002c23257220 */ /* 0x000fe20000410000 */
[----:B------:R-:W-:Y:S01]  /*4050*/  FADD.FTZ R48, R48, R117 ;  /* 0x0000007530307221 */ /* 0x000fe20000010000 */
[----:B------:R-:W-:Y:S01]  /*4060*/  FFMA.FTZ R32, R33, R32, 1 ;  /* 0x3f80000021207423 */ /* 0x000fe20000010020 */
[----:B------:R-:W-:Y:S01]  /*4070*/  FADD.FTZ R44, -R41, 1 ;  /* 0x3f800000292c7421 */ /* 0x000fe20000010100 */
[----:B------:R-:W-:Y:S01]  /*4080*/  FADD.FTZ R45, -R54, R45 ;  /* 0x0000002d362d7221 */ /* 0x000fe20000010100 */
[----:B------:R-:W-:-:S02]  /*4090*/  FFMA.FTZ R117, R120, R117, R110 ;  /* 0x0000007578757223 */ /* 0x000fc4000001006e */
[----:B------:R-:W-:Y:S01]  /*40a0*/  FFMA.FTZ R110, R34, R44, 1 ;  /* 0x3f800000226e7423 */ /* 0x000fe2000001002c */
[----:B------:R-:W-:Y:S01]  /*40b0*/  FMUL.FTZ R44, R38, R32 ;  /* 0x00000020262c7220 */ /* 0x000fe20000410000 */
[----:B------:R-:W-:Y:S01]  /*40c0*/  FMUL.FTZ R32, R4, R45 ;  /* 0x0000002d04207220 */ /* 0x000fe20000410000 */
[----:B------:R-:W-:-:S03]  /*40d0*/  SHF.L.U32 R34, R95, 0x10, RZ ;  /* 0x000000105f227819 */ /* 0x000fc600000006ff */
[----:B------:R-:W-:Y:S01]  /*40e0*/  FFMA.FTZ R131, R0, R32, R123 ;  /* 0x0000002000837223 */ /* 0x000fe2000001007b */
[C---:B------:R-:W-:Y:S02]  /*40f0*/  PRMT R38, R96.reuse, 0x7632, R38 ;  /* 0x0000763260267816 */ /* 0x040fe40000000026 */
[----:B------:R-:W-:Y:S01]  /*4100*/  SHF.L.U32 R33, R96, 0x10, RZ ;  /* 0x0000001060217819 */ /* 0x000fe200000006ff */
[----:B------:R-:W-:Y:S01]  /*4110*/  FMUL.FTZ R112, R131, -1.4426950216293334961 ;  /* 0xbfb8aa3b83707820 */ /* 0x000fe20000410000 */
[----:B------:R-:W-:Y:S01]  /*4120*/  FADD.FTZ R34, -R54, R34 ;  /* 0x0000002236227221 */ /* 0x000fe20000010100 */
[----:B------:R-:W-:Y:S02]  /*4130*/  SHF.L.U32 R38, R38, 0x10, RZ ;  /* 0x0000001026267819 */ /* 0x000fe400000006ff */
[----:B------:R-:W-:Y:S01]  /*4140*/  PRMT R116, R94, 0x7632, R116 ;  /* 0x000076325e747816 */ /* 0x000fe20000000074 */
[----:B------:R-:W-:Y:S01]  /*4150*/  FMUL.FTZ R33, R33, R37 ;  /* 0x0000002521217220 */ /* 0x000fe20000410000 */
[----:B------:R-:W0:Y:S01]  /*4160*/  MUFU.EX2 R112, R112 ;  /* 0x0000007000707308 */ /* 0x000e220000000800 */
[----:B------:R-:W-:Y:S01]  /*4170*/  FMUL.FTZ R34, R4, R34 ;  /* 0x0000002204227220 */ /* 0x000fe20000410000 */
[----:B------:R-:W-:Y:S01]  /*4180*/  FMUL.FTZ R44, R38, R44 ;  /* 0x0000002c262c7220 */ /* 0x000fe20000410000 */
[----:B------:R-:W-:Y:S01]  /*4190*/  SHF.L.U32 R116, R116, 0x10, RZ ;  /* 0x0000001074747819 */ /* 0x000fe200000006ff */
[----:B------:R-:W-:Y:S01]  /*41a0*/  FMUL.FTZ R38, R0, R33 ;  /* 0x0000002100267220 */ /* 0x000fe20000410000 */
[----:B------:R-:W-:Y:S01]  /*41b0*/  SHF.L.U32 R37, R97, 0x10, RZ ;  /* 0x0000001061257819 */ /* 0x000fe200000006ff */
[----:B------:R-:W-:Y:S01]  /*41c0*/  FMUL.FTZ R35, R36, R39 ;  /* 0x0000002724237220 */ /* 0x000fe20000410000 */
[----:B------:R-:W-:Y:S01]  /*41d0*/  FFMA.FTZ R39, R2, R34, R133 ;  /* 0x0000002202277223 */ /* 0x000fe20000010085 */
[----:B------:R-:W-:Y:S01]  /*41e0*/  FFMA.FTZ R40, R26, R38, R40 ;  /* 0x000000261a287223 */ /* 0x000fe20000010028 */
[----:B------:R-:W-:Y:S01]  /*41f0*/  FFMA.FTZ R117, R0, R33, R117 ;  /* 0x0000002100757223 */ /* 0x000fe20000010075 */
[----:B------:R-:W-:Y:S01]  /*4200*/  FADD.FTZ R116, -R54, R116 ;  /* 0x0000007436747221 */ /* 0x000fe20000010100 */
[----:B------:R-:W-:Y:S01]  /*4210*/  FMUL.FTZ R35, R37, R35 ;  /* 0x0000002325237220 */ /* 0x000fe20000410000 */
[----:B------:R-:W-:Y:S01]  /*4220*/  PRMT R38, R95, 0x7632, R38 ;  /* 0x000076325f267816 */ /* 0x000fe20000000026 */
[----:B------:R-:W-:Y:S01]  /*4230*/  FMUL.FTZ R37, R39, -1.4426950216293334961 ;  /* 0xbfb8aa3b27257820 */ /* 0x000fe20000410000 */
[-C--:B------:R-:W-:Y:S01]  /*4240*/  FFMA.FTZ R114, R55, R44.reuse, R114 ;  /* 0x0000002c37727223 */ /* 0x080fe20000010072 */
[----:B------:R-:W-:Y:S01]  /*4250*/  FADD.FTZ R127, R127, R44 ;  /* 0x0000002c7f7f7221 */ /* 0x000fe20000010000 */
[----:B------:R-:W-:Y:S01]  /*4260*/  FFMA.FTZ R117, R121, R44, R117 ;  /* 0x0000002c79757223 */ /* 0x000fe20000010075 */
[----:B------:R-:W-:Y:S01]  /*4270*/  FMUL.FTZ R116, R4, R116 ;  /* 0x0000007404747220 */ /* 0x000fe20000410000 */
[----:B------:R-:W-:Y:S01]  /*4280*/  PRMT R45, R97, 0x7632, R45 ;  /* 0x00007632612d7816 */ /* 0x000fe2000000002d */
[C---:B------:R-:W-:Y:S01]  /*4290*/  FMUL.FTZ R44, R121.reuse, R44 ;  /* 0x0000002c792c7220 */ /* 0x040fe20000410000 */
[----:B------:R-:W-:Y:S01]  /*42a0*/  SHF.L.U32 R38, R38, 0x10, RZ ;  /* 0x0000001026267819 */ /* 0x000fe200000006ff */
[----:B------:R-:W1:Y:S01]  /*42b0*/  MUFU.EX2 R37, R37 ;  /* 0x0000002500257308 */ /* 0x000e620000000800 */
[----:B------:R-:W-:Y:S01]  /*42c0*/  FFMA.FTZ R126, R121, R116, R132 ;  /* 0x00000074797e7223 */ /* 0x000fe20000010084 */
[----:B------:R-:W-:Y:S01]  /*42d0*/  SHF.L.U32 R45, R45, 0x10, RZ ;  /* 0x000000102d2d7819 */ /* 0x000fe200000006ff */
[----:B------:R-:W-:Y:S01]  /*42e0*/  FFMA.FTZ R55, R55, R44, R40 ;  /* 0x0000002c37377223 */ /* 0x000fe20000010028 */
[----:B------:R-:W-:Y:S01]  /*42f0*/  FMUL.FTZ R110, R41, R110 ;  /* 0x0000006e296e7220 */ /* 0x000fe20000410000 */
[----:B0-----:R-:W-:Y:S01]  /*4300*/  FADD.FTZ R112, R112, 1 ;  /* 0x3f80000070707421 */ /* 0x001fe20000010000 */
[----:B------:R-:W-:Y:S01]  /*4310*/  FADD.FTZ R44, -R54, R38 ;  /* 0x00000026362c7221 */ /* 0x000fe20000010100 */
[----:B------:R-:W-:Y:S01]  /*4320*/  FMUL.FTZ R124, R126, -1.4426950216293334961 ;  /* 0xbfb8aa3b7e7c7820 */ /* 0x000fe20000410000 */
[-C--:B------:R-:W-:Y:S01]  /*4330*/  FMUL.FTZ R38, R2, R35.reuse ;  /* 0x0000002302267220 */ /* 0x080fe20000410000 */
[----:B------:R-:W-:Y:S01]  /*4340*/  FMUL.FTZ R110, R45, R110 ;  /* 0x0000006e2d6e7220 */ /* 0x000fe20000410000 */
[----:B------:R-:W-:Y:S01]  /*4350*/  FMUL.FTZ R44, R4, R44 ;  /* 0x0000002c042c7220 */ /* 0x000fe20000410000 */
[----:B------:R-:W-:Y:S01]  /*4360*/  FFMA.FTZ R117, R2, R35, R117 ;  /* 0x0000002302757223 */ /* 0x000fe20000010075 */
[----:B------:R-:W0:Y:S01]  /*4370*/  MUFU.RCP R112, R112 ;  /* 0x0000007000707308 */ /* 0x000e220000001000 */
[----:B------:R-:W-:Y:S01]  /*4380*/  FFMA.FTZ R55, R29, R38, R55 ;  /* 0x000000261d377223 */ /* 0x000fe20000010037 */
[----:B------:R-:W-:Y:S01]  /*4390*/  FFMA.FTZ R38, R120, R44, R122 ;  /* 0x0000002c78267223 */ /* 0x000fe2000001007a */
[-C--:B------:R-:W-:Y:S01]  /*43a0*/  FFMA.FTZ R118, R119, R110.reuse, R118 ;  /* 0x0000006e77767223 */ /* 0x080fe20000010076 */
[----:B------:R-:W-:Y:S01]  /*43b0*/  FADD.FTZ R48, R48, R110 ;  /* 0x0000006e30307221 */ /* 0x000fe20000010000 */
[CC--:B------:R-:W-:Y:S01]  /*43c0*/  FFMA.FTZ R117, R120.reuse, R110.reuse, R117 ;  /* 0x0000006e78757223 */ /* 0x0c0fe20000010075 */
[----:B------:R-:W-:-:S02]  /*43d0*/  FMUL.FTZ R110, R120, R110 ;  /* 0x0000006e786e7220 */ /* 0x000fc40000410000 */
[----:B------:R-:W5:Y:S01]  /*43e0*/  MUFU.EX2 R124, R124 ;  /* 0x0000007c007c7308 */ /* 0x000f620000000800 */
[----:B------:R-:W-:Y:S01]  /*43f0*/  FMUL.FTZ R130, R38, -1.4426950216293334961 ;  /* 0xbfb8aa3b26827820 */ /* 0x000fe20000410000 */
[----:B------:R-:W-:Y:S01]  /*4400*/  FFMA.FTZ R119, R119, R110, R55 ;  /* 0x0000006e77777223 */ /* 0x000fe20000010037 */
[----:B------:R-:W-:Y:S01]  /*4410*/  IADD3 R110, P0, R154, UR26, RZ ;  /* 0x0000001a9a6e7c10 */ /* 0x000fe2000ff1e0ff */
[----:B-1----:R-:W-:Y:S01]  /*4420*/  FADD.FTZ R45, R37, 1 ;  /* 0x3f800000252d7421 */ /* 0x002fe20000010000 */
[----:B------:R-:W-:Y:S02]  /*4430*/  SHF.L.U32 R36, R98, 0x10, RZ ;  /* 0x0000001062247819 */ /* 0x000fe400000006ff */
[----:B------:R-:W-:Y:S01]  /*4440*/  IADD3.X R111, R155, UR27, RZ, P0, !PT ;  /* 0x0000001b9b6f7c10 */ /* 0x000fe200087fe4ff */
[----:B------:R-:W1:Y:S01]  /*4450*/  MUFU.EX2 R130, R130 ;  /* 0x0000008200827308 */ /* 0x000e620000000800 */
[----:B0-----:R-:W-:Y:S01]  /*4460*/  FADD.FTZ R49, -R112, 1 ;  /* 0x3f80000070317421 */ /* 0x001fe20000010100 */
[----:B------:R-:W-:-:S03]  /*4470*/  FADD.FTZ R36, -R54, R36 ;  /* 0x0000002436247221 */ /* 0x000fc60000010100 */
[----:B------:R-:W4:Y:S03]  /*4480*/  LDG.E.64.CONSTANT R110, desc[UR18][R110.64] ;  /* 0x000000126e6e7981 */ /* 0x000f26000c1e9b00 */
[----:B------:R-:W0:Y:S01]  /*4490*/  MUFU.RCP R45, R45 ;  /* 0x0000002d002d7308 */ /* 0x000e220000001000 */
[----:B-----5:R-:W-:Y:S01]  /*44a0*/  FADD.FTZ R124, R124, 1 ;  /* 0x3f8000007c7c7421 */ /* 0x020fe20000010000 */
[----:B------:R-:W-:Y:S01]  /*44b0*/  FMUL.FTZ R36, R4, R36 ;  /* 0x0000002404247220 */ /* 0x000fe20000410000 */
[----:B------:R-:W-:Y:S01]  /*44c0*/  SHF.L.U32 R37, R99, 0x10, RZ ;  /* 0x0000001063257819 */ /* 0x000fe200000006ff */
[----:B------:R-:W-:Y:S01]  /*44d0*/  FFMA.FTZ R131, R131, R49, 1 ;  /* 0x3f80000083837423 */ /* 0x000fe20000010031 */
[----:B------:R-:W-:Y:S02]  /*44e0*/  IADD3.X R153, RZ, R3, RZ, P5, !PT ;  /* 0x00000003ff997210 */ /* 0x000fe40002ffe4ff */
[----:B------:R-:W-:Y:S01]  /*44f0*/  PRMT R49, R98, 0x7632, R49 ;  /* 0x0000763262317816 */ /* 0x000fe20000000031 */
[----:B------:R-:W-:Y:S01]  /*4500*/  FFMA.FTZ R41, R0, R36, R123 ;  /* 0x0000002400297223 */ /* 0x000fe2000001007b */
[----:B------:R-:W-:Y:S01]  /*4510*/  PRMT R129, R99, 0x7632, R129 ;  /* 0x0000763263817816 */ /* 0x000fe20000000081 */
[----:B------:R-:W5:Y:S01]  /*4520*/  MUFU.RCP R124, R124 ;  /* 0x0000007c007c7308 */ /* 0x000f620000001000 */
[----:B------:R-:W-:Y:S01]  /*4530*/  SHF.L.U64.HI R153, R152, 0x1, R153 ;  /* 0x0000000198997819 */ /* 0x000fe20000010299 */
[----:B------:R-:W-:Y:S01]  /*4540*/  FADD.FTZ R37, -R54, R37 ;  /* 0x0000002536257221 */ /* 0x000fe20000010100 */
[----:B------:R-:W-:-:S02]  /*4550*/  SHF.L.U32 R49, R49, 0x10, RZ ;  /* 0x0000001031317819 */ /* 0x000fc400000006ff */
[----:B------:R-:W-:Y:S01]  /*4560*/  SHF.L.U32 R152, R152, 0x1, RZ ;  /* 0x0000000198987819 */ /* 0x000fe200000006ff */
[----:B------:R-:W-:Y:S01]  /*4570*/  FMUL.FTZ R125, R41, -1.4426950216293334961 ;  /* 0xbfb8aa3b297d7820 */ /* 0x000fe20000410000 */
[----:B------:R-:W-:Y:S01]  /*4580*/  SHF.L.U32 R129, R129, 0x10, RZ ;  /* 0x0000001081817819 */ /* 0x000fe200000006ff */
[----:B-1----:R-:W-:Y:S01]  /*4590*/  FADD.FTZ R130, R130, 1 ;  /* 0x3f80000082827421 */ /* 0x002fe20000010000 */
[----:B------:R-:W-:Y:S01]  /*45a0*/  FMUL.FTZ R131, R112, R131 ;  /* 0x0000008370837220 */ /* 0x000fe20000410000 */
[----:B------:R-:W-:Y:S01]  /*45b0*/  FMUL.FTZ R37, R4, R37 ;  /* 0x0000002504257220 */ /* 0x000fe20000410000 */
[----:B------:R-:W-:Y:S01]  /*45c0*/  IADD3 R112, P0, R152, UR24, RZ ;  /* 0x0000001898707c10 */ /* 0x000fe2000ff1e0ff */
[C---:B------:R-:W-:Y:S01]  /*45d0*/  FADD.FTZ R49, -R54.reuse, R49 ;  /* 0x0000003136317221 */ /* 0x040fe20000010100 */
[----:B0-----:R-:W-:Y:S01]  /*45e0*/  FADD.FTZ R55, -R45, 1 ;  /* 0x3f8000002d377421 */ /* 0x001fe20000010100 */
[----:B------:R-:W-:Y:S01]  /*45f0*/  FADD.FTZ R129, -R54, R129 ;  /* 0x0000008136817221 */ /* 0x000fe20000010100 */
[----:B------:R-:W0:Y:S01]  /*4600*/  MUFU.EX2 R125, R125 ;  /* 0x0000007d007d7308 */ /* 0x000e220000000800 */
[----:B------:R-:W-:Y:S01]  /*4610*/  FFMA.FTZ R40, R2, R37, R133 ;  /* 0x0000002502287223 */ /* 0x000fe20000010085 */
[----:B------:R-:W-:Y:S01]  /*4620*/  IADD3.X R113, R153, UR25, RZ, P0, !PT ;  /* 0x0000001999717c10 */ /* 0x000fe200087fe4ff */
[C---:B------:R-:W-:Y:S01]  /*4630*/  FMUL.FTZ R49, R4.reuse, R49 ;  /* 0x0000003104317220 */ /* 0x040fe20000410000 */
[----:B------:R-:W-:Y:S01]  /*4640*/  FFMA.FTZ R39, R39, R55, 1 ;  /* 0x3f80000027277423 */ /* 0x000fe20000010037 */
[----:B------:R-:W-:-:S03]  /*4650*/  FMUL.FTZ R129, R4, R129 ;  /* 0x0000008104817220 */ /* 0x000fc60000410000 */
[----:B------:R-:W1:Y:S01]  /*4660*/  MUFU.RCP R130, R130 ;  /* 0x0000008200827308 */ /* 0x000e620000001000 */
[----:B------:R-:W-:Y:S01]  /*4670*/  FMUL.FTZ R115, R40, -1.4426950216293334961 ;  /* 0xbfb8aa3b28737820 */ /* 0x000fe20000410000 */
[----:B------:R-:W-:Y:S01]  /*4680*/  FFMA.FTZ R55, R121, R49, R132 ;  /* 0x0000003179377223 */ /* 0x000fe20000010084 */
[----:B------:R-:W-:Y:S01]  /*4690*/  FMUL.FTZ R39, R45, R39 ;  /* 0x000000272d277220 */ /* 0x000fe20000410000 */
[----:B------:R-:W4:Y:S01]  /*46a0*/  LDG.E.64.CONSTANT R112, desc[UR18][R112.64] ;  /* 0x0000001270707981 */ /* 0x000f22000c1e9b00 */
[----:B------:R-:W-:Y:S01]  /*46b0*/  FFMA.FTZ R45, R120, R129, R122 ;  /* 0x00000081782d7223 */ /* 0x000fe2000001007a */
[----:B-----5:R-:W-:Y:S01]  /*46c0*/  FADD.FTZ R134, -R124, 1 ;  /* 0x3f8000007c867421 */ /* 0x020fe20000010100 */
[----:B------:R-:W-:Y:S01]  /*46d0*/  FMUL.FTZ R128, R55, -1.4426950216293334961 ;  /* 0xbfb8aa3b37807820 */ /* 0x000fe20000410000 */
[----:B------:R-:W5:Y:S01]  /*46e0*/  MUFU.EX2 R115, R115 ;  /* 0x0000007300737308 */ /* 0x000f620000000800 */
[----:B------:R-:W-:Y:S01]  /*46f0*/  FMUL.FTZ R135, R45, -1.4426950216293334961 ;  /* 0xbfb8aa3b2d877820 */ /* 0x000fe20000410000 */
[----:B------:R-:W-:-:S04]  /*4700*/  FFMA.FTZ R134, R126, R134, 1 ;  /* 0x3f8000007e867423 */ /* 0x000fc80000010086 */
[----:B------:R-:W-:Y:S02]  /*4710*/  FMUL.FTZ R134, R124, R134 ;  /* 0x000000867c867220 */ /* 0x000fe40000410000 */
[----:B------:R-:W-:Y:S01]  /*4720*/  MUFU.EX2 R128, R128 ;  /* 0x0000008000807308 */ /* 0x000fe20000000800 */
[----:B0-----:R-:W-:Y:S01]  /*4730*/  FADD.FTZ R124, R125, 1 ;  /* 0x3f8000007d7c7421 */ /* 0x001fe20000010000 */
[----:B-1----:R-:W-:-:S06]  /*4740*/  FADD.FTZ R125, -R130, 1 ;  /* 0x3f800000827d7421 */ /* 0x002fcc0000010100 */
[----:B------:R0:W1:Y:S01]  /*4750*/  MUFU.EX2 R126, R135 ;  /* 0x00000087007e7308 */ /* 0x0000620000000800 */
[----:B------:R-:W-:Y:S01]  /*4760*/  FFMA.FTZ R125, R38, R125, 1 ;  /* 0x3f800000267d7423 */ /* 0x000fe2000001007d */
[----:B------:R-:W-:Y:S01]  /*4770*/  SHF.L.U32 R38, R100, 0x10, RZ ;  /* 0x0000001064267819 */ /* 0x000fe200000006ff */
[----:B-----5:R-:W-:Y:S02]  /*4780*/  FADD.FTZ R115, R115, 1 ;  /* 0x3f80000073737421 */ /* 0x020fe40000010000 */
[----:B------:R-:W-:Y:S02]  /*4790*/  FMUL.FTZ R130, R130, R125 ;  /* 0x0000007d82827220 */ /* 0x000fe40000410000 */
[----:B------:R-:W-:Y:S01]  /*47a0*/  FMUL.FTZ R38, R38, R131 ;  /* 0x0000008326267220 */ /* 0x000fe20000410000 */
[----:B0-----:R-:W-:Y:S02]  /*47b0*/  PRMT R135, R100, 0x7632, R135 ;  /* 0x0000763264877816 */ /* 0x001fe40000000087 */
[----:B------:R-:W-:Y:S01]  /*47c0*/  SHF.L.U32 R131, R101, 0x10, RZ ;  /* 0x0000001065837819 */ /* 0x000fe200000006ff */
[----:B------:R0:W5:Y:S01]  /*47d0*/  MUFU.RCP R125, R115 ;  /* 0x00000073007d7308 */ /* 0x0001620000001000 */
[----:B------:R-:W-:Y:S01]  /*47e0*/  SHF.L.U32 R135, R135, 0x10, RZ ;  /* 0x0000001087877819 */ /* 0x000fe200000006ff */
[----:B-1----:R-:W-:-:S02]  /*47f0*/  FADD.FTZ R126, R126, 1 ;  /* 0x3f8000007e7e7421 */ /* 0x002fc40000010000 */
[----:B------:R-:W-:Y:S01]  /*4800*/  FMUL.FTZ R39, R131, R39 ;  /* 0x0000002783277220 */ /* 0x000fe20000410000 */
[----:B0-----:R-:W-:Y:S01]  /*4810*/  FADD.FTZ R115, R128, 1 ;  /* 0x3f80000080737421 */ /* 0x001fe20000010000 */
[C---:B------:R-:W-:Y:S01]  /*4820*/  FMUL.FTZ R128, R0.reuse, R38 ;  /* 0x0000002600807220 */ /* 0x040fe20000410000 */
[----:B------:R-:W-:Y:S01]  /*4830*/  FMUL.FTZ R134, R135, R134 ;  /* 0x0000008687867220 */ /* 0x000fe20000410000 */
[----:B------:R-:W-:Y:S01]  /*4840*/  FFMA.FTZ R131, R0, R38, R117 ;  /* 0x0000002600837223 */ /* 0x000fe20000010075 */
[----:B------:R-:W0:Y:S01]  /*4850*/  MUFU.RCP R124, R124 ;  /* 0x0000007c007c7308 */ /* 0x000e220000001000 */
[----:B------:R-:W-:Y:S01]  /*4860*/  PRMT R135, R101, 0x7632, R135 ;  /* 0x0000763265877816 */ /* 0x000fe20000000087 */
[----:B------:R-:W-:Y:S01]  /*4870*/  FFMA.FTZ R119, R32, R128, R119 ;  /* 0x0000008020777223 */ /* 0x000fe20000010077 */
[----:B------:R-:W-:-:S05]  /*4880*/  FMUL.FTZ R128, R121, R134 ;  /* 0x0000008679807220 */ /* 0x000fca0000410000 */
[----:B------:R1:W2:Y:S01]  /*4890*/  MUFU.RCP R117, R126 ;  /* 0x0000007e00757308 */ /* 0x0002a20000001000 */
[----:B------:R-:W-:Y:S01]  /*48a0*/  SHF.L.U32 R135, R135, 0x10, RZ ;  /* 0x0000001087877819 */ /* 0x000fe200000006ff */
[----:B------:R-:W-:-:S06]  /*48b0*/  FFMA.FTZ R119, R116, R128, R119 ;  /* 0x0000008074777223 */ /* 0x000fcc0000010077 */
[----:B------:R-:W2:Y:S01]  /*48c0*/  MUFU.RCP R115, R115 ;  /* 0x0000007300737308 */ /* 0x000ea20000001000 */
[-C--:B-1----:R-:W-:Y:S01]  /*48d0*/  FMUL.FTZ R126, R2, R39.reuse ;  /* 0x00000027027e7220 */ /* 0x082fe20000410000 */
[----:B------:R-:W-:Y:S01]  /*48e0*/  FFMA.FTZ R131, R121, R134, R131 ;  /* 0x0000008679837223 */ /* 0x000fe20000010083 */
[----:B------:R-:W-:Y:S01]  /*48f0*/  FMUL.FTZ R130, R135, R130 ;  /* 0x0000008287827220 */ /* 0x000fe20000410000 */
[----:B------:R-:W-:Y:S01]  /*4900*/  FFMA.FTZ R114, R116, R134, R114 ;  /* 0x0000008674727223 */ /* 0x000fe20000010072 */
[----:B------:R-:W-:Y:S01]  /*4910*/  FFMA.FTZ R119, R34, R126, R119 ;  /* 0x0000007e22777223 */ /* 0x000fe20000010077 */
[----:B------:R-:W-:Y:S01]  /*4920*/  FFMA.FTZ R116, R2, R39, R131 ;  /* 0x0000002702747223 */ /* 0x000fe20000010083 */
[----:B-----5:R-:W-:Y:S01]  /*4930*/  FADD.FTZ R126, -R125, 1 ;  /* 0x3f8000007d7e7421 */ /* 0x020fe20000010100 */
[-C--:B------:R-:W-:Y:S01]  /*4940*/  FMUL.FTZ R131, R120, R130.reuse ;  /* 0x0000008278837220 */ /* 0x080fe20000410000 */
[-C--:B------:R-:W-:Y:S01]  /*4950*/  FFMA.FTZ R118, R44, R130.reuse, R118 ;  /* 0x000000822c767223 */ /* 0x080fe20000010076 */
[----:B------:R-:W-:Y:S01]  /*4960*/  FADD.FTZ R48, R48, R130 ;  /* 0x0000008230307221 */ /* 0x000fe20000010000 */
[----:B------:R-:W-:Y:S01]  /*4970*/  FFMA.FTZ R130, R120, R130, R116 ;  /* 0x0000008278827223 */ /* 0x000fe20000010074 */
[----:B------:R-:W-:Y:S01]  /*4980*/  FFMA.FTZ R126, R40, R126, 1 ;  /* 0x3f800000287e7423 */ /* 0x000fe2000001007e */
[----:B0-----:R-:W-:Y:S01]  /*4990*/  FADD.FTZ R116, -R124, 1 ;  /* 0x3f8000007c747421 */ /* 0x001fe20000010100 */
[----:B--2---:R-:W-:Y:S01]  /*49a0*/  FADD.FTZ R40, -R117, 1 ;  /* 0x3f80000075287421 */ /* 0x004fe20000010100 */
[----:B------:R-:W-:Y:S01]  /*49b0*/  FFMA.FTZ R131, R44, R131, R119 ;  /* 0x000000832c837223 */ /* 0x000fe20000010077 */
[----:B------:R-:W-:Y:S01]  /*49c0*/  FADD.FTZ R44, -R115, 1 ;  /* 0x3f800000732c7421 */ /* 0x000fe20000010100 */
[----:B------:R-:W-:Y:S01]  /*49d0*/  FFMA.FTZ R116, R41, R116, 1 ;  /* 0x3f80000029747423 */ /* 0x000fe20000010074 */
[----:B------:R-:W-:Y:S01]  /*49e0*/  FFMA.FTZ R40, R45, R40, 1 ;  /* 0x3f8000002d287423 */ /* 0x000fe20000010028 */
[C---:B------:R-:W-:Y:S01]  /*49f0*/  PRMT R45, R102.reuse, 0x7632, R45 ;  /* 0x00007632662d7816 */ /* 0x040fe2000000002d */
[----:B------:R-:W-:Y:S01]  /*4a00*/  FFMA.FTZ R44, R55, R44, 1 ;  /* 0x3f800000372c7423 */ /* 0x000fe2000001002c */
[----:B------:R-:W-:Y:S01]  /*4a10*/  SHF.L.U32 R55, R102, 0x10, RZ ;  /* 0x0000001066377819 */ /* 0x000fe200000006ff */
[----:B------:R-:W-:Y:S01]  /*4a20*/  FMUL.FTZ R116, R124, R116 ;  /* 0x000000747c747220 */ /* 0x000fe20000410000 */
[----:B------:R-:W-:Y:S01]  /*4a30*/  SHF.L.U32 R41, R104, 0x10, RZ ;  /* 0x0000001068297819 */ /* 0x000fe200000006ff */
[----:B------:R-:W-:Y:S01]  /*4a40*/  FMUL.FTZ R44, R115, R44 ;  /* 0x0000002c732c7220 */ /* 0x000fe20000410000 */
[----:B------:R-:W-:Y:S01]  /*4a50*/  SHF.L.U32 R45, R45, 0x10, RZ ;  /* 0x000000102d2d7819 */ /* 0x000fe200000006ff */
[----:B------:R-:W-:Y:S01]  /*4a60*/  FMUL.FTZ R128, R117, R40 ;  /* 0x0000002875807220 */ /* 0x000fe20000410000 */
[----:B------:R-:W-:Y:S01]  /*4a70*/  FMUL.FTZ R40, R55, R116 ;  /* 0x0000007437287220 */ /* 0x000fe20000410000 */
[----:B------:R-:W-:Y:S01]  /*4a80*/  FADD.FTZ R41, -R54, R41 ;  /* 0x0000002936297221 */ /* 0x000fe20000010100 */
[----:B------:R-:W-:Y:S01]  /*4a90*/  SHF.L.U32 R55, R105, 0x10, RZ ;  /* 0x0000001069377819 */ /* 0x000fe200000006ff */
[----:B------:R-:W-:Y:S01]  /*4aa0*/  FMUL.FTZ R116, R45, R44 ;  /* 0x0000002c2d747220 */ /* 0x000fe20000410000 */
[----:B------:R-:W-:Y:S01]  /*4ab0*/  PRMT R45, R104, 0x7632, R45 ;  /* 0x00007632682d7816 */ /* 0x000fe2000000002d */
[----:B------:R-:W-:Y:S01]  /*4ac0*/  FMUL.FTZ R41, R4, R41 ;  /* 0x0000002904297220 */ /* 0x000fe20000410000 */
[----:B------:R-:W-:Y:S01]  /*4ad0*/  PRMT R115, R103, 0x7632, R115 ;  /* 0x0000763267737816 */ /* 0x000fe20000000073 */
[----:B------:R-:W-:Y:S01]  /*4ae0*/  FADD.FTZ R55, -R54, R55 ;  /* 0x0000003736377221 */ /* 0x000fe20000010100 */
[----:B------:R-:W-:-:S02]  /*4af0*/  SHF.L.U32 R45, R45, 0x10, RZ ;  /* 0x000000102d2d7819 */ /* 0x000fc400000006ff */
[----:B------:R-:W-:Y:S01]  /*4b00*/  IADD3.X R150, RZ, R3, RZ, P1, !PT ;  /* 0x00000003ff967210 */ /* 0x000fe20000ffe4ff */
[----:B------:R-:W-:Y:S01]  /*4b10*/  FFMA.FTZ R117, R0, R41, R123 ;  /* 0x0000002900757223 */ /* 0x000fe2000001007b */
[----:B------:R-:W-:Y:S01]  /*4b20*/  SHF.L.U32 R115, R115, 0x10, RZ ;  /* 0x0000001073737819 */ /* 0x000fe200000006ff */
[----:B------:R-:W-:Y:S01]  /*4b30*/  FMUL.FTZ R55, R4, R55 ;  /* 0x0000003704377220 */ /* 0x000fe20000410000 */
[----:B------:R-:W-:Y:S01]  /*4b40*/  STL [R1+0xc], R46 ;  /* 0x00000c2e01007387 */ /* 0x000fe20000100800 */
[----:B------:R-:W-:Y:S01]  /*4b50*/  FMUL.FTZ R44, R0, R40 ;  /* 0x00000028002c7220 */ /* 0x000fe20000410000 */
[----:B------:R-:W-:Y:S01]  /*4b60*/  SHF.L.U64.HI R150, R149, 0x1, R150 ;  /* 0x0000000195967819 */ /* 0x000fe20000010296 */
[----:B------:R-:W-:Y:S01]  /*4b70*/  FMUL.FTZ R124, R125, R126 ;  /* 0x0000007e7d7c7220 */ /* 0x000fe20000410000 */
[----:B------:R-:W-:Y:S01]  /*4b80*/  STL [R1+0x8], R47 ;  /* 0x0000082f01007387 */ /* 0x000fe20000100800 */
[----:B------:R-:W-:Y:S01]  /*4b90*/  FADD.FTZ R45, -R54, R45 ;  /* 0x0000002d362d7221 */ /* 0x000fe20000010100 */
[----:B------:R-:W-:Y:S01]  /*4ba0*/  SHF.L.U32 R149, R149, 0x1, RZ ;  /* 0x0000000195957819 */ /* 0x000fe200000006ff */
[----:B------:R-:W-:Y:S01]  /*4bb0*/  FMUL.FTZ R125, R117, -1.4426950216293334961 ;  /* 0xbfb8aa3b757d7820 */ /* 0x000fe20000410000 */
[----:B------:R-:W-:Y:S01]  /*4bc0*/  STL [R1+0x4], R42 ;  /* 0x0000042a01007387 */ /* 0x000fe20000100800 */
[----:B------:R-:W-:Y:S01]  /*4bd0*/  FMUL.FTZ R128, R115, R128 ;  /* 0x0000008073807220 */ /* 0x000fe20000410000 */
[----:B------:R-:W-:Y:S01]  /*4be0*/  FFMA.FTZ R119, R2, R55, R133 ;  /* 0x0000003702777223 */ /* 0x000fe20000010085 */
[----:B------:R-:W-:Y:S01]  /*4bf0*/  FFMA.FTZ R131, R36, R44, R131 ;  /* 0x0000002c24837223 */ /* 0x000fe20000010083 */
[----:B------:R0:W-:Y:S01]  /*4c00*/  STL [R1], R43 ;  /* 0x0000002b01007387 */ /* 0x0001e20000100800 */
[-C--:B------:R-:W-:Y:S01]  /*4c10*/  FMUL.FTZ R115, R121, R116.reuse ;  /* 0x0000007479737220 */ /* 0x080fe20000410000 */
[----:B------:R-:W-:Y:S01]  /*4c20*/  FMUL.FTZ R45, R4, R45 ;  /* 0x0000002d042d7220 */ /* 0x000fe20000410000 */
[----:B------:R-:W-:Y:S01]  /*4c30*/  FMUL.FTZ R126, R119, -1.4426950216293334961 ;  /* 0xbfb8aa3b777e7820 */ /* 0x000fe20000410000 */
[----:B------:R-:W1:Y:S01]  /*4c40*/  MUFU.EX2 R125, R125 ;  /* 0x0000007d007d7308 */ /* 0x000e620000000800 */
[C---:B------:R-:W-:Y:S01]  /*4c50*/  FFMA.FTZ R131, R49.reuse, R115, R131 ;  /* 0x0000007331837223 */ /* 0x040fe20000010083 */
[----:B0-----:R-:W-:Y:S01]  /*4c60*/  FFMA.FTZ R43, R49, R116, R114 ;  /* 0x00000074312b7223 */ /* 0x001fe20000010072 */
[----:B------:R-:W-:Y:S01]  /*4c70*/  IADD3 R114, P0, R149, UR24, RZ ;  /* 0x0000001895727c10 */ /* 0x000fe2000ff1e0ff */
[----:B------:R-:W-:-:S03]  /*4c80*/  FFMA.FTZ R3, R121, R45, R132 ;  /* 0x0000002d79037223 */ /* 0x000fc60000010084 */
[----:B------:R-:W-:Y:S01]  /*4c90*/  IADD3.X R115, R150, UR25, RZ, P0, !PT ;  /* 0x0000001996737c10 */ /* 0x000fe200087fe4ff */
[----:B------:R-:W0:Y:S01]  /*4ca0*/  MUFU.EX2 R126, R126 ;  /* 0x0000007e007e7308 */ /* 0x000e220000000800 */
[----:B------:R-:W-:Y:S01]  /*4cb0*/  PRMT R44, R105, 0x7632, R44 ;  /* 0x00007632692c7816 */ /* 0x000fe2000000002c */
[----:B------:R-:W-:-:S03]  /*4cc0*/  FMUL.FTZ R135, R3, -1.4426950216293334961 ;  /* 0xbfb8aa3b03877820 */ /* 0x000fc60000410000 */
[----:B------:R-:W2:Y:S01]  /*4cd0*/  LDG.E.64.CONSTANT R114, desc[UR18][R114.64] ;  /* 0x0000001272727981 */ /* 0x000ea2000c1e9b00 */
[----:B------:R-:W-:Y:S02]  /*4ce0*/  SHF.L.U32 R44, R44, 0x10, RZ ;  /* 0x000000102c2c7819 */ /* 0x000fe400000006ff */
[----:B------:R-:W5:Y:S01]  /*4cf0*/  MUFU.EX2 R135, R135 ;  /* 0x0000008700877308 */ /* 0x000f620000000800 */
[----:B------:R-:W-:Y:S02]  /*4d00*/  SHF.L.U32 R140, R103, 0x10, RZ ;  /* 0x00000010678c7819 */ /* 0x000fe400000006ff */
[----:B------:R-:W-:Y:S01]  /*4d10*/  FADD.FTZ R44, -R54, R44 ;  /* 0x0000002c362c7221 */ /* 0x000fe20000010100 */
[----:B-1----:R-:W-:Y:S02]  /*4d20*/  FADD.FTZ R125, R125, 1 ;  /* 0x3f8000007d7d7421 */ /* 0x002fe40000010000 */
[----:B------:R-:W-:Y:S01]  /*4d30*/  FMUL.FTZ R124, R140, R124 ;  /* 0x0000007c8c7c7220 */ /* 0x000fe20000410000 */
[----:B------:R-:W-:Y:S01]  /*4d40*/  FMUL.FTZ R44, R4, R44 ;  /* 0x0000002c042c7220 */ /* 0x000fe20000410000 */
[----:B0-----:R-:W-:-:S02]  /*4d50*/  FADD.FTZ R126, R126, 1 ;  /* 0x3f8000007e7e7421 */ /* 0x001fc40000010000 */
[----:B------:R-:W-:Y:S01]  /*4d60*/  FMUL.FTZ R140, R2, R124 ;  /* 0x0000007c028c7220 */ /* 0x000fe20000410000 */
[C---:B------:R-:W-:Y:S01]  /*4d70*/  FFMA.FTZ R49, R120.reuse, R44, R122 ;  /* 0x0000002c78317223 */ /* 0x040fe2000001007a */
[----:B------:R-:W0:Y:S01]  /*4d80*/  MUFU.RCP R125, R125 ;  /* 0x0000007d007d7308 */ /* 0x000e220000001000 */
[----:B------:R-:W-:Y:S01]  /*4d90*/  FADD.FTZ R127, R127, R134 ;  /* 0x000000867f7f7221 */ /* 0x000fe20000010000 */
[----:B------:R-:W-:Y:S01]  /*4da0*/  FFMA.FTZ R131, R37, R140, R131 ;  /* 0x0000008c25837223 */ /* 0x000fe20000010083 */
[----:B------:R-:W-:Y:S01]  /*4db0*/  FMUL.FTZ R134, R49, -1.4426950216293334961 ;  /* 0xbfb8aa3b31867820 */ /* 0x000fe20000410000 */
[----:B------:R-:W-:Y:S01]  /*4dc0*/  FMUL.FTZ R140, R120, R128 ;  /* 0x00000080788c7220 */ /* 0x000fe20000410000 */
[----:B-----5:R-:W-:-:S03]  /*4dd0*/  FADD.FTZ R135, R135, 1 ;  /* 0x3f80000087877421 */ /* 0x020fc60000010000 */
[----:B------:R-:W1:Y:S01]  /*4de0*/  MUFU.RCP R126, R126 ;  /* 0x0000007e007e7308 */ /* 0x000e620000001000 */
[C---:B------:R-:W-:Y:S01]  /*4df0*/  FFMA.FTZ R131, R129.reuse, R140, R131 ;  /* 0x0000008c81837223 */ /* 0x040fe20000010083 */
[----:B------:R-:W-:Y:S01]  /*4e00*/  FFMA.FTZ R129, R129, R128, R118 ;  /* 0x0000008081817223 */ /* 0x000fe20000010076 */
[----:B------:R-:W-:-:S05]  /*4e10*/  FFMA.FTZ R130, R0, R40, R130 ;  /* 0x0000002800827223 */ /* 0x000fca0000010082 */
[----:B------:R-:W5:Y:S01]  /*4e20*/  MUFU.EX2 R134, R134 ;  /* 0x0000008600867308 */ /* 0x000f620000000800 */
[----:B------:R-:W-:-:S07]  /*4e30*/  FADD.FTZ R42, R127, R116 ;  /* 0x000000747f2a7221 */ /* 0x000fce0000010000 */
[----:B------:R-:W3:Y:S01]  /*4e40*/  MUFU.RCP R118, R135 ;  /* 0x0000008700767308 */ /* 0x000ee20000001000 */
[----:B------:R-:W-:Y:S01]  /*4e50*/  FFMA.FTZ R130, R121, R116, R130 ;  /* 0x0000007479827223 */ /* 0x000fe20000010082 */
[----:B0-----:R-:W-:-:S04]  /*4e60*/  FADD.FTZ R116, -R125, 1 ;  /* 0x3f8000007d747421 */ /* 0x001fc80000010100 */
[----:B------:R-:W-:Y:S01]  /*4e70*/  FFMA.FTZ R117, R117, R116, 1 ;  /* 0x3f80000075757423 */ /* 0x000fe20000010074 */
[----:B-1----:R-:W-:Y:S01]  /*4e80*/  FADD.FTZ R116, -R126, 1 ;  /* 0x3f8000007e747421 */ /* 0x002fe20000010100 */
[----:B-----5:R-:W-:Y:S02]  /*4e90*/  FADD.FTZ R134, R134, 1 ;  /* 0x3f80000086867421 */ /* 0x020fe40000010000 */
[----:B------:R-:W-:Y:S01]  /*4ea0*/  FMUL.FTZ R125, R125, R117 ;  /* 0x000000757d7d7220 */ /* 0x000fe20000410000 */
[----:B------:R-:W-:Y:S01]  /*4eb0*/  FFMA.FTZ R119, R119, R116, 1 ;  /* 0x3f80000077777423 */ /* 0x000fe20000010074 */
[----:B------:R-:W-:Y:S01]  /*4ec0*/  IADD3 R116, P0, R152, UR26, RZ ;  /* 0x0000001a98747c10 */ /* 0x000fe2000ff1e0ff */
[----:B------:R-:W0:Y:S01]  /*4ed0*/  MUFU.RCP R127, R134 ;  /* 0x00000086007f7308 */ /* 0x000e220000001000 */
[----:B---3--:R-:W-:-:S04]  /*4ee0*/  FADD.FTZ R117, -R118, 1 ;  /* 0x3f80000076757421 */ /* 0x008fc80000010100 */
[----:B------:R-:W-:Y:S01]  /*4ef0*/  FFMA.FTZ R140, R3, R117, 1 ;  /* 0x3f800000038c7423 */ /* 0x000fe20000010075 */
[----:B------:R-:W-:-:S06]  /*4f00*/  IADD3.X R117, R153, UR27, RZ, P0, !PT ;  /* 0x0000001b99757c10 */ /* 0x000fcc00087fe4ff */
[----:B------:R-:W3:Y:S01]  /*4f10*/  LDG.E.64.CONSTANT R116, desc[UR18][R116.64] ;  /* 0x0000001274747981 */ /* 0x000ee2000c1e9b00 */
[----:B------:R-:W-:Y:S01]  /*4f20*/  FMUL.FTZ R126, R126, R119 ;  /* 0x000000777e7e7220 */ /* 0x000fe20000410000 */
[----:B0-----:R-:W-:Y:S01]  /*4f30*/  FADD.FTZ R119, -R127, 1 ;  /* 0x3f8000007f777421 */ /* 0x001fe20000010100 */
[----:B------:R-:W-:Y:S01]  /*4f40*/  FMUL.FTZ R140, R118, R140 ;  /* 0x0000008c768c7220 */ /* 0x000fe20000410000 */
[----:B------:R-:W-:Y:S02]  /*4f50*/  SHF.L.U32 R118, R107, 0x10, RZ ;  /* 0x000000106b767819 */ /* 0x000fe400000006ff */
[----:B------:R-:W-:-:S04]  /*4f60*/  FFMA.FTZ R119, R49, R119, 1 ;  /* 0x3f80000031777423 */ /* 0x000fc80000010077 */
[----:B------:R-:W-:Y:S01]  /*4f70*/  FMUL.FTZ R135, R127, R119 ;  /* 0x000000777f877220 */ /* 0x000fe20000410000 */
[----:B------:R-:W-:Y:S01]  /*4f80*/  SHF.L.U32 R119, R106, 0x10, RZ ;  /* 0x000000106a777819 */ /* 0x000fe200000006ff */
[----:B------:R-:W-:Y:S01]  /*4f90*/  FMUL.FTZ R126, R118, R126 ;  /* 0x0000007e767e7220 */ /* 0x000fe20000410000 */
[----:B------:R-:W-:-:S03]  /*4fa0*/  IADD3 R118, P0, R149, UR26, RZ ;  /* 0x0000001a95767c10 */ /* 0x000fc6000ff1e0ff */
[----:B------:R-:W-:Y:S01]  /*4fb0*/  FMUL.FTZ R125, R119, R125 ;  /* 0x0000007d777d7220 */ /* 0x000fe20000410000 */
[----:B------:R-:W-:-:S06]  /*4fc0*/  IADD3.X R119, R150, UR27, RZ, P0, !PT ;  /* 0x0000001b96777c10 */ /* 0x000fcc00087fe4ff */
[----:B------:R-:W5:Y:S01]  /*4fd0*/  LDG.E.64.CONSTANT R118, desc[UR18][R118.64] ;  /* 0x0000001276767981 */ /* 0x000f62000c1e9b00 */
[----:B------:R-:W-:Y:S02]  /*4fe0*/  PRMT R49, R106, 0x7632, R49 ;  /* 0x000076326a317816 */ /* 0x000fe40000000031 */
[----:B------:R-:W-:Y:S02]  /*4ff0*/  PRMT R3, R107, 0x7632, R3 ;  /* 0x000076326b037816 */ /* 0x000fe40000000003 */
[----:B------:R-:W-:Y:S02]  /*5000*/  SHF.L.U32 R49, R49, 0x10, RZ ;  /* 0x0000001031317819 */ /* 0x000fe400000006ff */
[----:B------:R-:W-:-:S03]  /*5010*/  SHF.L.U32 R3, R3, 0x10, RZ ;  /* 0x0000001003037819 */ /* 0x000fc600000006ff */
[----:B------:R-:W-:Y:S01]  /*5020*/  FMUL.FTZ R140, R49, R140 ;  /* 0x0000008c318c7220 */ /* 0x000fe20000410000 */
[----:B------:R-:W-:Y:S01]  /*5030*/  FMUL.FTZ R49, R0, R125 ;  /* 0x0000007d00317220 */ /* 0x000fe20000410000 */
[----:B------:R-:W-:Y:S01]  /*5040*/  FMUL.FTZ R135, R3, R135 ;  /* 0x0000008703877220 */ /* 0x000fe20000410000 */
[C---:B----4-:R-:W-:Y:S02]  /*5050*/  SHF.L.U32 R3, R108.reuse, 0x10, RZ ;  /* 0x000000106c037819 */ /* 0x050fe400000006ff */
[----:B------:R-:W-:Y:S01]  /*5060*/  FFMA.FTZ R131, R41, R49, R131 ;  /* 0x0000003129837223 */ /* 0x000fe20000010083 */
[----:B------:R-:W-:Y:S02]  /*5070*/  PRMT R49, R108, 0x7632, R49 ;  /* 0x000076326c317816 */ /* 0x000fe40000000031 */
[----:B------:R-:W-:Y:S02]  /*5080*/  FADD.FTZ R3, -R54, R3 ;  /* 0x0000000336037221 */ /* 0x000fe40000010100 */
[----:B------:R-:W-:Y:S01]  /*5090*/  SHF.L.U32 R49, R49, 0x10, RZ ;  /* 0x0000001031317819 */ /* 0x000fe200000006ff */
[----:B------:R-:W-:Y:S01]  /*50a0*/  FFMA.FTZ R130, R2, R124, R130 ;  /* 0x0000007c02827223 */ /* 0x000fe20000010082 */
[----:B------:R-:W-:Y:S01]  /*50b0*/  PRMT R134, R109, 0x7632, R134 ;  /* 0x000076326d867816 */ /* 0x000fe20000000086 */
[----:B------:R-:W-:Y:S01]  /*50c0*/  FMUL.FTZ R3, R4, R3 ;  /* 0x0000000304037220 */ /* 0x000fe20000410000 */
[----:B------:R-:W-:Y:S01]  /*50d0*/  FADD.FTZ R48, R48, R128 ;  /* 0x0000008030307221 */ /* 0x000fe20000010000 */
[----:B------:R-:W-:Y:S01]  /*50e0*/  FADD.FTZ R49, -R54, R49 ;  /* 0x0000003136317221 */ /* 0x000fe20000010100 */
[----:B------:R-:W-:Y:S01]  /*50f0*/  FFMA.FTZ R128, R120, R128, R130 ;  /* 0x0000008078807223 */ /* 0x000fe20000010082 */
[----:B------:R-:W-:Y:S01]  /*5100*/  SHF.L.U32 R134, R134, 0x10, RZ ;  /* 0x0000001086867819 */ /* 0x000fe200000006ff */
[----:B------:R-:W-:Y:S01]  /*5110*/  FFMA.FTZ R130, R0, R3, R123 ;  /* 0x0000000300827223 */ /* 0x000fe2000001007b */
[----:B------:R-:W-:-:S03]  /*5120*/  FMUL.FTZ R49, R4, R49 ;  /* 0x0000003104317220 */ /* 0x000fc60000410000 */
[----:B------:R-:W-:Y:S01]  /*5130*/  FMUL.FTZ R165, R130, -1.4426950216293334961 ;  /* 0xbfb8aa3b82a57820 */ /* 0x000fe20000410000 */
[----:B------:R-:W-:Y:S01]  /*5140*/  FADD.FTZ R134, -R54, R134 ;  /* 0x0000008636867221 */ /* 0x000fe20000010100 */
[----:B------:R-:W-:Y:S01]  /*5150*/  FFMA.FTZ R162, R121, R49, R132 ;  /* 0x0000003179a27223 */ /* 0x000fe20000010084 */
[----:B------:R-:W-:Y:S02]  /*5160*/  SHF.L.U32 R127, R109, 0x10, RZ ;  /* 0x000000106d7f7819 */ /* 0x000fe400000006ff */
[----:B------:R-:W-:Y:S01]  /*5170*/  FMUL.FTZ R134, R4, R134 ;  /* 0x0000008604867220 */ /* 0x000fe20000410000 */
[----:B------:R-:W-:Y:S01]  /*5180*/  FMUL.FTZ R163, R162, -1.4426950216293334961 ;  /* 0xbfb8aa3ba2a37820 */ /* 0x000fe20000410000 */
[----:B------:R-:W0:Y:S02]  /*5190*/  MUFU.EX2 R165, R165 ;  /* 0x000000a500a57308 */ /* 0x000e240000000800 */
[----:B------:R-:W-:Y:S01]  /*51a0*/  FFMA.FTZ R141, R120, R134, R122 ;  /* 0x00000086788d7223 */ /* 0x000fe2000001007a */
[----:B------:R-:W-:-:S03]  /*51b0*/  FADD.FTZ R127, -R54, R127 ;  /* 0x0000007f367f7221 */ /* 0x000fc60000010100 */
[----:B------:R-:W-:Y:S02]  /*51c0*/  FMUL.FTZ R160, R141, -1.4426950216293334961 ;  /* 0xbfb8aa3b8da07820 */ /* 0x000fe40000410000 */
[----:B------:R-:W1:Y:S01]  /*51d0*/  MUFU.EX2 R163, R163 ;  /* 0x000000a300a37308 */ /* 0x000e620000000800 */
[----:B------:R-:W-:Y:S01]  /*51e0*/  FMUL.FTZ R127, R4, R127 ;  /* 0x0000007f047f7220 */ /* 0x000fe20000410000 */
[----:B------:R-:W-:-:S03]  /*51f0*/  FMUL.FTZ R164, R121, R140 ;  /* 0x0000008c79a47220 */ /* 0x000fc60000410000 */
[----:B------:R-:W-:-:S03]  /*5200*/  FFMA.FTZ R161, R2, R127, R133 ;  /* 0x0000007f02a17223 */ /* 0x000fc60000010085 */
[----:B------:R-:W4:Y:S01]  /*5210*/  MUFU.EX2 R160, R160 ;  /* 0x000000a000a07308 */ /* 0x000f220000000800 */
[----:B------:R-:W-:Y:S01]  /*5220*/  FMUL.FTZ R151, R161, -1.4426950216293334961 ;  /* 0xbfb8aa3ba1977820 */ /* 0x000fe20000410000 */
[C---:B------:R-:W-:Y:S01]  /*5230*/  FFMA.FTZ R131, R45.reuse, R164, R131 ;  /* 0x000000a42d837223 */ /* 0x040fe20000010083 */
[----:B------:R-:W-:Y:S01]  /*5240*/  FFMA.FTZ R43, R45, R140, R43 ;  /* 0x0000008c2d2b7223 */ /* 0x000fe2000001002b */
[----:B0-----:R-:W-:Y:S01]  /*5250*/  FADD.FTZ R165, R165, 1 ;  /* 0x3f800000a5a57421 */ /* 0x001fe20000010000 */
[----:B------:R-:W-:-:S03]  /*5260*/  FMUL.FTZ R45, R2, R126 ;  /* 0x0000007e022d7220 */ /* 0x000fc60000410000 */
[----:B------:R-:W0:Y:S01]  /*5270*/  MUFU.EX2 R151, R151 ;  /* 0x0000009700977308 */ /* 0x000e220000000800 */
[----:B------:R-:W-:Y:S01]  /*5280*/  FFMA.FTZ R45, R55, R45, R131 ;  /* 0x0000002d372d7223 */ /* 0x000fe20000010083 */
[----:B-1----:R-:W-:Y:S01]  /*5290*/  FADD.FTZ R131, R163, 1 ;  /* 0x3f800000a3837421 */ /* 0x002fe20000010000 */
[----:B------:R-:W-:-:S05]  /*52a0*/  FMUL.FTZ R163, R120, R135 ;  /* 0x0000008778a37220 */ /* 0x000fca0000410000 */
[----:B------:R-:W1:Y:S01]  /*52b0*/  MUFU.RCP R165, R165 ;  /* 0x000000a500a57308 */ /* 0x000e620000001000 */
[----:B----4-:R-:W-:Y:S01]  /*52c0*/  FADD.FTZ R160, R160, 1 ;  /* 0x3f800000a0a07421 */ /* 0x010fe20000010000 */
[C---:B------:R-:W-:Y:S01]  /*52d0*/  FFMA.FTZ R45, R44.reuse, R163, R45 ;  /* 0x000000a32c2d7223 */ /* 0x040fe2000001002d */
[----:B------:R-:W-:Y:S01]  /*52e0*/  FFMA.FTZ R44, R44, R135, R129 ;  /* 0x000000872c2c7223 */ /* 0x000fe20000010081 */
[----:B------:R-:W-:-:S04]  /*52f0*/  FFMA.FTZ R129, R0, R125, R128 ;  /* 0x0000007d00817223 */ /* 0x000fc80000010080 */
[----:B------:R-:W4:Y:S01]  /*5300*/  MUFU.RCP R131, R131 ;  /* 0x0000008300837308 */ /* 0x000f220000001000 */
[----:B------:R-:W-:Y:S01]  /*5310*/  FADD.FTZ R46, R42, R140 ;  /* 0x0000008c2a2e7221 */ /* 0x000fe20000010000 */
[----:B------:R-:W-:-:S06]  /*5320*/  FFMA.FTZ R129, R121, R140, R129 ;  /* 0x0000008c79817223 */ /* 0x000fcc0000010081 */
[----:B------:R-:W4:Y:S01]  /*5330*/  MUFU.RCP R128, R160 ;  /* 0x000000a000807308 */ /* 0x000f220000001000 */
[----:B0-----:R-:W-:Y:S01]  /*5340*/  FADD.FTZ R140, R151, 1 ;  /* 0x3f800000978c7421 */ /* 0x001fe20000010000 */
[----:B-1----:R-:W-:-:S04]  /*5350*/  FADD.FTZ R151, -R165, 1 ;  /* 0x3f800000a5977421 */ /* 0x002fc80000010100 */
[----:B------:R-:W-:Y:S01]  /*5360*/  FFMA.FTZ R130, R130, R151, 1 ;  /* 0x3f80000082827423 */ /* 0x000fe20000010097 */
[----:B----4-:R-:W-:Y:S01]  /*5370*/  FADD.FTZ R151, -R131, 1 ;  /* 0x3f80000083977421 */ /* 0x010fe20000010100 */
[----:B------:R-:W0:Y:S03]  /*5380*/  MUFU.RCP R140, R140 ;  /* 0x0000008c008c7308 */ /* 0x000e260000001000 */
[----:B------:R-:W-:Y:S01]  /*5390*/  FFMA.FTZ R162, R162, R151, 1 ;  /* 0x3f800000a2a27423 */ /* 0x000fe20000010097 */
[----:B------:R-:W-:Y:S01]  /*53a0*/  FADD.FTZ R151, -R128, 1 ;  /* 0x3f80000080977421 */ /* 0x000fe20000010100 */
[----:B------:R-:W-:-:S03]  /*53b0*/  FADD.FTZ R42, R48, R135 ;  /* 0x00000087302a7221 */ /* 0x000fc60000010000 */
[----:B------:R-:W-:-:S04]  /*53c0*/  FFMA.FTZ R151, R141, R151, 1 ;  /* 0x3f8000008d977423 */ /* 0x000fc80000010097 */
[----:B------:R-:W-:Y:S01]  /*53d0*/  FMUL.FTZ R48, R128, R151 ;  /* 0x0000009780307220 */ /* 0x000fe20000410000 */
[----:B------:R-:W-:Y:S01]  /*53e0*/  PRMT R128, R111, 0x7632, R128 ;  /* 0x000076326f807816 */ /* 0x000fe20000000080 */
[----:B------:R-:W-:-:S03]  /*53f0*/  FFMA.FTZ R129, R2, R126, R129 ;  /* 0x0000007e02817223 */ /* 0x000fc60000010081 */
[----:B------:R-:W-:Y:S01]  /*5400*/  SHF.L.U32 R128, R128, 0x10, RZ ;  /* 0x0000001080807819 */ /* 0x000fe200000006ff */
[----:B------:R-:W-:Y:S01]  /*5410*/  FFMA.FTZ R135, R120, R135, R129 ;  /* 0x0000008778877223 */ /* 0x000fe20000010081 */
[----:B0-----:R-:W-:Y:S01]  /*5420*/  FADD.FTZ R129, -R140, 1 ;  /* 0x3f8000008c817421 */ /* 0x001fe20000010100 */
[----:B------:R-:W-:Y:S02]  /*5430*/  FMUL.FTZ R130, R165, R130 ;  /* 0x00000082a5827220 */ /* 0x000fe40000410000 */
[----:B------:R-:W-:Y:S01]  /*5440*/  FMUL.FTZ R48, R128, R48 ;  /* 0x0000003080307220 */ /* 0x000fe20000410000 */
[C---:B------:R-:W-:Y:S01]  /*5450*/  SHF.L.U32 R128, R110.reuse, 0x10, RZ ;  /* 0x000000106e807819 */ /* 0x040fe200000006ff */
[----:B------:R-:W-:Y:S01]  /*5460*/  FMUL.FTZ R160, R131, R162 ;  /* 0x000000a283a07220 */ /* 0x000fe20000410000 */
[----:B------:R-:W-:Y:S01]  /*5470*/  FFMA.FTZ R129, R161, R129, 1 ;  /* 0x3f800000a1817423 */ /* 0x000fe20000010081 */
[----:B------:R-:W-:Y:S02]  /*5480*/  PRMT R131, R110, 0x7632, R131 ;  /* 0x000076326e837816 */ /* 0x000fe40000000083 */
[----:B------:R-:W-:Y:S01]  /*5490*/  FMUL.FTZ R128, R128, R130 ;  /* 0x0000008280807220 */ /* 0x000fe20000410000 */
[----:B------:R-:W-:Y:S01]  /*54a0*/  SHF.L.U32 R130, R111, 0x10, RZ ;  /* 0x000000106f827819 */ /* 0x000fe200000006ff */
[----:B------:R-:W-:Y:S01]  /*54b0*/  FMUL.FTZ R129, R140, R129 ;  /* 0x000000818c817220 */ /* 0x000fe20000410000 */
[----:B------:R-:W-:-:S03]  /*54c0*/  SHF.L.U32 R131, R131, 0x10, RZ ;  /* 0x0000001083837819 */ /* 0x000fc600000006ff */
[----:B------:R-:W-:Y:S01]  /*54d0*/  FMUL.FTZ R129, R130, R129 ;  /* 0x0000008182817220 */ /* 0x000fe20000410000 */
[----:B------:R-:W-:Y:S01]  /*54e0*/  SHF.L.U32 R130, R112, 0x10, RZ ;  /* 0x0000001070827819 */ /* 0x000fe200000006ff */
[----:B------:R-:W-:Y:S01]  /*54f0*/  FMUL.FTZ R160, R131, R160 ;  /* 0x000000a083a07220 */ /* 0x000fe20000410000 */
[----:B------:R-:W-:-:S03]  /*5500*/  SHF.L.U32 R131, R113, 0x10, RZ ;  /* 0x0000001071837819 */ /* 0x000fc600000006ff */
[C---:B------:R-:W-:Y:S02]  /*5510*/  FADD.FTZ R130, -R54.reuse, R130 ;  /* 0x0000008236827221 */ /* 0x040fe40000010100 */
[----:B------:R-:W-:Y:S02]  /*5520*/  FADD.FTZ R131, -R54, R131 ;  /* 0x0000008336837221 */ /* 0x000fe40000010100 */
[----:B------:R-:W-:Y:S01]  /*5530*/  FMUL.FTZ R130, R4, R130 ;  /* 0x0000008204827220 */ /* 0x000fe20000410000 */
[----:B------:R-:W-:Y:S01]  /*5540*/  PRMT R151, R112, 0x7632, R151 ;  /* 0x0000763270977816 */ /* 0x000fe20000000097 */
[----:B------:R-:W-:Y:S02]  /*5550*/  FMUL.FTZ R131, R4, R131 ;  /* 0x0000008304837220 */ /* 0x000fe40000410000 */
[----:B------:R-:W-:Y:S01]  /*5560*/  FFMA.FTZ R165, R0, R130, R123 ;  /* 0x0000008200a57223 */ /* 0x000fe2000001007b */
[----:B------:R-:W-:Y:S01]  /*5570*/  SHF.L.U32 R151, R151, 0x10, RZ ;  /* 0x0000001097977819 */ /* 0x000fe200000006ff */
[----:B------:R-:W-:-:S02]  /*5580*/  FFMA.FTZ R140, R2, R131, R133 ;  /* 0x00000083028c7223 */ /* 0x000fc40000010085 */
[----:B------:R-:W-:Y:S02]  /*5590*/  FMUL.FTZ R164, R165, -1.4426950216293334961 ;  /* 0xbfb8aa3ba5a47820 */ /* 0x000fe40000410000 */
[----:B------:R-:W-:Y:S01]  /*55a0*/  FMUL.FTZ R141, R140, -1.4426950216293334961 ;  /* 0xbfb8aa3b8c8d7820 */ /* 0x000fe20000410000 */
[----:B------:R-:W-:-:S03]  /*55b0*/  FADD.FTZ R151, -R54, R151 ;  /* 0x0000009736977221 */ /* 0x000fc60000010100 */
[----:B------:R-:W0:Y:S01]  /*55c0*/  MUFU.EX2 R164, R164 ;  /* 0x000000a400a47308 */ /* 0x000e220000000800 */
[----:B------:R-:W-:Y:S01]  /*55d0*/  FMUL.FTZ R151, R4, R151 ;  /* 0x0000009704977220 */ /* 0x000fe20000410000 */
[----:B------:R-:W-:-:S06]  /*55e0*/  FMUL.FTZ R161, R0, R128 ;  /* 0x0000008000a17220 */ /* 0x000fcc0000410000 */
[----:B------:R-:W1:Y:S01]  /*55f0*/  MUFU.EX2 R141, R141 ;  /* 0x0000008d008d7308 */ /* 0x000e620000000800 */
[----:B------:R-:W-:Y:S01]  /*5600*/  FFMA.FTZ R163, R121, R151, R132 ;  /* 0x0000009779a37223 */ /* 0x000fe20000010084 */
[----:B------:R-:W-:-:S03]  /*5610*/  FFMA.FTZ R161, R3, R161, R45 ;  /* 0x000000a103a17223 */ /* 0x000fc6000001002d */
[----:B------:R-:W-:Y:S01]  /*5620*/  FMUL.FTZ R45, R163, -1.4426950216293334961 ;  /* 0xbfb8aa3ba32d7820 */ /* 0x000fe20000410000 */
[----:B------:R-:W-:Y:S01]  /*5630*/  FMUL.FTZ R162, R121, R160 ;  /* 0x000000a079a27220 */ /* 0x000fe20000410000 */
[----:B0-----:R-:W-:-:S04]  /*5640*/  FADD.FTZ R164, R164, 1 ;  /* 0x3f800000a4a47421 */ /* 0x001fc80000010000 */
[----:B------:R-:W0:Y:S01]  /*5650*/  MUFU.EX2 R45, R45 ;  /* 0x0000002d002d7308 */ /* 0x000e220000000800 */
[----:B------:R-:W-:Y:S01]  /*5660*/  FFMA.FTZ R162, R49, R162, R161 ;  /* 0x000000a231a27223 */ /* 0x000fe200000100a1 */
[----:B-1----:R-:W-:-:S06]  /*5670*/  FADD.FTZ R141, R141, 1 ;  /* 0x3f8000008d8d7421 */ /* 0x002fcc0000010000 */
[----:B------:R0:W1:Y:S01]  /*5680*/  MUFU.RCP R161, R164 ;  /* 0x000000a400a17308 */ /* 0x0000620000001000 */
[----:B------:R-:W-:Y:S01]  /*5690*/  FFMA.FTZ R43, R49, R160, R43 ;  /* 0x000000a0312b7223 */ /* 0x000fe2000001002b */
[----:B------:R-:W-:Y:S01]  /*56a0*/  FMUL.FTZ R49, R2, R129 ;  /* 0x0000008102317220 */ /* 0x000fe20000410000 */
[----:B------:R-:W-:-:S05]  /*56b0*/  FFMA.FTZ R47, R134, R48, R44 ;  /* 0x00000030862f7223 */ /* 0x000fca000001002c */
[----:B------:R-:W4:Y:S01]  /*56c0*/  MUFU.RCP R141, R141 ;  /* 0x0000008d008d7308 */ /* 0x000f220000001000 */
[----:B------:R-:W-:Y:S01]  /*56d0*/  PRMT R44, R113, 0x7632, R44 ;  /* 0x00007632712c7816 */ /* 0x000fe2000000002c */
[----:B------:R-:W-:Y:S01]  /*56e0*/  FFMA.FTZ R162, R127, R49, R162 ;  /* 0x000000317fa27223 */ /* 0x000fe200000100a2 */
[----:B------:R-:W-:Y:S01]  /*56f0*/  FMUL.FTZ R49, R120, R48 ;  /* 0x0000003078317220 */ /* 0x000fe20000410000 */
[----:B0-----:R-:W-:Y:S01]  /*5700*/  FADD.FTZ R164, R45, 1 ;  /* 0x3f8000002da47421 */ /* 0x001fe20000010000 */
[----:B------:R-:W-:Y:S02]  /*5710*/  SHF.L.U32 R44, R44, 0x10, RZ ;  /* 0x000000102c2c7819 */ /* 0x000fe400000006ff */
[----:B------:R-:W-:Y:S02]  /*5720*/  FFMA.FTZ R45, R134, R49, R162 ;  /* 0x00000031862d7223 */ /* 0x000fe400000100a2 */
[----:B------:R0:W2:Y:S01]  /*5730*/  MUFU.RCP R162, R164 ;  /* 0x000000a400a27308 */ /* 0x0000a20000001000 */
[----:B-1----:R-:W-:Y:S01]  /*5740*/  FADD.FTZ R49, -R161, 1 ;  /* 0x3f800000a1317421 */ /* 0x002fe20000010100 */
[----:B------:R-:W-:-:S03]  /*5750*/  FADD.FTZ R44, -R54, R44 ;  /* 0x0000002c362c7221 */ /* 0x000fc60000010100 */
[----:B------:R-:W-:Y:S01]  /*5760*/  FFMA.FTZ R165, R165, R49, 1 ;  /* 0x3f800000a5a57423 */ /* 0x000fe20000010031 */
[----:B------:R-:W-:Y:S01]  /*5770*/  FMUL.FTZ R49, R4, R44 ;  /* 0x0000002c04317220 */ /* 0x000fe20000410000 */
[----:B----4-:R-:W-:-:S04]  /*5780*/  FADD.FTZ R134, -R141, 1 ;  /* 0x3f8000008d867421 */ /* 0x010fc80000010100 */
[----:B------:R-:W-:Y:S01]  /*5790*/  FFMA.FTZ R134, R140, R134, 1 ;  /* 0x3f8000008c867423 */ /* 0x000fe20000010086 */
[----:B------:R-:W-:-:S04]  /*57a0*/  FFMA.FTZ R140, R120, R49, R122 ;  /* 0x00000031788c7223 */ /* 0x000fc8000001007a */
[----:B0-----:R-:W-:Y:S01]  /*57b0*/  FMUL.FTZ R164, R140, -1.4426950216293334961 ;  /* 0xbfb8aa3b8ca47820 */ /* 0x001fe20000410000 */
[----:B--2---:R-:W-:Y:S01]  /*57c0*/  FADD.FTZ R44, -R162, 1 ;  /* 0x3f800000a22c7421 */ /* 0x004fe20000010100 */
[----:B------:R-:W-:-:S03]  /*57d0*/  FMUL.FTZ R134, R141, R134 ;  /* 0x000000868d867220 */ /* 0x000fc60000410000 */
[----:B------:R-:W-:Y:S01]  /*57e0*/  FFMA.FTZ R163, R163, R44, 1 ;  /* 0x3f800000a3a37423 */ /* 0x000fe2000001002c */
[----:B------:R-:W0:Y:S01]  /*57f0*/  MUFU.EX2 R164, R164 ;  /* 0x000000a400a47308 */ /* 0x000e220000000800 */
[----:B------:R-:W-:Y:S02]  /*5800*/  SHF.L.U32 R141, R114, 0x10, RZ ;  /* 0x00000010728d7819 */ /* 0x000fe400000006ff */
[----:B------:R-:W-:Y:S01]  /*5810*/  FMUL.FTZ R162, R162, R163 ;  /* 0x000000a3a2a27220 */ /* 0x000fe20000410000 */
[----:B------:R-:W-:Y:S02]  /*5820*/  PRMT R163, R114, 0x7632, R163 ;  /* 0x0000763272a37816 */ /* 0x000fe400000000a3 */
[----:B------:R-:W-:Y:S02]  /*5830*/  FADD.FTZ R141, -R54, R141 ;  /* 0x0000008d368d7221 */ /* 0x000fe40000010100 */
[----:B------:R-:W-:Y:S01]  /*5840*/  SHF.L.U32 R163, R163, 0x10, RZ ;  /* 0x00000010a3a37819 */ /* 0x000fe200000006ff */
[----:B------:R-:W-:Y:S01]  /*5850*/  FFMA.FTZ R44, R0, R128, R135 ;  /* 0x00000080002c7223 */ /* 0x000fe20000010087 */
[----:B------:R-:W-:Y:S01]  /*5860*/  FMUL.FTZ R141, R4, R141 ;  /* 0x0000008d048d7220 */ /* 0x000fe20000410000 */
[----:B------:R-:W-:-:S02]  /*5870*/  FMUL.FTZ R135, R161, R165 ;  /* 0x000000a5a1877220 */ /* 0x000fc40000410000 */
[----:B------:R-:W-:Y:S01]  /*5880*/  FADD.FTZ R163, -R54, R163 ;  /* 0x000000a336a37221 */ /* 0x000fe20000010100 */
[----:B------:R-:W-:Y:S01]  /*5890*/  FADD.FTZ R46, R46, R160 ;  /* 0x000000a02e2e7221 */ /* 0x000fe20000010000 */
[C---:B------:R-:W-:Y:S01]  /*58a0*/  FFMA.FTZ R44, R121.reuse, R160, R44 ;  /* 0x000000a0792c7223 */ /* 0x040fe2000001002c */
[----:B------:R-:W-:Y:S01]  /*58b0*/  FFMA.FTZ R160, R0, R141, R123 ;  /* 0x0000008d00a07223 */ /* 0x000fe2000001007b */
[----:B0-----:R-:W-:Y:S01]  /*58c0*/  FADD.FTZ R161, R164, 1 ;  /* 0x3f800000a4a17421 */ /* 0x001fe20000010000 */
[----:B------:R-:W-:Y:S02]  /*58d0*/  FMUL.FTZ R123, R4, R163 ;  /* 0x000000a3047b7220 */ /* 0x000fe40000410000 */
[----:B------:R-:W-:Y:S02]  /*58e0*/  FMUL.FTZ R164, R160, -1.4426950216293334961 ;  /* 0xbfb8aa3ba0a47820 */ /* 0x000fe40000410000 */
[----:B------:R-:W-:Y:S01]  /*58f0*/  FFMA.FTZ R132, R121, R123, R132 ;  /* 0x0000007b79847223 */ /* 0x000fe20000010084 */
[----:B------:R-:W0:Y:S03]  /*5900*/  MUFU.RCP R161, R161 ;  /* 0x000000a100a17308 */ /* 0x000e260000001000 */
[----:B------:R-:W-:-:S05]  /*5910*/  FMUL.FTZ R165, R132, -1.4426950216293334961 ;  /* 0xbfb8aa3b84a57820 */ /* 0x000fca0000410000 */
[----:B------:R-:W1:Y:S08]  /*5920*/  MUFU.EX2 R164, R164 ;  /* 0x000000a400a47308 */ /* 0x000e700000000800 */
[----:B------:R-:W2:Y:S01]  /*5930*/  MUFU.EX2 R165, R165 ;  /* 0x000000a500a57308 */ /* 0x000ea20000000800 */
[----:B0-----:R-:W-:-:S04]  /*5940*/  FADD.FTZ R163, -R161, 1 ;  /* 0x3f800000a1a37421 */ /* 0x001fc80000010100 */
[----:B------:R-:W-:Y:S01]  /*5950*/  FFMA.FTZ R163, R140, R163, 1 ;  /* 0x3f8000008ca37423 */ /* 0x000fe200000100a3 */
[----:B-1----:R-:W-:-:S06]  /*5960*/  FADD.FTZ R140, R164, 1 ;  /* 0x3f800000a48c7421 */ /* 0x002fcc0000010000 */
[----:B------:R-:W0:Y:S01]  /*5970*/  MUFU.RCP R140, R140 ;  /* 0x0000008c008c7308 */ /* 0x000e220000001000 */
[----:B--2---:R-:W-:Y:S01]  /*5980*/  FADD.FTZ R164, R165, 1 ;  /* 0x3f800000a5a47421 */ /* 0x004fe20000010000 */
[----:B------:R-:W-:Y:S01]  /*5990*/  FMUL.FTZ R163, R161, R163 ;  /* 0x000000a3a1a37220 */ /* 0x000fe20000410000 */
[----:B---3--:R-:W-:-:S05]  /*59a0*/  PRMT R161, R116, 0x7632, R161 ;  /* 0x0000763274a17816 */ /* 0x008fca00000000a1 */
[----:B------:R-:W1:Y:S01]  /*59b0*/  MUFU.RCP R164, R164 ;  /* 0x000000a400a47308 */ /* 0x000e620000001000 */
[----:B------:R-:W-:-:S05]  /*59c0*/  SHF.L.U32 R161, R161, 0x10, RZ ;  /* 0x00000010a1a17819 */ /* 0x000fca00000006ff */
[----:B------:R-:W-:Y:S01]  /*59d0*/  FMUL.FTZ R162, R161, R162 ;  /* 0x000000a2a1a27220 */ /* 0x000fe20000410000 */
[----:B0-----:R-:W-:-:S04]  /*59e0*/  FADD.FTZ R161, -R140, 1 ;  /* 0x3f8000008ca17421 */ /* 0x001fc80000010100 */
[----:B------:R-:W-:Y:S01]  /*59f0*/  FFMA.FTZ R161, R160, R161, 1 ;  /* 0x3f800000a0a17423 */ /* 0x000fe200000100a1 */
[----:B-1----:R-:W-:-:S04]  /*5a00*/  FADD.FTZ R160, -R164, 1 ;  /* 0x3f800000a4a07421 */ /* 0x002fc80000010100 */
[----:B------:R-:W-:Y:S01]  /*5a10*/  FFMA.FTZ R132, R132, R160, 1 ;  /* 0x3f80000084847423 */ /* 0x000fe200000100a0 */
[----:B------:R-:W-:-:S04]  /*5a20*/  PRMT R160, R117, 0x7632, R160 ;  /* 0x0000763275a07816 */ /* 0x000fc800000000a0 */
[----:B------:R-:W-:Y:S01]  /*5a30*/  SHF.L.U32 R160, R160, 0x10, RZ ;  /* 0x00000010a0a07819 */ /* 0x000fe200000006ff */
[----:B------:R-:W-:Y:S01]  /*5a40*/  FMUL.FTZ R161, R140, R161 ;  /* 0x000000a18ca17220 */ /* 0x000fe20000410000 */
[----:B------:R-:W-:-:S03]  /*5a50*/  SHF.L.U32 R140, R115, 0x10, RZ ;  /* 0x00000010738c7819 */ /* 0x000fc600000006ff */
[----:B------:R-:W-:Y:S01]  /*5a60*/  FMUL.FTZ R163, R160, R163 ;  /* 0x000000a3a0a37220 */ /* 0x000fe20000410000 */
[----:B-----5:R-:W-:Y:S01]  /*5a70*/  PRMT R160, R118, 0x7632, R160 ;  /* 0x0000763276a07816 */ /* 0x020fe200000000a0 */
[----:B------:R-:W-:Y:S01]  /*5a80*/  FADD.FTZ R140, -R54, R140 ;  /* 0x0000008c368c7221 */ /* 0x000fe20000010100 */
[----:B------:R-:W-:Y:S02]  /*5a90*/  FMUL.FTZ R132, R164, R132 ;  /* 0x00000084a4847220 */ /* 0x000fe40000410000 */
[----:B------:R-:W-:Y:S01]  /*5aa0*/  SHF.L.U32 R160, R160, 0x10, RZ ;  /* 0x00000010a0a07819 */ /* 0x000fe200000006ff */
[----:B------:R-:W-:-:S04]  /*5ab0*/  FMUL.FTZ R140, R4, R140 ;  /* 0x0000008c048c7220 */ /* 0x000fc80000410000 */
[----:B------:R-:W-:Y:S01]  /*5ac0*/  FMUL.FTZ R160, R160, R132 ;  /* 0x00000084a0a07220 */ /* 0x000fe20000410000 */
[----:B------:R-:W-:Y:S01]  /*5ad0*/  SHF.L.U32 R132, R116, 0x10, RZ ;  /* 0x0000001074847819 */ /* 0x000fe200000006ff */
[----:B------:R-:W-:-:S04]  /*5ae0*/  FFMA.FTZ R164, R2, R140, R133 ;  /* 0x0000008c02a47223 */ /* 0x000fc80000010085 */
[----:B------:R-:W-:Y:S01]  /*5af0*/  FMUL.FTZ R132, R132, R135 ;  /* 0x0000008784847220 */ /* 0x000fe20000410000 */
[----:B------:R-:W-:Y:S01]  /*5b00*/  FMUL.FTZ R135, R164, -1.4426950216293334961 ;  /* 0xbfb8aa3ba4877820 */ /* 0x000fe20000410000 */
[----:B------:R-:W-:-:S05]  /*5b10*/  SHF.L.U32 R133, R117, 0x10, RZ ;  /* 0x0000001075857819 */ /* 0x000fca00000006ff */
[----:B------:R-:W0:Y:S01]  /*5b20*/  MUFU.EX2 R135, R135 ;  /* 0x0000008700877308 */ /* 0x000e220000000800 */
[----:B------:R-:W-:Y:S01]  /*5b30*/  FMUL.FTZ R133, R133, R134 ;  /* 0x0000008685857220 */ /* 0x000fe20000410000 */
[----:B------:R-:W-:Y:S01]  /*5b40*/  FMUL.FTZ R134, R0, R132 ;  /* 0x0000008400867220 */ /* 0x000fe20000410000 */
[----:B------:R-:W-:-:S03]  /*5b50*/  FFMA.FTZ R44, R2, R129, R44 ;  /* 0x00000081022c7223 */ /* 0x000fc6000001002c */
[----:B------:R-:W-:Y:S01]  /*5b60*/  FFMA.FTZ R134, R130, R134, R45 ;  /* 0x0000008682867223 */ /* 0x000fe2000001002d */
[----:B------:R-:W-:Y:S01]  /*5b70*/  FMUL.FTZ R45, R121, R162 ;  /* 0x000000a2792d7220 */ /* 0x000fe20000410000 */
[----:B------:R-:W-:-:S03]  /*5b80*/  FFMA.FTZ R44, R120, R48, R44 ;  /* 0x00000030782c7223 */ /* 0x000fc6000001002c */
[----:B------:R-:W-:Y:S01]  /*5b90*/  FFMA.FTZ R134, R151, R45, R134 ;  /* 0x0000002d97867223 */ /* 0x000fe20000010086 */
[----:B------:R-:W-:Y:S01]  /*5ba0*/  FFMA.FTZ R44, R0, R132, R44 ;  /* 0x00000084002c7223 */ /* 0x000fe2000001002c */
[----:B0-----:R-:W-:Y:S01]  /*5bb0*/  FADD.FTZ R45, R135, 1 ;  /* 0x3f800000872d7421 */ /* 0x001fe20000010000 */
[----:B------:R-:W-:Y:S02]  /*5bc0*/  FMUL.FTZ R135, R2, R133 ;  /* 0x0000008502877220 */ /* 0x000fe40000410000 */
[----:B------:R-:W-:Y:S02]  /*5bd0*/  FFMA.FTZ R44, R121, R162, R44 ;  /* 0x000000a2792c7223 */ /* 0x000fe4000001002c */
[----:B------:R-:W-:Y:S01]  /*5be0*/  FFMA.FTZ R135, R131, R135, R134 ;  /* 0x0000008783877223 */ /* 0x000fe20000010086 */
[----:B------:R-:W-:Y:S01]  /*5bf0*/  SHF.L.U32 R134, R118, 0x10, RZ ;  /* 0x0000001076867819 */ /* 0x000fe200000006ff */
[----:B------:R-:W-:-:S04]  /*5c00*/  FFMA.FTZ R44, R2, R133, R44 ;  /* 0x00000085022c7223 */ /* 0x000fc8000001002c */
[----:B------:R-:W-:Y:S01]  /*5c10*/  FMUL.FTZ R134, R134, R161 ;  /* 0x000000a186867220 */ /* 0x000fe20000410000 */
[----:B------:R-:W-:-:S04]  /*5c20*/  FFMA.FTZ R44, R120, R163, R44 ;  /* 0x000000a3782c7223 */ /* 0x000fc8000001002c */
[----:B------:R-:W-:Y:S01]  /*5c30*/  FFMA.FTZ R44, R0, R134, R44 ;  /* 0x00000086002c7223 */ /* 0x000fe2000001002c */
[----:B------:R-:W-:-:S03]  /*5c40*/  FMUL.FTZ R165, R121, R160 ;  /* 0x000000a079a57220 */ /* 0x000fc60000410000 */
[----:B------:R-:W-:Y:S02]  /*5c50*/  FFMA.FTZ R44, R121, R160, R44 ;  /* 0x000000a0792c7223 */ /* 0x000fe4000001002c */
[----:B------:R-:W2:Y:S01]  /*5c60*/  LDL.LU R121, [R1+0x20] ;  /* 0x0000200001797983 */ /* 0x000ea20000300800 */
[----:B------:R-:W0:Y:S01]  /*5c70*/  MUFU.RCP R45, R45 ;  /* 0x0000002d002d7308 */ /* 0x000e220000001000 */
[----:B------:R-:W-:-:S04]  /*5c80*/  FMUL.FTZ R161, R120, R163 ;  /* 0x000000a378a17220 */ /* 0x000fc80000410000 */
[----:B------:R-:W-:Y:S01]  /*5c90*/  FFMA.FTZ R135, R49, R161, R135 ;  /* 0x000000a131877223 */ /* 0x000fe20000010087 */
[----:B------:R-:W-:-:S04]  /*5ca0*/  FMUL.FTZ R161, R0, R134 ;  /* 0x0000008600a17220 */ /* 0x000fc80000410000 */
[----:B------:R-:W-:Y:S01]  /*5cb0*/  FFMA.FTZ R135, R141, R161, R135 ;  /* 0x000000a18d877223 */ /* 0x000fe20000010087 */
[----:B0-----:R-:W-:-:S04]  /*5cc0*/  FADD.FTZ R161, -R45, 1 ;  /* 0x3f8000002da17421 */ /* 0x001fc80000010100 */
[----:B------:R-:W-:Y:S01]  /*5cd0*/  FFMA.FTZ R164, R164, R161, 1 ;  /* 0x3f800000a4a47423 */ /* 0x000fe200000100a1 */
[----:B------:R-:W-:-:S04]  /*5ce0*/  PRMT R161, R115, 0x7632, R161 ;  /* 0x0000763273a17816 */ /* 0x000fc800000000a1 */
[----:B------:R-:W-:-:S05]  /*5cf0*/  SHF.L.U32 R161, R161, 0x10, RZ ;  /* 0x00000010a1a17819 */ /* 0x000fca00000006ff */
[----:B------:R-:W-:-:S04]  /*5d00*/  FADD.FTZ R161, -R54, R161 ;  /* 0x000000a136a17221 */ /* 0x000fc80000010100 */
[----:B------:R-:W-:Y:S01]  /*5d10*/  FMUL.FTZ R161, R4, R161 ;  /* 0x000000a104a17220 */ /* 0x000fe20000410000 */
[----:B------:R-:W-:-:S03]  /*5d20*/  FMUL.FTZ R164, R45, R164 ;  /* 0x000000a42da47220 */ /* 0x000fc60000410000 */
[----:B------:R-:W-:-:S04]  /*5d30*/  FFMA.FTZ R122, R120, R161, R122 ;  /* 0x000000a1787a7223 */ /* 0x000fc8000001007a */
[----:B------:R-:W-:-:S06]  /*5d40*/  FMUL.FTZ R45, R122, -1.4426950216293334961 ;  /* 0xbfb8aa3b7a2d7820 */ /* 0x000fcc0000410000 */
[----:B------:R-:W0:Y:S02]  /*5d50*/  MUFU.EX2 R45, R45 ;  /* 0x0000002d002d7308 */ /* 0x000e240000000800 */
[----:B0-----:R-:W-:-:S06]  /*5d60*/  FADD.FTZ R45, R45, 1 ;  /* 0x3f8000002d2d7421 */ /* 0x001fcc0000010000 */
[----:B------:R-:W0:Y:S01]  /*5d70*/  MUFU.RCP R45, R45 ;  /* 0x0000002d002d7308 */ /* 0x000e220000001000 */
[----:B------:R-:W-:Y:S01]  /*5d80*/  FFMA.FTZ R165, R123, R165, R135 ;  /* 0x000000a57ba57223 */ /* 0x000fe20000010087 */
[----:B------:R-:W-:Y:S02]  /*5d90*/  FADD.FTZ R48, R42, R48 ;  /* 0x000000302a307221 */ /* 0x000fe40000010000 */
[----:B------:R-:W3:Y:S01]  /*5da0*/  LDL.LU R42, [R1+0x88] ;  /* 0x00008800012a7983 */ /* 0x000ee20000300800 */
[----:B------:R-:W-:Y:S01]  /*5db0*/  FFMA.FTZ R49, R49, R163, R47 ;  /* 0x000000a331317223 */ /* 0x000fe2000001002f */
[----:B--2---:R-:W-:Y:S01]  /*5dc0*/  MOV R135, R121 ;  /* 0x0000007900877202 */ /* 0x004fe20000000f00 */
[----:B0-----:R-:W-:-:S04]  /*5dd0*/  FADD.FTZ R121, -R45, 1 ;  /* 0x3f8000002d797421 */ /* 0x001fc80000010100 */
[----:B------:R-:W-:Y:S01]  /*5de0*/  FFMA.FTZ R121, R122, R121, 1 ;  /* 0x3f8000007a797423 */ /* 0x000fe20000010079 */
[----:B------:R-:W-:-:S03]  /*5df0*/  MOV R122, R135 ;  /* 0x00000087007a7202 */ /* 0x000fc60000000f00 */
[----:B------:R-:W-:Y:S01]  /*5e00*/  FMUL.FTZ R121, R45, R121 ;  /* 0x000000792d797220 */ /* 0x000fe20000410000 */
[C---:B------:R-:W-:Y:S02]  /*5e10*/  PRMT R45, R119.reuse, 0x7632, R45 ;  /* 0x00007632772d7816 */ /* 0x040fe4000000002d */
[----:B------:R-:W-:Y:S02]  /*5e20*/  SHF.L.U32 R135, R119, 0x10, RZ ;  /* 0x0000001077877819 */ /* 0x000fe400000006ff */
[----:B------:R-:W-:-:S03]  /*5e30*/  SHF.L.U32 R45, R45, 0x10, RZ ;  /* 0x000000102d2d7819 */ /* 0x000fc600000006ff */
[----:B------:R-:W-:Y:S02]  /*5e40*/  FMUL.FTZ R135, R135, R164 ;  /* 0x000000a487877220 */ /* 0x000fe40000410000 */
[----:B------:R-:W-:Y:S02]  /*5e50*/  FMUL.FTZ R121, R45, R121 ;  /* 0x000000792d797220 */ /* 0x000fe40000410000 */
[CC--:B------:R-:W-:Y:S01]  /*5e60*/  FMUL.FTZ R45, R2.reuse, R135.reuse ;  /* 0x00000087022d7220 */ /* 0x0c0fe20000410000 */
[----:B------:R-:W-:Y:S01]  /*5e70*/  MOV R164, R122 ;  /* 0x0000007a00a47202 */ /* 0x000fe20000000f00 */
[----:B------:R-:W-:Y:S01]  /*5e80*/  FFMA.FTZ R44, R2, R135, R44 ;  /* 0x00000087022c7223 */ /* 0x000fe2000001002c */
[----:B------:R-:W-:Y:S01]  /*5e90*/  FMUL.FTZ R122, R120, R121 ;  /* 0x00000079787a7220 */ /* 0x000fe20000410000 */
[----:B------:R-:W-:Y:S02]  /*5ea0*/  FFMA.FTZ R45, R140, R45, R165 ;  /* 0x0000002d8c2d7223 */ /* 0x000fe400000100a5 */
[----:B------:R-:W-:-:S02]  /*5eb0*/  FFMA.FTZ R44, R120, R121, R44 ;  /* 0x00000079782c7223 */ /* 0x000fc4000001002c */
[----:B------:R-:W-:-:S05]  /*5ec0*/  FFMA.FTZ R45, R161, R122, R45 ;  /* 0x0000007aa12d7223 */ /* 0x000fca000001002d */
[----:B------:R0:W-:Y:S02]  /*5ed0*/  STS.64 [R164], R44 ;  /* 0x0000002ca4007388 */ /* 0x0001e40000000a00 */
[----:B0-----:R-:W-:Y:S01]  /*5ee0*/  FFMA.FTZ R44, R151, R162, R43 ;  /* 0x000000a2972c7223 */ /* 0x001fe2000001002b */
[----:B------:R-:W-:Y:S01]  /*5ef0*/  FADD.FTZ R45, R46, R162 ;  /* 0x000000a22e2d7221 */ /* 0x000fe20000010000 */
[----:B------:R-:W2:Y:S04]  /*5f00*/  LDL.LU R43, [R1+0x84] ;  /* 0x00008400012b7983 */ /* 0x000ea80000300800 */
[----:B------:R-:W4:Y:S04]  /*5f10*/  LDL.LU R46, [R1+0x80] ;  /* 0x00008000012e7983 */ /* 0x000f280000300800 */
[----:B------:R-:W5:Y:S01]  /*5f20*/  LDL.LU R47, [R1+0x7c] ;  /* 0x00007c00012f7983 */ /* 0x000f620000300800 */
[----:B---3--:R-:W-:-:S04]  /*5f30*/  FFMA.FTZ R42, R148, R5, R42 ;  /* 0x00000005942a7223 */ /* 0x008fc8000001002a */
[----:B------:R-:W-:-:S04]  /*5f40*/  FFMA.FTZ R42, R146, R7, R42 ;  /* 0x00000007922a7223 */ /* 0x000fc8000001002a */
[----:B------:R-:W-:-:S04]  /*5f50*/  FFMA.FTZ R42, R144, R9, R42 ;  /* 0x00000009902a7223 */ /* 0x000fc8000001002a */
[----:B------:R-:W-:-:S04]  /*5f60*/  FFMA.FTZ R42, R142, R11, R42 ;  /* 0x0000000b8e2a7223 */ /* 0x000fc8000001002a */
[----:B------:R-:W-:-:S04]  /*5f70*/  FFMA.FTZ R42, R138, R14, R42 ;  /* 0x0000000e8a2a7223 */ /* 0x000fc8000001002a */
[----:B------:R-:W-:-:S04]  /*5f80*/  FFMA.FTZ R42, R136, R19, R42 ;  /* 0x00000013882a7223 */ /* 0x000fc8000001002a */
[----:B------:R-:W-:Y:S01]  /*5f90*/  FFMA.FTZ R42, R16, R22, R42 ;  /* 0x00000016102a7223 */ /* 0x000fe2000001002a */
[----:B------:R-:W0:Y:S01]  /*5fa0*/  S2R R164, SR_TID.X ;  /* 0x0000000000a47919 */ /* 0x000e220000002100 */
[----:B------:R-:W-:Y:S02]  /*5fb0*/  UIADD3 UR15, UP0, UR11, 0x2, URZ ;  /* 0x000000020b0f7890 */ /* 0x000fe4000ff1e03f */
[----:B------:R-:W-:Y:S02]  /*5fc0*/  FFMA.FTZ R42, R18, R27, R42 ;  /* 0x0000001b122a7223 */ /* 0x000fe4000001002a */
[----:B------:R-:W-:Y:S02]  /*5fd0*/  UIADD3.X UR16, URZ, UR5, URZ, UP0, !UPT ;  /* 0x000000053f107290 */ /* 0x000fe400087fe43f */
[----:B------:R-:W-:Y:S01]  /*5fe0*/  FFMA.FTZ R42, R24, R30, R42 ;  /* 0x0000001e182a7223 */ /* 0x000fe2000001002a */
[----:B------:R-:W-:-:S03]  /*5ff0*/  UISETP.GE.U32.AND UP0, UPT, UR15, UR21, UPT ;  /* 0x000000150f00728c */ /* 0x000fc6000bf06070 */
[----:B------:R-:W-:Y:S01]  /*6000*/  FFMA.FTZ R42, R26, R33, R42 ;  /* 0x000000211a2a7223 */ /* 0x000fe2000001002a */
[----:B------:R-:W-:-:S03]  /*6010*/  UISETP.GE.AND.EX UP0, UPT, UR16, UR10, UPT, UP0 ;  /* 0x0000000a1000728c */ /* 0x000fc6000bf06300 */
[----:B------:R-:W-:-:S03]  /*6020*/  FFMA.FTZ R42, R32, R38, R42 ;  /* 0x00000026202a7223 */ /* 0x000fc6000001002a */
[----:B------:R-:W-:Y:S01]  /*6030*/  PLOP3.LUT P0, PT, PT, PT, UP0, 0x80, 0x0 ;  /* 0x000000000000781c */ /* 0x000fe20003f0f008 */
[----:B------:R-:W-:-:S04]  /*6040*/  FFMA.FTZ R42, R36, R40, R42 ;  /* 0x00000028242a7223 */ /* 0x000fc8000001002a */
[----:B------:R-:W-:-:S04]  /*6050*/  FFMA.FTZ R42, R41, R125, R42 ;  /* 0x0000007d292a7223 */ /* 0x000fc8000001002a */
[----:B------:R-:W-:Y:S01]  /*6060*/  FFMA.FTZ R42, R3, R128, R42 ;  /* 0x00000080032a7223 */ /* 0x000fe2000001002a */
[----:B------:R-:W-:-:S03]  /*6070*/  FADD.FTZ R163, R48, R163 ;  /* 0x000000a330a37221 */ /* 0x000fc60000010000 */
[----:B------:R-:W-:Y:S01]  /*6080*/  FFMA.FTZ R42, R130, R132, R42 ;  /* 0x00000084822a7223 */ /* 0x000fe2000001002a */
[----:B------:R-:W-:Y:S01]  /*6090*/  FFMA.FTZ R48, R161, R121, R49 ;  /* 0x00000079a1307223 */ /* 0x000fe20000010031 */
[----:B------:R-:W-:Y:S01]  /*60a0*/  FFMA.FTZ R44, R123, R160, R44 ;  /* 0x000000a07b2c7223 */ /* 0x000fe2000001002c */
[----:B------:R-:W-:Y:S01]  /*60b0*/  FADD.FTZ R45, R45, R160 ;  /* 0x000000a02d2d7221 */ /* 0x000fe20000010000 */
[----:B------:R-:W-:Y:S01]  /*60c0*/  FADD.FTZ R49, R163, R121 ;  /* 0x00000079a3317221 */ /* 0x000fe20000010000 */
[----:B------:R-:W-:Y:S01]  /*60d0*/  BAR.SYNC.DEFER_BLOCKING 0x0 ;  /* 0x0000000000007b1d */ /* 0x000fe20000010000 */
[----:B0-----:R-:W-:Y:S01]  /*60e0*/  ISETP.GT.U32.AND P1, PT, R164, 0x1f, PT ;  /* 0x0000001fa400780c */ /* 0x001fe20003f24070 */
[----:B------:R-:W-:Y:S01]  /*60f0*/  FFMA.FTZ R42, R141, R134, R42 ;  /* 0x000000868d2a7223 */ /* 0x000fe2000001002a */
[----:B--2---:R-:W-:Y:S01]  /*6100*/  FADD.FTZ R43, R5, R43 ;  /* 0x0000002b052b7221 */ /* 0x004fe20000010000 */
[----:B----4-:R-:W-:Y:S01]  /*6110*/  FFMA.FTZ R46, R147, R6, R46 ;  /* 0x00000006932e7223 */ /* 0x010fe2000001002e */
[----:B-----5:R-:W-:-:S02]  /*6120*/  FADD.FTZ R47, R6, R47 ;  /* 0x0000002f062f7221 */ /* 0x020fc40000010000 */
[----:B------:R-:W-:Y:S01]  /*6130*/  FADD.FTZ R43, R43, R7 ;  /* 0x000000072b2b7221 */ /* 0x000fe20000010000 */
[----:B------:R-:W-:Y:S01]  /*6140*/  FFMA.FTZ R46, R145, R8, R46 ;  /* 0x00000008912e7223 */ /* 0x000fe2000001002e */
[----:B------:R-:W-:Y:S02]  /*6150*/  FADD.FTZ R47, R47, R8 ;  /* 0x000000082f2f7221 */ /* 0x000fe40000010000 */
[----:B------:R-:W-:Y:S01]  /*6160*/  FADD.FTZ R43, R43, R9 ;  /* 0x000000092b2b7221 */ /* 0x000fe20000010000 */
[----:B------:R-:W-:Y:S01]  /*6170*/  FFMA.FTZ R46, R143, R10, R46 ;  /* 0x0000000a8f2e7223 */ /* 0x000fe2000001002e */
[----:B------:R-:W-:Y:S02]  /*6180*/  FADD.FTZ R47, R47, R10 ;  /* 0x0000000a2f2f7221 */ /* 0x000fe40000010000 */
[----:B------:R-:W-:Y:S01]  /*6190*/  FADD.FTZ R43, R43, R11 ;  /* 0x0000000b2b2b7221 */ /* 0x000fe20000010000 */
[----:B------:R-:W-:Y:S01]  /*61a0*/  FFMA.FTZ R46, R139, R12, R46 ;  /* 0x0000000c8b2e7223 */ /* 0x000fe2000001002e */
[----:B------:R-:W-:-:S02]  /*61b0*/  FADD.FTZ R47, R47, R12 ;  /* 0x0000000c2f2f7221 */ /* 0x000fc40000010000 */
        /* <DEDUP_REMOVED lines=35> */
[----:B------:R-:W-:Y:S01]  /*63f0*/  FADD.FTZ R47, R47, R135 ;  /* 0x000000872f2f7221 */ /* 0x000fe20000010000 */
[----:B------:R-:W-:Y:S06]  /*6400*/  @!P0 BRA `(.L_x_403) ;  /* 0x0000000000c08947 */ /* 0x000fec0003800000 */
[----:B------:R-:W2:Y:S04]  /*6410*/  LDL R160, [R1+0x78] ;  /* 0x0000780001a07983 */ /* 0x000ea80000100800 */
[----:B------:R-:W3:Y:S04]  /*6420*/  LDL R121, [R1+0x74] ;  /* 0x0000740001797983 */ /* 0x000ee80000100800 */
[----:B------:R-:W4:Y:S04]  /*6430*/  LDL R123, [R1+0x70] ;  /* 0x00007000017b7983 */ /* 0x000f280000100800 */
[----:B------:R-:W5:Y:S01]  /*6440*/  LDL R122, [R1+0x6c] ;  /* 0x00006c00017a7983 */ /* 0x000f620000100800 */
[----:B------:R-:W0:Y:S03]  /*6450*/  S2R R120, SR_TID.X ;  /* 0x0000000000787919 */ /* 0x000e260000002100 */
[----:B------:R-:W5:Y:S01]  /*6460*/  LDL R161, [R1+0x68] ;  /* 0x0000680001a17983 */ /* 0x000f620000100800 */
[----:B------:R-:W1:Y:S01]  /*6470*/  S2R R162, SR_TID.X ;  /* 0x0000000000a27919 */ /* 0x000e620000002100 */
[----:B0-----:R-:W-:-:S02]  /*6480*/  SHF.L.U32 R165, R120, 0x1, RZ ;  /* 0x0000000178a57819 */ /* 0x001fc400000006ff */
[----:B------:R-:W-:Y:S02]  /*6490*/  LEA R120, R120, UR12, 0x5 ;  /* 0x0000000c78787c11 */ /* 0x000fe4000f8e28ff */
[----:B------:R-:W-:-:S04]  /*64a0*/  LOP3.LUT R151, R165, 0x18, RZ, 0xc0, !PT ;  /* 0x00000018a5977812 */ /* 0x000fc800078ec0ff */
[----:B------:R-:W-:Y:S01]  /*64b0*/  IADD3 R120, R120, R151, RZ ;  /* 0x0000009778787210 */ /* 0x000fe20007ffe0ff */
[----:B------:R-:W0:Y:S04]  /*64c0*/  S2R R165, SR_TID.X ;  /* 0x0000000000a57919 */ /* 0x000e280000002100 */
[----:B------:R-:W-:Y:S01]  /*64d0*/  STS.64 [R120], R42 ;  /* 0x0000002a78007388 */ /* 0x000fe20000000a00 */
[----:B-1----:R-:W-:Y:S02]  /*64e0*/  LEA R162, R162, UR12, 0x5 ;  /* 0x0000000ca2a27c11 */ /* 0x002fe4000f8e28ff */
[----:B0-----:R-:W-:-:S04]  /*64f0*/  SHF.R.S32.HI R151, RZ, 0x1f, R165 ;  /* 0x0000001fff977819 */ /* 0x001fc800000114a5 */
[----:B------:R-:W-:Y:S02]  /*6500*/  LEA.HI R151, R151, R165, RZ, 0x2 ;  /* 0x000000a597977211 */ /* 0x000fe400078f10ff */
[----:B------:R-:W-:-:S04]  /*6510*/  SHF.L.U32 R165, R165, 0x1, RZ ;  /* 0x00000001a5a57819 */ /* 0x000fc800000006ff */
[----:B------:R-:W-:-:S04]  /*6520*/  LOP3.LUT R165, R165, 0x18, RZ, 0xc, !PT ;  /* 0x00000018a5a57812 */ /* 0x000fc800078e0cff */
[----:B------:R-:W-:Y:S02]  /*6530*/  IADD3 R162, R162, R165, RZ ;  /* 0x000000a5a2a27210 */ /* 0x000fe40007ffe0ff */
[----:B------:R-:W-:Y:S01]  /*6540*/  SHF.R.S32.HI R151, RZ, 0x2, R151 ;  /* 0x00000002ff977819 */ /* 0x000fe20000011497 */
[----:B--2---:R0:W-:Y:S04]  /*6550*/  STS.64 [R160], R44 ;  /* 0x0000002ca0007388 */ /* 0x0041e80000000a00 */
[----:B0-----:R-:W2:Y:S04]  /*6560*/  LDL R160, [R1+0x64] ;  /* 0x0000640001a07983 */ /* 0x001ea80000100800 */
[----:B---3--:R-:W-:Y:S04]  /*6570*/  STS.64 [R121], R46 ;  /* 0x0000002e79007388 */ /* 0x008fe80000000a00 */
[----:B------:R0:W-:Y:S04]  /*6580*/  STS.64 [R162], R48 ;  /* 0x00000030a2007388 */ /* 0x0001e80000000a00 */
[----:B0-----:R-:W3:Y:S01]  /*6590*/  LDL R162, [R1+0x60] ;  /* 0x0000600001a27983 */ /* 0x001ee20000100800 */
[----:B------:R-:W-:-:S04]  /*65a0*/  LEA R151, R151, UR12, 0x5 ;  /* 0x0000000c97977c11 */ /* 0x000fc8000f8e28ff */
[-C--:B----4-:R-:W-:Y:S01]  /*65b0*/  LEA R120, R123, R151.reuse, 0x3 ;  /* 0x000000977b787211 */ /* 0x090fe200078e18ff */
[----:B------:R-:W-:Y:S01]  /*65c0*/  BAR.SYNC.DEFER_BLOCKING 0x0 ;  /* 0x0000000000007b1d */ /* 0x000fe20000010000 */
[----:B-----5:R-:W-:-:S05]  /*65d0*/  LEA R122, R122, R151, 0x3 ;  /* 0x000000977a7a7211 */ /* 0x020fca00078e18ff */
        /* <DEDUP_REMOVED lines=9> */
[----:B------:R-:W-:Y:S01]  /*6670*/  FADD.FTZ R123, R123, R121 ;  /* 0x000000797b7b7221 */ /* 0x000fe20000010000 */
[----:B--2---:R-:W-:Y:S02]  /*6680*/  LEA R120, R160, R151, 0x3 ;  /* 0x00000097a0787211 */ /* 0x004fe400078e18ff */
[----:B------:R-:W0:Y:S04]  /*6690*/  LDC.64 R160, c[0x0][0x260] ;  /* 0x00009800ffa07b82 */ /* 0x000e280000000a00 */
[----:B------:R-:W1:Y:S02]  /*66a0*/  LDS.64 R120, [R120+0x1e00] ;  /* 0x001e000078787984 */ /* 0x000e640000000a00 */
[----:B-1----:R-:W-:Y:S01]  /*66b0*/  FADD.FTZ R120, R122, R120 ;  /* 0x000000787a787221 */ /* 0x002fe20000010000 */
[----:B---3--:R-:W-:-:S04]  /*66c0*/  IADD3 R122, R162, UR17, RZ ;  /* 0x00000011a27a7c10 */ /* 0x008fc8000fffe0ff */
[----:B------:R-:W-:Y:S01]  /*66d0*/  SHF.L.U32 R122, R122, 0x1, RZ ;  /* 0x000000017a7a7819 */ /* 0x000fe200000006ff */
[----:B------:R-:W-:-:S04]  /*66e0*/  FADD.FTZ R121, R123, R121 ;  /* 0x000000797b797221 */ /* 0x000fc80000010000 */
[----:B0-----:R-:W-:-:S05]  /*66f0*/  IMAD.WIDE.U32 R122, R122, 0x4, R160 ;  /* 0x000000047a7a7825 */ /* 0x001fca00078e00a0 */
[----:B------:R0:W-:Y:S02]  /*6700*/  STG.E.64 desc[UR18][R122.64+0x4000], R120 ;  /* 0x004000787a007986 */ /* 0x0001e4000c101b12 */
.L_x_403:
[----:B0-----:R-:W0:Y:S01]  /*6710*/  S2R R121, SR_TID.X ;  /* 0x0000000000797919 */ /* 0x001e220000002100 */
[----:B------:R-:W-:Y:S01]  /*6720*/  BSSY B0, `(.L_x_404) ;  /* 0x000006e000007945 */ /* 0x000fe20003800000 */
[----:B0-----:R-:W-:Y:S02]  /*6730*/  SHF.R.U32.HI R162, RZ, 0x2, R121 ;  /* 0x00000002ffa27819 */ /* 0x001fe40000011679 */
[----:B------:R-:W-:Y:S01]  /*6740*/  CS2R R120, SRZ ;  /* 0x0000000000787805 */ /* 0x000fe2000001ff00 */
[----:B------:R-:W-:Y:S06]  /*6750*/  @P1 BRA `(.L_x_405) ;  /* 0x0000000400a81947 */ /* 0x000fec0003800000 */
[----:B------:R-:W-:Y:S01]  /*6760*/  USHF.L.U32 UR5, UR11, 0x3, URZ ;  /* 0x000000030b057899 */ /* 0x000fe2000800063f */
[----:B------:R-:W-:Y:S01]  /*6770*/  HFMA2.MMA R120, -RZ, RZ, 0, 2.384185791015625e-06 ;  /* 0x00000028ff787435 */ /* 0x000fe200000001ff */
[----:B------:R-:W-:Y:S02]  /*6780*/  MOV R121, 0x28 ;  /* 0x0000002800797802 */ /* 0x000fe40000000f00 */
[----:B------:R-:W-:Y:S01]  /*6790*/  ULOP3.LUT UR5, UR5, 0x8, URZ, 0xc0, !UPT ;  /* 0x0000000805057892 */ /* 0x000fe2000f8ec03f */
[----:B------:R-:W-:-:S04]  /*67a0*/  SHF.L.U32 R160, R164, 0x3, RZ ;  /* 0x00000003a4a07819 */ /* 0x000fc800000006ff */
[----:B------:R-:W-:Y:S02]  /*67b0*/  LOP3.LUT R160, R160, 0x18, RZ, 0xc0, !PT ;  /* 0x00000018a0a07812 */ /* 0x000fe400078ec0ff */
        /* <DEDUP_REMOVED lines=100> */
.L_x_405:
[----:B------:R-:W-:Y:S05]  /*6e00*/  BSYNC B0 ;  /* 0x0000000000007941 */ /* 0x000fea0003800000 */
.L_x_404:
[----:B------:R-:W0:Y:S01]  /*6e10*/  SHFL.BFLY PT, R123, R120, 0x2, 0x1f ;  /* 0x0c401f00787b7f89 */ /* 0x000e2200000e0000 */
[----:B------:R-:W-:Y:S01]  /*6e20*/  LOP3.LUT P1, RZ, R164, 0xffffffe3, RZ, 0xc0, !PT ;  /* 0xffffffe3a4ff7812 */ /* 0x000fe2000782c0ff */
[----:B------:R-:W-:Y:S01]  /*6e30*/  ULOP3.LUT UR5, UR23, 0x3f, URZ, 0xc0, !UPT ;  /* 0x0000003f17057892 */ /* 0x000fe2000f8ec03f */
[----:B------:R-:W-:Y:S01]  /*6e40*/  SHF.L.U32 R163, R162, 0x6, RZ ;  /* 0x00000006a2a37819 */ /* 0x000fe200000006ff */
[----:B------:R-:W1:Y:S01]  /*6e50*/  SHFL.BFLY PT, R122, R121, 0x2, 0x1f ;  /* 0x0c401f00797a7f89 */ /* 0x000e6200000e0000 */
[----:B------:R-:W-:Y:S01]  /*6e60*/  MOV R162, UR4 ;  /* 0x0000000400a27c02 */ /* 0x000fe20008000f00 */
[----:B------:R-:W-:Y:S01]  /*6e70*/  UISETP.GE.U32.AND UP0, UPT, UR15, UR21, UPT ;  /* 0x000000150f00728c */ /* 0x000fe2000bf06070 */
[----:B------:R-:W-:Y:S02]  /*6e80*/  PRMT R119, R51, 0x7632, R119 ;  /* 0x0000763233777816 */ /* 0x000fe40000000077 */
[----:B------:R-:W-:Y:S01]  /*6e90*/  MOV R165, UR5 ;  /* 0x0000000500a57c02 */ /* 0x000fe20008000f00 */
[----:B------:R-:W-:Y:S01]  /*6ea0*/  UISETP.GE.AND.EX UP0, UPT, UR16, UR10, UPT, UP0 ;  /* 0x0000000a1000728c */ /* 0x000fe2000bf06300 */
[----:B------:R-:W-:-:S02]  /*6eb0*/  PRMT R118, R52, 0x7632, R118 ;  /* 0x0000763234767816 */ /* 0x000fc40000000076 */
[----:B------:R-:W-:Y:S01]  /*6ec0*/  LOP3.LUT R163, R163, 0xffffffc0, R165, 0xe2, !PT ;  /* 0xffffffc0a3a37812 */ /* 0x000fe200078ee2a5 */
[----:B------:R-:W2:Y:S01]  /*6ed0*/  @!P1 LDC R161, c[0x0][0x10] ;  /* 0x00000400ffa19b82 */ /* 0x000ea20000000800 */
[----:B------:R-:W-:Y:S02]  /*6ee0*/  PRMT R117, R53, 0x7632, R117 ;  /* 0x0000763235757816 */ /* 0x000fe40000000075 */
[----:B------:R-:W-:Y:S02]  /*6ef0*/  PRMT R56, R56, 0x7632, R56 ;  /* 0x0000763238387816 */ /* 0x000fe40000000038 */
[----:B------:R-:W-:Y:S02]  /*6f00*/  PRMT R57, R57, 0x7632, R57 ;  /* 0x0000763239397816 */ /* 0x000fe40000000039 */
[----:B------:R-:W-:Y:S02]  /*6f10*/  PRMT R60, R60, 0x7632, R60 ;  /* 0x000076323c3c7816 */ /* 0x000fe4000000003c */
[----:B------:R-:W-:Y:S01]  /*6f20*/  PRMT R61, R61, 0x7632, R61 ;  /* 0x000076323d3d7816 */ /* 0x000fe2000000003d */
[----:B0-----:R-:W-:Y:S01]  /*6f30*/  FADD.FTZ R120, R123, R120 ;  /* 0x000000787b787221 */ /* 0x001fe20000010000 */
[----:B------:R-:W-:-:S02]  /*6f40*/  PRMT R58, R58, 0x7632, R58 ;  /* 0x000076323a3a7816 */ /* 0x000fc4000000003a */
[----:B------:R-:W-:Y:S01]  /*6f50*/  PRMT R59, R59, 0x7632, R59 ;  /* 0x000076323b3b7816 */ /* 0x000fe2000000003b */
[----:B-1----:R-:W-:Y:S01]  /*6f60*/  FADD.FTZ R121, R122, R121 ;  /* 0x000000797a797221 */ /* 0x002fe20000010000 */
[----:B------:R-:W0:Y:S01]  /*6f70*/  SHFL.BFLY PT, R160, R120, 0x1, 0x1f ;  /* 0x0c201f0078a07f89 */ /* 0x000e2200000e0000 */
[----:B------:R-:W1:Y:S01]  /*6f80*/  @!P1 LDC.64 R122, c[0x0][0x260] ;  /* 0x00009800ff7a9b82 */ /* 0x000e620000000a00 */
[----:B------:R-:W-:Y:S02]  /*6f90*/  PRMT R66, R66, 0x7632, R66 ;  /* 0x0000763242427816 */ /* 0x000fe40000000042 */
[----:B------:R-:W3:Y:S01]  /*6fa0*/  SHFL.BFLY PT, R151, R121, 0x1, 0x1f ;  /* 0x0c201f0079977f89 */ /* 0x000ee200000e0000 */
[----:B------:R-:W-:Y:S02]  /*6fb0*/  PRMT R67, R67, 0x7632, R67 ;  /* 0x0000763243437816 */ /* 0x000fe40000000043 */
[----:B------:R-:W-:Y:S01]  /*6fc0*/  PRMT R62, R62, 0x7632, R62 ;  /* 0x000076323e3e7816 */ /* 0x000fe2000000003e */
[----:B--2---:R-:W-:Y:S01]  /*6fd0*/  @!P1 IMAD R161, R161, R162, UR13 ;  /* 0x0000000da1a19e24 */ /* 0x004fe2000f8e02a2 */
[----:B------:R-:W-:-:S02]  /*6fe0*/  PRMT R63, R63, 0x7632, R63 ;  /* 0x000076323f3f7816 */ /* 0x000fc4000000003f */
[----:B------:R-:W-:Y:S02]  /*6ff0*/  PRMT R68, R68, 0x7632, R68 ;  /* 0x0000763244447816 */ /* 0x000fe40000000044 */
[----:B------:R-:W-:Y:S02]  /*7000*/  @!P1 LEA R161, R161, R163, 0x9 ;  /* 0x000000a3a1a19211 */ /* 0x000fe400078e48ff */
[----:B------:R-:W-:Y:S02]  /*7010*/  PRMT R69, R69, 0x7632, R69 ;  /* 0x0000763245457816 */ /* 0x000fe40000000045 */
[----:B------:R-:W-:Y:S02]  /*7020*/  @!P1 SHF.L.U32 R161, R161, 0x1, RZ ;  /* 0x00000001a1a19819 */ /* 0x000fe400000006ff */
[----:B------:R-:W-:Y:S02]  /*7030*/  PRMT R64, R64, 0x7632, R64 ;  /* 0x0000763240407816 */ /* 0x000fe40000000040 */
[----:B------:R-:W-:Y:S01]  /*7040*/  PRMT R65, R65, 0x7632, R65 ;  /* 0x0000763241417816 */ /* 0x000fe20000000041 */
[----:B0-----:R-:W-:Y:S01]  /*7050*/  FADD.FTZ R120, R120, R160 ;  /* 0x000000a078787221 */ /* 0x001fe20000010000 */
[----:B-1----:R-:W-:Y:S01]  /*7060*/  @!P1 IMAD.WIDE.U32 R122, R161, 0x4, R122 ;  /* 0x00000004a17a9825 */ /* 0x002fe200078e007a */
[----:B------:R-:W-:-:S03]  /*7070*/  PRMT R74, R74, 0x7632, R74 ;  /* 0x000076324a4a7816 */ /* 0x000fc6000000004a */
[----:B---3--:R-:W-:Y:S01]  /*7080*/  FADD.FTZ R121, R121, R151 ;  /* 0x0000009779797221 */ /* 0x008fe20000010000 */
[----:B------:R-:W-:Y:S02]  /*7090*/  PRMT R75, R75, 0x7632, R75 ;  /* 0x000076324b4b7816 */ /* 0x000fe4000000004b */
[----:B------:R-:W-:Y:S02]  /*70a0*/  PRMT R70, R70, 0x7632, R70 ;  /* 0x0000763246467816 */ /* 0x000fe40000000046 */
[----:B------:R0:W-:Y:S01]  /*70b0*/  @!P1 STG.E.64 desc[UR18][R122.64], R120 ;  /* 0x000000787a009986 */ /* 0x0001e2000c101b12 */
[----:B------:R-:W-:Y:S02]  /*70c0*/  PLOP3.LUT P1, PT, PT, PT, UP0, 0x80, 0x0 ;  /* 0x000000000000781c */ /* 0x000fe40003f2f008 */
[----:B------:R-:W-:Y:S02]  /*70d0*/  PRMT R71, R71, 0x7632, R71 ;  /* 0x0000763247477816 */ /* 0x000fe40000000047 */
[----:B------:R-:W-:-:S02]  /*70e0*/  PRMT R76, R76, 0x7632, R76 ;  /* 0x000076324c4c7816 */ /* 0x000fc4000000004c */
[----:B------:R-:W-:Y:S02]  /*70f0*/  PRMT R77, R77, 0x7632, R77 ;  /* 0x000076324d4d7816 */ /* 0x000fe4000000004d */
[----:B------:R-:W-:Y:S02]  /*7100*/  PRMT R72, R72, 0x7632, R72 ;  /* 0x0000763248487816 */ /* 0x000fe40000000048 */
[----:B------:R-:W-:Y:S02]  /*7110*/  PRMT R73, R73, 0x7632, R73 ;  /* 0x0000763249497816 */ /* 0x000fe40000000049 */
[----:B------:R-:W-:Y:S02]  /*7120*/  PRMT R82, R82, 0x7632, R82 ;  /* 0x0000763252527816 */ /* 0x000fe40000000052 */
[----:B0-----:R-:W-:Y:S02]  /*7130*/  PRMT R120, R50, 0x7632, R120 ;  /* 0x0000763232787816 */ /* 0x001fe40000000078 */
        /* <DEDUP_REMOVED lines=41> */
[----:B------:R-:W-:Y:S06]  /*73d0*/  @P1 BRA `(.L_x_406) ;  /* 0x00000000005c1947 */ /* 0x000fec0003800000 */
[----:B------:R-:W-:Y:S01]  /*73e0*/  BAR.SYNC.DEFER_BLOCKING 0x0 ;  /* 0x0000000000007b1d */ /* 0x000fe20000010000 */
[----:B------:R-:W-:-:S13]  /*73f0*/  ISETP.NE.AND P1, PT, R164, RZ, PT ;  /* 0x000000ffa400720c */ /* 0x000fda0003f25270 */
        /* <DEDUP_REMOVED lines=10> */
.L_x_408:
[----:B0-----:R-:W-:Y:S02]  /*74a0*/  MOV R50, UR6 ;  /* 0x0000000600327c02 */ /* 0x001fe40008000f00 */
[----:B------:R-:W-:-:S05]  /*74b0*/  MOV R51, UR7 ;  /* 0x0000000700337c02 */ /* 0x000fca0008000f00 */
[----:B------:R-:W2:Y:S04]  /*74c0*/  LD.E.STRONG.GPU R50, desc[UR18][R50.64] ;  /* 0x0000001232327980 */ /* 0x000ea8000c10f900 */
[----:B--2---:R-:W-:Y:S01]  /*74d0*/  CCTL.IVALL ;  /* 0x00000000ff00798f */ /* 0x004fe20002000000 */
[----:B------:R-:W-:Y:S05]  /*74e0*/  YIELD ;  /* 0x0000000000007946 */ /* 0x000fea0003800000 */
[----:B-----5:R-:W-:-:S04]  /*74f0*/  LOP3.LUT R50, R50, R52, RZ, 0x3c, !PT ;  /* 0x0000003432327212 */ /* 0x020fc800078e3cff */
[----:B------:R-:W-:-:S13]  /*7500*/  ISETP.GT.AND P1, PT, R50, -0x1, PT ;  /* 0xffffffff3200780c */ /* 0x000fda0003f24270 */
[----:B------:R-:W-:Y:S05]  /*7510*/  @P1 BRA `(.L_x_408) ;  /* 0xfffffffc00e01947 */ /* 0x000fea000383ffff */
.L_x_407:
[----:B------:R-:W-:Y:S05]  /*7520*/  WARPSYNC.ALL ;  /* 0x0000000000007948 */ /* 0x000fea0003800000 */
[----:B------:R-:W-:Y:S06]  /*7530*/  BAR.SYNC.DEFER_BLOCKING 0x0 ;  /* 0x0000000000007b1d */ /* 0x000fec0000010000 */
[----:B------:R-:W-:Y:S05]  /*7540*/  BRA `(.L_x_409) ;  /* 0x0000000000547947 */ /* 0x000fea0003800000 */
.L_x_406:
        /* <DEDUP_REMOVED lines=11> */
.L_x_411:
        /* <DEDUP_REMOVED lines=8> */
.L_x_410:
[----:B------:R-:W-:Y:S05]  /*7680*/  WARPSYNC.ALL ;  /* 0x0000000000007948 */ /* 0x000fea0003800000 */
[----:B------:R-:W-:Y:S06]  /*7690*/  BAR.SYNC.DEFER_BLOCKING 0x0 ;  /* 0x0000000000007b1d */ /* 0x000fec0000010000 */
.L_x_409:
[----:B------:R-:W0:Y:S01]  /*76a0*/  S2R R160, SR_TID.X ;  /* 0x0000000000a07919 */ /* 0x000e220000002100 */
[----:B------:R-:W1:Y:S01]  /*76b0*/  S2R R50, SR_TID.X ;  /* 0x0000000000327919 */ /* 0x000e620000002100 */
[----:B------:R-:W2:Y:S01]  /*76c0*/  S2UR UR17, SR_CgaCtaId ;  /* 0x00000000001179c3 */ /* 0x000ea20000008800 */
        /* <DEDUP_REMOVED lines=37> */
[----:B------:R-:W-:Y:S01]  /*7920*/  SHF.L.U32 R111, R111, 0x10, RZ ;  /* 0x000000106f6f7819 */ /* 0x000fe200000006ff */
[----:B------:R-:W-:Y:S01]  /*7930*/  USHF.L.U32 UR11, UR11, 0x3, URZ ;  /* 0x000000030b0b7899 */ /* 0x000fe2000800063f */
[----:B0-----:R-:W-:Y:S01]  /*7940*/  ISETP.GT.U32.AND P1, PT, R160, 0xff, PT ;  /* 0x000000ffa000780c */ /* 0x001fe20003f24070 */
[----:B------:R-:W-:Y:S01]  /*7950*/  ULDC.64 UR24, c[0x0][0x210] ;  /* 0x0000840000187ab9 */ /* 0x000fe20000000a00 */
[----:B-1----:R-:W-:-:S11]  /*7960*/  SHF.L.U32 R52, R50, 0x1, RZ ;  /* 0x0000000132347819 */ /* 0x002fd600000006ff */
[----:B------:R-:W-:Y:S01]  /*7970*/  VOTEU.ALL UP0, P1 ;  /* 0x00000000003f7886 */ /* 0x000fe20000800000 */
[----:B------:R-:W0:Y:S01]  /*7980*/  @!P1 LDC.64 R50, c[0x0][0x260] ;  /* 0x00009800ff329b82 */ /* 0x000e220000000a00 */
[----:B------:R-:W-:-:S03]  /*7990*/  @!P1 LOP3.LUT R52, R52, 0x7fffffc0, RZ, 0xc0, !PT ;  /* 0x7fffffc034349812 */ /* 0x000fc600078ec0ff */
[----:B------:R-:W-:Y:S02]  /*79a0*/  @!UP0 ULDC UR5, c[0x0][0x10] ;  /* 0x0000040000058ab9 */ /* 0x000fe40000000800 */
[----:B------:R-:W-:-:S06]  /*79b0*/  @!UP0 UIMAD UR5, UR5, UR4, UR13 ;  /* 0x00000004050582a4 */ /* 0x000fcc000f8e020d */
[----:B------:R-:W-:-:S04]  /*79c0*/  MOV R53, UR5 ;  /* 0x0000000500357c02 */ /* 0x000fc80008000f00 */
[----:B------:R-:W-:Y:S02]  /*79d0*/  @!P1 LEA R52, R53, R52, 0x9 ;  /* 0x0000003435349211 */ /* 0x000fe400078e48ff */
[----:B------:R-:W-:-:S04]  /*79e0*/  @!P1 LOP3.LUT R53, R160, 0x1f, RZ, 0xc0, !PT ;  /* 0x0000001fa0359812 */ /* 0x000fc800078ec0ff */
[----:B------:R-:W-:-:S04]  /*79f0*/  @!P1 IADD3 R52, R52, R53, RZ ;  /* 0x0000003534349210 */ /* 0x000fc80007ffe0ff */
[----:B------:R-:W-:-:S04]  /*7a00*/  @!P1 SHF.L.U32 R52, R52, 0x1, RZ ;  /* 0x0000000134349819 */ /* 0x000fc800000006ff */
[C---:B------:R-:W-:Y:S01]  /*7a10*/  @!P1 IADD3 R122, R52.reuse, 0x40, RZ ;  /* 0x00000040347a9810 */ /* 0x040fe20007ffe0ff */
[----:B0-----:R-:W-:-:S04]  /*7a20*/  @!P1 IMAD.WIDE.U32 R52, R52, 0x4, R50 ;  /* 0x0000000434349825 */ /* 0x001fc800078e0032 */
[----:B------:R-:W-:Y:S02]  /*7a30*/  @!P1 IMAD.WIDE.U32 R50, R122, 0x4, R50 ;  /* 0x000000047a329825 */ /* 0x000fe400078e0032 */
[----:B------:R-:W3:Y:S04]  /*7a40*/  @!P1 LDG.E.64 R52, desc[UR18][R52.64] ;  /* 0x0000001234349981 */ /* 0x000ee8000c1e1b00 */
[----:B------:R-:W4:Y:S01]  /*7a50*/  @!P1 LDG.E.64 R50, desc[UR18][R50.64] ;  /* 0x0000001232329981 */ /* 0x000f22000c1e1b00 */
[----:B------:R-:W-:Y:S01]  /*7a60*/  HFMA2.MMA R122, -RZ, RZ, 0, 0 ;  /* 0x00000000ff7a7435 */ /* 0x000fe200000001ff */
[----:B------:R-:W-:Y:S02]  /*7a70*/  UMOV UR5, 0x400 ;  /* 0x0000040000057882 */ /* 0x000fe40000000000 */
[----:B------:R-:W-:-:S04]  /*7a80*/  UIADD3 UR5, UR5, 0x3480, URZ ;  /* 0x0000348005057890 */ /* 0x000fc8000fffe03f */
[----:B--2---:R-:W-:Y:S01]  /*7a90*/  ULEA UR5, UR17, UR5, 0x18 ;  /* 0x0000000511057291 */ /* 0x004fe2000f8ec03f */
[----:B---3--:R-:W-:Y:S01]  /*7aa0*/  @!P1 FADD.FTZ R52, RZ, R52 ;  /* 0x00000034ff349221 */ /* 0x008fe20000010000 */
[----:B------:R-:W-:-:S03]  /*7ab0*/  @!P1 FADD.FTZ R53, RZ, R53 ;  /* 0x00000035ff359221 */ /* 0x000fc60000010000 */
[----:B----4-:R-:W-:Y:S01]  /*7ac0*/  @!P1 FADD.FTZ R122, R50, R52 ;  /* 0x00000034327a9221 */ /* 0x010fe20000010000 */
[----:B------:R-:W-:Y:S01]  /*7ad0*/  MOV R50, RZ ;  /* 0x000000ff00327202 */ /* 0x000fe20000000f00 */
[----:B------:R-:W-:Y:S01]  /*7ae0*/  @!P1 FADD.FTZ R50, R51, R53 ;  /* 0x0000003533329221 */ /* 0x000fe20000010000 */
[----:B------:R-:W-:Y:S02]  /*7af0*/  LOP3.LUT P1, RZ, R160, 0xffffff1f, RZ, 0xc0, !PT ;  /* 0xffffff1fa0ff7812 */ /* 0x000fe4000782c0ff */
[----:B------:R-:W0:Y:S01]  /*7b00*/  SHFL.BFLY PT, R51, R122, 0x10, 0x1f ;  /* 0x0e001f007a337f89 */ /* 0x000e2200000e0000 */
[----:B------:R-:W-:-:S03]  /*7b10*/  SHF.R.U32.HI R160, RZ, 0x2, R160 ;  /* 0x00000002ffa07819 */ /* 0x000fc600000116a0 */
        /* <DEDUP_REMOVED lines=18> */
[----:B------:R-:W-:Y:S02]  /*7c40*/  @!P1 LOP3.LUT R52, R160, 0x3ffffff8, RZ, 0xc0, !PT ;  /* 0x3ffffff8a0349812 */ /* 0x000fe400078ec0ff */
[----:B------:R-:W-:Y:S01]  /*7c50*/  SHF.L.U32 R122, R58, 0x10, RZ ;  /* 0x000000103a7a7819 */ /* 0x000fe200000006ff */
[----:B-1----:R-:W-:Y:S01]  /*7c60*/  FADD.FTZ R51, R53, R51 ;  /* 0x0000003335337221 */ /* 0x002fe20000010000 */
[----:B------:R-:W-:Y:S01]  /*7c70*/  @!P1 FMUL.FTZ R50, R50, 6.1035157159494701773e-06 ;  /* 0x36cccccd32329820 */ /* 0x000fe20000410000 */
[C---:B------:R-:W-:Y:S01]  /*7c80*/  FADD.FTZ R59, -R54.reuse, R59 ;  /* 0x0000003b363b7221 */ /* 0x040fe20000010100 */
[C---:B------:R-:W-:Y:S01]  /*7c90*/  FADD.FTZ R63, -R54.reuse, R63 ;  /* 0x0000003f363f7221 */ /* 0x040fe20000010100 */
[----:B------:R-:W-:Y:S01]  /*7ca0*/  @!P1 FMUL.FTZ R51, R51, 6.1035157159494701773e-06 ;  /* 0x36cccccd33339820 */ /* 0x000fe20000410000 */
[C---:B------:R-:W-:Y:S01]  /*7cb0*/  FADD.FTZ R71, -R54.reuse, R71 ;  /* 0x0000004736477221 */ /* 0x040fe20000010100 */
[C---:B------:R-:W-:Y:S01]  /*7cc0*/  FADD.FTZ R79, -R54.reuse, R79 ;  /* 0x0000004f364f7221 */ /* 0x040fe20000010100 */
[C---:B------:R-:W-:Y:S01]  /*7cd0*/  FADD.FTZ R87, -R54.reuse, R87 ;  /* 0x0000005736577221 */ /* 0x040fe20000010100 */
[----:B------:R-:W-:Y:S01]  /*7ce0*/  FADD.FTZ R95, -R54, R95 ;  /* 0x0000005f365f7221 */ /* 0x000fe20000010100 */
[----:B------:R0:W-:Y:S01]  /*7cf0*/  @!P1 STS.64 [R52+UR5], R50 ;  /* 0x0000003234009988 */ /* 0x0001e20008000a05 */
[----:B------:R-:W-:Y:S01]  /*7d00*/  SHF.L.U32 R53, R118, 0x10, RZ ;  /* 0x0000001076357819 */ /* 0x000fe200000006ff */
[----:B------:R-:W-:-:S02]  /*7d10*/  FADD.FTZ R99, -R54, R99 ;  /* 0x0000006336637221 */ /* 0x000fc40000010100 */
[----:B------:R-:W2:Y:S01]  /*7d20*/  LDL.LU R160, [R1+0x5c] ;  /* 0x00005c0001a07983 */ /* 0x000ea20000300800 */
[----:B------:R-:W-:Y:S01]  /*7d30*/  FADD.FTZ R122, -R54, R122 ;  /* 0x0000007a367a7221 */ /* 0x000fe20000010100 */
[C---:B------:R-:W-:Y:S01]  /*7d40*/  FMUL.FTZ R59, R4.reuse, R59 ;  /* 0x0000003b043b7220 */ /* 0x040fe20000410000 */
[C---:B------:R-:W-:Y:S01]  /*7d50*/  FMUL.FTZ R63, R4.reuse, R63 ;  /* 0x0000003f043f7220 */ /* 0x040fe20000410000 */
[C---:B------:R-:W-:Y:S01]  /*7d60*/  FMUL.FTZ R71, R4.reuse, R71 ;  /* 0x0000004704477220 */ /* 0x040fe20000410000 */
[C---:B------:R-:W-:Y:S01]  /*7d70*/  FMUL.FTZ R79, R4.reuse, R79 ;  /* 0x0000004f044f7220 */ /* 0x040fe20000410000 */
[C---:B------:R-:W-:Y:S01]  /*7d80*/  FMUL.FTZ R87, R4.reuse, R87 ;  /* 0x0000005704577220 */ /* 0x040fe20000410000 */
[----:B------:R-:W-:Y:S01]  /*7d90*/  FMUL.FTZ R95, R4, R95 ;  /* 0x0000005f045f7220 */ /* 0x000fe20000410000 */
[----:B0-----:R-:W-:Y:S01]  /*7da0*/  SHF.L.U32 R52, R56, 0x10, RZ ;  /* 0x0000001038347819 */ /* 0x001fe200000006ff */
[----:B------:R-:W-:Y:S01]  /*7db0*/  FMUL.FTZ R99, R4, R99 ;  /* 0x0000006304637220 */ /* 0x000fe20000410000 */
[----:B------:R-:W-:Y:S01]  /*7dc0*/  SHF.L.U32 R56, R57, 0x10, RZ ;  /* 0x0000001039387819 */ /* 0x000fe200000006ff */
[C---:B------:R-:W-:Y:S01]  /*7dd0*/  FADD.FTZ R105, -R54.reuse, R105 ;  /* 0x0000006936697221 */ /* 0x040fe20000010100 */
[C---:B------:R-:W-:Y:S01]  /*7de0*/  FADD.FTZ R108, -R54.reuse, R108 ;  /* 0x0000006c366c7221 */ /* 0x040fe20000010100 */
[C---:B------:R-:W-:Y:S01]  /*7df0*/  FADD.FTZ R52, -R54.reuse, R52 ;  /* 0x0000003436347221 */ /* 0x040fe20000010100 */
[C---:B------:R-:W-:Y:S01]  /*7e00*/  FADD.FTZ R109, -R54.reuse, R109 ;  /* 0x0000006d366d7221 */ /* 0x040fe20000010100 */
[C---:B------:R-:W-:Y:S01]  /*7e10*/  FADD.FTZ R56, -R54.reuse, R56 ;  /* 0x0000003836387221 */ /* 0x040fe20000010100 */
[----:B------:R-:W-:Y:S01]  /*7e20*/  FADD.FTZ R112, -R54, R112 ;  /* 0x0000007036707221 */ /* 0x000fe20000010100 */
[----:B------:R-:W-:Y:S01]  /*7e30*/  FMUL.FTZ R52, R4, R52 ;  /* 0x0000003404347220 */ /* 0x000fe20000410000 */
[----:B------:R-:W-:Y:S01]  /*7e40*/  FADD.FTZ R113, -R54, R113 ;  /* 0x0000007136717221 */ /* 0x000fe20000010100 */
[----:B------:R-:W-:Y:S01]  /*7e50*/  FMUL.FTZ R56, R4, R56 ;  /* 0x0000003804387220 */ /* 0x000fe20000410000 */
[----:B------:R-:W-:Y:S01]  /*7e60*/  ULOP3.LUT UR11, UR11, 0x8, URZ, 0xc0, !UPT ;  /* 0x000000080b0b7892 */ /* 0x000fe2000f8ec03f */
[----:B------:R-:W-:Y:S01]  /*7e70*/  FFMA.FTZ R51, R52, R120, R53 ;  /* 0x0000007834337223 */ /* 0x000fe20000010035 */
[----:B------:R-:W3:Y:S01]  /*7e80*/  LDL.LU R161, [R1+0x54] ;  /* 0x0000540001a17983 */ /* 0x000ee20000300800 */
[----:B------:R-:W-:-:S02]  /*7e90*/  FFMA.FTZ R57, R56, R119, R117 ;  /* 0x0000007738397223 */ /* 0x000fc40000010075 */
[----:B------:R-:W-:-:S06]  /*7ea0*/  FMUL.FTZ R50, R51, -1.4426950216293334961 ;  /* 0xbfb8aa3b33327820 */ /* 0x000fcc0000410000 */
[----:B------:R-:W0:Y:S02]  /*7eb0*/  MUFU.EX2 R50, R50 ;  /* 0x0000003200327308 */ /* 0x000e240000000800 */
[----:B0-----:R-:W-:-:S06]  /*7ec0*/  FADD.FTZ R50, R50, 1 ;  /* 0x3f80000032327421 */ /* 0x001fcc0000010000 */
[----:B------:R-:W0:Y:S02]  /*7ed0*/  MUFU.RCP R50, R50 ;  /* 0x0000003200327308 */ /* 0x000e240000001000 */
[----:B0-----:R-:W-:-:S04]  /*7ee0*/  FADD.FTZ R118, -R50, 1 ;  /* 0x3f80000032767421 */ /* 0x001fc80000010100 */
[----:B------:R-:W-:Y:S01]  /*7ef0*/  FFMA.FTZ R118, R51, R118, 1 ;  /* 0x3f80000033767423 */ /* 0x000fe20000010076 */
[----:B------:R-:W-:-:S03]  /*7f00*/  FMUL.FTZ R51, R57, -1.4426950216293334961 ;  /* 0xbfb8aa3b39337820 */ /* 0x000fc60000410000 */
[----:B------:R-:W-:-:S03]  /*7f10*/  FMUL.FTZ R58, R50, R118 ;  /* 0x00000076323a7220 */ /* 0x000fc60000410000 */
[----:B------:R-:W0:Y:S01]  /*7f20*/  MUFU.EX2 R51, R51 ;  /* 0x0000003300337308 */ /* 0x000e220000000800 */
[----:B------:R-:W-:Y:S01]  /*7f30*/  FMUL.FTZ R58, R60, R58 ;  /* 0x0000003a3c3a7220 */ /* 0x000fe20000410000 */
[----:B0-----:R-:W-:-:S06]  /*7f40*/  FADD.FTZ R51, R51, 1 ;  /* 0x3f80000033337421 */ /* 0x001fcc0000010000 */
[----:B------:R-:W0:Y:S02]  /*7f50*/  MUFU.RCP R51, R51 ;  /* 0x0000003300337308 */ /* 0x000e240000001000 */
[----:B0-----:R-:W-:-:S04]  /*7f60*/  FADD.FTZ R50, -R51, 1 ;  /* 0x3f80000033327421 */ /* 0x001fc80000010100 */
[----:B------:R-:W-:Y:S01]  /*7f70*/  FFMA.FTZ R50, R57, R50, 1 ;  /* 0x3f80000039327423 */ /* 0x000fe20000010032 */
[----:B------:R-:W-:Y:S01]  /*7f80*/  FMUL.FTZ R57, R4, R122 ;  /* 0x0000007a04397220 */ /* 0x000fe20000410000 */
[----:B------:R-:W-:Y:S02]  /*7f90*/  FFMA.FTZ R122, R119, R59, R117 ;  /* 0x0000003b777a7223 */ /* 0x000fe40000010075 */
[----:B------:R-:W-:Y:S01]  /*7fa0*/  FMUL.FTZ R50, R51, R50 ;  /* 0x0000003233327220 */ /* 0x000fe20000410000 */
[----:B------:R-:W-:-:S04]  /*7fb0*/  FFMA.FTZ R118, R120, R57, R53 ;  /* 0x0000003978767223 */ /* 0x000fc80000010035 */
[----:B------:R-:W-:-:S06]  /*7fc0*/  FMUL.FTZ R51, R118, -1.4426950216293334961 ;  /* 0xbfb8aa3b76337820 */ /* 0x000fcc0000410000 */
[----:B------:R-:W0:Y:S02]  /*7fd0*/  MUFU.EX2 R51, R51 ;  /* 0x0000003300337308 */ /* 0x000e240000000800 */
[----:B0-----:R-:W-:-:S06]  /*7fe0*/  FADD.FTZ R51, R51, 1 ;  /* 0x3f80000033337421 */ /* 0x001fcc0000010000 */
[----:B------:R-:W0:Y:S02]  /*7ff0*/  MUFU.RCP R51, R51 ;  /* 0x0000003300337308 */ /* 0x000e240000001000 */
[----:B0-----:R-:W-:-:S04]  /*8000*/  FADD.FTZ R60, -R51, 1 ;  /* 0x3f800000333c7421 */ /* 0x001fc80000010100 */
[----:B------:R-:W-:-:S04]  /*8010*/  FFMA.FTZ R60, R118, R60, 1 ;  /* 0x3f800000763c7423 */ /* 0x000fc8000001003c */
[----:B------:R-:W-:Y:S01]  /*8020*/  FMUL.FTZ R51, R51, R60 ;  /* 0x0000003c33337220 */ /* 0x000fe20000410000 */
[----:B------:R-:W-:-:S06]  /*8030*/  FMUL.FTZ R60, R122, -1.4426950216293334961 ;  /* 0xbfb8aa3b7a3c7820 */ /* 0x000fcc0000410000 */
[----:B------:R-:W0:Y:S02]  /*8040*/  MUFU.EX2 R60, R60 ;  /* 0x0000003c003c7308 */ /* 0x000e240000000800 */
[----:B0-----:R-:W-:-:S06]  /*8050*/  FADD.FTZ R60, R60, 1 ;  /* 0x3f8000003c3c7421 */ /* 0x001fcc0000010000 */
[----:B------:R0:W1:Y:S02]  /*8060*/  MUFU.RCP R118, R60 ;  /* 0x0000003c00767308 */ /* 0x0000640000001000 */
[----:B0-----:R-:W-:Y:S01]  /*8070*/  SHF.L.U32 R60, R61, 0x10, RZ ;  /* 0x000000103d3c7819 */ /* 0x001fe200000006ff */
[----:B------:R-:W-:-:S04]  /*8080*/  FADD.FTZ R61, -R54, R62 ;  /* 0x0000003e363d7221 */ /* 0x000fc80000010100 */
[----:B------:R-:W-:Y:S01]  /*8090*/  FMUL.FTZ R60, R60, R50 ;  /* 0x000000323c3c7220 */ /* 0x000fe20000410000 */
[----:B------:R-:W-:Y:S01]  /*80a0*/  FMUL.FTZ R61, R4, R61 ;  /* 0x0000003d043d7220 */ /* 0x000fe20000410000 */
[----:B-1----:R-:W-:-:S04]  /*80b0*/  FADD.FTZ R50, -R118, 1 ;  /* 0x3f80000076327421 */ /* 0x002fc80000010100 */
[----:B------:R-:W-:Y:S01]  /*80c0*/  FFMA.FTZ R50, R122, R50, 1 ;  /* 0x3f8000007a327423 */ /* 0x000fe20000010032 */
[----:B------:R-:W-:-:S03]  /*80d0*/  FFMA.FTZ R122, R120, R61, R53 ;  /* 0x0000003d787a7223 */ /* 0x000fc60000010035 */
[----:B------:R-:W-:Y:S01]  /*80e0*/  FMUL.FTZ R50, R118, R50 ;  /* 0x0000003276327220 */ /* 0x000fe20000410000 */
[----:B------:R-:W-:-:S06]  /*80f0*/  FMUL.FTZ R62, R122, -1.4426950216293334961 ;  /* 0xbfb8aa3b7a3e7820 */ /* 0x000fcc0000410000 */
[----:B------:R-:W0:Y:S02]  /*8100*/  MUFU.EX2 R62, R62 ;  /* 0x0000003e003e7308 */ /* 0x000e240000000800 */
[----:B0-----:R-:W-:-:S06]  /*8110*/  FADD.FTZ R62, R62, 1 ;  /* 0x3f8000003e3e7421 */ /* 0x001fcc0000010000 */
[----:B------:R0:W1:Y:S02]  /*8120*/  MUFU.RCP R118, R62 ;  /* 0x0000003e00767308 */ /* 0x0000640000001000 */
[----:B0-----:R-:W-:Y:S01]  /*8130*/  SHF.L.U32 R62, R66, 0x10, RZ ;  /* 0x00000010423e7819 */ /* 0x001fe200000006ff */
[----:B------:R-:W-:-:S04]  /*8140*/  FFMA.FTZ R66, R119, R63, R117 ;  /* 0x0000003f77427223 */ /* 0x000fc80000010075 */
[----:B------:R-:W-:Y:S01]  /*8150*/  FMUL.FTZ R62, R62, R51 ;  /* 0x000000333e3e7220 */ /* 0x000fe20000410000 */
[----:B-1----:R-:W-:-:S04]  /*8160*/  FADD.FTZ R51, -R118, 1 ;  /* 0x3f80000076337421 */ /* 0x002fc80000010100 */
[----:B------:R-:W-:Y:S01]  /*8170*/  FFMA.FTZ R51, R122, R51, 1 ;  /* 0x3f8000007a337423 */ /* 0x000fe20000010033 */
[----:B------:R-:W-:Y:S01]  /*8180*/  SHF.L.U32 R122, R64, 0x10, RZ ;  /* 0x00000010407a7819 */ /* 0x000fe200000006ff */
[----:B------:R-:W-:Y:S02]  /*8190*/  FMUL.FTZ R64, R67, R50 ;  /* 0x0000003243407220 */ /* 0x000fe40000410000 */
[----:B------:R-:W-:Y:S01]  /*81a0*/  FMUL.FTZ R51, R118, R51 ;  /* 0x0000003376337220 */ /* 0x000fe20000410000 */
[----:B------:R-:W-:Y:S01]  /*81b0*/  FMUL.FTZ R118, R66, -1.4426950216293334961 ;  /* 0xbfb8aa3b42767820 */ /* 0x000fe20000410000 */
[----:B------:R-:W-:-:S05]  /*81c0*/  FADD.FTZ R122, -R54, R122 ;  /* 0x0000007a367a7221 */ /* 0x000fca0000010100 */
[----:B------:R-:W0:Y:S02]  /*81d0*/  MUFU.EX2 R118, R118 ;  /* 0x0000007600767308 */ /* 0x000e240000000800 */
[----:B0-----:R-:W-:-:S06]  /*81e0*/  FADD.FTZ R118, R118, 1 ;  /* 0x3f80000076767421 */ /* 0x001fcc0000010000 */
[----:B------:R-:W0:Y:S02]  /*81f0*/  MUFU.RCP R118, R118 ;  /* 0x0000007600767308 */ /* 0x000e240000001000 */
[----:B0-----:R-:W-:-:S04]  /*8200*/  FADD.FTZ R50, -R118, 1 ;  /* 0x3f80000076327421 */ /* 0x001fc80000010100 */
[----:B------:R-:W-:Y:S01]  /*8210*/  FFMA.FTZ R50, R66, R50, 1 ;  /* 0x3f80000042327423 */ /* 0x000fe20000010032 */
[----:B------:R-:W-:Y:S01]  /*8220*/  FMUL.FTZ R66, R4, R122 ;  /* 0x0000007a04427220 */ /* 0x000fe20000410000 */
[----:B------:R-:W-:Y:S01]  /*8230*/  SHF.L.U32 R122, R65, 0x10, RZ ;  /* 0x00000010417a7819 */ /* 0x000fe200000006ff */
[----:B------:R-:W-:Y:S01]  /*8240*/  FMUL.FTZ R65, R68, R51 ;  /* 0x0000003344417220 */ /* 0x000fe20000410000 */
[----:B------:R-:W-:Y:S01]  /*8250*/  FMUL.FTZ R50, R118, R50 ;  /* 0x0000003276327220 */ /* 0x000fe20000410000 */
[----:B------:R-:W-:Y:S02]  /*8260*/  FFMA.FTZ R67, R120, R66, R53 ;  /* 0x0000004278437223 */ /* 0x000fe40000010035 */
[----:B------:R-:W-:Y:S02]  /*8270*/  FADD.FTZ R122, -R54, R122 ;  /* 0x0000007a367a7221 */ /* 0x000fe40000010100 */
[----:B------:R-:W-:-:S06]  /*8280*/  FMUL.FTZ R118, R67, -1.4426950216293334961 ;  /* 0xbfb8aa3b43767820 */ /* 0x000fcc0000410000 */
[----:B------:R-:W0:Y:S02]  /*8290*/  MUFU.EX2 R118, R118 ;  /* 0x0000007600767308 */ /* 0x000e240000000800 */
[----:B0-----:R-:W-:-:S06]  /*82a0*/  FADD.FTZ R118, R118, 1 ;  /* 0x3f80000076767421 */ /* 0x001fcc0000010000 */
[----:B------:R-:W0:Y:S02]  /*82b0*/  MUFU.RCP R118, R118 ;  /* 0x0000007600767308 */ /* 0x000e240000001000 */
[----:B0-----:R-:W-:-:S04]  /*82c0*/  FADD.FTZ R51, -R118, 1 ;  /* 0x3f80000076337421 */ /* 0x001fc80000010100 */
[----:B------:R-:W-:Y:S01]  /*82d0*/  FFMA.FTZ R51, R67, R51, 1 ;  /* 0x3f80000043337423 */ /* 0x000fe20000010033 */
[----:B------:R-:W-:-:S03]  /*82e0*/  FMUL.FTZ R67, R4, R122 ;  /* 0x0000007a04437220 */ /* 0x000fc60000410000 */
[----:B------:R-:W-:Y:S01]  /*82f0*/  FMUL.FTZ R51, R118, R51 ;  /* 0x0000003376337220 */ /* 0x000fe20000410000 */
[----:B------:R-:W-:-:S04]  /*8300*/  FFMA.FTZ R122, R119, R67, R117 ;  /* 0x00000043777a7223 */ /* 0x000fc80000010075 */
        /* <DEDUP_REMOVED lines=154> */
[----:B0-----:R-:W-:-:S05]  /*8cb0*/  SHF.L.U32 R94, R96, 0x10, RZ ;  /* 0x00000010605e7819 */ /* 0x001fca00000006ff */
        /* <DEDUP_REMOVED lines=27> */
[----:B------:R-:W-:-:S03]  /*8e70*/  FMUL.FTZ R100, R122, -1.4426950216293334961 ;  /* 0xbfb8aa3b7a647820 */ /* 0x000fc60000410000 */
[----:B------:R-:W-:-:S03]  /*8e80*/  FMUL.FTZ R102, R102, R51 ;  /* 0x0000003366667220 */ /* 0x000fc60000410000 */
[----:B------:R-:W0:Y:S02]  /*8e90*/  MUFU.EX2 R100, R100 ;  /* 0x0000006400647308 */ /* 0x000e240000000800 */
[----:B0-----:R-:W-:-:S06]  /*8ea0*/  FADD.FTZ R100, R100, 1 ;  /* 0x3f80000064647421 */ /* 0x001fcc0000010000 */
[----:B------:R0:W1:Y:S02]  /*8eb0*/  MUFU.RCP R118, R100 ;  /* 0x0000006400767308 */ /* 0x0000640000001000 */
[----:B0-----:R-:W-:Y:S01]  /*8ec0*/  SHF.L.U32 R100, R101, 0x10, RZ ;  /* 0x0000001065647819 */ /* 0x001fe200000006ff */
[----:B------:R-:W-:-:S04]  /*8ed0*/  FADD.FTZ R101, -R54, R104 ;  /* 0x0000006836657221 */ /* 0x000fc80000010100 */
[----:B------:R-:W-:Y:S01]  /*8ee0*/  FMUL.FTZ R100, R100, R50 ;  /* 0x0000003264647220 */ /* 0x000fe20000410000 */
[----:B------:R-:W-:Y:S01]  /*8ef0*/  FMUL.FTZ R101, R4, R101 ;  /* 0x0000006504657220 */ /* 0x000fe20000410000 */
[----:B-1----:R-:W-:-:S03]  /*8f00*/  FADD.FTZ R50, -R118, 1 ;  /* 0x3f80000076327421 */ /* 0x002fc60000010100 */
[----:B------:R-:W-:Y:S01]  /*8f10*/  FFMA.FTZ R104, R120, R101, R53 ;  /* 0x0000006578687223 */ /* 0x000fe20000010035 */
[----:B------:R-:W-:Y:S01]  /*8f20*/  FFMA.FTZ R50, R122, R50, 1 ;  /* 0x3f8000007a327423 */ /* 0x000fe20000010032 */
[----:B------:R-:W-:-:S03]  /*8f30*/  SHF.L.U32 R122, R116, 0x10, RZ ;  /* 0x00000010747a7819 */ /* 0x000fc600000006ff */
[----:B------:R-:W-:Y:S01]  /*8f40*/  FMUL.FTZ R50, R118, R50 ;  /* 0x0000003276327220 */ /* 0x000fe20000410000 */
[----:B------:R-:W-:-:S03]  /*8f50*/  FMUL.FTZ R118, R104, -1.4426950216293334961 ;  /* 0xbfb8aa3b68767820 */ /* 0x000fc60000410000 */
[----:B------:R-:W-:-:S03]  /*8f60*/  FMUL.FTZ R103, R103, R50 ;  /* 0x0000003267677220 */ /* 0x000fc60000410000 */
[----:B------:R-:W0:Y:S02]  /*8f70*/  MUFU.EX2 R118, R118 ;  /* 0x0000007600767308 */ /* 0x000e240000000800 */
[----:B0-----:R-:W-:-:S06]  /*8f80*/  FADD.FTZ R118, R118, 1 ;  /* 0x3f80000076767421 */ /* 0x001fcc0000010000 */
[----:B------:R-:W0:Y:S02]  /*8f90*/  MUFU.RCP R118, R118 ;  /* 0x0000007600767308 */ /* 0x000e240000001000 */
[----:B0-----:R-:W-:-:S04]  /*8fa0*/  FADD.FTZ R51, -R118, 1 ;  /* 0x3f80000076337421 */ /* 0x001fc80000010100 */
[----:B------:R-:W-:Y:S01]  /*8fb0*/  FFMA.FTZ R51, R104, R51, 1 ;  /* 0x3f80000068337423 */ /* 0x000fe20000010033 */
[----:B------:R-:W-:-:S03]  /*8fc0*/  FMUL.FTZ R104, R4, R105 ;  /* 0x0000006904687220 */ /* 0x000fc60000410000 */
[----:B------:R-:W-:Y:S01]  /*8fd0*/  FMUL.FTZ R51, R118, R51 ;  /* 0x0000003376337220 */ /* 0x000fe20000410000 */
[----:B------:R-:W-:-:S03]  /*8fe0*/  FFMA.FTZ R105, R119, R104, R117 ;  /* 0x0000006877697223 */ /* 0x000fc60000010075 */
[----:B------:R-:W-:Y:S01]  /*8ff0*/  FMUL.FTZ R106, R106, R51 ;  /* 0x000000336a6a7220 */ /* 0x000fe20000410000 */
        /* <DEDUP_REMOVED lines=36> */
[----:B------:R-:W-:Y:S01]  /*9240*/  FMUL.FTZ R112, R4, R113 ;  /* 0x0000007104707220 */ /* 0x000fe20000410000 */
[----:B------:R-:W-:Y:S02]  /*9250*/  SHF.L.U32 R113, R115, 0x10, RZ ;  /* 0x0000001073717819 */ /* 0x000fe400000006ff */
[----:B------:R-:W-:Y:S01]  /*9260*/  FMUL.FTZ R51, R118, R51 ;  /* 0x0000003376337220 */ /* 0x000fe20000410000 */
[----:B------:R-:W-:Y:S02]  /*9270*/  FFMA.FTZ R118, R119, R112, R117 ;  /* 0x0000007077767223 */ /* 0x000fe40000010075 */
[C---:B------:R-:W-:Y:S01]  /*9280*/  FADD.FTZ R113, -R54.reuse, R113 ;  /* 0x0000007136717221 */ /* 0x040fe20000010100 */
[----:B------:R-:W-:Y:S01]  /*9290*/  FADD.FTZ R54, -R54, R114 ;  /* 0x0000007236367221 */ /* 0x000fe20000010100 */
[----:B------:R-:W-:Y:S01]  /*92a0*/  FMUL.FTZ R115, R118, -1.4426950216293334961 ;  /* 0xbfb8aa3b76737820 */ /* 0x000fe20000410000 */
[----:B------:R-:W-:Y:S01]  /*92b0*/  FMUL.FTZ R122, R122, R51 ;  /* 0x000000337a7a7220 */ /* 0x000fe20000410000 */
[----:B------:R-:W-:-:S04]  /*92c0*/  FMUL.FTZ R113, R4, R113 ;  /* 0x0000007104717220 */ /* 0x000fc80000410000 */
[----:B------:R-:W0:Y:S01]  /*92d0*/  MUFU.EX2 R115, R115 ;  /* 0x0000007300737308 */ /* 0x000e220000000800 */
[----:B------:R-:W-:-:S04]  /*92e0*/  FFMA.FTZ R117, R119, R113, R117 ;  /* 0x0000007177757223 */ /* 0x000fc80000010075 */
[----:B------:R-:W-:-:S06]  /*92f0*/  FMUL.FTZ R114, R117, -1.4426950216293334961 ;  /* 0xbfb8aa3b75727820 */ /* 0x000fcc0000410000 */
[----:B------:R-:W-:Y:S01]  /*9300*/  MUFU.EX2 R114, R114 ;  /* 0x0000007200727308 */ /* 0x000fe20000000800 */
[----:B0-----:R-:W-:Y:S01]  /*9310*/  FADD.FTZ R50, R115, 1 ;  /* 0x3f80000073327421 */ /* 0x001fe20000010000 */
[----:B------:R-:W-:-:S06]  /*9320*/  FMUL.FTZ R115, R4, R54 ;  /* 0x0000003604737220 */ /* 0x000fcc0000410000 */
[----:B------:R0:W1:Y:S01]  /*9330*/  MUFU.RCP R54, R50 ;  /* 0x0000003200367308 */ /* 0x0000620000001000 */
[----:B------:R-:W-:-:S04]  /*9340*/  FFMA.FTZ R53, R120, R115, R53 ;  /* 0x0000007378357223 */ /* 0x000fc80000010035 */
[----:B0-----:R-:W-:-:S04]  /*9350*/  FMUL.FTZ R50, R53, -1.4426950216293334961 ;  /* 0xbfb8aa3b35327820 */ /* 0x001fc80000410000 */
[----:B------:R2:W0:Y:S01]  /*9360*/  MUFU.EX2 R116, R50 ;  /* 0x0000003200747308 */ /* 0x0004220000000800 */
[----:B-1----:R-:W-:Y:S01]  /*9370*/  FADD.FTZ R51, -R54, 1 ;  /* 0x3f80000036337421 */ /* 0x002fe20000010100 */
[----:B--2---:R-:W-:-:S03]  /*9380*/  IADD3 R50, R160, -UR11, RZ ;  /* 0x8000000ba0327c10 */ /* 0x004fc6000fffe0ff */
[----:B------:R-:W-:Y:S01]  /*9390*/  FFMA.FTZ R118, R118, R51, 1 ;  /* 0x3f80000076767423 */ /* 0x000fe20000010033 */
[----:B------:R-:W2:Y:S01]  /*93a0*/  LDL.LU R160, [R1+0x58] ;  /* 0x0000580001a07983 */ /* 0x000ea20000300800 */
[----:B------:R-:W-:Y:S01]  /*93b0*/  LEA R50, R50, UR5, 0x3 ;  /* 0x0000000532327c11 */ /* 0x000fe2000f8e18ff */
[----:B------:R-:W-:Y:S06]  /*93c0*/  BAR.SYNC.DEFER_BLOCKING 0x0 ;  /* 0x0000000000007b1d */ /* 0x000fec0000010000 */
[----:B------:R-:W1:Y:S02]  /*93d0*/  LDS.64 R50, [R50] ;  /* 0x0000000032327984 */ /* 0x000e640000000a00 */
[C-C-:B-1----:R-:W-:Y:S01]  /*93e0*/  FFMA.FTZ R88, R119.reuse, R88, -R50.reuse ;  /* 0x0000005877587223 */ /* 0x142fe20000010832 */
[--C-:B------:R-:W-:Y:S01]  /*93f0*/  FFMA.FTZ R23, R2, R23, -R50.reuse ;  /* 0x0000001702177223 */ /* 0x100fe20000010832 */
[--C-:B------:R-:W-:Y:S01]  /*9400*/  FFMA.FTZ R86, R120, R86, -R50.reuse ;  /* 0x0000005678567223 */ /* 0x100fe20000010832 */
[----:B------:R-:W-:Y:S01]  /*9410*/  FFMA.FTZ R84, R119, R84, -R50 ;  /* 0x0000005477547223 */ /* 0x000fe20000010832 */
[----:B------:R-:W-:-:S02]  /*9420*/  FFMA.FTZ R83, -R51, R83, R88 ;  /* 0x0000005333537223 */ /* 0x000fc40000010158 */
[----:B------:R-:W4:Y:S01]  /*9430*/  LDL.LU R88, [R1+0x4c] ;  /* 0x00004c0001587983 */ /* 0x000f220000300800 */
[----:B------:R-:W-:Y:S01]  /*9440*/  FFMA.FTZ R23, R17, -R51, R23 ;  /* 0x8000003311177223 */ /* 0x000fe20000010017 */
[C---:B------:R-:W-:Y:S01]  /*9450*/  FFMA.FTZ R17, -R51.reuse, R82, R86 ;  /* 0x0000005233117223 */ /* 0x040fe20000010156 */
[C---:B------:R-:W-:Y:S01]  /*9460*/  FFMA.FTZ R62, R120.reuse, R62, -R50 ;  /* 0x0000003e783e7223 */ /* 0x040fe20000010832 */
[----:B------:R-:W5:Y:S01]  /*9470*/  LDL.LU R86, [R1+0x50] ;  /* 0x0000500001567983 */ /* 0x000f620000300800 */
[----:B------:R-:W-:Y:S01]  /*9480*/  FFMA.FTZ R79, -R51, R79, R84 ;  /* 0x0000004f334f7223 */ /* 0x000fe20000010154 */
[--C-:B------:R-:W-:Y:S01]  /*9490*/  FFMA.FTZ R78, R120, R78, -R50.reuse ;  /* 0x0000004e784e7223 */ /* 0x100fe20000010832 */
[----:B------:R-:W-:Y:S01]  /*94a0*/  FFMA.FTZ R80, R119, R80, -R50 ;  /* 0x0000005077507223 */ /* 0x000fe20000010832 */
[----:B------:R-:W5:Y:S01]  /*94b0*/  LDL.LU R84, [R1+0x44] ;  /* 0x0000440001547983 */ /* 0x000f620000300800 */
[C---:B------:R-:W-:Y:S01]  /*94c0*/  FFMA.FTZ R62, -R51.reuse, R57, R62 ;  /* 0x00000039333e7223 */ /* 0x040fe2000001013e */
[----:B------:R-:W-:Y:S01]  /*94d0*/  FFMA.FTZ R27, R0, R27, -R50 ;  /* 0x0000001b001b7223 */ /* 0x000fe20000010832 */
[C---:B------:R-:W-:Y:S01]  /*94e0*/  FFMA.FTZ R57, -R51.reuse, R74, R78 ;  /* 0x0000004a33397223 */ /* 0x040fe2000001014e */
[----:B------:R-:W5:Y:S01]  /*94f0*/  LDL.LU R82, [R1+0x48] ;  /* 0x0000480001527983 */ /* 0x000f620000300800 */
[----:B------:R-:W-:Y:S01]  /*9500*/  FFMA.FTZ R75, -R51, R75, R80 ;  /* 0x0000004b334b7223 */ /* 0x000fe20000010150 */
[----:B------:R-:W-:-:S02]  /*9510*/  FFMA.FTZ R27, R18, -R51, R27 ;  /* 0x80000033121b7223 */ /* 0x000fc4000001001b */
[----:B------:R-:W5:Y:S01]  /*9520*/  LDL.LU R80, [R1+0x3c] ;  /* 0x00003c0001507983 */ /* 0x000f620000300800 */
[----:B------:R-:W-:-:S03]  /*9530*/  FMUL.FTZ R18, R4, R57 ;  /* 0x0000003904127220 */ /* 0x000fc60000410000 */
[----:B------:R-:W5:Y:S01]  /*9540*/  LDL.LU R57, [R1+0x40] ;  /* 0x0000400001397983 */ /* 0x000f620000300800 */
[----:B------:R-:W-:Y:S01]  /*9550*/  FADD.FTZ R114, R114, 1 ;  /* 0x3f80000072727421 */ /* 0x000fe20000010000 */
[----:B0-----:R-:W-:-:S05]  /*9560*/  FADD.FTZ R116, R116, 1 ;  /* 0x3f80000074747421 */ /* 0x001fca0000010000 */
[----:B------:R-:W0:Y:S08]  /*9570*/  MUFU.RCP R114, R114 ;  /* 0x0000007200727308 */ /* 0x000e300000001000 */
[----:B------:R-:W1:Y:S01]  /*9580*/  MUFU.RCP R116, R116 ;  /* 0x0000007400747308 */ /* 0x000e620000001000 */
[----:B------:R-:W-:Y:S01]  /*9590*/  FMUL.FTZ R118, R54, R118 ;  /* 0x0000007636767220 */ /* 0x000fe20000410000 */
[----:B0-----:R-:W-:-:S04]  /*95a0*/  FADD.FTZ R54, -R114, 1 ;  /* 0x3f80000072367421 */ /* 0x001fc80000010100 */
[----:B------:R-:W-:Y:S01]  /*95b0*/  FFMA.FTZ R54, R117, R54, 1 ;  /* 0x3f80000075367423 */ /* 0x000fe20000010036 */
[----:B-1----:R-:W-:Y:S01]  /*95c0*/  FADD.FTZ R117, -R116, 1 ;  /* 0x3f80000074757421 */ /* 0x002fe20000010100 */
[----:B------:R-:W-:-:S03]  /*95d0*/  SHF.L.U32 R123, R123, 0x10, RZ ;  /* 0x000000107b7b7819 */ /* 0x000fc600000006ff */
[----:B------:R-:W-:Y:S01]  /*95e0*/  FFMA.FTZ R117, R53, R117, 1 ;  /* 0x3f80000035757423 */ /* 0x000fe20000010075 */
[----:B------:R-:W-:Y:S01]  /*95f0*/  SHF.L.U32 R53, R151, 0x10, RZ ;  /* 0x0000001097357819 */ /* 0x000fe200000006ff */
[----:B------:R-:W-:Y:S01]  /*9600*/  FMUL.FTZ R54, R114, R54 ;  /* 0x0000003672367220 */ /* 0x000fe20000410000 */
[----:B------:R-:W-:Y:S01]  /*9610*/  SHF.L.U32 R121, R121, 0x10, RZ ;  /* 0x0000001079797819 */ /* 0x000fe200000006ff */
[----:B------:R-:W-:Y:S01]  /*9620*/  FMUL.FTZ R117, R116, R117 ;  /* 0x0000007574757220 */ /* 0x000fe20000410000 */
[--C-:B------:R-:W-:Y:S01]  /*9630*/  FFMA.FTZ R5, R0, R5, -R50.reuse ;  /* 0x0000000500057223 */ /* 0x100fe20000010832 */
[--C-:B------:R-:W-:Y:S01]  /*9640*/  FFMA.FTZ R58, R120, R58, -R50.reuse ;  /* 0x0000003a783a7223 */ /* 0x100fe20000010832 */
[--C-:B------:R-:W-:Y:S01]  /*9650*/  FFMA.FTZ R6, R2, R6, -R50.reuse ;  /* 0x0000000602067223 */ /* 0x100fe20000010832 */
[--C-:B------:R-:W-:Y:S01]  /*9660*/  FFMA.FTZ R60, R119, R60, -R50.reuse ;  /* 0x0000003c773c7223 */ /* 0x100fe20000010832 */
[----:B------:R-:W-:Y:S01]  /*9670*/  FMUL.FTZ R118, R123, R118 ;  /* 0x000000767b767220 */ /* 0x000fe20000410000 */
        /* <DEDUP_REMOVED lines=14> */
[----:B------:R-:W-:Y:S01]  /*9760*/  FMUL.FTZ R54, R121, R54 ;  /* 0x0000003679367220 */ /* 0x000fe20000410000 */
[----:B------:R-:W-:Y:S01]  /*9770*/  FFMA.FTZ R0, R0, R134, -R50 ;  /* 0x0000008600007223 */ /* 0x000fe20000010832 */
[----:B------:R-:W-:Y:S01]  /*9780*/  FFMA.FTZ R5, R148, -R51, R5 ;  /* 0x8000003394057223 */ /* 0x000fe20000010005 */
[----:B------:R-:W-:Y:S01]  /*9790*/  FFMA.FTZ R58, -R51, R52, R58 ;  /* 0x00000034333a7223 */ /* 0x000fe2000001013a */
        /* <DEDUP_REMOVED lines=14> */
[----:B------:R-:W-:Y:S01]  /*9880*/  FFMA.FTZ R6, R147, -R51, R6 ;  /* 0x8000003393067223 */ /* 0x000fe20000010006 */
[----:B------:R-:W-:Y:S01]  /*9890*/  FFMA.FTZ R60, -R51, R56, R60 ;  /* 0x00000038333c7223 */ /* 0x000fe2000001013c */
[--C-:B------:R-:W-:Y:S01]  /*98a0*/  FFMA.FTZ R2, R2, R135, -R50.reuse ;  /* 0x0000008702027223 */ /* 0x100fe20000010832 */
        /* <DEDUP_REMOVED lines=22> */
[-C--:B------:R-:W-:Y:S01]  /*9a10*/  FFMA.FTZ R125, R41, -R51.reuse, R125 ;  /* 0x80000033297d7223 */ /* 0x080fe2000001007d */
[----:B------:R-:W-:Y:S01]  /*9a20*/  FFMA.FTZ R54, R119, R54, -R50 ;  /* 0x0000003677367223 */ /* 0x000fe20000010832 */
[-C--:B------:R-:W-:Y:S01]  /*9a30*/  FFMA.FTZ R41, R3, -R51.reuse, R128 ;  /* 0x8000003303297223 */ /* 0x080fe20000010080 */
[----:B------:R-:W-:Y:S01]  /*9a40*/  FFMA.FTZ R141, R141, -R51, R0 ;  /* 0x800000338d8d7223 */ /* 0x000fe20000010000 */
[C---:B------:R-:W-:Y:S01]  /*9a50*/  FMUL.FTZ R5, R4.reuse, R5 ;  /* 0x0000000504057220 */ /* 0x040fe20000410000 */
[C---:B------:R-:W-:Y:S01]  /*9a60*/  FMUL.FTZ R58, R4.reuse, R58 ;  /* 0x0000003a043a7220 */ /* 0x040fe20000410000 */
[C---:B------:R-:W-:Y:S01]  /*9a70*/  FFMA.FTZ R81, -R51.reuse, R77, R81 ;  /* 0x0000004d33517223 */ /* 0x040fe20000010151 */
[C---:B------:R-:W-:Y:S01]  /*9a80*/  FMUL.FTZ R0, R4.reuse, R6 ;  /* 0x0000000604007220 */ /* 0x040fe20000410000 */
[----:B------:R-:W-:Y:S01]  /*9a90*/  FMUL.FTZ R3, R4, R60 ;  /* 0x0000003c04037220 */ /* 0x000fe20000410000 */
[C---:B------:R-:W-:Y:S01]  /*9aa0*/  FFMA.FTZ R64, -R51.reuse, R59, R64 ;  /* 0x0000003b33407223 */ /* 0x040fe20000010140 */
[C---:B------:R-:W-:Y:S01]  /*9ab0*/  FFMA.FTZ R65, -R51.reuse, R61, R65 ;  /* 0x0000003d33417223 */ /* 0x040fe20000010141 */
[C---:B------:R-:W-:Y:S01]  /*9ac0*/  FFMA.FTZ R68, -R51.reuse, R63, R68 ;  /* 0x0000003f33447223 */ /* 0x040fe20000010144 */
[C---:B------:R-:W-:Y:S01]  /*9ad0*/  FFMA.FTZ R72, -R51.reuse, R67, R72 ;  /* 0x0000004333487223 */ /* 0x040fe20000010148 */
[----:B------:R-:W-:Y:S01]  /*9ae0*/  FFMA.FTZ R73, -R51, R69, R73 ;  /* 0x0000004533497223 */ /* 0x000fe20000010149 */
[-C--:B------:R-:W-:Y:S01]  /*9af0*/  FFMA.FTZ R31, R25, -R51.reuse, R31 ;  /* 0x80000033191f7223 */ /* 0x080fe2000001001f */
[-C--:B------:R-:W-:Y:S01]  /*9b00*/  FFMA.FTZ R35, R29, -R51.reuse, R35 ;  /* 0x800000331d237223 */ /* 0x080fe20000010023 */
[-C--:B------:R-:W-:Y:S01]  /*9b10*/  FFMA.FTZ R77, R140, -R51.reuse, R2 ;  /* 0x800000338c4d7223 */ /* 0x080fe20000010002 */
[-C--:B------:R-:W-:Y:S01]  /*9b20*/  FFMA.FTZ R7, R146, -R51.reuse, R7 ;  /* 0x8000003392077223 */ /* 0x080fe20000010007 */
[-C--:B------:R-:W-:Y:S01]  /*9b30*/  FFMA.FTZ R8, R145, -R51.reuse, R8 ;  /* 0x8000003391087223 */ /* 0x080fe20000010008 */
[-C--:B------:R-:W-:Y:S01]  /*9b40*/  FFMA.FTZ R9, R144, -R51.reuse, R9 ;  /* 0x8000003390097223 */ /* 0x080fe20000010009 */
[-C--:B------:R-:W-:Y:S01]  /*9b50*/  FFMA.FTZ R10, R143, -R51.reuse, R10 ;  /* 0x800000338f0a7223 */ /* 0x080fe2000001000a */
[-C--:B------:R-:W-:Y:S01]  /*9b60*/  FFMA.FTZ R11, R142, -R51.reuse, R11 ;  /* 0x800000338e0b7223 */ /* 0x080fe2000001000b */
[----:B------:R-:W-:Y:S01]  /*9b70*/  FFMA.FTZ R70, -R51, R66, R70 ;  /* 0x0000004233467223 */ /* 0x000fe20000010146 */
[-C--:B------:R-:W-:Y:S01]  /*9b80*/  FFMA.FTZ R12, R139, -R51.reuse, R12 ;  /* 0x800000338b0c7223 */ /* 0x080fe2000001000c */
[-C--:B------:R-:W-:Y:S01]  /*9b90*/  FFMA.FTZ R14, R138, -R51.reuse, R14 ;  /* 0x800000338a0e7223 */ /* 0x080fe2000001000e */
[----:B------:R-:W-:Y:S01]  /*9ba0*/  FFMA.FTZ R15, R137, -R51, R15 ;  /* 0x80000033890f7223 */ /* 0x000fe2000001000f */
[----:B------:R-:W-:Y:S01]  /*9bb0*/  FFMA.FTZ R71, -R51, R71, R76 ;  /* 0x0000004733477223 */ /* 0x000fe2000001014c */
[-C--:B------:R-:W-:Y:S01]  /*9bc0*/  FFMA.FTZ R19, R136, -R51.reuse, R19 ;  /* 0x8000003388137223 */ /* 0x080fe20000010013 */
[-C--:B------:R-:W-:Y:S01]  /*9bd0*/  FFMA.FTZ R13, R13, -R51.reuse, R20 ;  /* 0x800000330d0d7223 */ /* 0x080fe20000010014 */
[-C--:B------:R-:W-:Y:S01]  /*9be0*/  FFMA.FTZ R59, R16, -R51.reuse, R22 ;  /* 0x80000033103b7223 */ /* 0x080fe20000010016 */
[-C--:B------:R-:W-:Y:S01]  /*9bf0*/  FFMA.FTZ R21, R21, -R51.reuse, R28 ;  /* 0x8000003315157223 */ /* 0x080fe2000001001c */
[----:B------:R-:W-:Y:S01]  /*9c00*/  FFMA.FTZ R61, R24, -R51, R30 ;  /* 0x80000033183d7223 */ /* 0x000fe2000001001e */
[C---:B------:R-:W-:Y:S01]  /*9c10*/  FFMA.FTZ R89, -R51.reuse, R85, R89 ;  /* 0x0000005533597223 */ /* 0x040fe20000010159 */
[C---:B------:R-:W-:Y:S01]  /*9c20*/  FFMA.FTZ R87, -R51.reuse, R87, R92 ;  /* 0x0000005733577223 */ /* 0x040fe2000001015c */
[----:B------:R-:W-:Y:S01]  /*9c30*/  FFMA.FTZ R33, R26, -R51, R33 ;  /* 0x800000331a217223 */ /* 0x000fe20000010021 */
[C---:B------:R-:W-:Y:S01]  /*9c40*/  FFMA.FTZ R25, -R51.reuse, R90, R94 ;  /* 0x0000005a33197223 */ /* 0x040fe2000001015e */
[C---:B------:R-:W-:Y:S01]  /*9c50*/  FFMA.FTZ R91, -R51.reuse, R91, R96 ;  /* 0x0000005b335b7223 */ /* 0x040fe20000010160 */
[----:B------:R-:W-:Y:S01]  /*9c60*/  FFMA.FTZ R29, R32, -R51, R38 ;  /* 0x80000033201d7223 */ /* 0x000fe20000010026 */
[C---:B------:R-:W-:Y:S01]  /*9c70*/  FFMA.FTZ R93, -R51.reuse, R93, R98 ;  /* 0x0000005d335d7223 */ /* 0x040fe20000010162 */
[----:B------:R-:W-:Y:S01]  /*9c80*/  FFMA.FTZ R39, R34, -R51, R39 ;  /* 0x8000003322277223 */ /* 0x000fe20000010027 */
[C---:B------:R-:W-:Y:S01]  /*9c90*/  FFMA.FTZ R95, -R51.reuse, R95, R100 ;  /* 0x0000005f335f7223 */ /* 0x040fe20000010164 */
[----:B------:R-:W-:Y:S01]  /*9ca0*/  FFMA.FTZ R63, R36, -R51, R40 ;  /* 0x80000033243f7223 */ /* 0x000fe20000010028 */
[----:B------:R-:W-:Y:S01]  /*9cb0*/  FFMA.FTZ R97, -R51, R97, R102 ;  /* 0x0000006133617223 */ /* 0x000fe20000010166 */
[----:B------:R-:W-:Y:S01]  /*9cc0*/  FFMA.FTZ R37, R37, -R51, R124 ;  /* 0x8000003325257223 */ /* 0x000fe2000001007c */
[C---:B------:R-:W-:Y:S01]  /*9cd0*/  FFMA.FTZ R103, -R51.reuse, R99, R103 ;  /* 0x0000006333677223 */ /* 0x040fe20000010167 */
[----:B------:R-:W-:Y:S01]  /*9ce0*/  FFMA.FTZ R101, -R51, R101, R106 ;  /* 0x0000006533657223 */ /* 0x000fe2000001016a */
[----:B------:R-:W-:Y:S01]  /*9cf0*/  FFMA.FTZ R55, R55, -R51, R126 ;  /* 0x8000003337377223 */ /* 0x000fe2000001007e */
[C---:B------:R-:W-:Y:S01]  /*9d00*/  FFMA.FTZ R107, -R51.reuse, R104, R107 ;  /* 0x00000068336b7223 */ /* 0x040fe2000001016b */
[----:B------:R-:W-:Y:S01]  /*9d10*/  FFMA.FTZ R105, -R51, R105, R110 ;  /* 0x0000006933697223 */ /* 0x000fe2000001016e */
[-C--:B------:R-:W-:Y:S01]  /*9d20*/  FFMA.FTZ R129, R127, -R51.reuse, R129 ;  /* 0x800000337f817223 */ /* 0x080fe20000010081 */
[C---:B------:R-:W-:Y:S01]  /*9d30*/  FFMA.FTZ R111, -R51.reuse, R108, R111 ;  /* 0x0000006c336f7223 */ /* 0x040fe2000001016f */
[----:B------:R-:W-:Y:S01]  /*9d40*/  FFMA.FTZ R67, R130, -R51, R132 ;  /* 0x8000003382437223 */ /* 0x000fe20000010084 */
[----:B------:R-:W-:Y:S01]  /*9d50*/  FFMA.FTZ R109, -R51, R109, R122 ;  /* 0x0000006d336d7223 */ /* 0x000fe2000001017a */
[----:B------:R-:W-:Y:S01]  /*9d60*/  FFMA.FTZ R133, R131, -R51, R133 ;  /* 0x8000003383857223 */ /* 0x000fe20000010085 */
[C---:B------:R-:W-:Y:S01]  /*9d70*/  FFMA.FTZ R69, -R51.reuse, R112, R118 ;  /* 0x0000007033457223 */ /* 0x040fe20000010176 */
[----:B------:R-:W-:Y:S01]  /*9d80*/  FFMA.FTZ R53, -R51, R115, R53 ;  /* 0x0000007333357223 */ /* 0x000fe20000010135 */
[----:B---3--:R-:W-:Y:S01]  /*9d90*/  IADD3 R2, P1, R161, UR24, RZ ;  /* 0x00000018a1027c10 */ /* 0x008fe2000ff3e0ff */
[----:B------:R-:W-:Y:S01]  /*9da0*/  FFMA.FTZ R51, -R51, R113, R54 ;  /* 0x0000007133337223 */ /* 0x000fe20000010136 */
[----:B------:R-:W-:Y:S01]  /*9db0*/  F2FP.BF16.F32.PACK_AB R5, R58, R5 ;  /* 0x000000053a05723e */ /* 0x000fe200000010ff */
[C---:B------:R-:W-:Y:S01]  /*9dc0*/  FMUL.FTZ R16, R4.reuse, R65 ;  /* 0x0000004104107220 */ /* 0x040fe20000410000 */
[----:B------:R-:W-:Y:S01]  /*9dd0*/  F2FP.BF16.F32.PACK_AB R0, R3, R0 ;  /* 0x000000000300723e */ /* 0x000fe200000010ff */
        /* <DEDUP_REMOVED lines=42> */
[----:B--2---:R-:W-:Y:S01]  /*a080*/  IADD3.X R3, R160, UR25, RZ, P1, !PT ;  /* 0x00000019a0037c10 */ /* 0x004fe20008ffe4ff */
        /* <DEDUP_REMOVED lines=16> */
[----:B------:R-:W-:Y:S01]  /*a190*/  PRMT R6, R5, 0x7632, R6 ;  /* 0x0000763205067816 */ /* 0x000fe20000000006 */
[----:B------:R-:W-:Y:S01]  /*a1a0*/  STG.E.U16 desc[UR18][R2.64], R5 ;  /* 0x0000000502007986 */ /* 0x000fe2000c101512 */
[----:B------:R-:W-:-:S02]  /*a1b0*/  F2FP.BF16.F32.PACK_AB R7, R62, R7 ;  /* 0x000000073e07723e */ /* 0x000fc400000010ff */
[----:B------:R-:W-:Y:S01]  /*a1c0*/  PRMT R17, R0, 0x7632, R17 ;  /* 0x0000763200117816 */ /* 0x000fe20000000011 */
[----:B------:R-:W2:Y:S01]  /*a1d0*/  LDL.LU R53, [R1+0x34] ;  /* 0x0000340001357983 */ /* 0x000ea20000300800 */
[----:B------:R-:W-:Y:S02]  /*a1e0*/  F2FP.BF16.F32.PACK_AB R8, R85, R8 ;  /* 0x000000085508723e */ /* 0x000fe400000010ff */
[----:B------:R-:W-:Y:S01]  /*a1f0*/  F2FP.BF16.F32.PACK_AB R9, R16, R9 ;  /* 0x000000091009723e */ /* 0x000fe200000010ff */
[----:B------:R-:W-:Y:S01]  /*a200*/  STG.E.U16 desc[UR18][R2.64+0x2], R6 ;  /* 0x0000020602007986 */ /* 0x000fe2000c101512 */
[----:B------:R-:W-:-:S03]  /*a210*/  PRMT R25, R7, 0x7632, R25 ;  /* 0x0000763207197816 */ /* 0x000fc60000000019 */
[----:B------:R0:W-:Y:S01]  /*a220*/  STG.E.U16 desc[UR18][R2.64+0x4], R0 ;  /* 0x0000040002007986 */ /* 0x0001e2000c101512 */
[----:B------:R-:W-:-:S03]  /*a230*/  F2FP.BF16.F32.PACK_AB R10, R65, R10 ;  /* 0x0000000a410a723e */ /* 0x000fc600000010ff */
[----:B------:R1:W-:Y:S04]  /*a240*/  STG.E.U16 desc[UR18][R2.64+0x6], R17 ;  /* 0x0000061102007986 */ /* 0x0003e8000c101512 */
[----:B------:R-:W3:Y:S01]  /*a250*/  LDL.LU R51, [R1+0x38] ;  /* 0x0000380001337983 */ /* 0x000ee20000300800 */
[----:B0-----:R-:W-:Y:S02]  /*a260*/  PRMT R0, R8, 0x7632, R0 ;  /* 0x0000763208007816 */ /* 0x001fe40000000000 */
[----:B-1----:R-:W-:Y:S02]  /*a270*/  PRMT R3, R9, 0x7632, R3 ;  /* 0x0000763209037816 */ /* 0x002fe40000000003 */
[----:B------:R-:W-:Y:S02]  /*a280*/  F2FP.BF16.F32.PACK_AB R11, R70, R11 ;  /* 0x0000000b460b723e */ /* 0x000fe400000010ff */
[----:B----4-:R-:W-:-:S04]  /*a290*/  IADD3 R4, P1, R88, UR24, RZ ;  /* 0x0000001858047c10 */ /* 0x010fc8000ff3e0ff */
[----:B-----5:R-:W-:Y:S02]  /*a2a0*/  IADD3.X R5, R86, UR25, RZ, P1, !PT ;  /* 0x0000001956057c10 */ /* 0x020fe40008ffe4ff */
[----:B------:R-:W-:-:S03]  /*a2b0*/  IADD3 R6, P1, R84, UR24, RZ ;  /* 0x0000001854067c10 */ /* 0x000fc6000ff3e0ff */
[----:B------:R0:W-:Y:S04]  /*a2c0*/  STG.E.U16 desc[UR18][R4.64], R7 ;  /* 0x0000000704007986 */ /* 0x0001e8000c101512 */
[----:B------:R1:W-:Y:S04]  /*a2d0*/  STG.E.U16 desc[UR18][R4.64+0x2], R25 ;  /* 0x0000021904007986 */ /* 0x0003e8000c101512 */
[----:B------:R-:W-:Y:S01]  /*a2e0*/  STG.E.U16 desc[UR18][R4.64+0x4], R8 ;  /* 0x0000040804007986 */ /* 0x000fe2000c101512 */
[----:B0-----:R-:W-:Y:S02]  /*a2f0*/  IADD3.X R7, R82, UR25, RZ, P1, !PT ;  /* 0x0000001952077c10 */ /* 0x001fe40008ffe4ff */
[----:B------:R-:W-:Y:S01]  /*a300*/  IADD3 R2, P1, R80, UR24, RZ ;  /* 0x0000001850027c10 */ /* 0x000fe2000ff3e0ff */
[----:B------:R0:W-:Y:S04]  /*a310*/  STG.E.U16 desc[UR18][R4.64+0x6], R0 ;  /* 0x0000060004007986 */ /* 0x0001e8000c101512 */
[----:B-1----:R-:W4:Y:S04]  /*a320*/  LDL.LU R25, [R1+0x2c] ;  /* 0x00002c0001197983 */ /* 0x002f280000300800 */
[----:B------:R1:W-:Y:S01]  /*a330*/  STG.E.U16 desc[UR18][R6.64+0x2], R3 ;  /* 0x0000020306007986 */ /* 0x0003e2000c101512 */
[----:B0-----:R-:W-:-:S03]  /*a340*/  PRMT R5, R10, 0x7632, R5 ;  /* 0x000076320a057816 */ /* 0x001fc60000000005 */
[----:B------:R-:W5:Y:S01]  /*a350*/  LDL.LU R17, [R1+0x30] ;  /* 0x0000300001117983 */ /* 0x000f620000300800 */
[----:B------:R-:W-:-:S03]  /*a360*/  PRMT R8, R11, 0x7632, R8 ;  /* 0x000076320b087816 */ /* 0x000fc60000000008 */
[----:B------:R-:W5:Y:S01]  /*a370*/  LDL.LU R16, [R1+0x24] ;  /* 0x0000240001107983 */ /* 0x000f620000300800 */
[----:B-1----:R-:W-:-:S03]  /*a380*/  IADD3.X R3, R57, UR25, RZ, P1, !PT ;  /* 0x0000001939037c10 */ /* 0x002fc60008ffe4ff */
[----:B------:R-:W-:Y:S04]  /*a390*/  STG.E.U16 desc[UR18][R6.64], R9 ;  /* 0x0000000906007986 */ /* 0x000fe8000c101512 */
[----:B------:R-:W-:Y:S04]  /*a3a0*/  STG.E.U16 desc[UR18][R6.64+0x4], R10 ;  /* 0x0000040a06007986 */ /* 0x000fe8000c101512 */
[----:B------:R-:W-:Y:S04]  /*a3b0*/  STG.E.U16 desc[UR18][R6.64+0x6], R5 ;  /* 0x0000060506007986 */ /* 0x000fe8000c101512 */
[----:B------:R0:W-:Y:S04]  /*a3c0*/  STG.E.U16 desc[UR18][R2.64], R11 ;  /* 0x0000000b02007986 */ /* 0x0001e8000c101512 */
[----:B0-----:R-:W5:Y:S04]  /*a3d0*/  LDL.LU R11, [R1+0x28] ;  /* 0x00002800010b7983 */ /* 0x001f680000300800 */
[----:B------:R-:W5:Y:S04]  /*a3e0*/  LDL.LU R10, [R1+0x18] ;  /* 0x00001800010a7983 */ /* 0x000f680000300800 */
[----:B------:R-:W5:Y:S01]  /*a3f0*/  LDL.LU R9, [R1+0x1c] ;  /* 0x00001c0001097983 */ /* 0x000f620000300800 */
[----:B------:R-:W-:-:S02]  /*a400*/  F2FP.BF16.F32.PACK_AB R12, R99, R12 ;  /* 0x0000000c630c723e */ /* 0x000fc400000010ff */
[----:B------:R-:W-:Y:S02]  /*a410*/  F2FP.BF16.F32.PACK_AB R14, R73, R14 ;  /* 0x0000000e490e723e */ /* 0x000fe400000010ff */
[----:B------:R-:W-:Y:S02]  /*a420*/  PRMT R0, R12, 0x7632, R0 ;  /* 0x000076320c007816 */ /* 0x000fe40000000000 */
[----:B------:R-:W-:Y:S01]  /*a430*/  F2FP.BF16.F32.PACK_AB R15, R20, R15 ;  /* 0x0000000f140f723e */ /* 0x000fe200000010ff */
[----:B------:R-:W-:Y:S01]  /*a440*/  STG.E.U16 desc[UR18][R2.64+0x2], R8 ;  /* 0x0000020802007986 */ /* 0x000fe2000c101512 */
[----:B------:R-:W-:-:S03]  /*a450*/  PRMT R7, R14, 0x7632, R7 ;  /* 0x000076320e077816 */ /* 0x000fc60000000007 */
[----:B------:R-:W-:Y:S04]  /*a460*/  STG.E.U16 desc[UR18][R2.64+0x4], R12 ;  /* 0x0000040c02007986 */ /* 0x000fe8000c101512 */
[----:B------:R0:W-:Y:S01]  /*a470*/  STG.E.U16 desc[UR18][R2.64+0x6], R0 ;  /* 0x0000060002007986 */ /* 0x0001e2000c101512 */
[----:B------:R-:W-:Y:S02]  /*a480*/  F2FP.BF16.F32.PACK_AB R18, R18, R19 ;  /* 0x000000131212723e */ /* 0x000fe400000010ff */
[----:B------:R-:W-:Y:S02]  /*a490*/  F2FP.BF16.F32.PACK_AB R13, R24, R13 ;  /* 0x0000000d180d723e */ /* 0x000fe400000010ff */
[----:B------:R-:W-:Y:S02]  /*a4a0*/  F2FP.BF16.F32.PACK_AB R22, R22, R59 ;  /* 0x0000003b1616723e */ /* 0x000fe400000010ff */
[----:B0-----:R-:W-:-:S02]  /*a4b0*/  PRMT R3, R15, 0x7632, R3 ;  /* 0x000076320f037816 */ /* 0x001fc40000000003 */
[----:B------:R-:W-:Y:S02]  /*a4c0*/  PRMT R8, R18, 0x7632, R8 ;  /* 0x0000763212087816 */ /* 0x000fe40000000008 */
[----:B------:R-:W-:Y:S02]  /*a4d0*/  PRMT R0, R13, 0x7632, R0 ;  /* 0x000076320d007816 */ /* 0x000fe40000000000 */
[----:B--2---:R-:W-:-:S04]  /*a4e0*/  IADD3 R4, P1, R53, UR24, RZ ;  /* 0x0000001835047c10 */ /* 0x004fc8000ff3e0ff */
[----:B---3--:R-:W-:-:S05]  /*a4f0*/  IADD3.X R5, R51, UR25, RZ, P1, !PT ;  /* 0x0000001933057c10 */ /* 0x008fca0008ffe4ff */
[----:B------:R0:W-:Y:S04]  /*a500*/  STG.E.U16 desc[UR18][R4.64+0x4], R15 ;  /* 0x0000040f04007986 */ /* 0x0001e8000c101512 */
[----:B------:R-:W-:Y:S04]  /*a510*/  STG.E.U16 desc[UR18][R4.64+0x2], R7 ;  /* 0x0000020704007986 */ /* 0x000fe8000c101512 */
[----:B------:R1:W-:Y:S04]  /*a520*/  STG.E.U16 desc[UR18][R4.64], R14 ;  /* 0x0000000e04007986 */ /* 0x0003e8000c101512 */
[----:B0-----:R-:W2:Y:S04]  /*a530*/  LDL.LU R15, [R1+0x10] ;  /* 0x00001000010f7983 */ /* 0x001ea80000300800 */
[----:B------:R0:W-:Y:S04]  /*a540*/  STG.E.U16 desc[UR18][R4.64+0x6], R3 ;  /* 0x0000060304007986 */ /* 0x0001e8000c101512 */
[----:B-1----:R-:W3:Y:S04]  /*a550*/  LDL.LU R14, [R1+0x14] ;  /* 0x00001400010e7983 */ /* 0x002ee80000300800 */
[----:B------:R-:W3:Y:S01]  /*a560*/  LDL.LU R12, [R1+0x8] ;  /* 0x00000800010c7983 */ /* 0x000ee20000300800 */
[----:B0-----:R-:W-:-:S02]  /*a570*/  PRMT R5, R22, 0x7632, R5 ;  /* 0x0000763216057816 */ /* 0x001fc40000000005 */
[----:B----4-:R-:W-:-:S04]  /*a580*/  IADD3 R6, P1, R25, UR24, RZ ;  /* 0x0000001819067c10 */ /* 0x010fc8000ff3e0ff */
[----:B-----5:R-:W-:Y:S02]  /*a590*/  IADD3.X R7, R17, UR25, RZ, P1, !PT ;  /* 0x0000001911077c10 */ /* 0x020fe40008ffe4ff */
[----:B------:R-:W-:-:S03]  /*a5a0*/  IADD3 R2, P1, R16, UR24, RZ ;  /* 0x0000001810027c10 */ /* 0x000fc6000ff3e0ff */
[----:B------:R-:W-:Y:S04]  /*a5b0*/  STG.E.U16 desc[UR18][R6.64], R18 ;  /* 0x0000001206007986 */ /* 0x000fe8000c101512 */
[----:B------:R-:W-:Y:S04]  /*a5c0*/  STG.E.U16 desc[UR18][R6.64+0x2], R8 ;  /* 0x0000020806007986 */ /* 0x000fe8000c101512 */
[----:B------:R-:W-:Y:S04]  /*a5d0*/  STG.E.U16 desc[UR18][R6.64+0x4], R13 ;  /* 0x0000040d06007986 */ /* 0x000fe8000c101512 */
[----:B------:R-:W-:Y:S01]  /*a5e0*/  STG.E.U16 desc[UR18][R6.64+0x6], R0 ;  /* 0x0000060006007986 */ /* 0x000fe2000c101512 */
[----:B------:R-:W-:-:S03]  /*a5f0*/  IADD3.X R3, R11, UR25, RZ, P1, !PT ;  /* 0x000000190b037c10 */ /* 0x000fc60008ffe4ff */
[----:B------:R-:W4:Y:S01]  /*a600*/  LDL.LU R11, [R1+0xc] ;  /* 0x00000c00010b7983 */ /* 0x000f220000300800 */
[----:B------:R-:W-:-:S03]  /*a610*/  IADD3 R4, P1, R10, UR24, RZ ;  /* 0x000000180a047c10 */ /* 0x000fc6000ff3e0ff */
[----:B------:R-:W5:Y:S04]  /*a620*/  LDL.LU R10, [R1] ;  /* 0x00000000010a7983 */ /* 0x000f680000300800 */
[----:B------:R0:W-:Y:S02]  /*a630*/  STG.E.U16 desc[UR18][R2.64+0x2], R5 ;  /* 0x0000020502007986 */ /* 0x0001e4000c101512 */
[----:B0-----:R-:W-:Y:S02]  /*a640*/  IADD3.X R5, R9, UR25, RZ, P1, !PT ;  /* 0x0000001909057c10 */ /* 0x001fe40008ffe4ff */
[----:B------:R-:W5:Y:S01]  /*a650*/  LDL.LU R9, [R1+0x4] ;  /* 0x0000040001097983 */ /* 0x000f620000300800 */
[----:B------:R-:W-:Y:S02]  /*a660*/  F2FP.BF16.F32.PACK_AB R23, R26, R23 ;  /* 0x000000171a17723e */ /* 0x000fe400000010ff */
[----:B------:R-:W-:-:S02]  /*a670*/  F2FP.BF16.F32.PACK_AB R27, R28, R27 ;  /* 0x0000001b1c1b723e */ /* 0x000fc400000010ff */
[----:B------:R-:W-:Y:S02]  /*a680*/  PRMT R7, R23, 0x7632, R7 ;  /* 0x0000763217077816 */ /* 0x000fe40000000007 */
[----:B------:R-:W-:Y:S02]  /*a690*/  F2FP.BF16.F32.PACK_AB R21, R32, R21 ;  /* 0x000000152015723e */ /* 0x000fe400000010ff */
[----:B------:R-:W-:Y:S01]  /*a6a0*/  F2FP.BF16.F32.PACK_AB R30, R30, R61 ;  /* 0x0000003d1e1e723e */ /* 0x000fe200000010ff */
[----:B------:R-:W-:Y:S01]  /*a6b0*/  STG.E.U16 desc[UR18][R2.64], R22 ;  /* 0x0000001602007986 */ /* 0x000fe2000c101512 */
[----:B------:R-:W-:Y:S02]  /*a6c0*/  PRMT R8, R27, 0x7632, R8 ;  /* 0x000076321b087816 */ /* 0x000fe40000000008 */
[----:B------:R-:W-:Y:S01]  /*a6d0*/  PRMT R0, R21, 0x7632, R0 ;  /* 0x0000763215007816 */ /* 0x000fe20000000000 */
[----:B------:R-:W-:Y:S01]  /*a6e0*/  STG.E.U16 desc[UR18][R2.64+0x4], R23 ;  /* 0x0000041702007986 */ /* 0x000fe2000c101512 */
[----:B------:R-:W-:-:S03]  /*a6f0*/  F2FP.BF16.F32.PACK_AB R31, R36, R31 ;  /* 0x0000001f241f723e */ /* 0x000fc600000010ff */
[----:B------:R0:W-:Y:S04]  /*a700*/  STG.E.U16 desc[UR18][R2.64+0x6], R7 ;  /* 0x0000060702007986 */ /* 0x0001e8000c101512 */
[----:B------:R-:W-:Y:S04]  /*a710*/  STG.E.U16 desc[UR18][R4.64], R27 ;  /* 0x0000001b04007986 */ /* 0x000fe8000c101512 */
[----:B------:R-:W-:Y:S01]  /*a720*/  STG.E.U16 desc[UR18][R4.64+0x2], R8 ;  /* 0x0000020804007986 */ /* 0x000fe2000c101512 */
[----:B0-----:R-:W-:-:S03]  /*a730*/  PRMT R3, R30, 0x7632, R3 ;  /* 0x000076321e037816 */ /* 0x001fc60000000003 */
[----:B------:R-:W-:Y:S04]  /*a740*/  STG.E.U16 desc[UR18][R4.64+0x4], R21 ;  /* 0x0000041504007986 */ /* 0x000fe8000c101512 */
[----:B------:R0:W-:Y:S01]  /*a750*/  STG.E.U16 desc[UR18][R4.64+0x6], R0 ;  /* 0x0000060004007986 */ /* 0x0001e2000c101512 */
[----:B------:R-:W-:Y:S02]  /*a760*/  F2FP.BF16.F32.PACK_AB R33, R34, R33 ;  /* 0x000000212221723e */ /* 0x000fe400000010ff */
[----:B------:R-:W-:Y:S02]  /*a770*/  F2FP.BF16.F32.PACK_AB R35, R40, R35 ;  /* 0x000000232823723e */ /* 0x000fe400000010ff */
[----:B0-----:R-:W-:Y:S02]  /*a780*/  PRMT R5, R31, 0x7632, R5 ;  /* 0x000076321f057816 */ /* 0x001fe40000000005 */
[----:B------:R-:W-:-:S02]  /*a790*/  PRMT R8, R33, 0x7632, R8 ;  /* 0x0000763221087816 */ /* 0x000fc40000000008 */
[----:B------:R-:W-:Y:S02]  /*a7a0*/  PRMT R0, R35, 0x7632, R0 ;  /* 0x0000763223007816 */ /* 0x000fe40000000000 */
[----:B------:R-:W-:Y:S02]  /*a7b0*/  F2FP.BF16.F32.PACK_AB R29, R38, R29 ;  /* 0x0000001d261d723e */ /* 0x000fe400000010ff */
[----:B------:R-:W-:Y:S02]  /*a7c0*/  F2FP.BF16.F32.PACK_AB R39, R52, R39 ;  /* 0x000000273427723e */ /* 0x000fe400000010ff */
[----:B------:R-:W-:Y:S02]  /*a7d0*/  F2FP.BF16.F32.PACK_AB R37, R56, R37 ;  /* 0x000000253825723e */ /* 0x000fe400000010ff */
[----:B------:R-:W-:Y:S02]  /*a7e0*/  F2FP.BF16.F32.PACK_AB R50, R50, R63 ;  /* 0x0000003f3232723e */ /* 0x000fe400000010ff */
[----:B------:R-:W-:-:S02]  /*a7f0*/  F2FP.BF16.F32.PACK_AB R55, R60, R55 ;  /* 0x000000373c37723e */ /* 0x000fc400000010ff */
[----:B------:R-:W-:Y:S02]  /*a800*/  F2FP.BF16.F32.PACK_AB R54, R54, R125 ;  /* 0x0000007d3636723e */ /* 0x000fe400000010ff */
[----:B------:R-:W-:Y:S02]  /*a810*/  PRMT R79, R50, 0x7632, R79 ;  /* 0x00007632324f7816 */ /* 0x000fe4000000004f */
[----:B------:R-:W-:Y:S02]  /*a820*/  F2FP.BF16.F32.PACK_AB R41, R58, R41 ;  /* 0x000000293a29723e */ /* 0x000fe400000010ff */
[----:B------:R-:W-:Y:S02]  /*a830*/  F2FP.BF16.F32.PACK_AB R64, R64, R129 ;  /* 0x000000814040723e */ /* 0x000fe400000010ff */
[----:B------:R-:W-:Y:S02]  /*a840*/  PRMT R78, R54, 0x7632, R78 ;  /* 0x00007632364e7816 */ /* 0x000fe4000000004e */
[----:B------:R-:W-:-:S02]  /*a850*/  F2FP.BF16.F32.PACK_AB R67, R68, R67 ;  /* 0x000000434443723e */ /* 0x000fc400000010ff */
[----:B------:R-:W-:Y:S02]  /*a860*/  F2FP.BF16.F32.PACK_AB R66, R66, R133 ;  /* 0x000000854242723e */ /* 0x000fe400000010ff */
[----:B------:R-:W-:Y:S02]  /*a870*/  F2FP.BF16.F32.PACK_AB R72, R72, R141 ;  /* 0x0000008d4848723e */ /* 0x000fe400000010ff */
[----:B------:R-:W-:Y:S02]  /*a880*/  F2FP.BF16.F32.PACK_AB R74, R74, R77 ;  /* 0x0000004d4a4a723e */ /* 0x000fe400000010ff */
[----:B------:R-:W-:Y:S01]  /*a890*/  PRMT R76, R67, 0x7632, R76 ;  /* 0x00007632434c7816 */ /* 0x000fe2000000004c */
[----:B------:R-:W-:Y:S01]  /*a8a0*/  ULOP3.LUT UR4, UR4, 0x1, URZ, 0x3c, !UPT ;  /* 0x0000000104047892 */ /* 0x000fe2000f8e3c3f */
[----:B------:R-:W-:Y:S01]  /*a8b0*/  UMOV UR5, UR16 ;  /* 0x0000001000057c82 */ /* 0x000fe20008000000 */
[----:B------:R-:W-:Y:S01]  /*a8c0*/  UMOV UR11, UR15 ;  /* 0x0000000f000b7c82 */ /* 0x000fe20008000000 */
[----:B--2---:R-:W-:-:S04]  /*a8d0*/  IADD3 R6, P1, R15, UR24, RZ ;  /* 0x000000180f067c10 */ /* 0x004fc8000ff3e0ff */
[----:B---3--:R-:W-:Y:S02]  /*a8e0*/  IADD3.X R7, R14, UR25, RZ, P1, !PT ;  /* 0x000000190e077c10 */ /* 0x008fe40008ffe4ff */
[----:B------:R-:W-:-:S03]  /*a8f0*/  IADD3 R2, P1, R12, UR24, RZ ;  /* 0x000000180c027c10 */ /* 0x000fc6000ff3e0ff */
[----:B------:R-:W-:Y:S04]  /*a900*/  STG.E.U16 desc[UR18][R6.64+0x2], R3 ;  /* 0x0000020306007986 */ /* 0x000fe8000c101512 */
[----:B------:R-:W-:Y:S04]  /*a910*/  STG.E.U16 desc[UR18][R6.64+0x6], R5 ;  /* 0x0000060506007986 */ /* 0x000fe8000c101512 */
[----:B------:R-:W-:Y:S04]  /*a920*/  STG.E.U16 desc[UR18][R6.64], R30 ;  /* 0x0000001e06007986 */ /* 0x000fe8000c101512 */
[----:B------:R0:W-:Y:S02]  /*a930*/  STG.E.U16 desc[UR18][R6.64+0x4], R31 ;  /* 0x0000041f06007986 */ /* 0x0001e4000c101512 */
[----:B0-----:R-:W-:-:S02]  /*a940*/  PRMT R7, R29, 0x7632, R7 ;  /* 0x000076321d077816 */ /* 0x001fc40000000007 */
[----:B----4-:R-:W-:Y:S02]  /*a950*/  IADD3.X R3, R11, UR25, RZ, P1, !PT ;  /* 0x000000190b037c10 */ /* 0x010fe40008ffe4ff */
[----:B-----5:R-:W-:-:S03]  /*a960*/  IADD3 R4, P1, R10, UR24, RZ ;  /* 0x000000180a047c10 */ /* 0x020fc6000ff3e0ff */
[----:B------:R-:W-:Y:S04]  /*a970*/  STG.E.U16 desc[UR18][R2.64], R33 ;  /* 0x0000002102007986 */ /* 0x000fe8000c101512 */
[----:B------:R-:W-:Y:S01]  /*a980*/  STG.E.U16 desc[UR18][R2.64+0x2], R8 ;  /* 0x0000020802007986 */ /* 0x000fe2000c101512 */
[----:B------:R-:W-:Y:S02]  /*a990*/  IADD3.X R5, R9, UR25, RZ, P1, !PT ;  /* 0x0000001909057c10 */ /* 0x000fe40008ffe4ff */
[----:B------:R-:W-:-:S04]  /*a9a0*/  IADD3 R158, P1, R158, UR24, RZ ;  /* 0x000000189e9e7c10 */ /* 0x000fc8000ff3e0ff */
[----:B------:R-:W-:Y:S02]  /*a9b0*/  IADD3.X R159, R159, UR25, RZ, P1, !PT ;  /* 0x000000199f9f7c10 */ /* 0x000fe40008ffe4ff */
[----:B------:R-:W-:Y:S01]  /*a9c0*/  IADD3 R156, P1, R156, UR24, RZ ;  /* 0x000000189c9c7c10 */ /* 0x000fe2000ff3e0ff */
[----:B------:R-:W-:Y:S03]  /*a9d0*/  STG.E.U16 desc[UR18][R2.64+0x4], R35 ;  /* 0x0000042302007986 */ /* 0x000fe6000c101512 */
[----:B------:R-:W-:Y:S01]  /*a9e0*/  IADD3.X R157, R157, UR25, RZ, P1, !PT ;  /* 0x000000199d9d7c10 */ /* 0x000fe20008ffe4ff */
[----:B------:R0:W-:Y:S01]  /*a9f0*/  STG.E.U16 desc[UR18][R2.64+0x6], R0 ;  /* 0x0000060002007986 */ /* 0x0001e2000c101512 */
[----:B------:R-:W-:-:S03]  /*aa00*/  IADD3 R154, P1, R154, UR24, RZ ;  /* 0x000000189a9a7c10 */ /* 0x000fc6000ff3e0ff */
[----:B------:R-:W-:Y:S01]  /*aa10*/  STG.E.U16 desc[UR18][R4.64], R29 ;  /* 0x0000001d04007986 */ /* 0x000fe2000c101512 */
[----:B------:R-:W-:Y:S02]  /*aa20*/  IADD3.X R155, R155, UR25, RZ, P1, !PT ;  /* 0x000000199b9b7c10 */ /* 0x000fe40008ffe4ff */
[----:B------:R-:W-:Y:S02]  /*aa30*/  IADD3 R152, P1, R152, UR24, RZ ;  /* 0x0000001898987c10 */ /* 0x000fe4000ff3e0ff */
[----:B0-----:R-:W-:Y:S02]  /*aa40*/  PRMT R3, R39, 0x7632, R3 ;  /* 0x0000763227037816 */ /* 0x001fe40000000003 */
[----:B------:R-:W-:Y:S01]  /*aa50*/  PRMT R0, R37, 0x7632, R0 ;  /* 0x0000763225007816 */ /* 0x000fe20000000000 */
[----:B------:R-:W-:Y:S01]  /*aa60*/  STG.E.U16 desc[UR18][R4.64+0x2], R7 ;  /* 0x0000020704007986 */ /* 0x000fe2000c101512 */
[----:B------:R-:W-:-:S03]  /*aa70*/  PRMT R2, R55, 0x7632, R2 ;  /* 0x0000763237027816 */ /* 0x000fc60000000002 */
[----:B------:R-:W-:Y:S04]  /*aa80*/  STG.E.U16 desc[UR18][R4.64+0x4], R39 ;  /* 0x0000042704007986 */ /* 0x000fe8000c101512 */
[----:B------:R0:W-:Y:S01]  /*aa90*/  STG.E.U16 desc[UR18][R4.64+0x6], R3 ;  /* 0x0000060304007986 */ /* 0x0001e2000c101512 */
[----:B------:R-:W-:-:S03]  /*aaa0*/  IADD3.X R153, R153, UR25, RZ, P1, !PT ;  /* 0x0000001999997c10 */ /* 0x000fc60008ffe4ff */
[----:B------:R1:W-:Y:S04]  /*aab0*/  STG.E.U16 desc[UR18][R158.64+0x6], R0 ;  /* 0x000006009e007986 */ /* 0x0003e8000c101512 */
[----:B------:R-:W-:Y:S04]  /*aac0*/  STG.E.U16 desc[UR18][R158.64], R50 ;  /* 0x000000329e007986 */ /* 0x000fe8000c101512 */
[----:B------:R-:W-:Y:S01]  /*aad0*/  STG.E.U16 desc[UR18][R158.64+0x2], R79 ;  /* 0x0000024f9e007986 */ /* 0x000fe2000c101512 */
[----:B0-----:R-:W-:Y:S02]  /*aae0*/  PRMT R3, R64, 0x7632, R3 ;  /* 0x0000763240037816 */ /* 0x001fe40000000003 */
[----:B-1----:R-:W-:Y:S01]  /*aaf0*/  PRMT R0, R41, 0x7632, R0 ;  /* 0x0000763229007816 */ /* 0x002fe20000000000 */
[----:B------:R-:W-:Y:S04]  /*ab00*/  STG.E.U16 desc[UR18][R158.64+0x4], R37 ;  /* 0x000004259e007986 */ /* 0x000fe8000c101512 */
[----:B------:R0:W-:Y:S01]  /*ab10*/  STG.E.U16 desc[UR18][R156.64+0x6], R2 ;  /* 0x000006029c007986 */ /* 0x0001e2000c101512 */
[----:B------:R-:W-:-:S03]  /*ab20*/  PRMT R4, R72, 0x7632, R4 ;  /* 0x0000763248047816 */ /* 0x000fc60000000004 */
[----:B------:R-:W-:Y:S01]  /*ab30*/  STG.E.U16 desc[UR18][R156.64], R54 ;  /* 0x000000369c007986 */ /* 0x000fe2000c101512 */
[----:B------:R-:W-:-:S03]  /*ab40*/  PRMT R5, R74, 0x7632, R5 ;  /* 0x000076324a057816 */ /* 0x000fc60000000005 */
[----:B------:R-:W-:Y:S01]  /*ab50*/  STG.E.U16 desc[UR18][R156.64+0x2], R78 ;  /* 0x0000024e9c007986 */ /* 0x000fe2000c101512 */
[----:B0-----:R-:W-:-:S03]  /*ab60*/  IADD3 R2, P1, R149, UR24, RZ ;  /* 0x0000001895027c10 */ /* 0x001fc6000ff3e0ff */
[----:B------:R-:W-:Y:S04]  /*ab70*/  STG.E.U16 desc[UR18][R156.64+0x4], R55 ;  /* 0x000004379c007986 */ /* 0x000fe8000c101512 */
[----:B------:R0:W-:Y:S04]  /*ab80*/  STG.E.U16 desc[UR18][R154.64+0x2], R0 ;  /* 0x000002009a007986 */ /* 0x0001e8000c101512 */
[----:B------:R1:W-:Y:S04]  /*ab90*/  STG.E.U16 desc[UR18][R154.64+0x6], R3 ;  /* 0x000006039a007986 */ /* 0x0003e8000c101512 */
[----:B------:R2:W-:Y:S01]  /*aba0*/  STG.E.U16 desc[UR18][R154.64], R41 ;  /* 0x000000299a007986 */ /* 0x0005e2000c101512 */
[----:B0-----:R-:W-:-:S03]  /*abb0*/  PRMT R0, R66, 0x7632, R0 ;  /* 0x0000763242007816 */ /* 0x001fc60000000000 */
[----:B------:R2:W-:Y:S01]  /*abc0*/  STG.E.U16 desc[UR18][R154.64+0x4], R64 ;  /* 0x000004409a007986 */ /* 0x0005e2000c101512 */
[----:B-1----:R-:W-:-:S03]  /*abd0*/  IADD3.X R3, R150, UR25, RZ, P1, !PT ;  /* 0x0000001996037c10 */ /* 0x002fc60008ffe4ff */
        /* <DEDUP_REMOVED lines=8> */
[----:B------:R-:W-:Y:S05]  /*ac60*/  @!P0 BRA `(.L_x_412) ;  /* 0xffffff5800a08947 */ /* 0x000fea000383ffff */
.L_x_402:
        /* <DEDUP_REMOVED lines=12> */
[----:B------:R-:W1:Y:S01]  /*ad30*/  S2R R6, SR_TID.X ;  /* 0x0000000000067919 */ /* 0x000e620000002100 */
[----:B------:R-:W-:Y:S01]  /*ad40*/  UMOV UR4, 0x400 ;  /* 0x0000040000047882 */ /* 0x000fe20000000000 */
[----:B------:R-:W-:-:S05]  /*ad50*/  MOV R22, UR15 ;  /* 0x0000000f00167c02 */ /* 0x000fca0008000f00 */
[----:B------:R-:W3:Y:S01]  /*ad60*/  S2UR UR5, SR_CgaCtaId ;  /* 0x00000000000579c3 */ /* 0x000ee20000008800 */
[----:B0-2---:R-:W-:Y:S02]  /*ad70*/  LOP3.LUT R3, RZ, R20, RZ, 0x33, !PT ;  /* 0x00000014ff037212 */ /* 0x005fe400078e33ff */
[----:B------:R-:W-:Y:S02]  /*ad80*/  LOP3.LUT R0, RZ, R21, RZ, 0x33, !PT ;  /* 0x00000015ff007212 */ /* 0x000fe400078e33ff */
[----:B------:R-:W-:-:S04]  /*ad90*/  ISETP.GT.U32.AND P0, PT, R3, -0x2, PT ;  /* 0xfffffffe0300780c */ /* 0x000fc80003f04070 */
[C---:B------:R-:W-:Y:S01]  /*ada0*/  ISETP.GT.AND.EX P0, PT, R0.reuse, -0x1, PT, P0 ;  /* 0xffffffff0000780c */ /* 0x040fe20003f04300 */
[----:B---3--:R-:W-:Y:S01]  /*adb0*/  ULEA UR6, UR5, UR4, 0x18 ;  /* 0x0000000405067291 */ /* 0x008fe2000f8ec03f */
[----:B-1----:R-:W-:Y:S02]  /*adc0*/  SHF.R.U32.HI R5, RZ, 0x5, R6 ;  /* 0x00000005ff057819 */ /* 0x002fe40000011606 */
[----:B------:R-:W-:Y:S01]  /*add0*/  SEL R3, R3, 0xfffffffe, P0 ;  /* 0xfffffffe03037807 */ /* 0x000fe20000000000 */
[----:B------:R-:W-:Y:S01]  /*ade0*/  ULDC.64 UR4, c[0x0][0x260] ;  /* 0x0000980000047ab9 */ /* 0x000fe20000000a00 */
[----:B------:R-:W-:Y:S01]  /*adf0*/  SEL R0, R0, 0xffffffff, P0 ;  /* 0xffffffff00007807 */ /* 0x000fe20000000000 */
[----:B------:R-:W-:Y:S01]  /*ae00*/  UIADD3 UR4, UP0, UR4, 0x1d000, URZ ;  /* 0x0001d00004047890 */ /* 0x000fe2000ff1e03f */
[C---:B------:R-:W-:Y:S02]  /*ae10*/  SHF.L.U32 R4, R3.reuse, 0x6, RZ ;  /* 0x0000000603047819 */ /* 0x040fe400000006ff */
[----:B------:R-:W-:Y:S01]  /*ae20*/  SHF.L.U64.HI R3, R3, 0x6, R0 ;  /* 0x0000000603037819 */ /* 0x000fe20000010200 */
[----:B------:R-:W-:Y:S01]  /*ae30*/  UIADD3.X UR5, URZ, UR5, URZ, UP0, !UPT ;  /* 0x000000053f057290 */ /* 0x000fe200087fe43f */
[----:B------:R-:W-:-:S02]  /*ae40*/  MOV R0, 0xffffffff ;  /* 0xffffffff00007802 */ /* 0x000fc40000000f00 */
[----:B------:R-:W-:Y:S02]  /*ae50*/  IADD3 R4, P0, P1, -R4, -0x41, -R5 ;  /* 0xffffffbf04047810 */ /* 0x000fe4000791e905 */
[----:B------:R-:W-:Y:S02]  /*ae60*/  SHF.R.U32.HI R2, RZ, 0x4, R6 ;  /* 0x00000004ff027819 */ /* 0x000fe40000011606 */
[----:B------:R-:W-:Y:S02]  /*ae70*/  IADD3.X R3, ~R3, -0x1, R0, P0, P1 ;  /* 0xffffffff03037810 */ /* 0x000fe400007e2500 */
[----:B------:R-:W-:Y:S02]  /*ae80*/  SHF.L.U32 R7, R5, 0x1, RZ ;  /* 0x0000000105077819 */ /* 0x000fe400000006ff */
[----:B------:R-:W-:Y:S01]  /*ae90*/  IADD3 R0, R2, 0x14, RZ ;  /* 0x0000001402007810 */ /* 0x000fe20007ffe0ff */
[----:B------:R-:W-:Y:S01]  /*aea0*/  IMAD.WIDE.U32 R8, R3, -0x33333333, RZ ;  /* 0xcccccccd03087825 */ /* 0x000fe200078e00ff */
[----:B------:R-:W-:-:S02]  /*aeb0*/  LEA R12, R5, UR6, 0x7 ;  /* 0x00000006050c7c11 */ /* 0x000fc4000f8e38ff */
[----:B------:R-:W-:Y:S02]  /*aec0*/  LOP3.LUT R7, R7, 0x1f, R6, 0x78, !PT ;  /* 0x0000001f07077812 */ /* 0x000fe400078e7806 */
[----:B------:R-:W-:Y:S01]  /*aed0*/  LOP3.LUT R14, RZ, R2, RZ, 0x33, !PT ;  /* 0x00000002ff0e7212 */ /* 0x000fe200078e33ff */
[----:B------:R-:W-:Y:S01]  /*aee0*/  IMAD.WIDE.U32 R10, P0, R4, -0x33333334, R8 ;  /* 0xcccccccc040a7825 */ /* 0x000fe20007800008 */
[----:B------:R-:W-:Y:S02]  /*aef0*/  VIMNMX.U32 R13, R0, 0x20, !PT ;  /* 0x00000020000d7848 */ /* 0x000fe40007fe0000 */
[----:B------:R-:W-:Y:S01]  /*af00*/  LEA R7, R7, R12, 0x2 ;  /* 0x0000000c07077211 */ /* 0x000fe200078e10ff */
[----:B------:R-:W-:Y:S01]  /*af10*/  IMAD.WIDE.U32 R8, R4, -0x33333333, RZ ;  /* 0xcccccccd04087825 */ /* 0x000fe200078e00ff */
[----:B------:R-:W-:Y:S02]  /*af20*/  IADD3.X R17, RZ, RZ, RZ, P0, !PT ;  /* 0x000000ffff117210 */ /* 0x000fe400007fe4ff */
[----:B------:R-:W-:-:S02]  /*af30*/  MOV R16, R11 ;  /* 0x0000000b00107202 */ /* 0x000fc40000000f00 */
[----:B------:R-:W-:Y:S02]  /*af40*/  IADD3 RZ, P1, R9, R10, RZ ;  /* 0x0000000a09ff7210 */ /* 0x000fe40007f3e0ff */
[----:B------:R-:W-:Y:S02]  /*af50*/  IADD3 R8, R13, R14, RZ ;  /* 0x0000000e0d087210 */ /* 0x000fe40007ffe0ff */
[C---:B------:R-:W-:Y:S01]  /*af60*/  SHF.L.U32 R12, R6.reuse, 0x7, RZ ;  /* 0x00000007060c7819 */ /* 0x040fe200000006ff */
[----:B------:R-:W-:Y:S01]  /*af70*/  IMAD.WIDE.U32.X R16, R3, -0x33333334, R16, P1 ;  /* 0xcccccccc03107825 */ /* 0x000fe200008e0410 */
[----:B------:R-:W-:Y:S02]  /*af80*/  SHF.L.U32 R13, R6, 0x1, RZ ;  /* 0x00000001060d7819 */ /* 0x000fe400000006ff */
[----:B------:R-:W-:Y:S01]  /*af90*/  ISETP.LT.U32.AND P0, PT, R20, 0x1, PT ;  /* 0x000000011400780c */ /* 0x000fe20003f01070 */
[----:B------:R-:W-:Y:S01]  /*afa0*/  IMAD.WIDE.U32 R14, R8, -0x33333333, RZ ;  /* 0xcccccccd080e7825 */ /* 0x000fe200078e00ff */
[----:B------:R-:W-:-:S02]  /*afb0*/  LOP3.LUT R12, R12, 0x780, RZ, 0xc0, !PT ;  /* 0x000007800c0c7812 */ /* 0x000fc400078ec0ff */
[----:B------:R-:W-:Y:S02]  /*afc0*/  LOP3.LUT R11, R13, 0x1e, RZ, 0xc0, !PT ;  /* 0x0000001e0d0b7812 */ /* 0x000fe400078ec0ff */
[----:B------:R-:W-:Y:S02]  /*afd0*/  IADD3 R9, R2, 0x28, RZ ;  /* 0x0000002802097810 */ /* 0x000fe40007ffe0ff */
[----:B------:R-:W-:Y:S02]  /*afe0*/  ISETP.LT.AND.EX P0, PT, R21, RZ, PT, P0 ;  /* 0x000000ff1500720c */ /* 0x000fe40003f01300 */
[----:B------:R-:W-:Y:S02]  /*aff0*/  SHF.R.U64 R23, R16, 0x3, R17 ;  /* 0x0000000310177819 */ /* 0x000fe40000001211 */
[----:B------:R-:W-:Y:S02]  /*b000*/  IADD3 R13, R12, UR6, RZ ;  /* 0x000000060c0d7c10 */ /* 0x000fe4000fffe0ff */
[----:B------:R-:W-:-:S02]  /*b010*/  LOP3.LUT R10, R2, R11, RZ, 0x3c, !PT ;  /* 0x0000000b020a7212 */ /* 0x000fc400078e3cff */
[-C--:B------:R-:W-:Y:S02]  /*b020*/  LOP3.LUT R12, R0, R11.reuse, RZ, 0x3c, !PT ;  /* 0x0000000b000c7212 */ /* 0x080fe400078e3cff */
[----:B------:R-:W-:Y:S02]  /*b030*/  LEA.HI R24, R15, 0x1, RZ, 0x1c ;  /* 0x000000010f187811 */ /* 0x000fe400078fe0ff */
[----:B------:R-:W-:Y:S02]  /*b040*/  LOP3.LUT R18, R9, R11, RZ, 0x3c, !PT ;  /* 0x0000000b09127212 */ /* 0x000fe400078e3cff */
[----:B------:R-:W-:Y:S02]  /*b050*/  SEL R14, R20, 0x1, P0 ;  /* 0x00000001140e7807 */ /* 0x000fe40000000000 */
[----:B------:R-:W-:Y:S02]  /*b060*/  SEL R15, R21, RZ, P0 ;  /* 0x000000ff150f7207 */ /* 0x000fe40000000000 */
[----:B------:R-:W-:-:S02]  /*b070*/  IADD3 R20, P0, R5, 0xa, RZ ;  /* 0x0000000a05147810 */ /* 0x000fc40007f1e0ff */
[C---:B------:R-:W-:Y:S02]  /*b080*/  IADD3 R19, P1, R5.reuse, 0x14, RZ ;  /* 0x0000001405137810 */ /* 0x040fe40007f3e0ff */
[----:B------:R-:W-:Y:S02]  /*b090*/  IADD3 R39, P2, R5, 0x1e, RZ ;  /* 0x0000001e05277810 */ /* 0x000fe40007f5e0ff */
[----:B------:R-:W-:Y:S02]  /*b0a0*/  IADD3 R23, R23, 0x1, RZ ;  /* 0x0000000117177810 */ /* 0x000fe40007ffe0ff */
[-C--:B------:R-:W-:Y:S02]  /*b0b0*/  LEA R10, R10, R13.reuse, 0x2 ;  /* 0x0000000d0a0a7211 */ /* 0x080fe400078e10ff */
[-C--:B------:R-:W-:Y:S02]  /*b0c0*/  LEA R12, R12, R13.reuse, 0x2 ;  /* 0x0000000d0c0c7211 */ /* 0x080fe400078e10ff */
[----:B------:R-:W-:-:S02]  /*b0d0*/  LEA R13, R18, R13, 0x2 ;  /* 0x0000000d120d7211 */ /* 0x000fc400078e10ff */
[----:B------:R-:W-:Y:S02]  /*b0e0*/  SHF.L.U64.HI R15, R14, 0x6, R15 ;  /* 0x000000060e0f7819 */ /* 0x000fe4000001020f */
[C---:B------:R-:W-:Y:S02]  /*b0f0*/  LOP3.LUT R21, R6.reuse, 0x1f, RZ, 0xc0, !PT ;  /* 0x0000001f06157812 */ /* 0x040fe400078ec0ff */
[----:B------:R-:W-:Y:S02]  /*b100*/  LOP3.LUT R40, R6, 0xf, RZ, 0xc0, !PT ;  /* 0x0000000f06287812 */ /* 0x000fe400078ec0ff */
[----:B------:R-:W-:Y:S02]  /*b110*/  IADD3 R18, R2, 0x3c, RZ ;  /* 0x0000003c02127810 */ /* 0x000fe40007ffe0ff */
[----:B------:R-:W-:Y:S02]  /*b120*/  IADD3.X R17, RZ, RZ, RZ, P0, !PT ;  /* 0x000000ffff117210 */ /* 0x000fe400007fe4ff */
[----:B------:R-:W-:-:S02]  /*b130*/  IADD3.X R16, RZ, RZ, RZ, P1, !PT ;  /* 0x000000ffff107210 */ /* 0x000fc40000ffe4ff */
[----:B------:R-:W-:Y:S02]  /*b140*/  IADD3.X R38, RZ, RZ, RZ, P2, !PT ;  /* 0x000000ffff267210 */ /* 0x000fe400017fe4ff */
[----:B------:R-:W-:Y:S02]  /*b150*/  SHF.L.U32 R14, R14, 0x6, RZ ;  /* 0x000000060e0e7819 */ /* 0x000fe400000006ff */
[----:B------:R-:W-:Y:S02]  /*b160*/  LOP3.LUT R24, R24, 0x3, RZ, 0xc0, !PT ;  /* 0x0000000318187812 */ /* 0x000fe400078ec0ff */
[----:B------:R-:W-:-:S07]  /*b170*/  LOP3.LUT R23, R23, 0x3, RZ, 0xc0, !PT ;  /* 0x0000000317177812 */ /* 0x000fce00078ec0ff */
.L_x_429:
        /* <DEDUP_REMOVED lines=8> */
[----:B------:R-:W-:Y:S02]  /*b200*/  ISETP.GE.U32.AND P0, PT, R4, 0x1e, PT ;  /* 0x0000001e0400780c */ /* 0x000fe40003f06070 */
[----:B------:R-:W-:Y:S02]  /*b210*/  ISETP.NE.AND.EX P1, PT, RZ, RZ, PT, P1 ;  /* 0x000000ffff00720c */ /* 0x000fe40003f25310 */
[----:B------:R-:W-:Y:S02]  /*b220*/  IADD3 R26, P2, R21, R22, RZ ;  /* 0x00000016151a7210 */ /* 0x000fe40007f5e0ff */
[----:B------:R-:W-:Y:S02]  /*b230*/  ISETP.GE.U32.AND.EX P0, PT, R3, RZ, PT, P0 ;  /* 0x000000ff0300720c */ /* 0x000fe40003f06100 */
[----:B------:R-:W-:-:S02]  /*b240*/  MOV R30, RZ ;  /* 0x000000ff001e7202 */ /* 0x000fc40000000f00 */
[----:B------:R-:W-:Y:S02]  /*b250*/  MOV R67, R5 ;  /* 0x0000000500437202 */ /* 0x000fe40000000f00 */
[----:B------:R-:W-:Y:S02]  /*b260*/  MOV R66, RZ ;  /* 0x000000ff00427202 */ /* 0x000fe40000000f00 */
        /* <DEDUP_REMOVED lines=19> */
[----:B------:R-:W-:Y:S02]  /*b3a0*/  MOV R67, R19 ;  /* 0x0000001300437202 */ /* 0x000fe40000000f00 */
[----:B------:R-:W-:Y:S02]  /*b3b0*/  MOV R66, R16 ;  /* 0x0000001000427202 */ /* 0x000fe40000000f00 */
[----:B------:R-:W-:Y:S02]  /*b3c0*/  @P1 MOV R67, R39 ;  /* 0x0000002700431202 */ /* 0x000fe40000000f00 */
[----:B------:R-:W-:Y:S01]  /*b3d0*/  @P1 MOV R66, R38 ;  /* 0x0000002600421202 */ /* 0x000fe20000000f00 */
[----:B--2---:R-:W-:Y:S01]  /*b3e0*/  FADD.FTZ R25, R25, R32 ;  /* 0x0000002019197221 */ /* 0x004fe20000010000 */
[----:B------:R-:W-:-:S03]  /*b3f0*/  FADD.FTZ R30, R30, R33 ;  /* 0x000000211e1e7221 */ /* 0x000fc60000010000 */
[----:B---3--:R-:W-:Y:S01]  /*b400*/  @P1 FADD.FTZ R25, R25, R34 ;  /* 0x0000002219191221 */ /* 0x008fe20000010000 */
[----:B------:R-:W-:-:S07]  /*b410*/  @P1 FADD.FTZ R30, R30, R35 ;  /* 0x000000231e1e1221 */ /* 0x000fce0000010000 */
.L_x_416:
[----:B------:R-:W-:Y:S05]  /*b420*/  BSYNC B1 ;  /* 0x0000000000017941 */ /* 0x000fea0003800000 */
.L_x_415:
        /* <DEDUP_REMOVED lines=18> */
.L_x_419:
        /* <DEDUP_REMOVED lines=55> */
.L_x_418:
[----:B------:R-:W-:Y:S05]  /*b8c0*/  BSYNC B1 ;  /* 0x0000000000017941 */ /* 0x000fea0003800000 */
.L_x_417:
        /* <DEDUP_REMOVED lines=35> */
.L_x_421:
[----:B------:R-:W-:Y:S05]  /*bb00*/  BSYNC B1 ;  /* 0x0000000000017941 */ /* 0x000fea0003800000 */
.L_x_420:
        /* <DEDUP_REMOVED lines=15> */
.L_x_414:
[----:B------:R-:W-:Y:S05]  /*bc00*/  BSYNC B0 ;  /* 0x0000000000007941 */ /* 0x000fea0003800000 */
.L_x_413:
        /* <DEDUP_REMOVED lines=11> */
[----:B------:R-:W-:Y:S01]  /*bcc0*/  MOV R26, RZ ;  /* 0x000000ff001a7202 */ /* 0x000fe20000000f00 */
[----:B------:R-:W-:-:S10]  /*bcd0*/  UMOV UR7, 0xffff ;  /* 0x0000ffff00077882 */ /* 0x000fd40000000000 */
[----:B------:R0:W1:Y:S04]  /*bce0*/  @!P1 LDS R25, [R10] ;  /* 0x000000000a199984 */ /* 0x0000680000000800 */
[----:B------:R0:W2:Y:S01]  /*bcf0*/  @!P1 LDS R26, [R10+0x500] ;  /* 0x000500000a1a9984 */ /* 0x0000a20000000800 */
[----:B------:R-:W-:Y:S05]  /*bd00*/  BRA.DIV UR7, `(.L_x_425) ;  /* 0x0000001207307947 */ /* 0x000fea000b800000 */
[----:B------:R-:W-:Y:S02]  /*bd10*/  MOV R32, 0xffff ;  /* 0x0000ffff00207802 */ /* 0x000fe40000000f00 */
[----:B------:R-:W-:Y:S02]  /*bd20*/  MOV R31, 0xffff ;  /* 0x0000ffff001f7802 */ /* 0x000fe40000000f00 */
[----:B------:R-:W-:Y:S01]  /*bd30*/  MOV R33, 0xffff ;  /* 0x0000ffff00217802 */ /* 0x000fe20000000f00 */
[----:B-1----:R-:W1:Y:S01]  /*bd40*/  SHFL.BFLY PT, R28, R25, 0x8, 0x101f ;  /* 0x0d101f00191c7f89 */ /* 0x002e6200000e0000 */
[----:B------:R-:W-:Y:S02]  /*bd50*/  MOV R34, 0xffff ;  /* 0x0000ffff00227802 */ /* 0x000fe40000000f00 */
[----:B------:R-:W-:Y:S01]  /*bd60*/  MOV R36, 0xffff ;  /* 0x0000ffff00247802 */ /* 0x000fe20000000f00 */
[----:B--2---:R-:W2:Y:S01]  /*bd70*/  SHFL.BFLY PT, R27, R26, 0x8, 0x101f ;  /* 0x0d101f001a1b7f89 */ /* 0x004ea200000e0000 */
[----:B------:R-:W-:-:S02]  /*bd80*/  MOV R35, 0xffff ;  /* 0x0000ffff00237802 */ /* 0x000fc40000000f00 */
        /* <DEDUP_REMOVED lines=15> */
.L_x_438:
        /* <DEDUP_REMOVED lines=15> */
[----:B-1----:R-:W-:Y:S01]  /*bf70*/  MOV R30, RZ ;  /* 0x000000ff001e7202 */ /* 0x002fe20000000f00 */
[----:B------:R-:W-:-:S05]  /*bf80*/  UMOV UR7, 0xffff ;  /* 0x0000ffff00077882 */ /* 0x000fca0000000000 */
[----:B------:R1:W2:Y:S04]  /*bf90*/  @!P1 LDS R30, [R12+0x500] ;  /* 0x000500000c1e9984 */ /* 0x0002a80000000800 */
[----:B------:R1:W3:Y:S01]  /*bfa0*/  @!P1 LDS R25, [R12] ;  /* 0x000000000c199984 */ /* 0x0002e20000000800 */
[----:B------:R-:W-:Y:S05]  /*bfb0*/  BRA.DIV UR7, `(.L_x_426) ;  /* 0x00000012075c7947 */ /* 0x000fea000b800000 */
[----:B------:R-:W-:Y:S02]  /*bfc0*/  MOV R36, 0xffff ;  /* 0x0000ffff00247802 */ /* 0x000fe40000000f00 */
[----:B------:R-:W-:Y:S02]  /*bfd0*/  MOV R35, 0xffff ;  /* 0x0000ffff00237802 */ /* 0x000fe40000000f00 */
[----:B------:R-:W-:Y:S01]  /*bfe0*/  MOV R37, 0xffff ;  /* 0x0000ffff00257802 */ /* 0x000fe20000000f00 */
[----:B---3--:R-:W3:Y:S01]  /*bff0*/  SHFL.BFLY PT, R32, R25, 0x8, 0x101f ;  /* 0x0d101f0019207f89 */ /* 0x008ee200000e0000 */
[----:B------:R-:W-:Y:S02]  /*c000*/  MOV R42, 0xffff ;  /* 0x0000ffff002a7802 */ /* 0x000fe40000000f00 */
[----:B------:R-:W-:Y:S01]  /*c010*/  MOV R44, 0xffff ;  /* 0x0000ffff002c7802 */ /* 0x000fe20000000f00 */
[----:B--2---:R-:W2:Y:S01]  /*c020*/  SHFL.BFLY PT, R31, R30, 0x8, 0x101f ;  /* 0x0d101f001e1f7f89 */ /* 0x004ea200000e0000 */
[----:B------:R-:W-:-:S02]  /*c030*/  MOV R41, 0xffff ;  /* 0x0000ffff00297802 */ /* 0x000fc40000000f00 */
        /* <DEDUP_REMOVED lines=15> */
.L_x_448:
        /* <DEDUP_REMOVED lines=15> */
[----:B------:R-:W-:Y:S02]  /*c220*/  MOV R36, 0xffff ;  /* 0x0000ffff00247802 */ /* 0x000fe40000000f00 */
[----:B------:R-:W-:Y:S02]  /*c230*/  MOV R35, 0xffff ;  /* 0x0000ffff00237802 */ /* 0x000fe40000000f00 */
[----:B------:R-:W-:Y:S01]  /*c240*/  MOV R37, 0xffff ;  /* 0x0000ffff00257802 */ /* 0x000fe20000000f00 */
[----:B----4-:R-:W4:Y:S01]  /*c250*/  SHFL.BFLY PT, R32, R25, 0x8, 0x101f ;  /* 0x0d101f0019207f89 */ /* 0x010f2200000e0000 */
[----:B------:R-:W-:Y:S02]  /*c260*/  MOV R42, 0xffff ;  /* 0x0000ffff002a7802 */ /* 0x000fe40000000f00 */
[----:B------:R-:W-:Y:S01]  /*c270*/  MOV R44, 0xffff ;  /* 0x0000ffff002c7802 */ /* 0x000fe20000000f00 */
[----:B---3--:R-:W3:Y:S01]  /*c280*/  SHFL.BFLY PT, R31, R30, 0x8, 0x101f ;  /* 0x0d101f001e1f7f89 */ /* 0x008ee200000e0000 */
[----:B------:R-:W-:-:S02]  /*c290*/  MOV R41, 0xffff ;  /* 0x0000ffff00297802 */ /* 0x000fc40000000f00 */
        /* <DEDUP_REMOVED lines=15> */
.L_x_458:
[----:B0-----:R-:W-:Y:S01]  /*c390*/  FADD.FTZ R30, R25, R30 ;  /* 0x0000001e191e7221 */ /* 0x001fe20000010000 */
[----:B------:R-:W-:-:S04]  /*c3a0*/  @!P2 F2FP.BF16.F32.PACK_AB R25, RZ, R35 ;  /* 0x00000023ff19a23e */ /* 0x000fc800000010ff */
[----:B------:R-:W-:Y:S02]  /*c3b0*/  PRMT R31, R25, 0x7610, R31 ;  /* 0x00007610191f7816 */ /* 0x000fe4000000001f */
[----:B------:R-:W-:Y:S02]  /*c3c0*/  @!P2 F2FP.BF16.F32.PACK_AB R30, RZ, R30 ;  /* 0x0000001eff1ea23e */ /* 0x000fe400000010ff */
[----:B------:R-:W-:Y:S01]  /*c3d0*/  MOV R25, R18 ;  /* 0x0000001200197202 */ /* 0x000fe20000000f00 */
[----:B------:R3:W-:Y:S04]  /*c3e0*/  @!P2 STG.E.U16 desc[UR18][R26.64+0x50], R31 ;  /* 0x0000501f1a00a986 */ /* 0x0007e8000c101512 */
[----:B------:R3:W-:Y:S02]  /*c3f0*/  @!P2 STG.E.U16 desc[UR18][R28.64+0x50], R30 ;  /* 0x0000501e1c00a986 */ /* 0x0007e4000c101512 */
.L_x_424:
[----:B------:R-:W-:Y:S05]  /*c400*/  BSYNC B0 ;  /* 0x0000000000007941 */ /* 0x000fea0003800000 */
.L_x_423:
        /* <DEDUP_REMOVED lines=11> */
[C---:B-1----:R-:W-:Y:S01]  /*c4c0*/  @!P0 IADD3 R28, R25.reuse, 0x28, RZ ;  /* 0x00000028191c8810 */ /* 0x042fe20007ffe0ff */
[----:B------:R-:W-:Y:S01]  /*c4d0*/  HFMA2.MMA R41, -RZ, RZ, 0, 0 ;  /* 0x00000000ff297435 */ /* 0x000fe200000001ff */
[----:B------:R-:W-:Y:S02]  /*c4e0*/  @!P0 IADD3 R30, R25, 0x14, RZ ;  /* 0x00000014191e8810 */ /* 0x000fe40007ffe0ff */
[----:B------:R-:W-:Y:S02]  /*c4f0*/  CS2R R34, SRZ ;  /* 0x0000000000227805 */ /* 0x000fe4000001ff00 */
[----:B------:R-:W-:Y:S02]  /*c500*/  @!P0 LEA R29, R40, UR6, 0x7 ;  /* 0x00000006281d8c11 */ /* 0x000fe4000f8e38ff */
[----:B------:R-:W-:Y:S02]  /*c510*/  @!P0 LOP3.LUT R28, R28, R11, RZ, 0x3c, !PT ;  /* 0x0000000b1c1c8212 */ /* 0x000fe400078e3cff */
[----:B------:R-:W-:-:S02]  /*c520*/  @!P0 LEA R31, R40, UR6, 0x7 ;  /* 0x00000006281f8c11 */ /* 0x000fc4000f8e38ff */
[----:B------:R-:W-:Y:S02]  /*c530*/  @!P0 LOP3.LUT R30, R30, R11, RZ, 0x3c, !PT ;  /* 0x0000000b1e1e8212 */ /* 0x000fe400078e3cff */
[----:B------:R-:W-:Y:S02]  /*c540*/  @!P0 LEA R28, R28, R29, 0x2 ;  /* 0x0000001d1c1c8211 */ /* 0x000fe400078e10ff */
[----:B------:R-:W-:Y:S02]  /*c550*/  @!P0 LEA R30, R30, R31, 0x2 ;  /* 0x0000001f1e1e8211 */ /* 0x000fe400078e10ff */
[----:B------:R-:W-:Y:S01]  /*c560*/  @!P0 IADD3 R46, R25, 0x3c, RZ ;  /* 0x0000003c192e8810 */ /* 0x000fe20007ffe0ff */
[----:B------:R-:W1:Y:S01]  /*c570*/  @!P0 LDS R29, [R28] ;  /* 0x000000001c1d8984 */ /* 0x000e620000000800 */
[----:B------:R-:W-:Y:S02]  /*c580*/  @!P0 LEA R45, R40, UR6, 0x7 ;  /* 0x00000006282d8c11 */ /* 0x000fe4000f8e38ff */
[----:B------:R-:W-:Y:S01]  /*c590*/  @!P0 LOP3.LUT R46, R46, R11, RZ, 0x3c, !PT ;  /* 0x0000000b2e2e8212 */ /* 0x000fe200078e3cff */
[----:B------:R-:W4:Y:S01]  /*c5a0*/  @!P0 LDS R33, [R30+0x500] ;  /* 0x000500001e218984 */ /* 0x000f220000000800 */
        /* <DEDUP_REMOVED lines=16> */
[----:B-1----:R-:W-:Y:S02]  /*c6b0*/  @!P0 MOV R41, R29 ;  /* 0x0000001d00298202 */ /* 0x002fe40000000f00 */
[----:B--2---:R-:W1:Y:S01]  /*c6c0*/  SHFL.BFLY PT, R29, R26, 0x8, 0x101f ;  /* 0x0d101f001a1d7f89 */ /* 0x004e6200000e0000 */
[----:B----4-:R-:W-:Y:S02]  /*c6d0*/  @!P0 MOV R35, R33 ;  /* 0x0000002100238202 */ /* 0x010fe40000000f00 */
[----:B------:R-:W-:Y:S01]  /*c6e0*/  MOV R33, 0xffff ;  /* 0x0000ffff00217802 */ /* 0x000fe20000000f00 */
[----:B------:R-:W2:Y:S01]  /*c6f0*/  SHFL.BFLY PT, R44, R41, 0x8, 0x101f ;  /* 0x0d101f00292c7f89 */ /* 0x000ea200000e0000 */
[----:B0-----:R-:W-:Y:S01]  /*c700*/  @!P0 MOV R34, R32 ;  /* 0x0000002000228202 */ /* 0x001fe20000000f00 */
[----:B---3--:R-:W-:Y:S01]  /*c710*/  FADD.FTZ R28, R28, R27 ;  /* 0x0000001b1c1c7221 */ /* 0x008fe20000010000 */
[----:B------:R-:W-:-:S02]  /*c720*/  MOV R32, 0xffff ;  /* 0x0000ffff00207802 */ /* 0x000fc40000000f00 */
[----:B------:R-:W-:Y:S01]  /*c730*/  @!P0 MOV R42, R43 ;  /* 0x0000002b002a8202 */ /* 0x000fe20000000f00 */
[----:B------:R-:W0:Y:S01]  /*c740*/  SHFL.BFLY PT, R37, R34, 0x8, 0x101f ;  /* 0x0d101f0022257f89 */ /* 0x000e2200000e0000 */
[----:B------:R-:W-:-:S03]  /*c750*/  @!P0 MOV R46, R48 ;  /* 0x00000030002e8202 */ /* 0x000fc60000000f00 */
[----:B------:R-:W3:Y:S01]  /*c760*/  SHFL.BFLY PT, R36, R35, 0x8, 0x101f ;  /* 0x0d101f0023247f89 */ /* 0x000ee200000e0000 */
[----:B------:R-:W-:Y:S02]  /*c770*/  MOV R48, 0xffff ;  /* 0x0000ffff00307802 */ /* 0x000fe40000000f00 */
[----:B------:R-:W-:Y:S01]  /*c780*/  @!P0 MOV R45, R47 ;  /* 0x0000002f002d8202 */ /* 0x000fe20000000f00 */
[----:B------:R-:W4:Y:S01]  /*c790*/  SHFL.BFLY PT, R43, R42, 0x8, 0x101f ;  /* 0x0d101f002a2b7f89 */ /* 0x000f2200000e0000 */
[----:B------:R-:W-:-:S03]  /*c7a0*/  ISETP.NE.AND P0, PT, R40, RZ, PT ;  /* 0x000000ff2800720c */ /* 0x000fc60003f05270 */
[----:B------:R-:W5:Y:S01]  /*c7b0*/  SHFL.BFLY PT, R27, R28, 0x4, 0x101f ;  /* 0x0c901f001c1b7f89 */ /* 0x000f6200000e0000 */
[----:B-1----:R-:W-:-:S03]  /*c7c0*/  FADD.FTZ R29, R29, R26 ;  /* 0x0000001a1d1d7221 */ /* 0x002fc60000010000 */
[----:B------:R-:W1:Y:S01]  /*c7d0*/  SHFL.BFLY PT, R50, R45, 0x8, 0x101f ;  /* 0x0d101f002d327f89 */ /* 0x000e6200000e0000 */
[----:B--2---:R-:W-:-:S03]  /*c7e0*/  FADD.FTZ R44, R44, R41 ;  /* 0x000000292c2c7221 */ /* 0x004fc60000010000 */
[----:B------:R-:W2:Y:S01]  /*c7f0*/  SHFL.BFLY PT, R26, R29, 0x4, 0x101f ;  /* 0x0c901f001d1a7f89 */ /* 0x000ea200000e0000 */
[----:B0-----:R-:W-:-:S03]  /*c800*/  FADD.FTZ R37, R37, R34 ;  /* 0x0000002225257221 */ /* 0x001fc60000010000 */
[----:B------:R-:W0:Y:S01]  /*c810*/  SHFL.BFLY PT, R41, R44, 0x4, 0x101f ;  /* 0x0c901f002c297f89 */ /* 0x000e2200000e0000 */
[----:B---3--:R-:W-:-:S03]  /*c820*/  FADD.FTZ R36, R36, R35 ;  /* 0x0000002324247221 */ /* 0x008fc60000010000 */
[----:B------:R-:W3:Y:S01]  /*c830*/  SHFL.BFLY PT, R34, R37, 0x4, 0x101f ;  /* 0x0c901f0025227f89 */ /* 0x000ee200000e0000 */
[----:B----4-:R-:W-:-:S03]  /*c840*/  FADD.FTZ R43, R43, R42 ;  /* 0x0000002a2b2b7221 */ /* 0x010fc60000010000 */
[----:B------:R-:W4:Y:S01]  /*c850*/  SHFL.BFLY PT, R35, R36, 0x4, 0x101f ;  /* 0x0c901f0024237f89 */ /* 0x000f2200000e0000 */
[----:B-----5:R-:W-:-:S03]  /*c860*/  FADD.FTZ R27, R28, R27 ;  /* 0x0000001b1c1b7221 */ /* 0x020fc60000010000 */
[----:B------:R-:W5:Y:S01]  /*c870*/  SHFL.BFLY PT, R42, R43, 0x4, 0x101f ;  /* 0x0c901f002b2a7f89 */ /* 0x000f6200000e0000 */
[----:B------:R-:W-:Y:S01]  /*c880*/  MOV R28, 0xffff ;  /* 0x0000ffff001c7802 */ /* 0x000fe20000000f00 */
[----:B-1----:R-:W-:Y:S02]  /*c890*/  FADD.FTZ R50, R50, R45 ;  /* 0x0000002d32327221 */ /* 0x002fe40000010000 */
[----:B------:R-:W1:Y:S01]  /*c8a0*/  SHFL.BFLY PT, R47, R46, 0x8, 0x101f ;  /* 0x0d101f002e2f7f89 */ /* 0x000e6200000e0000 */
[----:B------:R-:W-:Y:S01]  /*c8b0*/  MOV R45, 0xffff ;  /* 0x0000ffff002d7802 */ /* 0x000fe20000000f00 */
[----:B--2---:R-:W-:Y:S01]  /*c8c0*/  FADD.FTZ R26, R29, R26 ;  /* 0x0000001a1d1a7221 */ /* 0x004fe20000010000 */
[----:B------:R-:W-:Y:S01]  /*c8d0*/  MOV R29, 0xffff ;  /* 0x0000ffff001d7802 */ /* 0x000fe20000000f00 */
[----:B------:R-:W2:Y:S01]  /*c8e0*/  SHFL.BFLY PT, R28, R27, 0x2, 0x101f ;  /* 0x0c501f001b1c7f89 */ /* 0x000ea200000e0000 */
[----:B0-----:R-:W-:-:S03]  /*c8f0*/  FADD.FTZ R41, R44, R41 ;  /* 0x000000292c297221 */ /* 0x001fc60000010000 */
[----:B------:R-:W0:Y:S01]  /*c900*/  SHFL.BFLY PT, R45, R50, 0x4, 0x101f ;  /* 0x0c901f00322d7f89 */ /* 0x000e2200000e0000 */
[----:B---3--:R-:W-:-:S03]  /*c910*/  FADD.FTZ R34, R37, R34 ;  /* 0x0000002225227221 */ /* 0x008fc60000010000 */
[----:B------:R-:W3:Y:S01]  /*c920*/  SHFL.BFLY PT, R29, R26, 0x2, 0x101f ;  /* 0x0c501f001a1d7f89 */ /* 0x000ee200000e0000 */
[----:B----4-:R-:W-:-:S03]  /*c930*/  FADD.FTZ R35, R36, R35 ;  /* 0x0000002324237221 */ /* 0x010fc60000010000 */
[----:B------:R-:W4:Y:S01]  /*c940*/  SHFL.BFLY PT, R37, R34, 0x2, 0x101f ;  /* 0x0c501f0022257f89 */ /* 0x000f2200000e0000 */
[----:B-----5:R-:W-:Y:S01]  /*c950*/  FADD.FTZ R42, R43, R42 ;  /* 0x0000002a2b2a7221 */ /* 0x020fe20000010000 */
[----:B------:R-:W-:Y:S02]  /*c960*/  MOV R43, 0xffff ;  /* 0x0000ffff002b7802 */ /* 0x000fe40000000f00 */
[----:B------:R-:W5:Y:S01]  /*c970*/  SHFL.BFLY PT, R36, R35, 0x2, 0x101f ;  /* 0x0c501f0023247f89 */ /* 0x000f6200000e0000 */
[----:B-1----:R-:W-:Y:S01]  /*c980*/  FADD.FTZ R47, R47, R46 ;  /* 0x0000002e2f2f7221 */ /* 0x002fe20000010000 */
[----:B------:R-:W-:Y:S02]  /*c990*/  MOV R46, 0xffff ;  /* 0x0000ffff002e7802 */ /* 0x000fe40000000f00 */
[----:B------:R-:W1:Y:S01]  /*c9a0*/  SHFL.BFLY PT, R44, R41, 0x2, 0x101f ;  /* 0x0c501f00292c7f89 */ /* 0x000e6200000e0000 */
[----:B--2---:R-:W-:-:S03]  /*c9b0*/  FADD.FTZ R31, R27, R28 ;  /* 0x0000001c1b1f7221 */ /* 0x004fc60000010000 */
[----:B------:R-:W2:Y:S01]  /*c9c0*/  SHFL.BFLY PT, R43, R42, 0x2, 0x101f ;  /* 0x0c501f002a2b7f89 */ /* 0x000ea200000e0000 */
[----:B0-----:R-:W-:-:S03]  /*c9d0*/  FADD.FTZ R45, R50, R45 ;  /* 0x0000002d322d7221 */ /* 0x001fc60000010000 */
[----:B------:R-:W0:Y:S01]  /*c9e0*/  SHFL.BFLY PT, R46, R47, 0x4, 0x101f ;  /* 0x0c901f002f2e7f89 */ /* 0x000e2200000e0000 */
[----:B---3--:R-:W-:-:S03]  /*c9f0*/  FADD.FTZ R30, R26, R29 ;  /* 0x0000001d1a1e7221 */ /* 0x008fc60000010000 */
[----:B------:R-:W3:Y:S01]  /*ca00*/  SHFL.BFLY PT, R32, R31, 0x1, 0x101f ;  /* 0x0c301f001f207f89 */ /* 0x000ee200000e0000 */
[----:B------:R-:W3:Y:S01]  /*ca10*/  LDC.64 R26, c[0x0][0x218] ;  /* 0x00008600ff1a7b82 */ /* 0x000ee20000000a00 */
[----:B----4-:R-:W-:Y:S02]  /*ca20*/  FADD.FTZ R37, R34, R37 ;  /* 0x0000002522257221 */ /* 0x010fe40000010000 */
[----:B------:R-:W4:Y:S01]  /*ca30*/  SHFL.BFLY PT, R33, R30, 0x1, 0x101f ;  /* 0x0c301f001e217f89 */ /* 0x000f2200000e0000 */
[----:B------:R-:W-:Y:S01]  /*ca40*/  MOV R34, 0xffff ;  /* 0x0000ffff00227802 */ /* 0x000fe20000000f00 */
[----:B-----5:R-:W-:Y:S01]  /*ca50*/  FADD.FTZ R36, R35, R36 ;  /* 0x0000002423247221 */ /* 0x020fe20000010000 */
[----:B------:R-:W-:Y:S02]  /*ca60*/  MOV R35, 0xffff ;  /* 0x0000ffff00237802 */ /* 0x000fe40000000f00 */
[----:B------:R-:W5:Y:S02]  /*ca70*/  LDC.64 R28, c[0x0][0x220] ;  /* 0x00008800ff1c7b82 */ /* 0x000f640000000a00 */
[----:B------:R-:W5:Y:S01]  /*ca80*/  SHFL.BFLY PT, R34, R37, 0x1, 0x101f ;  /* 0x0c301f0025227f89 */ /* 0x000f6200000e0000 */
[----:B-1----:R-:W-:Y:S01]  /*ca90*/  FADD.FTZ R44, R41, R44 ;  /* 0x0000002c292c7221 */ /* 0x002fe20000010000 */
[----:B------:R-:W-:-:S02]  /*caa0*/  MOV R41, 0xffff ;  /* 0x0000ffff00297802 */ /* 0x000fc40000000f00 */
[----:B------:R-:W1:Y:S01]  /*cab0*/  SHFL.BFLY PT, R35, R36, 0x1, 0x101f ;  /* 0x0c301f0024237f89 */ /* 0x000e6200000e0000 */
[----:B--2---:R-:W-:Y:S01]  /*cac0*/  FADD.FTZ R42, R42, R43 ;  /* 0x0000002b2a2a7221 */ /* 0x004fe20000010000 */
[----:B------:R-:W-:Y:S02]  /*cad0*/  MOV R43, 0xffff ;  /* 0x0000ffff002b7802 */ /* 0x000fe40000000f00 */
[----:B------:R-:W2:Y:S01]  /*cae0*/  SHFL.BFLY PT, R41, R44, 0x1, 0x101f ;  /* 0x0c301f002c297f89 */ /* 0x000ea200000e0000 */
[----:B0-----:R-:W-:Y:S01]  /*caf0*/  FADD.FTZ R46, R47, R46 ;  /* 0x0000002e2f2e7221 */ /* 0x001fe20000010000 */
[----:B------:R-:W-:Y:S02]  /*cb00*/  MOV R47, 0xffff ;  /* 0x0000ffff002f7802 */ /* 0x000fe40000000f00 */
[----:B------:R-:W0:Y:S01]  /*cb10*/  SHFL.BFLY PT, R43, R42, 0x1, 0x101f ;  /* 0x0c301f002a2b7f89 */ /* 0x000e2200000e0000 */
[----:B---3--:R-:W-:Y:S01]  /*cb20*/  FADD.FTZ R31, R31, R32 ;  /* 0x000000201f1f7221 */ /* 0x008fe20000010000 */
[----:B------:R-:W-:-:S02]  /*cb30*/  IMAD.WIDE R26, R25, 0x2, R26 ;  /* 0x00000002191a7825 */ /* 0x000fc400078e021a */
[----:B------:R-:W3:Y:S02]  /*cb40*/  SHFL.BFLY PT, R48, R45, 0x2, 0x101f ;  /* 0x0c501f002d307f89 */ /* 0x000ee400000e0000 */
[----:B----4-:R-:W-:Y:S01]  /*cb50*/  FADD.FTZ R30, R30, R33 ;  /* 0x000000211e1e7221 */ /* 0x010fe20000010000 */
[----:B------:R-:W-:Y:S01]  /*cb60*/  @!P0 F2FP.BF16.F32.PACK_AB R31, RZ, R31 ;  /* 0x0000001fff1f823e */ /* 0x000fe200000010ff */
[----:B------:R-:W4:Y:S03]  /*cb70*/  SHFL.BFLY PT, R47, R46, 0x2, 0x101f ;  /* 0x0c501f002e2f7f89 */ /* 0x000f2600000e0000 */
[----:B------:R-:W-:Y:S01]  /*cb80*/  @!P0 F2FP.BF16.F32.PACK_AB R30, RZ, R30 ;  /* 0x0000001eff1e823e */ /* 0x000fe200000010ff */
[----:B-----5:R-:W-:-:S04]  /*cb90*/  IMAD.WIDE R28, R25, 0x2, R28 ;  /* 0x00000002191c7825 */ /* 0x020fc800078e021c */
[----:B------:R-:W-:Y:S01]  /*cba0*/  FADD.FTZ R25, R37, R34 ;  /* 0x0000002225197221 */ /* 0x000fe20000010000 */
[----:B------:R-:W-:Y:S02]  /*cbb0*/  PRMT R49, R31, 0x7610, R49 ;  /* 0x000076101f317816 */ /* 0x000fe40000000031 */
[----:B------:R-:W-:Y:S01]  /*cbc0*/  PRMT R33, R30, 0x7610, R33 ;  /* 0x000076101e217816 */ /* 0x000fe20000000021 */
[----:B-1----:R-:W-:Y:S01]  /*cbd0*/  FADD.FTZ R30, R36, R35 ;  /* 0x00000023241e7221 */ /* 0x002fe20000010000 */
[----:B------:R-:W-:Y:S02]  /*cbe0*/  @!P0 F2FP.BF16.F32.PACK_AB R25, RZ, R25 ;  /* 0x00000019ff19823e */ /* 0x000fe400000010ff */
[----:B------:R-:W-:Y:S01]  /*cbf0*/  MOV R34, 0xffff ;  /* 0x0000ffff00227802 */ /* 0x000fe20000000f00 */
[----:B--2---:R-:W-:Y:S01]  /*cc00*/  FADD.FTZ R31, R44, R41 ;  /* 0x000000292c1f7221 */ /* 0x004fe20000010000 */
[----:B------:R1:W-:Y:S01]  /*cc10*/  @!P0 STG.E.U16 desc[UR18][R26.64], R33 ;  /* 0x000000211a008986 */ /* 0x0003e2000c101512 */
[----:B------:R-:W-:Y:S01]  /*cc20*/  @!P0 F2FP.BF16.F32.PACK_AB R30, RZ, R30 ;  /* 0x0000001eff1e823e */ /* 0x000fe200000010ff */
[----:B0-----:R-:W-:-:S02]  /*cc30*/  FADD.FTZ R32, R42, R43 ;  /* 0x0000002b2a207221 */ /* 0x001fc40000010000 */
[----:B------:R-:W-:Y:S01]  /*cc40*/  @!P0 F2FP.BF16.F32.PACK_AB R31, RZ, R31 ;  /* 0x0000001fff1f823e */ /* 0x000fe200000010ff */
[----:B------:R-:W-:Y:S01]  /*cc50*/  @!P0 STG.E.U16 desc[UR18][R28.64], R49 ;  /* 0x000000311c008986 */ /* 0x000fe2000c101512 */
[----:B---3--:R-:W-:Y:S01]  /*cc60*/  FADD.FTZ R45, R45, R48 ;  /* 0x000000302d2d7221 */ /* 0x008fe20000010000 */
[----:B------:R-:W-:Y:S01]  /*cc70*/  @!P0 F2FP.BF16.F32.PACK_AB R32, RZ, R32 ;  /* 0x00000020ff20823e */ /* 0x000fe200000010ff */
[----:B----4-:R-:W-:Y:S01]  /*cc80*/  FADD.FTZ R46, R46, R47 ;  /* 0x0000002f2e2e7221 */ /* 0x010fe20000010000 */
[----:B-1----:R-:W-:Y:S02]  /*cc90*/  PRMT R33, R25, 0x7610, R33 ;  /* 0x0000761019217816 */ /* 0x002fe40000000021 */
[----:B------:R-:W0:Y:S01]  /*cca0*/  SHFL.BFLY PT, R34, R45, 0x1, 0x101f ;  /* 0x0c301f002d227f89 */ /* 0x000e2200000e0000 */
[----:B------:R-:W-:-:S03]  /*ccb0*/  MOV R25, 0xffff ;  /* 0x0000ffff00197802 */ /* 0x000fc60000000f00 */
[----:B------:R1:W-:Y:S04]  /*ccc0*/  @!P0 STG.E.U16 desc[UR18][R26.64+0x28], R33 ;  /* 0x000028211a008986 */ /* 0x0003e8000c101512 */
[----:B------:R1:W-:Y:S04]  /*ccd0*/  @!P0 STG.E.U16 desc[UR18][R28.64+0x28], R30 ;  /* 0x0000281e1c008986 */ /* 0x0003e8000c101512 */
[----:B------:R1:W-:Y:S04]  /*cce0*/  @!P0 STG.E.U16 desc[UR18][R26.64+0x50], R31 ;  /* 0x0000501f1a008986 */ /* 0x0003e8000c101512 */
[----:B------:R1:W2:Y:S04]  /*ccf0*/  SHFL.BFLY PT, R25, R46, 0x1, 0x101f ;  /* 0x0c301f002e197f89 */ /* 0x0002a800000e0000 */
[----:B------:R1:W-:Y:S01]  /*cd00*/  @!P0 STG.E.U16 desc[UR18][R28.64+0x50], R32 ;  /* 0x000050201c008986 */ /* 0x0003e2000c101512 */
[----:B0-----:R-:W-:-:S07]  /*cd10*/  FADD.FTZ R34, R45, R34 ;  /* 0x000000222d227221 */ /* 0x001fce0000010000 */
.L_x_492:
[----:B-12---:R-:W-:Y:S01]  /*cd20*/  FADD.FTZ R30, R46, R25 ;  /* 0x000000192e1e7221 */ /* 0x006fe20000010000 */
[----:B------:R-:W-:-:S04]  /*cd30*/  @!P0 F2FP.BF16.F32.PACK_AB R25, RZ, R34 ;  /* 0x00000022ff19823e */ /* 0x000fc800000010ff */
[----:B------:R-:W-:Y:S01]  /*cd40*/  @!P0 F2FP.BF16.F32.PACK_AB R30, RZ, R30 ;  /* 0x0000001eff1e823e */ /* 0x000fe200000010ff */
[----:B------:R4:W-:Y:S04]  /*cd50*/  @!P0 STG.E.U16 desc[UR18][R26.64+0x78], R25 ;  /* 0x000078191a008986 */ /* 0x0009e8000c101512 */
[----:B------:R4:W-:Y:S02]  /*cd60*/  @!P0 STG.E.U16 desc[UR18][R28.64+0x78], R30 ;  /* 0x0000781e1c008986 */ /* 0x0009e4000c101512 */
.L_x_422:
[----:B------:R-:W-:Y:S05]  /*cd70*/  WARPSYNC.ALL ;  /* 0x0000000000007948 */ /* 0x000fea0003800000 */
[----:B------:R-:W-:Y:S01]  /*cd80*/  IADD3 R22, R22, 0x800, RZ ;  /* 0x0000080016167810 */ /* 0x000fe20007ffe0ff */
[----:B------:R-:W-:Y:S03]  /*cd90*/  BAR.SYNC.DEFER_BLOCKING 0x0 ;  /* 0x0000000000007b1d */ /* 0x000fe60000010000 */
[----:B------:R-:W-:-:S13]  /*cda0*/  ISETP.GE.AND P0, PT, R22, UR17, PT ;  /* 0x0000001116007c0c */ /* 0x000fda000bf06270 */
[----:B------:R-:W-:Y:S05]  /*cdb0*/  @!P0 BRA `(.L_x_429) ;  /* 0xffffffe000f08947 */ /* 0x000fea000383ffff */
[----:B------:R-:W-:Y:S05]  /*cdc0*/  EXIT ;  /* 0x000000000000794d */ /* 0x000fea0003800000 */
.L_x_425:
[----:B-1----:R-:W-:Y:S02]  /*cdd0*/  MOV R52, R25 ;  /* 0x0000001900347202 */ /* 0x002fe40000000f00 */
[----:B------:R-:W-:Y:S02]  /*cde0*/  MOV R53, 0x8 ;  /* 0x0000000800357802 */ /* 0x000fe40000000f00 */
[----:B------:R-:W-:Y:S02]  /*cdf0*/  MOV R54, 0x101f ;  /* 0x0000101f00367802 */ /* 0x000fe40000000f00 */
[----:B------:R-:W-:-:S07]  /*ce00*/  MOV R51, 0xffff ;  /* 0x0000ffff00337802 */ /* 0x000fce0000000f00 */
[----:B0-2---:R-:W-:Y:S05]  /*ce10*/  WARPSYNC.COLLECTIVE R51, `(.L_x_430) ;  /* 0x0000000033087348 */ /* 0x005fea0003c00000 */
[----:B------:R1:W3:Y:S02]  /*ce20*/  SHFL.BFLY P3, R49, R52, R53, R54 ;  /* 0x0c00003534317389 */ /* 0x0002e40000060036 */
[----:B0123--:R-:W-:Y:S01]  /*ce30*/  ENDCOLLECTIVE ;  /* 0x000000000000791b */ /* 0x00ffe20003800000 */
.L_x_430:
[----:B------:R-:W-:Y:S02]  /*ce40*/  MOV R52, R26 ;  /* 0x0000001a00347202 */ /* 0x000fe40000000f00 */
[----:B------:R-:W-:-:S07]  /*ce50*/  MOV R28, R49 ;  /* 0x00000031001c7202 */ /* 0x000fce0000000f00 */
[----:B------:R-:W-:Y:S05]  /*ce60*/  WARPSYNC.COLLECTIVE R51, `(.L_x_431) ;  /* 0x0000000033087348 */ /* 0x000fea0003c00000 */
[----:B------:R0:W1:Y:S02]  /*ce70*/  SHFL.BFLY P3, R49, R52, R53, R54 ;  /* 0x0c00003534317389 */ /* 0x0000640000060036 */
[----:B01----:R-:W-:Y:S01]  /*ce80*/  ENDCOLLECTIVE ;  /* 0x000000000000791b */ /* 0x003fe20003800000 */
.L_x_431:
[----:B------:R-:W-:-:S05]  /*ce90*/  FADD.FTZ R28, R28, R25 ;  /* 0x000000191c1c7221 */ /* 0x000fca0000010000 */
[----:B------:R-:W-:Y:S02]  /*cea0*/  MOV R52, R28 ;  /* 0x0000001c00347202 */ /* 0x000fe40000000f00 */
[----:B------:R-:W-:Y:S02]  /*ceb0*/  MOV R53, 0x4 ;  /* 0x0000000400357802 */ /* 0x000fe40000000f00 */
[----:B------:R-:W-:-:S07]  /*cec0*/  MOV R27, R49 ;  /* 0x00000031001b7202 */ /* 0x000fce0000000f00 */
[----:B------:R-:W-:Y:S05]  /*ced0*/  WARPSYNC.COLLECTIVE R51, `(.L_x_432) ;  /* 0x0000000033087348 */ /* 0x000fea0003c00000 */
[----:B------:R0:W1:Y:S02]  /*cee0*/  SHFL.BFLY P3, R49, R52, R53, R54 ;  /* 0x0c00003534317389 */ /* 0x0000640000060036 */
[----:B01----:R-:W-:Y:S01]  /*cef0*/  ENDCOLLECTIVE ;  /* 0x000000000000791b */ /* 0x003fe20003800000 */
.L_x_432:
[----:B------:R-:W-:-:S05]  /*cf00*/  FADD.FTZ R27, R27, R26 ;  /* 0x0000001a1b1b7221 */ /* 0x000fca0000010000 */
[----:B------:R-:W-:Y:S02]  /*cf10*/  MOV R52, R27 ;  /* 0x0000001b00347202 */ /* 0x000fe40000000f00 */
[----:B------:R-:W-:-:S07]  /*cf20*/  MOV R29, R49 ;  /* 0x00000031001d7202 */ /* 0x000fce0000000f00 */
[----:B------:R-:W-:Y:S05]  /*cf30*/  WARPSYNC.COLLECTIVE R51, `(.L_x_433) ;  /* 0x0000000033087348 */ /* 0x000fea0003c00000 */
[----:B------:R0:W1:Y:S02]  /*cf40*/  SHFL.BFLY P3, R49, R52, R53, R54 ;  /* 0x0c00003534317389 */ /* 0x0000640000060036 */
[----:B01----:R-:W-:Y:S01]  /*cf50*/  ENDCOLLECTIVE ;  /* 0x000000000000791b */ /* 0x003fe20003800000 */
.L_x_433:
[----:B------:R-:W-:-:S05]  /*cf60*/  FADD.FTZ R29, R28, R29 ;  /* 0x0000001d1c1d7221 */ /* 0x000fca0000010000 */
[----:B------:R-:W-:Y:S02]  /*cf70*/  MOV R52, R29 ;  /* 0x0000001d00347202 */ /* 0x000fe40000000f00 */
[----:B------:R-:W-:Y:S02]  /*cf80*/  MOV R53, 0x2 ;  /* 0x0000000200357802 */ /* 0x000fe40000000f00 */
[----:B------:R-:W-:-:S07]  /*cf90*/  MOV R30, R49 ;  /* 0x00000031001e7202 */ /* 0x000fce0000000f00 */
[----:B------:R-:W-:Y:S05]  /*cfa0*/  WARPSYNC.COLLECTIVE R51, `(.L_x_434) ;  /* 0x0000000033087348 */ /* 0x000fea0003c00000 */
[----:B------:R0:W1:Y:S02]  /*cfb0*/  SHFL.BFLY P3, R49, R52, R53, R54 ;  /* 0x0c00003534317389 */ /* 0x0000640000060036 */
[----:B01----:R-:W-:Y:S01]  /*cfc0*/  ENDCOLLECTIVE ;  /* 0x000000000000791b */ /* 0x003fe20003800000 */
.L_x_434:
[----:B------:R-:W-:-:S05]  /*cfd0*/  FADD.FTZ R30, R27, R30 ;  /* 0x0000001e1b1e7221 */ /* 0x000fca0000010000 */
[----:B------:R-:W-:Y:S02]  /*cfe0*/  MOV R52, R30 ;  /* 0x0000001e00347202 */ /* 0x000fe40000000f00 */
[----:B------:R-:W-:-:S07]  /*cff0*/  MOV R32, R49 ;  /* 0x0000003100207202 */ /* 0x000fce0000000f00 */
[----:B------:R-:W-:Y:S05]  /*d000*/  WARPSYNC.COLLECTIVE R51, `(.L_x_435) ;  /* 0x0000000033087348 */ /* 0x000fea0003c00000 */
[----:B------:R0:W1:Y:S02]  /*d010*/  SHFL.BFLY P3, R49, R52, R53, R54 ;  /* 0x0c00003534317389 */ /* 0x0000640000060036 */
[----:B01----:R-:W-:Y:S01]  /*d020*/  ENDCOLLECTIVE ;  /* 0x000000000000791b */ /* 0x003fe20003800000 */
.L_x_435:
[----:B------:R-:W-:-:S05]  /*d030*/  FADD.FTZ R32, R29, R32 ;  /* 0x000000201d207221 */ /* 0x000fca0000010000 */
[----:B------:R-:W-:Y:S02]  /*d040*/  MOV R52, R32 ;  /* 0x0000002000347202 */ /* 0x000fe40000000f00 */
[----:B------:R-:W-:Y:S02]  /*d050*/  MOV R53, 0x1 ;  /* 0x0000000100357802 */ /* 0x000fe40000000f00 */
[----:B------:R-:W-:-:S07]  /*d060*/  MOV R25, R49 ;  /* 0x0000003100197202 */ /* 0x000fce0000000f00 */
[----:B------:R-:W-:Y:S05]  /*d070*/  WARPSYNC.COLLECTIVE R51, `(.L_x_436) ;  /* 0x0000000033087348 */ /* 0x000fea0003c00000 */
[----:B------:R0:W1:Y:S02]  /*d080*/  SHFL.BFLY P3, R49, R52, R53, R54 ;  /* 0x0c00003534317389 */ /* 0x0000640000060036 */
[----:B01----:R-:W-:Y:S01]  /*d090*/  ENDCOLLECTIVE ;  /* 0x000000000000791b */ /* 0x003fe20003800000 */
.L_x_436:
[----:B------:R-:W-:-:S05]  /*d0a0*/  FADD.FTZ R25, R30, R25 ;  /* 0x000000191e197221 */ /* 0x000fca0000010000 */
[----:B------:R-:W-:Y:S02]  /*d0b0*/  MOV R52, R25 ;  /* 0x0000001900347202 */ /* 0x000fe40000000f00 */
[----:B------:R-:W-:-:S07]  /*d0c0*/  MOV R31, R49 ;  /* 0x00000031001f7202 */ /* 0x000fce0000000f00 */
[----:B------:R-:W-:Y:S05]  /*d0d0*/  WARPSYNC.COLLECTIVE R51, `(.L_x_437) ;  /* 0x0000000033087348 */ /* 0x000fea0003c00000 */
[----:B------:R0:W1:Y:S02]  /*d0e0*/  SHFL.BFLY P3, R49, R52, R53, R54 ;  /* 0x0c00003534317389 */ /* 0x0000640000060036 */
[----:B01----:R-:W-:Y:S01]  /*d0f0*/  ENDCOLLECTIVE ;  /* 0x000000000000791b */ /* 0x003fe20003800000 */
.L_x_437:
[----:B------:R-:W-:Y:S01]  /*d100*/  FADD.FTZ R31, R32, R31 ;  /* 0x0000001f201f7221 */ /* 0x000fe20000010000 */
[----:B------:R-:W-:Y:S01]  /*d110*/  MOV R34, R49 ;  /* 0x0000003100227202 */ /* 0x000fe20000000f00 */
[----:B------:R-:W-:Y:S06]  /*d120*/  BRA `(.L_x_438) ;  /* 0xffffffec00547947 */ /* 0x000fec000383ffff */
.L_x_426:
[----:B------:R-:W-:Y:S01]  /*d130*/  BSSY B1, `(.L_x_439) ;  /* 0x0000008000017945 */ /* 0x000fe20003800000 */
[----:B---3--:R-:W-:Y:S02]  /*d140*/  MOV R52, R25 ;  /* 0x0000001900347202 */ /* 0x008fe40000000f00 */
[----:B------:R-:W-:Y:S02]  /*d150*/  MOV R53, 0x8 ;  /* 0x0000000800357802 */ /* 0x000fe40000000f00 */
[----:B------:R-:W-:Y:S02]  /*d160*/  MOV R54, 0x101f ;  /* 0x0000101f00367802 */ /* 0x000fe40000000f00 */
[----:B------:R-:W-:-:S07]  /*d170*/  MOV R51, 0xffff ;  /* 0x0000ffff00337802 */ /* 0x000fce0000000f00 */
[----:B012---:R-:W-:Y:S05]  /*d180*/  WARPSYNC.COLLECTIVE R51, `(.L_x_440) ;  /* 0x0000000033087348 */ /* 0x007fea0003c00000 */
[----:B------:R3:W4:Y:S02]  /*d190*/  SHFL.BFLY P3, R49, R52, R53, R54 ;  /* 0x0c00003534317389 */ /* 0x0007240000060036 */
[----:B01234-:R-:W-:Y:S01]  /*d1a0*/  ENDCOLLECTIVE ;  /* 0x000000000000791b */ /* 0x01ffe20003800000 */
.L_x_440:
[----:B------:R-:W-:Y:S05]  /*d1b0*/  BSYNC B1 ;  /* 0x0000000000017941 */ /* 0x000fea0003800000 */
.L_x_439:
[----:B------:R-:W-:Y:S01]  /*d1c0*/  HFMA2.MMA R53, -RZ, RZ, 0, 4.76837158203125e-07 ;  /* 0x00000008ff357435 */ /* 0x000fe200000001ff */
[----:B------:R-:W-:Y:S02]  /*d1d0*/  MOV R52, R30 ;  /* 0x0000001e00347202 */ /* 0x000fe40000000f00 */
[----:B------:R-:W-:Y:S02]  /*d1e0*/  MOV R54, 0x101f ;  /* 0x0000101f00367802 */ /* 0x000fe40000000f00 */
[----:B------:R-:W-:Y:S02]  /*d1f0*/  MOV R51, 0xffff ;  /* 0x0000ffff00337802 */ /* 0x000fe40000000f00 */
[----:B------:R-:W-:-:S07]  /*d200*/  MOV R32, R49 ;  /* 0x0000003100207202 */ /* 0x000fce0000000f00 */
[----:B------:R-:W-:Y:S05]  /*d210*/  WARPSYNC.COLLECTIVE R51, `(.L_x_441) ;  /* 0x0000000033087348 */ /* 0x000fea0003c00000 */
[----:B------:R0:W1:Y:S02]  /*d220*/  SHFL.BFLY P3, R49, R52, R53, R54 ;  /* 0x0c00003534317389 */ /* 0x0000640000060036 */
[----:B01----:R-:W-:Y:S01]  /*d230*/  ENDCOLLECTIVE ;  /* 0x000000000000791b */ /* 0x003fe20003800000 */
.L_x_441:
[----:B------:R-:W-:Y:S01]  /*d240*/  FADD.FTZ R32, R32, R25 ;  /* 0x0000001920207221 */ /* 0x000fe20000010000 */
[----:B------:R-:W-:-:S04]  /*d250*/  HFMA2.MMA R53, -RZ, RZ, 0, 2.384185791015625e-07 ;  /* 0x00000004ff357435 */ /* 0x000fc800000001ff */
[----:B------:R-:W-:Y:S02]  /*d260*/  MOV R52, R32 ;  /* 0x0000002000347202 */ /* 0x000fe40000000f00 */
[----:B------:R-:W-:-:S07]  /*d270*/  MOV R31, R49 ;  /* 0x00000031001f7202 */ /* 0x000fce0000000f00 */
[----:B------:R-:W-:Y:S05]  /*d280*/  WARPSYNC.COLLECTIVE R51, `(.L_x_442) ;  /* 0x0000000033087348 */ /* 0x000fea0003c00000 */
[----:B------:R0:W1:Y:S02]  /*d290*/  SHFL.BFLY P3, R49, R52, R53, R54 ;  /* 0x0c00003534317389 */ /* 0x0000640000060036 */
[----:B01----:R-:W-:Y:S01]  /*d2a0*/  ENDCOLLECTIVE ;  /* 0x000000000000791b */ /* 0x003fe20003800000 */
.L_x_442:
[----:B------:R-:W-:-:S05]  /*d2b0*/  FADD.FTZ R31, R31, R30 ;  /* 0x0000001e1f1f7221 */ /* 0x000fca0000010000 */
[----:B------:R-:W-:Y:S02]  /*d2c0*/  MOV R52, R31 ;  /* 0x0000001f00347202 */ /* 0x000fe40000000f00 */
[----:B------:R-:W-:-:S07]  /*d2d0*/  MOV R33, R49 ;  /* 0x0000003100217202 */ /* 0x000fce0000000f00 */
[----:B------:R-:W-:Y:S05]  /*d2e0*/  WARPSYNC.COLLECTIVE R51, `(.L_x_443) ;  /* 0x0000000033087348 */ /* 0x000fea0003c00000 */
[----:B------:R0:W1:Y:S02]  /*d2f0*/  SHFL.BFLY P3, R49, R52, R53, R54 ;  /* 0x0c00003534317389 */ /* 0x0000640000060036 */
[----:B01----:R-:W-:Y:S01]  /*d300*/  ENDCOLLECTIVE ;  /* 0x000000000000791b */ /* 0x003fe20003800000 */
.L_x_443:
[----:B------:R-:W-:Y:S01]  /*d310*/  FADD.FTZ R33, R32, R33 ;  /* 0x0000002120217221 */ /* 0x000fe20000010000 */
[----:B------:R-:W-:-:S04]  /*d320*/  HFMA2.MMA R53, -RZ, RZ, 0, 1.1920928955078125e-07 ;  /* 0x00000002ff357435 */ /* 0x000fc800000001ff */
[----:B------:R-:W-:Y:S02]  /*d330*/  MOV R52, R33 ;  /* 0x0000002100347202 */ /* 0x000fe40000000f00 */
[----:B------:R-:W-:-:S07]  /*d340*/  MOV R34, R49 ;  /* 0x0000003100227202 */ /* 0x000fce0000000f00 */
[----:B------:R-:W-:Y:S05]  /*d350*/  WARPSYNC.COLLECTIVE R51, `(.L_x_444) ;  /* 0x0000000033087348 */ /* 0x000fea0003c00000 */
[----:B------:R0:W1:Y:S02]  /*d360*/  SHFL.BFLY P3, R49, R52, R53, R54 ;  /* 0x0c00003534317389 */ /* 0x0000640000060036 */
[----:B01----:R-:W-:Y:S01]  /*d370*/  ENDCOLLECTIVE ;  /* 0x000000000000791b */ /* 0x003fe20003800000 */
.L_x_444:
[----:B------:R-:W-:-:S05]  /*d380*/  FADD.FTZ R34, R31, R34 ;  /* 0x000000221f227221 */ /* 0x000fca0000010000 */
[----:B------:R-:W-:Y:S02]  /*d390*/  MOV R52, R34 ;  /* 0x0000002200347202 */ /* 0x000fe40000000f00 */
[----:B------:R-:W-:-:S07]  /*d3a0*/  MOV R36, R49 ;  /* 0x0000003100247202 */ /* 0x000fce0000000f00 */
[----:B------:R-:W-:Y:S05]  /*d3b0*/  WARPSYNC.COLLECTIVE R51, `(.L_x_445) ;  /* 0x0000000033087348 */ /* 0x000fea0003c00000 */
[----:B------:R0:W1:Y:S02]  /*d3c0*/  SHFL.BFLY P3, R49, R52, R53, R54 ;  /* 0x0c00003534317389 */ /* 0x0000640000060036 */
[----:B01----:R-:W-:Y:S01]  /*d3d0*/  ENDCOLLECTIVE ;  /* 0x000000000000791b */ /* 0x003fe20003800000 */
.L_x_445:
[----:B------:R-:W-:Y:S01]  /*d3e0*/  FADD.FTZ R36, R33, R36 ;  /* 0x0000002421247221 */ /* 0x000fe20000010000 */
[----:B------:R-:W-:-:S04]  /*d3f0*/  HFMA2.MMA R53, -RZ, RZ, 0, 5.9604644775390625e-08 ;  /* 0x00000001ff357435 */ /* 0x000fc800000001ff */
[----:B------:R-:W-:Y:S02]  /*d400*/  MOV R52, R36 ;  /* 0x0000002400347202 */ /* 0x000fe40000000f00 */
[----:B------:R-:W-:-:S07]  /*d410*/  MOV R25, R49 ;  /* 0x0000003100197202 */ /* 0x000fce0000000f00 */
[----:B------:R-:W-:Y:S05]  /*d420*/  WARPSYNC.COLLECTIVE R51, `(.L_x_446) ;  /* 0x0000000033087348 */ /* 0x000fea0003c00000 */
[----:B------:R0:W1:Y:S02]  /*d430*/  SHFL.BFLY P3, R49, R52, R53, R54 ;  /* 0x0c00003534317389 */ /* 0x0000640000060036 */
[----:B01----:R-:W-:Y:S01]  /*d440*/  ENDCOLLECTIVE ;  /* 0x000000000000791b */ /* 0x003fe20003800000 */
.L_x_446:
[----:B------:R-:W-:-:S05]  /*d450*/  FADD.FTZ R25, R34, R25 ;  /* 0x0000001922197221 */ /* 0x000fca0000010000 */
[----:B------:R-:W-:Y:S02]  /*d460*/  MOV R52, R25 ;  /* 0x0000001900347202 */ /* 0x000fe40000000f00 */
[----:B------:R-:W-:-:S07]  /*d470*/  MOV R35, R49 ;  /* 0x0000003100237202 */ /* 0x000fce0000000f00 */
[----:B------:R-:W-:Y:S05]  /*d480*/  WARPSYNC.COLLECTIVE R51, `(.L_x_447) ;  /* 0x0000000033087348 */ /* 0x000fea0003c00000 */
[----:B------:R0:W1:Y:S02]  /*d490*/  SHFL.BFLY P3, R49, R52, R53, R54 ;  /* 0x0c00003534317389 */ /* 0x0000640000060036 */
[----:B01----:R-:W-:Y:S01]  /*d4a0*/  ENDCOLLECTIVE ;  /* 0x000000000000791b */ /* 0x003fe20003800000 */
.L_x_447:
[----:B------:R-:W-:Y:S01]  /*d4b0*/  FADD.FTZ R35, R36, R35 ;  /* 0x0000002324237221 */ /* 0x000fe20000010000 */
[----:B------:R-:W-:Y:S01]  /*d4c0*/  MOV R30, R49 ;  /* 0x00000031001e7202 */ /* 0x000fe20000000f00 */
[----:B------:R-:W-:Y:S06]  /*d4d0*/  BRA `(.L_x_448) ;  /* 0xffffffec00147947 */ /* 0x000fec000383ffff */
.L_x_427:
[----:B------:R-:W-:Y:S01]  /*d4e0*/  BSSY B1, `(.L_x_449) ;  /* 0x0000008000017945 */ /* 0x000fe20003800000 */
[----:B----4-:R-:W-:Y:S02]  /*d4f0*/  MOV R52, R25 ;  /* 0x0000001900347202 */ /* 0x010fe40000000f00 */
[----:B------:R-:W-:Y:S02]  /*d500*/  MOV R53, 0x8 ;  /* 0x0000000800357802 */ /* 0x000fe40000000f00 */
[----:B------:R-:W-:Y:S02]  /*d510*/  MOV R54, 0x101f ;  /* 0x0000101f00367802 */ /* 0x000fe40000000f00 */
[----:B------:R-:W-:-:S07]  /*d520*/  MOV R51, 0xffff ;  /* 0x0000ffff00337802 */ /* 0x000fce0000000f00 */
[----:B0123--:R-:W-:Y:S05]  /*d530*/  WARPSYNC.COLLECTIVE R51, `(.L_x_450) ;  /* 0x0000000033087348 */ /* 0x00ffea0003c00000 */
[----:B------:R4:W0:Y:S02]  /*d540*/  SHFL.BFLY P3, R49, R52, R53, R54 ;  /* 0x0c00003534317389 */ /* 0x0008240000060036 */
[----:B01234-:R-:W-:Y:S01]  /*d550*/  ENDCOLLECTIVE ;  /* 0x000000000000791b */ /* 0x01ffe20003800000 */
.L_x_450:
[----:B------:R-:W-:Y:S05]  /*d560*/  BSYNC B1 ;  /* 0x0000000000017941 */ /* 0x000fea0003800000 */
.L_x_449:
        /* <DEDUP_REMOVED lines=8> */
.L_x_451:
[----:B------:R-:W-:Y:S01]  /*d5f0*/  FADD.FTZ R32, R32, R25 ;  /* 0x0000001920207221 */ /* 0x000fe20000010000 */
[----:B------:R-:W-:-:S04]  /*d600*/  HFMA2.MMA R53, -RZ, RZ, 0, 2.384185791015625e-07 ;  /* 0x00000004ff357435 */ /* 0x000fc800000001ff */
[----:B------:R-:W-:Y:S02]  /*d610*/  MOV R52, R32 ;  /* 0x0000002000347202 */ /* 0x000fe40000000f00 */
[----:B------:R-:W-:-:S07]  /*d620*/  MOV R31, R49 ;  /* 0x00000031001f7202 */ /* 0x000fce0000000f00 */
[----:B------:R-:W-:Y:S05]  /*d630*/  WARPSYNC.COLLECTIVE R51, `(.L_x_452) ;  /* 0x0000000033087348 */ /* 0x000fea0003c00000 */
[----:B------:R0:W1:Y:S02]  /*d640*/  SHFL.BFLY P3, R49, R52, R53, R54 ;  /* 0x0c00003534317389 */ /* 0x0000640000060036 */
[----:B01----:R-:W-:Y:S01]  /*d650*/  ENDCOLLECTIVE ;  /* 0x000000000000791b */ /* 0x003fe20003800000 */
.L_x_452:
[----:B------:R-:W-:-:S05]  /*d660*/  FADD.FTZ R31, R31, R30 ;  /* 0x0000001e1f1f7221 */ /* 0x000fca0000010000 */
[----:B------:R-:W-:Y:S02]  /*d670*/  MOV R52, R31 ;  /* 0x0000001f00347202 */ /* 0x000fe40000000f00 */
[----:B------:R-:W-:-:S07]  /*d680*/  MOV R33, R49 ;  /* 0x0000003100217202 */ /* 0x000fce0000000f00 */
[----:B------:R-:W-:Y:S05]  /*d690*/  WARPSYNC.COLLECTIVE R51, `(.L_x_453) ;  /* 0x0000000033087348 */ /* 0x000fea0003c00000 */
[----:B------:R0:W1:Y:S02]  /*d6a0*/  SHFL.BFLY P3, R49, R52, R53, R54 ;  /* 0x0c00003534317389 */ /* 0x0000640000060036 */
[----:B01----:R-:W-:Y:S01]  /*d6b0*/  ENDCOLLECTIVE ;  /* 0x000000000000791b */ /* 0x003fe20003800000 */
.L_x_453:
[----:B------:R-:W-:Y:S01]  /*d6c0*/  FADD.FTZ R33, R32, R33 ;  /* 0x0000002120217221 */ /* 0x000fe20000010000 */
[----:B------:R-:W-:-:S04]  /*d6d0*/  HFMA2.MMA R53, -RZ, RZ, 0, 1.1920928955078125e-07 ;  /* 0x00000002ff357435 */ /* 0x000fc800000001ff */
[----:B------:R-:W-:Y:S02]  /*d6e0*/  MOV R52, R33 ;  /* 0x0000002100347202 */ /* 0x000fe40000000f00 */
[----:B------:R-:W-:-:S07]  /*d6f0*/  MOV R34, R49 ;  /* 0x0000003100227202 */ /* 0x000fce0000000f00 */
[----:B------:R-:W-:Y:S05]  /*d700*/  WARPSYNC.COLLECTIVE R51, `(.L_x_454) ;  /* 0x0000000033087348 */ /* 0x000fea0003c00000 */
[----:B------:R0:W1:Y:S02]  /*d710*/  SHFL.BFLY P3, R49, R52, R53, R54 ;  /* 0x0c00003534317389 */ /* 0x0000640000060036 */
[----:B01----:R-:W-:Y:S01]  /*d720*/  ENDCOLLECTIVE ;  /* 0x000000000000791b */ /* 0x003fe20003800000 */
.L_x_454:
[----:B------:R-:W-:-:S05]  /*d730*/  FADD.FTZ R34, R31, R34 ;  /* 0x000000221f227221 */ /* 0x000fca0000010000 */
[----:B------:R-:W-:Y:S02]  /*d740*/  MOV R52, R34 ;  /* 0x0000002200347202 */ /* 0x000fe40000000f00 */
[----:B------:R-:W-:-:S07]  /*d750*/  MOV R36, R49 ;  /* 0x0000003100247202 */ /* 0x000fce0000000f00 */
[----:B------:R-:W-:Y:S05]  /*d760*/  WARPSYNC.COLLECTIVE R51, `(.L_x_455) ;  /* 0x0000000033087348 */ /* 0x000fea0003c00000 */
[----:B------:R0:W1:Y:S02]  /*d770*/  SHFL.BFLY P3, R49, R52, R53, R54 ;  /* 0x0c00003534317389 */ /* 0x0000640000060036 */
[----:B01----:R-:W-:Y:S01]  /*d780*/  ENDCOLLECTIVE ;  /* 0x000000000000791b */ /* 0x003fe20003800000 */
.L_x_455:
[----:B------:R-:W-:Y:S01]  /*d790*/  FADD.FTZ R36, R33, R36 ;  /* 0x0000002421247221 */ /* 0x000fe20000010000 */
[----:B------:R-:W-:-:S04]  /*d7a0*/  HFMA2.MMA R53, -RZ, RZ, 0, 5.9604644775390625e-08 ;  /* 0x00000001ff357435 */ /* 0x000fc800000001ff */
[----:B------:R-:W-:Y:S02]  /*d7b0*/  MOV R52, R36 ;  /* 0x0000002400347202 */ /* 0x000fe40000000f00 */
[----:B------:R-:W-:-:S07]  /*d7c0*/  MOV R25, R49 ;  /* 0x0000003100197202 */ /* 0x000fce0000000f00 */
[----:B------:R-:W-:Y:S05]  /*d7d0*/  WARPSYNC.COLLECTIVE R51, `(.L_x_456) ;  /* 0x0000000033087348 */ /* 0x000fea0003c00000 */
[----:B------:R0:W1:Y:S02]  /*d7e0*/  SHFL.BFLY P3, R49, R52, R53, R54 ;  /* 0x0c00003534317389 */ /* 0x0000640000060036 */
[----:B01----:R-:W-:Y:S01]  /*d7f0*/  ENDCOLLECTIVE ;  /* 0x000000000000791b */ /* 0x003fe20003800000 */
.L_x_456:
[----:B------:R-:W-:-:S05]  /*d800*/  FADD.FTZ R25, R34, R25 ;  /* 0x0000001922197221 */ /* 0x000fca0000010000 */
[----:B------:R-:W-:Y:S02]  /*d810*/  MOV R52, R25 ;  /* 0x0000001900347202 */ /* 0x000fe40000000f00 */
[----:B------:R-:W-:-:S07]  /*d820*/  MOV R35, R49 ;  /* 0x0000003100237202 */ /* 0x000fce0000000f00 */
[----:B------:R-:W-:Y:S05]  /*d830*/  WARPSYNC.COLLECTIVE R51, `(.L_x_457) ;  /* 0x0000000033087348 */ /* 0x000fea0003c00000 */
[----:B------:R0:W1:Y:S02]  /*d840*/  SHFL.BFLY P3, R49, R52, R53, R54 ;  /* 0x0c00003534317389 */ /* 0x0000640000060036 */
[----:B01----:R-:W-:Y:S01]  /*d850*/  ENDCOLLECTIVE ;  /* 0x000000000000791b */ /* 0x003fe20003800000 */
.L_x_457:
[----:B------:R-:W-:Y:S01]  /*d860*/  FADD.FTZ R35, R36, R35 ;  /* 0x0000002324237221 */ /* 0x000fe20000010000 */
[----:B------:R-:W-:Y:S01]  /*d870*/  MOV R30, R49 ;  /* 0x00000031001e7202 */ /* 0x000fe20000000f00 */
[----:B------:R-:W-:Y:S06]  /*d880*/  BRA `(.L_x_458) ;  /* 0xffffffe800c07947 */ /* 0x000fec000383ffff */
.L_x_428:
        /* <DEDUP_REMOVED lines=8> */
.L_x_460:
[----:B------:R-:W-:Y:S05]  /*d910*/  BSYNC B0 ;  /* 0x0000000000007941 */ /* 0x000fea0003800000 */
.L_x_459:
[----:B------:R-:W-:Y:S01]  /*d920*/  HFMA2.MMA R53, -RZ, RZ, 0, 4.76837158203125e-07 ;  /* 0x00000008ff357435 */ /* 0x000fe200000001ff */
[----:B------:R-:W-:Y:S02]  /*d930*/  MOV R52, R27 ;  /* 0x0000001b00347202 */ /* 0x000fe40000000f00 */
[----:B------:R-:W-:Y:S02]  /*d940*/  CS2R R34, SRZ ;  /* 0x0000000000227805 */ /* 0x000fe4000001ff00 */
[----:B------:R-:W-:Y:S01]  /*d950*/  MOV R54, 0x101f ;  /* 0x0000101f00367802 */ /* 0x000fe20000000f00 */
[----:B------:R-:W-:Y:S01]  /*d960*/  HFMA2.MMA R41, -RZ, RZ, 0, 0 ;  /* 0x00000000ff297435 */ /* 0x000fe200000001ff */
[----:B------:R-:W-:Y:S02]  /*d970*/  MOV R51, 0xffff ;  /* 0x0000ffff00337802 */ /* 0x000fe40000000f00 */
[----:B------:R-:W-:Y:S02]  /*d980*/  MOV R29, R49 ;  /* 0x00000031001d7202 */ /* 0x000fe40000000f00 */
[----:B------:R-:W-:-:S07]  /*d990*/  @!P0 IADD3 R30, R25, 0x14, RZ ;  /* 0x00000014191e8810 */ /* 0x000fce0007ffe0ff */
[----:B------:R-:W-:Y:S05]  /*d9a0*/  WARPSYNC.COLLECTIVE R51, `(.L_x_461) ;  /* 0x0000000033087348 */ /* 0x000fea0003c00000 */
[----:B------:R0:W1:Y:S02]  /*d9b0*/  SHFL.BFLY P3, R49, R52, R53, R54 ;  /* 0x0c00003534317389 */ /* 0x0000640000060036 */
[----:B01----:R-:W-:Y:S01]  /*d9c0*/  ENDCOLLECTIVE ;  /* 0x000000000000791b */ /* 0x003fe20003800000 */
.L_x_461:
[----:B------:R-:W-:Y:S01]  /*d9d0*/  @!P0 LEA R31, R40, UR6, 0x7 ;  /* 0x00000006281f8c11 */ /* 0x000fe2000f8e38ff */
[----:B------:R-:W-:Y:S01]  /*d9e0*/  FADD.FTZ R29, R29, R26 ;  /* 0x0000001a1d1d7221 */ /* 0x000fe20000010000 */
[----:B------:R-:W-:Y:S02]  /*d9f0*/  @!P0 LOP3.LUT R30, R30, R11, RZ, 0x3c, !PT ;  /* 0x0000000b1e1e8212 */ /* 0x000fe400078e3cff */
[----:B------:R-:W-:Y:S02]  /*da00*/  MOV R42, RZ ;  /* 0x000000ff002a7202 */ /* 0x000fe40000000f00 */
[----:B------:R-:W-:Y:S02]  /*da10*/  @!P0 LEA R30, R30, R31, 0x2 ;  /* 0x0000001f1e1e8211 */ /* 0x000fe400078e10ff */
[----:B------:R-:W-:Y:S02]  /*da20*/  @!P0 IADD3 R46, R25, 0x3c, RZ ;  /* 0x0000003c192e8810 */ /* 0x000fe40007ffe0ff */
[----:B------:R-:W-:Y:S01]  /*da30*/  @!P0 LEA R45, R40, UR6, 0x7 ;  /* 0x00000006282d8c11 */ /* 0x000fe2000f8e38ff */
[----:B------:R0:W1:Y:S01]  /*da40*/  @!P0 LDS R33, [R30+0x500] ;  /* 0x000500001e218984 */ /* 0x0000620000000800 */
[----:B------:R-:W-:Y:S01]  /*da50*/  @!P0 LOP3.LUT R46, R46, R11, RZ, 0x3c, !PT ;  /* 0x0000000b2e2e8212 */ /* 0x000fe200078e3cff */
[----:B------:R-:W-:Y:S01]  /*da60*/  HFMA2.MMA R53, -RZ, RZ, 0, 2.384185791015625e-07 ;  /* 0x00000004ff357435 */ /* 0x000fe200000001ff */
[----:B------:R-:W-:Y:S01]  /*da70*/  MOV R52, R29 ;  /* 0x0000001d00347202 */ /* 0x000fe20000000f00 */
        /* <DEDUP_REMOVED lines=8> */
.L_x_462:
[----:B------:R-:W-:Y:S01]  /*db00*/  FADD.FTZ R28, R28, R27 ;  /* 0x0000001b1c1c7221 */ /* 0x000fe20000010000 */
[----:B------:R0:W1:Y:S02]  /*db10*/  @!P0 LDS R48, [R46+0x500] ;  /* 0x000500002e308984 */ /* 0x0000640000000800 */
[----:B0-----:R-:W-:Y:S02]  /*db20*/  HFMA2.MMA R46, -RZ, RZ, 0, 0 ;  /* 0x00000000ff2e7435 */ /* 0x001fe400000001ff */
[----:B------:R-:W-:Y:S02]  /*db30*/  MOV R52, R28 ;  /* 0x0000001c00347202 */ /* 0x000fe40000000f00 */
[----:B------:R-:W-:-:S07]  /*db40*/  MOV R26, R49 ;  /* 0x00000031001a7202 */ /* 0x000fce0000000f00 */
[----:B-1----:R-:W-:Y:S05]  /*db50*/  WARPSYNC.COLLECTIVE R51, `(.L_x_463) ;  /* 0x0000000033087348 */ /* 0x002fea0003c00000 */
[----:B------:R0:W2:Y:S02]  /*db60*/  SHFL.BFLY P3, R49, R52, R53, R54 ;  /* 0x0c00003534317389 */ /* 0x0000a40000060036 */
[----:B012---:R-:W-:Y:S01]  /*db70*/  ENDCOLLECTIVE ;  /* 0x000000000000791b */ /* 0x007fe20003800000 */
.L_x_463:
[----:B------:R-:W-:Y:S01]  /*db80*/  @!P0 MOV R35, R33 ;  /* 0x0000002100238202 */ /* 0x000fe20000000f00 */
[----:B------:R-:W-:Y:S01]  /*db90*/  FADD.FTZ R26, R29, R26 ;  /* 0x0000001a1d1a7221 */ /* 0x000fe20000010000 */
[----:B------:R-:W-:Y:S02]  /*dba0*/  @!P0 MOV R34, R32 ;  /* 0x0000002000228202 */ /* 0x000fe40000000f00 */
[----:B------:R-:W-:Y:S01]  /*dbb0*/  @!P0 MOV R45, R47 ;  /* 0x0000002f002d8202 */ /* 0x000fe20000000f00 */
[----:B------:R-:W-:Y:S01]  /*dbc0*/  HFMA2.MMA R53, -RZ, RZ, 0, 1.1920928955078125e-07 ;  /* 0x00000002ff357435 */ /* 0x000fe200000001ff */
[----:B------:R-:W-:Y:S02]  /*dbd0*/  MOV R52, R26 ;  /* 0x0000001a00347202 */ /* 0x000fe40000000f00 */
[----:B------:R-:W-:Y:S02]  /*dbe0*/  @!P0 MOV R46, R48 ;  /* 0x00000030002e8202 */ /* 0x000fe40000000f00 */
[----:B------:R-:W-:-:S07]  /*dbf0*/  MOV R27, R49 ;  /* 0x00000031001b7202 */ /* 0x000fce0000000f00 */
[----:B------:R-:W-:Y:S05]  /*dc00*/  WARPSYNC.COLLECTIVE R51, `(.L_x_464) ;  /* 0x0000000033087348 */ /* 0x000fea0003c00000 */
[----:B------:R0:W1:Y:S02]  /*dc10*/  SHFL.BFLY P3, R49, R52, R53, R54 ;  /* 0x0c00003534317389 */ /* 0x0000640000060036 */
[----:B01----:R-:W-:Y:S01]  /*dc20*/  ENDCOLLECTIVE ;  /* 0x000000000000791b */ /* 0x003fe20003800000 */
.L_x_464:
[----:B------:R-:W-:-:S05]  /*dc30*/  FADD.FTZ R27, R28, R27 ;  /* 0x0000001b1c1b7221 */ /* 0x000fca0000010000 */
[----:B------:R-:W-:Y:S02]  /*dc40*/  MOV R52, R27 ;  /* 0x0000001b00347202 */ /* 0x000fe40000000f00 */
[----:B------:R-:W-:-:S07]  /*dc50*/  MOV R29, R49 ;  /* 0x00000031001d7202 */ /* 0x000fce0000000f00 */
[----:B------:R-:W-:Y:S05]  /*dc60*/  WARPSYNC.COLLECTIVE R51, `(.L_x_465) ;  /* 0x0000000033087348 */ /* 0x000fea0003c00000 */
[----:B------:R0:W1:Y:S02]  /*dc70*/  SHFL.BFLY P3, R49, R52, R53, R54 ;  /* 0x0c00003534317389 */ /* 0x0000640000060036 */
[----:B01----:R-:W-:Y:S01]  /*dc80*/  ENDCOLLECTIVE ;  /* 0x000000000000791b */ /* 0x003fe20003800000 */
.L_x_465:
[----:B------:R-:W-:Y:S01]  /*dc90*/  FADD.FTZ R30, R26, R29 ;  /* 0x0000001d1a1e7221 */ /* 0x000fe20000010000 */
[----:B------:R-:W-:Y:S01]  /*dca0*/  @!P0 LEA R29, R40, UR6, 0x7 ;  /* 0x00000006281d8c11 */ /* 0x000fe2000f8e38ff */
[----:B------:R-:W-:-:S03]  /*dcb0*/  HFMA2.MMA R53, -RZ, RZ, 0, 5.9604644775390625e-08 ;  /* 0x00000001ff357435 */ /* 0x000fc600000001ff */
[----:B------:R-:W-:Y:S02]  /*dcc0*/  MOV R52, R30 ;  /* 0x0000001e00347202 */ /* 0x000fe40000000f00 */
[----:B------:R-:W-:-:S07]  /*dcd0*/  MOV R28, R49 ;  /* 0x00000031001c7202 */ /* 0x000fce0000000f00 */
[----:B------:R-:W-:Y:S05]  /*dce0*/  WARPSYNC.COLLECTIVE R51, `(.L_x_466) ;  /* 0x0000000033087348 */ /* 0x000fea0003c00000 */
[----:B------:R0:W1:Y:S02]  /*dcf0*/  SHFL.BFLY P3, R49, R52, R53, R54 ;  /* 0x0c00003534317389 */ /* 0x0000640000060036 */
[----:B01----:R-:W-:Y:S01]  /*dd00*/  ENDCOLLECTIVE ;  /* 0x000000000000791b */ /* 0x003fe20003800000 */
.L_x_466:
[----:B------:R-:W-:Y:S01]  /*dd10*/  FADD.FTZ R31, R27, R28 ;  /* 0x0000001c1b1f7221 */ /* 0x000fe20000010000 */
[C---:B------:R-:W-:Y:S01]  /*dd20*/  @!P0 IADD3 R28, R25.reuse, 0x28, RZ ;  /* 0x00000028191c8810 */ /* 0x040fe20007ffe0ff */
[----:B------:R-:W0:Y:S01]  /*dd30*/  LDC.64 R26, c[0x0][0x218] ;  /* 0x00008600ff1a7b82 */ /* 0x000e220000000a00 */
[----:B------:R-:W-:Y:S02]  /*dd40*/  IADD3 R25, R25, R22, RZ ;  /* 0x0000001619197210 */ /* 0x000fe40007ffe0ff */
        /* <DEDUP_REMOVED lines=9> */
.L_x_467:
        /* <DEDUP_REMOVED lines=8> */
.L_x_468:
[----:B------:R-:W-:Y:S01]  /*de60*/  FADD.FTZ R31, R31, R32 ;  /* 0x000000201f1f7221 */ /* 0x000fe20000010000 */
[----:B------:R-:W-:Y:S02]  /*de70*/  @!P0 MOV R41, R29 ;  /* 0x0000001d00298202 */ /* 0x000fe40000000f00 */
[----:B------:R-:W0:Y:S01]  /*de80*/  LDC.64 R28, c[0x0][0x220] ;  /* 0x00008800ff1c7b82 */ /* 0x000e220000000a00 */
[----:B------:R-:W-:Y:S02]  /*de90*/  @!P0 MOV R42, R43 ;  /* 0x0000002b002a8202 */ /* 0x000fe40000000f00 */
[----:B------:R-:W-:Y:S02]  /*dea0*/  ISETP.NE.AND P0, PT, R40, RZ, PT ;  /* 0x000000ff2800720c */ /* 0x000fe40003f05270 */
[----:B------:R-:W-:Y:S02]  /*deb0*/  MOV R52, R35 ;  /* 0x0000002300347202 */ /* 0x000fe40000000f00 */
[----:B------:R-:W-:-:S09]  /*dec0*/  MOV R37, R49 ;  /* 0x0000003100257202 */ /* 0x000fd20000000f00 */
[----:B0-----:R-:W-:Y:S05]  /*ded0*/  WARPSYNC.COLLECTIVE R51, `(.L_x_469) ;  /* 0x0000000033087348 */ /* 0x001fea0003c00000 */
[----:B------:R1:W2:Y:S02]  /*dee0*/  SHFL.BFLY P3, R49, R52, R53, R54 ;  /* 0x0c00003534317389 */ /* 0x0002a40000060036 */
[----:B012---:R-:W-:Y:S01]  /*def0*/  ENDCOLLECTIVE ;  /* 0x000000000000791b */ /* 0x007fe20003800000 */
.L_x_469:
[----:B------:R-:W-:Y:S01]  /*df00*/  @!P0 F2FP.BF16.F32.PACK_AB R30, RZ, R30 ;  /* 0x0000001eff1e823e */ /* 0x000fe200000010ff */
[----:B------:R-:W-:Y:S01]  /*df10*/  FADD.FTZ R37, R37, R34 ;  /* 0x0000002225257221 */ /* 0x000fe20000010000 */
[----:B------:R-:W-:Y:S01]  /*df20*/  @!P0 F2FP.BF16.F32.PACK_AB R31, RZ, R31 ;  /* 0x0000001fff1f823e */ /* 0x000fe200000010ff */
[----:B------:R-:W-:Y:S01]  /*df30*/  IMAD.WIDE R28, R25, 0x2, R28 ;  /* 0x00000002191c7825 */ /* 0x000fe200078e021c */
[----:B------:R-:W-:-:S05]  /*df40*/  PRMT R33, R30, 0x7610, R33 ;  /* 0x000076101e217816 */ /* 0x000fca0000000021 */
[----:B------:R0:W-:Y:S01]  /*df50*/  @!P0 STG.E.U16 desc[UR18][R26.64], R33 ;  /* 0x000000211a008986 */ /* 0x0001e2000c101512 */
[----:B------:R-:W-:Y:S01]  /*df60*/  HFMA2.MMA R53, -RZ, RZ, 0, 2.384185791015625e-07 ;  /* 0x00000004ff357435 */ /* 0x000fe200000001ff */
[----:B------:R-:W-:Y:S02]  /*df70*/  MOV R52, R37 ;  /* 0x0000002500347202 */ /* 0x000fe40000000f00 */
[----:B------:R-:W-:-:S08]  /*df80*/  MOV R36, R49 ;  /* 0x0000003100247202 */ /* 0x000fd00000000f00 */
[----:B0-----:R-:W-:Y:S05]  /*df90*/  WARPSYNC.COLLECTIVE R51, `(.L_x_470) ;  /* 0x0000000033087348 */ /* 0x001fea0003c00000 */
[----:B------:R1:W2:Y:S02]  /*dfa0*/  SHFL.BFLY P3, R49, R52, R53, R54 ;  /* 0x0c00003534317389 */ /* 0x0002a40000060036 */
[----:B012---:R-:W-:Y:S01]  /*dfb0*/  ENDCOLLECTIVE ;  /* 0x000000000000791b */ /* 0x007fe20003800000 */
.L_x_470:
[----:B------:R-:W-:-:S05]  /*dfc0*/  FADD.FTZ R36, R36, R35 ;  /* 0x0000002324247221 */ /* 0x000fca0000010000 */
[----:B------:R-:W-:Y:S02]  /*dfd0*/  MOV R52, R36 ;  /* 0x0000002400347202 */ /* 0x000fe40000000f00 */
[----:B------:R-:W-:-:S07]  /*dfe0*/  MOV R34, R49 ;  /* 0x0000003100227202 */ /* 0x000fce0000000f00 */
[----:B------:R-:W-:Y:S05]  /*dff0*/  WARPSYNC.COLLECTIVE R51, `(.L_x_471) ;  /* 0x0000000033087348 */ /* 0x000fea0003c00000 */
[----:B------:R0:W1:Y:S02]  /*e000*/  SHFL.BFLY P3, R49, R52, R53, R54 ;  /* 0x0c00003534317389 */ /* 0x0000640000060036 */
[----:B01----:R-:W-:Y:S01]  /*e010*/  ENDCOLLECTIVE ;  /* 0x000000000000791b */ /* 0x003fe20003800000 */
.L_x_471:
[----:B------:R-:W-:Y:S01]  /*e020*/  FADD.FTZ R34, R37, R34 ;  /* 0x0000002225227221 */ /* 0x000fe20000010000 */
[----:B------:R-:W-:-:S04]  /*e030*/  HFMA2.MMA R53, -RZ, RZ, 0, 1.1920928955078125e-07 ;  /* 0x00000002ff357435 */ /* 0x000fc800000001ff */
[----:B------:R-:W-:Y:S02]  /*e040*/  MOV R52, R34 ;  /* 0x0000002200347202 */ /* 0x000fe40000000f00 */
[----:B------:R-:W-:-:S07]  /*e050*/  MOV R35, R49 ;  /* 0x0000003100237202 */ /* 0x000fce0000000f00 */
[----:B------:R-:W-:Y:S05]  /*e060*/  WARPSYNC.COLLECTIVE R51, `(.L_x_472) ;  /* 0x0000000033087348 */ /* 0x000fea0003c00000 */
[----:B------:R0:W1:Y:S02]  /*e070*/  SHFL.BFLY P3, R49, R52, R53, R54 ;  /* 0x0c00003534317389 */ /* 0x0000640000060036 */
[----:B01----:R-:W-:Y:S01]  /*e080*/  ENDCOLLECTIVE ;  /* 0x000000000000791b */ /* 0x003fe20003800000 */
.L_x_472:
[----:B------:R-:W-:-:S05]  /*e090*/  FADD.FTZ R35, R36, R35 ;  /* 0x0000002324237221 */ /* 0x000fca0000010000 */
[----:B------:R-:W-:Y:S02]  /*e0a0*/  MOV R52, R35 ;  /* 0x0000002300347202 */ /* 0x000fe40000000f00 */
[----:B------:R-:W-:-:S07]  /*e0b0*/  MOV R37, R49 ;  /* 0x0000003100257202 */ /* 0x000fce0000000f00 */
[----:B------:R-:W-:Y:S05]  /*e0c0*/  WARPSYNC.COLLECTIVE R51, `(.L_x_473) ;  /* 0x0000000033087348 */ /* 0x000fea0003c00000 */
[----:B------:R0:W1:Y:S02]  /*e0d0*/  SHFL.BFLY P3, R49, R52, R53, R54 ;  /* 0x0c00003534317389 */ /* 0x0000640000060036 */
[----:B01----:R-:W-:Y:S01]  /*e0e0*/  ENDCOLLECTIVE ;  /* 0x000000000000791b */ /* 0x003fe20003800000 */
.L_x_473:
[----:B------:R-:W-:Y:S01]  /*e0f0*/  FADD.FTZ R37, R34, R37 ;  /* 0x0000002522257221 */ /* 0x000fe20000010000 */
[----:B------:R-:W-:-:S04]  /*e100*/  HFMA2.MMA R53, -RZ, RZ, 0, 5.9604644775390625e-08 ;  /* 0x00000001ff357435 */ /* 0x000fc800000001ff */
[----:B------:R-:W-:Y:S02]  /*e110*/  MOV R52, R37 ;  /* 0x0000002500347202 */ /* 0x000fe40000000f00 */
[----:B------:R-:W-:-:S07]  /*e120*/  MOV R36, R49 ;  /* 0x0000003100247202 */ /* 0x000fce0000000f00 */
[----:B------:R-:W-:Y:S05]  /*e130*/  WARPSYNC.COLLECTIVE R51, `(.L_x_474) ;  /* 0x0000000033087348 */ /* 0x000fea0003c00000 */
[----:B------:R0:W1:Y:S02]  /*e140*/  SHFL.BFLY P3, R49, R52, R53, R54 ;  /* 0x0c00003534317389 */ /* 0x0000640000060036 */
[----:B01----:R-:W-:Y:S01]  /*e150*/  ENDCOLLECTIVE ;  /* 0x000000000000791b */ /* 0x003fe20003800000 */
.L_x_474:
[----:B------:R-:W-:-:S05]  /*e160*/  FADD.FTZ R36, R35, R36 ;  /* 0x0000002423247221 */ /* 0x000fca0000010000 */
[----:B------:R-:W-:Y:S02]  /*e170*/  MOV R52, R36 ;  /* 0x0000002400347202 */ /* 0x000fe40000000f00 */
[----:B------:R-:W-:-:S07]  /*e180*/  MOV R34, R49 ;  /* 0x0000003100227202 */ /* 0x000fce0000000f00 */
[----:B------:R-:W-:Y:S05]  /*e190*/  WARPSYNC.COLLECTIVE R51, `(.L_x_475) ;  /* 0x0000000033087348 */ /* 0x000fea0003c00000 */
[----:B------:R0:W1:Y:S02]  /*e1a0*/  SHFL.BFLY P3, R49, R52, R53, R54 ;  /* 0x0c00003534317389 */ /* 0x0000640000060036 */
[----:B01----:R-:W-:Y:S01]  /*e1b0*/  ENDCOLLECTIVE ;  /* 0x000000000000791b */ /* 0x003fe20003800000 */
.L_x_475:
        /* <DEDUP_REMOVED lines=8> */
.L_x_476:
        /* <DEDUP_REMOVED lines=8> */
.L_x_477:
[----:B------:R-:W-:Y:S01]  /*e2c0*/  FADD.FTZ R44, R44, R41 ;  /* 0x000000292c2c7221 */ /* 0x000fe20000010000 */
[----:B------:R-:W-:-:S04]  /*e2d0*/  HFMA2.MMA R53, -RZ, RZ, 0, 2.384185791015625e-07 ;  /* 0x00000004ff357435 */ /* 0x000fc800000001ff */
[----:B------:R-:W-:Y:S02]  /*e2e0*/  MOV R52, R44 ;  /* 0x0000002c00347202 */ /* 0x000fe40000000f00 */
[----:B------:R-:W-:-:S07]  /*e2f0*/  MOV R43, R49 ;  /* 0x00000031002b7202 */ /* 0x000fce0000000f00 */
[----:B------:R-:W-:Y:S05]  /*e300*/  WARPSYNC.COLLECTIVE R51, `(.L_x_478) ;  /* 0x0000000033087348 */ /* 0x000fea0003c00000 */
[----:B------:R0:W1:Y:S02]  /*e310*/  SHFL.BFLY P3, R49, R52, R53, R54 ;  /* 0x0c00003534317389 */ /* 0x0000640000060036 */
[----:B01----:R-:W-:Y:S01]  /*e320*/  ENDCOLLECTIVE ;  /* 0x000000000000791b */ /* 0x003fe20003800000 */
.L_x_478:
[----:B------:R-:W-:-:S05]  /*e330*/  FADD.FTZ R43, R43, R42 ;  /* 0x0000002a2b2b7221 */ /* 0x000fca0000010000 */
[----:B------:R-:W-:Y:S02]  /*e340*/  MOV R52, R43 ;  /* 0x0000002b00347202 */ /* 0x000fe40000000f00 */
[----:B------:R-:W-:-:S07]  /*e350*/  MOV R41, R49 ;  /* 0x0000003100297202 */ /* 0x000fce0000000f00 */
[----:B------:R-:W-:Y:S05]  /*e360*/  WARPSYNC.COLLECTIVE R51, `(.L_x_479) ;  /* 0x0000000033087348 */ /* 0x000fea0003c00000 */
[----:B------:R0:W1:Y:S02]  /*e370*/  SHFL.BFLY P3, R49, R52, R53, R54 ;  /* 0x0c00003534317389 */ /* 0x0000640000060036 */
[----:B01----:R-:W-:Y:S01]  /*e380*/  ENDCOLLECTIVE ;  /* 0x000000000000791b */ /* 0x003fe20003800000 */
.L_x_479:
[----:B------:R-:W-:Y:S01]  /*e390*/  FADD.FTZ R41, R44, R41 ;  /* 0x000000292c297221 */ /* 0x000fe20000010000 */
[----:B------:R-:W-:-:S04]  /*e3a0*/  HFMA2.MMA R53, -RZ, RZ, 0, 1.1920928955078125e-07 ;  /* 0x00000002ff357435 */ /* 0x000fc800000001ff */
[----:B------:R-:W-:Y:S02]  /*e3b0*/  MOV R52, R41 ;  /* 0x0000002900347202 */ /* 0x000fe40000000f00 */
[----:B------:R-:W-:-:S07]  /*e3c0*/  MOV R42, R49 ;  /* 0x00000031002a7202 */ /* 0x000fce0000000f00 */
[----:B------:R-:W-:Y:S05]  /*e3d0*/  WARPSYNC.COLLECTIVE R51, `(.L_x_480) ;  /* 0x0000000033087348 */ /* 0x000fea0003c00000 */
[----:B------:R0:W1:Y:S02]  /*e3e0*/  SHFL.BFLY P3, R49, R52, R53, R54 ;  /* 0x0c00003534317389 */ /* 0x0000640000060036 */
[----:B01----:R-:W-:Y:S01]  /*e3f0*/  ENDCOLLECTIVE ;  /* 0x000000000000791b */ /* 0x003fe20003800000 */
.L_x_480:
[----:B------:R-:W-:-:S05]  /*e400*/  FADD.FTZ R42, R43, R42 ;  /* 0x0000002a2b2a7221 */ /* 0x000fca0000010000 */
[----:B------:R-:W-:Y:S02]  /*e410*/  MOV R52, R42 ;  /* 0x0000002a00347202 */ /* 0x000fe40000000f00 */
[----:B------:R-:W-:-:S07]  /*e420*/  MOV R44, R49 ;  /* 0x00000031002c7202 */ /* 0x000fce0000000f00 */
[----:B------:R-:W-:Y:S05]  /*e430*/  WARPSYNC.COLLECTIVE R51, `(.L_x_481) ;  /* 0x0000000033087348 */ /* 0x000fea0003c00000 */
[----:B------:R0:W1:Y:S02]  /*e440*/  SHFL.BFLY P3, R49, R52, R53, R54 ;  /* 0x0c00003534317389 */ /* 0x0000640000060036 */
[----:B01----:R-:W-:Y:S01]  /*e450*/  ENDCOLLECTIVE ;  /* 0x000000000000791b */ /* 0x003fe20003800000 */
.L_x_481:
[----:B------:R-:W-:Y:S01]  /*e460*/  FADD.FTZ R44, R41, R44 ;  /* 0x0000002c292c7221 */ /* 0x000fe20000010000 */
[----:B------:R-:W-:-:S04]  /*e470*/  HFMA2.MMA R53, -RZ, RZ, 0, 5.9604644775390625e-08 ;  /* 0x00000001ff357435 */ /* 0x000fc800000001ff */
[----:B------:R-:W-:Y:S02]  /*e480*/  MOV R52, R44 ;  /* 0x0000002c00347202 */ /* 0x000fe40000000f00 */
[----:B------:R-:W-:-:S07]  /*e490*/  MOV R43, R49 ;  /* 0x00000031002b7202 */ /* 0x000fce0000000f00 */
[----:B------:R-:W-:Y:S05]  /*e4a0*/  WARPSYNC.COLLECTIVE R51, `(.L_x_482) ;  /* 0x0000000033087348 */ /* 0x000fea0003c00000 */
[----:B------:R0:W1:Y:S02]  /*e4b0*/  SHFL.BFLY P3, R49, R52, R53, R54 ;  /* 0x0c00003534317389 */ /* 0x0000640000060036 */
[----:B01----:R-:W-:Y:S01]  /*e4c0*/  ENDCOLLECTIVE ;  /* 0x000000000000791b */ /* 0x003fe20003800000 */
.L_x_482:
[----:B------:R-:W-:-:S05]  /*e4d0*/  FADD.FTZ R42, R42, R43 ;  /* 0x0000002b2a2a7221 */ /* 0x000fca0000010000 */
[----:B------:R-:W-:Y:S02]  /*e4e0*/  MOV R52, R42 ;  /* 0x0000002a00347202 */ /* 0x000fe40000000f00 */
[----:B------:R-:W-:-:S07]  /*e4f0*/  MOV R41, R49 ;  /* 0x0000003100297202 */ /* 0x000fce0000000f00 */
[----:B------:R-:W-:Y:S05]  /*e500*/  WARPSYNC.COLLECTIVE R51, `(.L_x_483) ;  /* 0x0000000033087348 */ /* 0x000fea0003c00000 */
[----:B------:R0:W1:Y:S02]  /*e510*/  SHFL.BFLY P3, R49, R52, R53, R54 ;  /* 0x0c00003534317389 */ /* 0x0000640000060036 */
[----:B01----:R-:W-:Y:S01]  /*e520*/  ENDCOLLECTIVE ;  /* 0x000000000000791b */ /* 0x003fe20003800000 */
.L_x_483:
[----:B------:R-:W-:Y:S01]  /*e530*/  HFMA2.MMA R53, -RZ, RZ, 0, 4.76837158203125e-07 ;  /* 0x00000008ff357435 */ /* 0x000fe200000001ff */
[----:B------:R-:W-:Y:S02]  /*e540*/  MOV R52, R45 ;  /* 0x0000002d00347202 */ /* 0x000fe40000000f00 */
[----:B------:R-:W-:-:S08]  /*e550*/  MOV R43, R49 ;  /* 0x00000031002b7202 */ /* 0x000fd00000000f00 */
[----:B------:R-:W-:Y:S05]  /*e560*/  WARPSYNC.COLLECTIVE R51, `(.L_x_484) ;  /* 0x0000000033087348 */ /* 0x000fea0003c00000 */
[----:B------:R0:W1:Y:S02]  /*e570*/  SHFL.BFLY P3, R49, R52, R53, R54 ;  /* 0x0c00003534317389 */ /* 0x0000640000060036 */
[----:B01----:R-:W-:Y:S01]  /*e580*/  ENDCOLLECTIVE ;  /* 0x000000000000791b */ /* 0x003fe20003800000 */
.L_x_484:
[----:B------:R-:W-:-:S05]  /*e590*/  FADD.FTZ R32, R42, R43 ;  /* 0x0000002b2a207221 */ /* 0x000fca0000010000 */
[----:B------:R-:W-:Y:S02]  /*e5a0*/  @!P0 F2FP.BF16.F32.PACK_AB R32, RZ, R32 ;  /* 0x00000020ff20823e */ /* 0x000fe400000010ff */
[----:B------:R-:W-:Y:S02]  /*e5b0*/  MOV R52, R46 ;  /* 0x0000002e00347202 */ /* 0x000fe40000000f00 */
[----:B------:R-:W-:-:S07]  /*e5c0*/  MOV R50, R49 ;  /* 0x0000003100327202 */ /* 0x000fce0000000f00 */
[----:B------:R-:W-:Y:S05]  /*e5d0*/  WARPSYNC.COLLECTIVE R51, `(.L_x_485) ;  /* 0x0000000033087348 */ /* 0x000fea0003c00000 */
[----:B------:R0:W1:Y:S02]  /*e5e0*/  SHFL.BFLY P3, R49, R52, R53, R54 ;  /* 0x0c00003534317389 */ /* 0x0000640000060036 */
[----:B01----:R-:W-:Y:S01]  /*e5f0*/  ENDCOLLECTIVE ;  /* 0x000000000000791b */ /* 0x003fe20003800000 */
.L_x_485:
[----:B------:R-:W-:Y:S01]  /*e600*/  FADD.FTZ R50, R50, R45 ;  /* 0x0000002d32327221 */ /* 0x000fe20000010000 */
[----:B------:R-:W-:-:S04]  /*e610*/  HFMA2.MMA R53, -RZ, RZ, 0, 2.384185791015625e-07 ;  /* 0x00000004ff357435 */ /* 0x000fc800000001ff */
[----:B------:R-:W-:Y:S02]  /*e620*/  MOV R52, R50 ;  /* 0x0000003200347202 */ /* 0x000fe40000000f00 */
[----:B------:R-:W-:-:S07]  /*e630*/  MOV R47, R49 ;  /* 0x00000031002f7202 */ /* 0x000fce0000000f00 */
[----:B------:R-:W-:Y:S05]  /*e640*/  WARPSYNC.COLLECTIVE R51, `(.L_x_486) ;  /* 0x0000000033087348 */ /* 0x000fea0003c00000 */
[----:B------:R0:W1:Y:S02]  /*e650*/  SHFL.BFLY P3, R49, R52, R53, R54 ;  /* 0x0c00003534317389 */ /* 0x0000640000060036 */
[----:B01----:R-:W-:Y:S01]  /*e660*/  ENDCOLLECTIVE ;  /* 0x000000000000791b */ /* 0x003fe20003800000 */
.L_x_486:
[----:B------:R-:W-:-:S05]  /*e670*/  FADD.FTZ R47, R47, R46 ;  /* 0x0000002e2f2f7221 */ /* 0x000fca0000010000 */
[----:B------:R-:W-:Y:S02]  /*e680*/  MOV R52, R47 ;  /* 0x0000002f00347202 */ /* 0x000fe40000000f00 */
[----:B------:R-:W-:-:S07]  /*e690*/  MOV R45, R49 ;  /* 0x00000031002d7202 */ /* 0x000fce0000000f00 */
[----:B------:R-:W-:Y:S05]  /*e6a0*/  WARPSYNC.COLLECTIVE R51, `(.L_x_487) ;  /* 0x0000000033087348 */ /* 0x000fea0003c00000 */
[----:B------:R0:W1:Y:S02]  /*e6b0*/  SHFL.BFLY P3, R49, R52, R53, R54 ;  /* 0x0c00003534317389 */ /* 0x0000640000060036 */
[----:B01----:R-:W-:Y:S01]  /*e6c0*/  ENDCOLLECTIVE ;  /* 0x000000000000791b */ /* 0x003fe20003800000 */
.L_x_487:
[----:B------:R-:W-:Y:S01]  /*e6d0*/  FADD.FTZ R45, R50, R45 ;  /* 0x0000002d322d7221 */ /* 0x000fe20000010000 */
[----:B------:R-:W-:-:S04]  /*e6e0*/  HFMA2.MMA R53, -RZ, RZ, 0, 1.1920928955078125e-07 ;  /* 0x00000002ff357435 */ /* 0x000fc800000001ff */
[----:B------:R-:W-:Y:S02]  /*e6f0*/  MOV R52, R45 ;  /* 0x0000002d00347202 */ /* 0x000fe40000000f00 */
[----:B------:R-:W-:-:S07]  /*e700*/  MOV R46, R49 ;  /* 0x00000031002e7202 */ /* 0x000fce0000000f00 */
[----:B------:R-:W-:Y:S05]  /*e710*/  WARPSYNC.COLLECTIVE R51, `(.L_x_488) ;  /* 0x0000000033087348 */ /* 0x000fea0003c00000 */
[----:B------:R0:W1:Y:S02]  /*e720*/  SHFL.BFLY P3, R49, R52, R53, R54 ;  /* 0x0c00003534317389 */ /* 0x0000640000060036 */
[----:B01----:R-:W-:Y:S01]  /*e730*/  ENDCOLLECTIVE ;  /* 0x000000000000791b */ /* 0x003fe20003800000 */
.L_x_488:
[----:B------:R-:W-:-:S05]  /*e740*/  FADD.FTZ R46, R47, R46 ;  /* 0x0000002e2f2e7221 */ /* 0x000fca0000010000 */
[----:B------:R-:W-:Y:S02]  /*e750*/  MOV R52, R46 ;  /* 0x0000002e00347202 */ /* 0x000fe40000000f00 */
[----:B------:R-:W-:-:S07]  /*e760*/  MOV R48, R49 ;  /* 0x0000003100307202 */ /* 0x000fce0000000f00 */
[----:B------:R-:W-:Y:S05]  /*e770*/  WARPSYNC.COLLECTIVE R51, `(.L_x_489) ;  /* 0x0000000033087348 */ /* 0x000fea0003c00000 */
[----:B------:R0:W1:Y:S02]  /*e780*/  SHFL.BFLY P3, R49, R52, R53, R54 ;  /* 0x0c00003534317389 */ /* 0x0000640000060036 */
[----:B01----:R-:W-:Y:S01]  /*e790*/  ENDCOLLECTIVE ;  /* 0x000000000000791b */ /* 0x003fe20003800000 */
.L_x_489:
        /* <DEDUP_REMOVED lines=12> */
.L_x_490:
        /* <DEDUP_REMOVED lines=9> */
.L_x_491:
[----:B------:R-:W-:Y:S01]  /*e8f0*/  FADD.FTZ R34, R45, R34 ;  /* 0x000000222d227221 */ /* 0x000fe20000010000 */
[----:B------:R-:W-:Y:S01]  /*e900*/  MOV R25, R49 ;  /* 0x0000003100197202 */ /* 0x000fe20000000f00 */
[----:B------:R-:W-:Y:S06]  /*e910*/  BRA `(.L_x_492) ;  /* 0xffffffe400007947 */ /* 0x000fec000383ffff */
.L_x_493:
        /* <DEDUP_REMOVED lines=14> */
.L_x_1816:


//--------------------- .text._ZN13group_norm_v218gn_bwd_cuda_kernelI13__nv_bfloat16Li320ELi2ELi16ELi40ELi4096ELb1ELb1ELi32ELi320ELi320ELi4ELb1ELi2ELb0ELb0ELNS_15WgradSyncMethodE3ENS_16CompileConditionILi900EEEEEvPT_S6_S6_PKS5_S8_S8_S8_PKfflPfPj --------------------------
	.section	.text._ZN13group_norm_v218gn_bwd_cuda_kernelI13__nv_bfloat16Li320ELi2ELi16ELi40ELi4096ELb1ELb1ELi32ELi320ELi320ELi4ELb1ELi2ELb0ELb0ELNS_15WgradSyncMethodE3ENS_16CompileConditionILi900EEEEEvPT_S6_S6_PKS5_S8_S8_S8_PKfflPfPj,"ax",@progbits
	.align	128
        .global         _ZN13group_norm_v218gn_bwd_cuda_kernelI13__nv_bfloat16Li320ELi2ELi16ELi40ELi4096ELb1ELb1ELi32ELi320ELi320ELi4ELb1ELi2ELb0ELb0ELNS_15WgradSyncMethodE3ENS_16CompileConditionILi900EEEEEvPT_S6_S6_PKS5_S8_S8_S8_PKfflPfPj
        .type           _ZN13group_norm_v218gn_bwd_cuda_kernelI13__nv_bfloat16Li320ELi2ELi16ELi40ELi4096ELb1ELb1ELi32ELi320ELi320ELi4ELb1ELi2ELb0ELb0ELNS_15WgradSyncMethodE3ENS_16CompileConditionILi900EEEEEvPT_S6_S6_PKS5_S8_S8_S8_PKfflPfPj,@function
        .size           _ZN13group_norm_v218gn_bwd_cuda_kernelI13__nv_bfloat16Li320ELi2ELi16ELi40ELi4096ELb1ELb1ELi32ELi320ELi320ELi4ELb1ELi2ELb0ELb0ELNS_15WgradSyncMethodE3ENS_16CompileConditionILi900EEEEEvPT_S6_S6_PKS5_S8_S8_S8_PKfflPfPj,(.L_x_1817 - _ZN13group_norm_v218gn_bwd_cuda_kernelI13__nv_bfloat16Li320ELi2ELi16ELi40ELi4096ELb1ELb1ELi32ELi320ELi320ELi4ELb1ELi2ELb0ELb0ELNS_15WgradSyncMethodE3ENS_16CompileConditionILi900EEEEEvPT_S6_S6_PKS5_S8_S8_S8_PKfflPfPj)
        .other          _ZN13group_norm_v218gn_bwd_cuda_kernelI13__nv_bfloat16Li320ELi2ELi16ELi40ELi4096ELb1ELb1ELi32ELi320ELi320ELi4ELb1ELi2ELb0ELb0ELNS_15WgradSyncMethodE3ENS_16CompileConditionILi900EEEEEvPT_S6_S6_PKS5_S8_S8_S8_PKfflPfPj,@"STO_CUDA_ENTRY STV_DEFAULT"
_ZN13group_norm_v218gn_bwd_cuda_kernelI13__nv_bfloat16Li320ELi2ELi16ELi40ELi4096ELb1ELb1ELi32ELi320ELi320ELi4ELb1ELi2ELb0ELb0ELNS_15WgradSyncMethodE3ENS_16CompileConditionILi900EEEEEvPT_S6_S6_PKS5_S8_S8_S8_PKfflPfPj:
.text._ZN13group_norm_v218gn_bwd_cuda_kernelI13__nv_bfloat16Li320ELi2ELi16ELi40ELi4096ELb1ELb1ELi32ELi320ELi320ELi4ELb1ELi2ELb0ELb0ELNS_15WgradSyncMethodE3ENS_16CompileConditionILi900EEEEEvPT_S6_S6_PKS5_S8_S8_S8_PKfflPfPj:
        /* <DEDUP_REMOVED lines=19> */
[----:B------:R-:W-:Y:S01]  /*0130*/  ULOP3.LUT UR4, UR6, 0x1, URZ, 0xc0, !UPT ;  /* 0x0000000106047892 */ /* 0x000fe2000f8ec03f */
[----:B------:R-:W-:Y:S01]  /*0140*/  MOV R5, 0x7fffff81 ;  /* 0x7fffff8100057802 */ /* 0x000fe20000000f00 */
[----:B------:R-:W-:Y:S02]  /*0150*/  USHF.R.U32.HI UR8, URZ, 0x1, UR9 ;  /* 0x000000013f087899 */ /* 0x000fe40008011609 */
        /* <DEDUP_REMOVED lines=10> */
.L_x_496:
[----:B------:R-:W2:Y:S04]  /*0200*/  LD.E.STRONG.GPU R0, desc[UR12][R2.64] ;  /* 0x0000000c02007980 */ /* 0x000ea8000c10f900 */
[----:B--2---:R-:W-:Y:S01]  /*0210*/  CCTL.IVALL ;  /* 0x00000000ff00798f */ /* 0x004fe20002000000 */
[----:B------:R-:W-:Y:S05]  /*0220*/  YIELD ;  /* 0x0000000000007946 */ /* 0x000fea0003800000 */
[----:B-----5:R-:W-:-:S04]  /*0230*/  LOP3.LUT R0, R0, R5, RZ, 0x3c, !PT ;  /* 0x0000000500007212 */ /* 0x020fc800078e3cff */
[----:B------:R-:W-:-:S13]  /*0240*/  ISETP.GT.AND P0, PT, R0, -0x1, PT ;  /* 0xffffffff0000780c */ /* 0x000fda0003f04270 */
[----:B------:R-:W-:Y:S05]  /*0250*/  @P0 BRA `(.L_x_496) ;  /* 0xfffffffc00e80947 */ /* 0x000fea000383ffff */
.L_x_495:
[----:B------:R-:W-:Y:S05]  /*0260*/  WARPSYNC.ALL ;  /* 0x0000000000007948 */ /* 0x000fea0003800000 */
[----:B------:R-:W-:Y:S06]  /*0270*/  BAR.SYNC.DEFER_BLOCKING 0x0 ;  /* 0x0000000000007b1d */ /* 0x000fec0000010000 */
[----:B------:R-:W-:Y:S05]  /*0280*/  BRA `(.L_x_497) ;  /* 0x0000006000c47947 */ /* 0x000fea0003800000 */
.L_x_494:
        /* <DEDUP_REMOVED lines=15> */
[C---:B------:R-:W-:Y:S02]  /*0380*/  IADD3 R3, R6.reuse, 0x50, RZ ;  /* 0x0000005006037810 */ /* 0x040fe40007ffe0ff */
[----:B------:R-:W-:-:S02]  /*0390*/  IADD3 R5, R6, 0xa0, RZ ;  /* 0x000000a006057810 */ /* 0x000fc40007ffe0ff */
[----:B------:R-:W-:Y:S02]  /*03a0*/  IADD3 R7, R6, 0xf0, RZ ;  /* 0x000000f006077810 */ /* 0x000fe40007ffe0ff */
[----:B------:R-:W-:Y:S02]  /*03b0*/  SHF.R.S32.HI R4, RZ, 0x1f, R3 ;  /* 0x0000001fff047819 */ /* 0x000fe40000011403 */
[----:B------:R-:W-:Y:S02]  /*03c0*/  SHF.R.S32.HI R6, RZ, 0x1f, R5 ;  /* 0x0000001fff067819 */ /* 0x000fe40000011405 */
[----:B------:R-:W-:Y:S02]  /*03d0*/  SHF.R.S32.HI R8, RZ, 0x1f, R7 ;  /* 0x0000001fff087819 */ /* 0x000fe40000011407 */
[----:B------:R-:W-:Y:S02]  /*03e0*/  LEA.HI R4, R4, R3, RZ, 0x2 ;  /* 0x0000000304047211 */ /* 0x000fe400078f10ff */
[----:B------:R-:W-:-:S02]  /*03f0*/  SHF.R.U32.HI R3, RZ, 0x4, R0 ;  /* 0x00000004ff037819 */ /* 0x000fc40000011600 */
[----:B------:R-:W-:Y:S02]  /*0400*/  IADD3 R2, -R2, R9, RZ ;  /* 0x0000000902027210 */ /* 0x000fe40007ffe1ff */
[----:B------:R-:W-:Y:S02]  /*0410*/  LEA.HI R6, R6, R5, RZ, 0x2 ;  /* 0x0000000506067211 */ /* 0x000fe400078f10ff */
[----:B------:R-:W-:Y:S02]  /*0420*/  LEA.HI R8, R8, R7, RZ, 0x2 ;  /* 0x0000000708087211 */ /* 0x000fe400078f10ff */
[----:B------:R-:W-:Y:S02]  /*0430*/  SHF.R.U32.HI R5, RZ, 0x2, R4 ;  /* 0x00000002ff057819 */ /* 0x000fe40000011604 */
[----:B------:R-:W-:Y:S02]  /*0440*/  LOP3.LUT R0, R2, 0x3, R3, 0x78, !PT ;  /* 0x0000000302007812 */ /* 0x000fe400078e7803 */
[----:B------:R-:W-:-:S02]  /*0450*/  SHF.R.U32.HI R7, RZ, 0x2, R6 ;  /* 0x00000002ff077819 */ /* 0x000fc40000011606 */
[----:B------:R-:W-:Y:S01]  /*0460*/  SHF.R.U32.HI R9, RZ, 0x2, R8 ;  /* 0x00000002ff097819 */ /* 0x000fe20000011608 */
[----:B------:R0:W-:Y:S01]  /*0470*/  STL [R1+0x4c], R0 ;  /* 0x00004c0001007387 */ /* 0x0001e20000100800 */
[C---:B------:R-:W-:Y:S02]  /*0480*/  LOP3.LUT R4, R2.reuse, 0x3, R5, 0x78, !PT ;  /* 0x0000000302047812 */ /* 0x040fe400078e7805 */
[----:B------:R-:W-:-:S03]  /*0490*/  LOP3.LUT R3, R2, 0x3, R7, 0x78, !PT ;  /* 0x0000000302037812 */ /* 0x000fc600078e7807 */
[----:B------:R1:W-:Y:S01]  /*04a0*/  STL [R1+0x48], R4 ;  /* 0x0000480401007387 */ /* 0x0003e20000100800 */
[----:B0-----:R-:W-:-:S03]  /*04b0*/  LOP3.LUT R0, R2, 0x3, R9, 0x78, !PT ;  /* 0x0000000302007812 */ /* 0x001fc600078e7809 */
[----:B------:R1:W-:Y:S04]  /*04c0*/  STL [R1+0x44], R3 ;  /* 0x0000440301007387 */ /* 0x0003e80000100800 */
[----:B------:R1:W-:Y:S02]  /*04d0*/  STL [R1+0x40], R0 ;  /* 0x0000400001007387 */ /* 0x0003e40000100800 */
.L_x_513:
[----:B-12---:R-:W0:Y:S01]  /*04e0*/  S2R R0, SR_TID.X ;  /* 0x0000000000007919 */ /* 0x006e220000002100 */
[----:B------:R-:W-:Y:S01]  /*04f0*/  ULOP3.LUT UR10, UR9, 0x1, URZ, 0xc0, !UPT ;  /* 0x00000001090a7892 */ /* 0x000fe2000f8ec03f */
[----:B------:R-:W1:Y:S01]  /*0500*/  LDC.64 R32, c[0x0][0x238] ;  /* 0x00008e00ff207b82 */ /* 0x000e620000000a00 */
[----:B------:R-:W-:Y:S01]  /*0510*/  USHF.R.U64 UR11, UR9, 0x1, UR5 ;  /* 0x00000001090b7899 */ /* 0x000fe20008001205 */
[----:B------:R-:W-:Y:S01]  /*0520*/  STL [R1+0x5c], R27 ;  /* 0x00005c1b01007387 */ /* 0x000fe20000100800 */
[----:B------:R-:W-:Y:S02]  /*0530*/  UIMAD UR14, UR10, 0x140, URZ ;  /* 0x000001400a0e78a4 */ /* 0x000fe4000f8e023f */
[----:B------:R-:W-:Y:S02]  /*0540*/  USHF.L.U32 UR10, UR17, 0x5, URZ ;  /* 0x00000005110a7899 */ /* 0x000fe4000800063f */
[----:B------:R-:W-:Y:S01]  /*0550*/  USHF.R.U32.HI UR15, URZ, 0x1, UR5 ;  /* 0x000000013f0f7899 */ /* 0x000fe20008011605 */
[----:B------:R-:W-:Y:S01]  /*0560*/  MOV R7, UR11 ;  /* 0x0000000b00077c02 */ /* 0x000fe20008000f00 */
[----:B------:R-:W-:-:S02]  /*0570*/  ULOP3.LUT UR10, UR10, 0xfe0, URZ, 0xc0, !UPT ;  /* 0x00000fe00a0a7892 */ /* 0x000fc4000f8ec03f */
[----:B------:R-:W-:Y:S01]  /*0580*/  UIMAD UR18, UR15, 0x280000, URZ ;  /* 0x002800000f1278a4 */ /* 0x000fe2000f8e023f */
[----:B0-----:R-:W-:-:S05]  /*0590*/  IMAD.WIDE.U32 R10, R0, -0x33333333, RZ ;  /* 0xcccccccd000a7825 */ /* 0x001fca00078e00ff */
[----:B------:R-:W-:-:S04]  /*05a0*/  SHF.R.U32.HI R10, RZ, 0x6, R11 ;  /* 0x00000006ff0a7819 */ /* 0x000fc8000001160b */
[C---:B------:R-:W-:Y:S01]  /*05b0*/  IADD3 R11, R10.reuse, UR10, RZ ;  /* 0x0000000a0a0b7c10 */ /* 0x040fe2000fffe0ff */
[----:B------:R-:W-:Y:S01]  /*05c0*/  IMAD R9, R10, -0x50, R0 ;  /* 0xffffffb00a097824 */ /* 0x000fe200078e0200 */
[----:B------:R-:W-:Y:S01]  /*05d0*/  MOV R0, UR15 ;  /* 0x0000000f00007c02 */ /* 0x000fe20008000f00 */
[----:B------:R-:W-:Y:S01]  /*05e0*/  ULDC.64 UR10, c[0x0][0x248] ;  /* 0x00009200000a7ab9 */ /* 0x000fe20000000a00 */
[----:B------:R-:W-:Y:S01]  /*05f0*/  ULDC UR15, c[0x0][0x250] ;  /* 0x00009400000f7ab9 */ /* 0x000fe20000000800 */
[----:B------:R-:W-:Y:S01]  /*0600*/  IMAD R11, R11, 0x280, RZ ;  /* 0x000002800b0b7824 */ /* 0x000fe200078e02ff */
[----:B------:R-:W-:-:S04]  /*0610*/  LEA R36, R9, UR14, 0x2 ;  /* 0x0000000e09247c11 */ /* 0x000fc8000f8e10ff */
[----:B------:R-:W-:Y:S01]  /*0620*/  SHF.R.S32.HI R37, RZ, 0x1f, R36 ;  /* 0x0000001fff257819 */ /* 0x000fe20000011424 */
[----:B------:R-:W-:-:S04]  /*0630*/  IMAD.WIDE.U32 R2, R36, -0x33333333, RZ ;  /* 0xcccccccd24027825 */ /* 0x000fc800078e00ff */
[----:B------:R-:W-:Y:S01]  /*0640*/  IMAD.WIDE.U32 R86, R7, 0x280000, R36 ;  /* 0x0028000007567825 */ /* 0x000fe200078e0024 */
[----:B------:R-:W-:Y:S02]  /*0650*/  SHF.R.U32.HI R4, RZ, 0x5, R3 ;  /* 0x00000005ff047819 */ /* 0x000fe40000011603 */
[----:B------:R-:W0:Y:S02]  /*0660*/  LDC.64 R2, c[0x0][0x240] ;  /* 0x00009000ff027b82 */ /* 0x000e240000000a00 */
[----:B------:R-:W-:Y:S01]  /*0670*/  IADD3 R15, R87, UR18, RZ ;  /* 0x00000012570f7c10 */ /* 0x000fe2000fffe0ff */
[----:B------:R2:W-:Y:S01]  /*0680*/  STL [R1+0x3c], R4 ;  /* 0x00003c0401007387 */ /* 0x0005e20000100800 */
[----:B-1----:R-:W-:Y:S01]  /*0690*/  IMAD.WIDE R32, R36, 0x2, R32 ;  /* 0x0000000224207825 */ /* 0x002fe200078e0220 */
[----:B------:R-:W-:-:S05]  /*06a0*/  ULDC.64 UR18, c[0x0][0x228] ;  /* 0x00008a0000127ab9 */ /* 0x000fca0000000a00 */
[----:B------:R-:W3:Y:S01]  /*06b0*/  LDG.E.64.CONSTANT R32, desc[UR12][R32.64] ;  /* 0x0000000c20207981 */ /* 0x000ee2000c1e9b00 */
[----:B--2---:R-:W-:-:S04]  /*06c0*/  LEA R4, P0, R7, R4, 0x4 ;  /* 0x0000000407047211 */ /* 0x004fc800078020ff */
[----:B------:R-:W-:Y:S02]  /*06d0*/  LEA.HI.X R7, R7, RZ, R0, 0x4, P0 ;  /* 0x000000ff07077211 */ /* 0x000fe400000f2400 */
[C---:B------:R-:W-:Y:S02]  /*06e0*/  LEA R30, P0, R4.reuse, UR10, 0x3 ;  /* 0x0000000a041e7c11 */ /* 0x040fe4000f8018ff */
[----:B------:R-:W-:Y:S02]  /*06f0*/  IADD3 R0, P1, R11, R86, RZ ;  /* 0x000000560b007210 */ /* 0x000fe40007f3e0ff */
[----:B------:R-:W-:Y:S01]  /*0700*/  LEA.HI.X R31, R4, UR11, R7, 0x3, P0 ;  /* 0x0000000b041f7c11 */ /* 0x000fe200080f1c07 */
[----:B------:R-:W-:Y:S01]  /*0710*/  ULDC.64 UR10, c[0x0][0x230] ;  /* 0x00008c00000a7ab9 */ /* 0x000fe20000000a00 */
[----:B------:R-:W-:Y:S02]  /*0720*/  IADD3.X R5, RZ, R15, RZ, P1, !PT ;  /* 0x0000000fff057210 */ /* 0x000fe40000ffe4ff */
[----:B------:R-:W-:-:S02]  /*0730*/  SHF.L.U32 R13, R0, 0x1, RZ ;  /* 0x00000001000d7819 */ /* 0x000fc400000006ff */
[----:B------:R-:W2:Y:S01]  /*0740*/  LDG.E.64.CONSTANT R30, desc[UR12][R30.64] ;  /* 0x0000000c1e1e7981 */ /* 0x000ea2000c1e9b00 */
[----:B------:R-:W-:Y:S02]  /*0750*/  SHF.L.U64.HI R12, R0, 0x1, R5 ;  /* 0x00000001000c7819 */ /* 0x000fe40000010205 */
[----:B------:R-:W-:Y:S02]  /*0760*/  IADD3 R5, R11, 0xa00, RZ ;  /* 0x00000a000b057810 */ /* 0x000fe40007ffe0ff */
[----:B------:R-:W-:Y:S02]  /*0770*/  IADD3 R34, P0, R13, UR10, RZ ;  /* 0x0000000a0d227c10 */ /* 0x000fe4000ff1e0ff */
[----:B------:R-:W-:Y:S02]  /*0780*/  IADD3 R5, P1, R5, R86, RZ ;  /* 0x0000005605057210 */ /* 0x000fe40007f3e0ff */
[----:B------:R-:W-:Y:S02]  /*0790*/  IADD3.X R35, R12, UR11, RZ, P0, !PT ;  /* 0x0000000b0c237c10 */ /* 0x000fe400087fe4ff */
[----:B------:R-:W-:-:S02]  /*07a0*/  IADD3.X R0, RZ, R15, RZ, P1, !PT ;  /* 0x0000000fff007210 */ /* 0x000fc40000ffe4ff */
[C---:B------:R-:W-:Y:S02]  /*07b0*/  SHF.L.U32 R8, R5.reuse, 0x1, RZ ;  /* 0x0000000105087819 */ /* 0x040fe400000006ff */
[----:B------:R-:W4:Y:S01]  /*07c0*/  LDG.E.64.CONSTANT R34, desc[UR12][R34.64] ;  /* 0x0000000c22227981 */ /* 0x000f22000c1e9b00 */
[----:B------:R-:W-:Y:S02]  /*07d0*/  SHF.L.U64.HI R6, R5, 0x1, R0 ;  /* 0x0000000105067819 */ /* 0x000fe40000010200 */
[----:B------:R-:W-:Y:S01]  /*07e0*/  IADD3 R38, P0, R8, UR10, RZ ;  /* 0x0000000a08267c10 */ /* 0x000fe2000ff1e0ff */
[----:B0-----:R-:W-:-:S03]  /*07f0*/  IMAD.WIDE R36, R36, 0x2, R2 ;  /* 0x0000000224247825 */ /* 0x001fc600078e0202 */
[----:B------:R-:W-:-:S03]  /*0800*/  IADD3.X R39, R6, UR11, RZ, P0, !PT ;  /* 0x0000000b06277c10 */ /* 0x000fc600087fe4ff */
[----:B------:R-:W4:Y:S04]  /*0810*/  LDG.E.64.CONSTANT R36, desc[UR12][R36.64] ;  /* 0x0000000c24247981 */ /* 0x000f28000c1e9b00 */
[----:B------:R-:W4:Y:S01]  /*0820*/  LDG.E.64.CONSTANT R38, desc[UR12][R38.64] ;  /* 0x0000000c26267981 */ /* 0x000f22000c1e9b00 */
[----:B------:R-:W-:-:S04]  /*0830*/  IADD3 R40, P0, R13, UR18, RZ ;  /* 0x000000120d287c10 */ /* 0x000fc8000ff1e0ff */
[----:B------:R-:W-:-:S06]  /*0840*/  IADD3.X R41, R12, UR19, RZ, P0, !PT ;  /* 0x000000130c297c10 */ /* 0x000fcc00087fe4ff */
[----:B------:R-:W4:Y:S01]  /*0850*/  LDG.E.64.CONSTANT R40, desc[UR12][R40.64] ;  /* 0x0000000c28287981 */ /* 0x000f22000c1e9b00 */
[----:B------:R-:W-:-:S04]  /*0860*/  IADD3 R3, R11, 0x1400, RZ ;  /* 0x000014000b037810 */ /* 0x000fc80007ffe0ff */
[----:B------:R-:W-:-:S04]  /*0870*/  IADD3 R3, P0, R3, R86, RZ ;  /* 0x0000005603037210 */ /* 0x000fc80007f1e0ff */
[----:B------:R-:W-:Y:S02]  /*0880*/  IADD3.X R0, RZ, R15, RZ, P0, !PT ;  /* 0x0000000fff007210 */ /* 0x000fe400007fe4ff */
[C---:B------:R-:W-:Y:S02]  /*0890*/  SHF.L.U32 R5, R3.reuse, 0x1, RZ ;  /* 0x0000000103057819 */ /* 0x040fe400000006ff */
[----:B------:R-:W-:Y:S02]  /*08a0*/  SHF.L.U64.HI R2, R3, 0x1, R0 ;  /* 0x0000000103027819 */ /* 0x000fe40000010200 */
[----:B------:R-:W-:-:S04]  /*08b0*/  IADD3 R42, P0, R5, UR10, RZ ;  /* 0x0000000a052a7c10 */ /* 0x000fc8000ff1e0ff */
[----:B------:R-:W-:-:S06]  /*08c0*/  IADD3.X R43, R2, UR11, RZ, P0, !PT ;  /* 0x0000000b022b7c10 */ /* 0x000fcc00087fe4ff */
[----:B------:R-:W4:Y:S01]  /*08d0*/  LDG.E.64.CONSTANT R42, desc[UR12][R42.64] ;  /* 0x0000000c2a2a7981 */ /* 0x000f22000c1e9b00 */
[----:B------:R-:W-:-:S04]  /*08e0*/  IADD3 R44, P0, R8, UR18, RZ ;  /* 0x00000012082c7c10 */ /* 0x000fc8000ff1e0ff */
[----:B------:R-:W-:-:S06]  /*08f0*/  IADD3.X R45, R6, UR19, RZ, P0, !PT ;  /* 0x00000013062d7c10 */ /* 0x000fcc00087fe4ff */
        /* <DEDUP_REMOVED lines=10> */
[----:B------:R-:W-:-:S04]  /*09a0*/  IADD3 R46, P0, R8, UR10, RZ ;  /* 0x0000000a082e7c10 */ /* 0x000fc8000ff1e0ff */
[----:B------:R-:W-:-:S06]  /*09b0*/  IADD3.X R47, R6, UR11, RZ, P0, !PT ;  /* 0x0000000b062f7c10 */ /* 0x000fcc00087fe4ff */
[----:B------:R-:W4:Y:S01]  /*09c0*/  LDG.E.64.CONSTANT R46, desc[UR12][R46.64] ;  /* 0x0000000c2e2e7981 */ /* 0x000f22000c1e9b00 */
[----:B------:R-:W-:-:S04]  /*09d0*/  IADD3 R48, P0, R5, UR18, RZ ;  /* 0x0000001205307c10 */ /* 0x000fc8000ff1e0ff */
[----:B------:R-:W-:-:S06]  /*09e0*/  IADD3.X R49, R2, UR19, RZ, P0, !PT ;  /* 0x0000001302317c10 */ /* 0x000fcc00087fe4ff */
[----:B------:R-:W4:Y:S01]  /*09f0*/  LDG.E.64.CONSTANT R48, desc[UR12][R48.64] ;  /* 0x0000000c30307981 */ /* 0x000f22000c1e9b00 */
[----:B------:R-:W-:-:S04]  /*0a00*/  IADD3 R3, R11, 0x2800, RZ ;  /* 0x000028000b037810 */ /* 0x000fc80007ffe0ff */
[----:B------:R-:W-:Y:S01]  /*0a10*/  IADD3 R3, P0, R3, R86, RZ ;  /* 0x0000005603037210 */ /* 0x000fe20007f1e0ff */
[----:B------:R-:W-:Y:S03]  /*0a20*/  STL [R1+0x24], R5 ;  /* 0x0000240501007387 */ /* 0x000fe60000100800 */
[----:B------:R-:W-:Y:S02]  /*0a30*/  IADD3.X R0, RZ, R15, RZ, P0, !PT ;  /* 0x0000000fff007210 */ /* 0x000fe400007fe4ff */
[C---:B------:R-:W-:Y:S01]  /*0a40*/  SHF.L.U32 R54, R3.reuse, 0x1, RZ ;  /* 0x0000000103367819 */ /* 0x040fe200000006ff */
[----:B------:R-:W-:Y:S01]  /*0a50*/  STL [R1+0x28], R2 ;  /* 0x0000280201007387 */ /* 0x000fe20000100800 */
[----:B------:R-:W-:Y:S02]  /*0a60*/  SHF.L.U64.HI R27, R3, 0x1, R0 ;  /* 0x00000001031b7819 */ /* 0x000fe40000010200 */
[----:B------:R-:W-:-:S04]  /*0a70*/  IADD3 R50, P0, R54, UR10, RZ ;  /* 0x0000000a36327c10 */ /* 0x000fc8000ff1e0ff */
[----:B------:R-:W-:Y:S02]  /*0a80*/  IADD3.X R51, R27, UR11, RZ, P0, !PT ;  /* 0x0000000b1b337c10 */ /* 0x000fe400087fe4ff */
[----:B------:R-:W-:-:S04]  /*0a90*/  IADD3 R52, P0, R8, UR18, RZ ;  /* 0x0000001208347c10 */ /* 0x000fc8000ff1e0ff */
[----:B------:R-:W-:Y:S01]  /*0aa0*/  IADD3.X R53, R6, UR19, RZ, P0, !PT ;  /* 0x0000001306357c10 */ /* 0x000fe200087fe4ff */
[----:B------:R-:W4:Y:S05]  /*0ab0*/  LDG.E.64.CONSTANT R50, desc[UR12][R50.64] ;  /* 0x0000000c32327981 */ /* 0x000f2a000c1e9b00 */
[----:B------:R-:W4:Y:S04]  /*0ac0*/  LDG.E.64.CONSTANT R52, desc[UR12][R52.64] ;  /* 0x0000000c34347981 */ /* 0x000f28000c1e9b00 */
[----:B------:R-:W-:Y:S04]  /*0ad0*/  STL [R1+0x1c], R8 ;  /* 0x00001c0801007387 */ /* 0x000fe80000100800 */
[----:B------:R-:W-:Y:S04]  /*0ae0*/  STL [R1+0x20], R6 ;  /* 0x0000200601007387 */ /* 0x000fe80000100800 */
[----:B------:R0:W-:Y:S04]  /*0af0*/  STL [R1+0x14], R54 ;  /* 0x0000143601007387 */ /* 0x0001e80000100800 */
[----:B------:R-:W-:Y:S01]  /*0b00*/  STL [R1+0x18], R27 ;  /* 0x0000181b01007387 */ /* 0x000fe20000100800 */
[----:B------:R-:W-:Y:S01]  /*0b10*/  HFMA2.MMA R20, -RZ, RZ, 0, 2.384185791015625e-06 ;  /* 0x00000028ff147435 */ /* 0x000fe200000001ff */
[----:B------:R-:W-:-:S09]  /*0b20*/  IADD3 R55, R11, 0x4600, RZ ;  /* 0x000046000b377810 */ /* 0x000fd20007ffe0ff */
[----:B------:R-:W-:Y:S01]  /*0b30*/  IMAD R9, R9, R20, UR8 ;  /* 0x0000000809097e24 */ /* 0x000fe2000f8e0214 */
[----:B0-----:R-:W-:Y:S01]  /*0b40*/  IADD3 R54, P2, R54, UR18, RZ ;  /* 0x0000001236367c10 */ /* 0x001fe2000ff5e0ff */
[----:B--2---:R-:W-:-:S06]  /*0b50*/  FADD.FTZ R2, R31, UR15 ;  /* 0x0000000f1f027e21 */ /* 0x004fcc0008010000 */
[----:B------:R-:W0:Y:S01]  /*0b60*/  MUFU.RSQ R2, R2 ;  /* 0x0000000200027308 */ /* 0x000e220000001400 */
[----:B---3--:R-:W-:Y:S01]  /*0b70*/  STL [R1+0x50], R32 ;  /* 0x0000502001007387 */ /* 0x008fe20000100800 */
[----:B----4-:R-:W-:Y:S02]  /*0b80*/  SHF.L.U32 R5, R34, 0x10, RZ ;  /* 0x0000001022057819 */ /* 0x010fe400000006ff */
[----:B------:R-:W-:-:S03]  /*0b90*/  SHF.L.U32 R7, R35, 0x10, RZ ;  /* 0x0000001023077819 */ /* 0x000fc600000006ff */
[C---:B------:R-:W-:Y:S01]  /*0ba0*/  FADD.FTZ R5, -R30.reuse, R5 ;  /* 0x000000051e057221 */ /* 0x040fe20000010100 */
[----:B------:R-:W-:Y:S01]  /*0bb0*/  STL [R1+0x54], R33 ;  /* 0x0000542101007387 */ /* 0x000fe20000100800 */
[----:B------:R-:W-:Y:S02]  /*0bc0*/  FADD.FTZ R7, -R30, R7 ;  /* 0x000000071e077221 */ /* 0x000fe40000010100 */
[----:B0-----:R-:W-:Y:S01]  /*0bd0*/  FMUL.FTZ R83, R2, R5 ;  /* 0x0000000502537220 */ /* 0x001fe20000410000 */
[C---:B------:R-:W-:Y:S01]  /*0be0*/  SHF.L.U32 R88, R36.reuse, 0x10, RZ ;  /* 0x0000001024587819 */ /* 0x040fe200000006ff */
[----:B------:R0:W-:Y:S01]  /*0bf0*/  STL [R1+0x58], R36 ;  /* 0x0000582401007387 */ /* 0x0001e20000100800 */
[----:B------:R-:W-:Y:S02]  /*0c00*/  PRMT R21, R36, 0x7632, R21 ;  /* 0x0000763224157816 */ /* 0x000fe40000000015 */
[----:B------:R-:W-:Y:S01]  /*0c10*/  SHF.L.U32 R5, R38, 0x10, RZ ;  /* 0x0000001026057819 */ /* 0x000fe200000006ff */
[----:B------:R-:W-:Y:S01]  /*0c20*/  FMUL.FTZ R82, R2, R7 ;  /* 0x0000000702527220 */ /* 0x000fe20000410000 */
[----:B------:R-:W-:-:S02]  /*0c30*/  SHF.L.U32 R3, R33, 0x10, RZ ;  /* 0x0000001021037819 */ /* 0x000fc400000006ff */
[----:B0-----:R-:W-:Y:S01]  /*0c40*/  SHF.L.U32 R36, R37, 0x10, RZ ;  /* 0x0000001025247819 */ /* 0x001fe200000006ff */
[----:B------:R-:W-:Y:S01]  /*0c50*/  FADD.FTZ R5, -R30, R5 ;  /* 0x000000051e057221 */ /* 0x000fe20000010100 */
[----:B------:R-:W-:Y:S02]  /*0c60*/  PRMT R4, R34, 0x7632, R4 ;  /* 0x0000763222047816 */ /* 0x000fe40000000004 */
[----:B------:R-:W-:Y:S01]  /*0c70*/  SHF.L.U32 R7, R39, 0x10, RZ ;  /* 0x0000001027077819 */ /* 0x000fe200000006ff */
[----:B------:R-:W-:Y:S01]  /*0c80*/  FFMA.FTZ R58, R82, R3, R36 ;  /* 0x00000003523a7223 */ /* 0x000fe20000010024 */
[----:B------:R-:W-:Y:S01]  /*0c90*/  FMUL.FTZ R81, R2, R5 ;  /* 0x0000000502517220 */ /* 0x000fe20000410000 */
[----:B------:R-:W-:Y:S02]  /*0ca0*/  SHF.L.U32 R5, R4, 0x10, RZ ;  /* 0x0000001004057819 */ /* 0x000fe400000006ff */
[----:B------:R-:W-:Y:S01]  /*0cb0*/  FMUL.FTZ R13, R58, -1.4426950216293334961 ;  /* 0xbfb8aa3b3a0d7820 */ /* 0x000fe20000410000 */
[C---:B------:R-:W-:Y:S01]  /*0cc0*/  FADD.FTZ R17, -R30.reuse, R7 ;  /* 0x000000071e117221 */ /* 0x040fe20000010100 */
[----:B------:R-:W-:Y:S01]  /*0cd0*/  PRMT R4, R35, 0x7632, R4 ;  /* 0x0000763223047816 */ /* 0x000fe20000000004 */
[----:B------:R-:W-:Y:S01]  /*0ce0*/  FADD.FTZ R5, -R30, R5 ;  /* 0x000000051e057221 */ /* 0x000fe20000010100 */
[----:B------:R-:W-:Y:S01]  /*0cf0*/  PRMT R69, R32, 0x7632, R69 ;  /* 0x0000763220457816 */ /* 0x000fe20000000045 */
[----:B------:R-:W-:Y:S01]  /*0d00*/  FMUL.FTZ R80, R2, R17 ;  /* 0x0000001102507220 */ /* 0x000fe20000410000 */
[----:B------:R-:W0:Y:S01]  /*0d10*/  MUFU.EX2 R13, R13 ;  /* 0x0000000d000d7308 */ /* 0x000e220000000800 */
[----:B------:R-:W-:Y:S01]  /*0d20*/  SHF.L.U32 R17, R4, 0x10, RZ ;  /* 0x0000001004117819 */ /* 0x000fe200000006ff */
[----:B------:R-:W-:Y:S01]  /*0d30*/  FMUL.FTZ R66, R2, R5 ;  /* 0x0000000502427220 */ /* 0x000fe20000410000 */
[----:B------:R-:W-:-:S02]  /*0d40*/  SHF.L.U32 R69, R69, 0x10, RZ ;  /* 0x0000001045457819 */ /* 0x000fc400000006ff */
[----:B------:R-:W-:Y:S01]  /*0d50*/  SHF.L.U32 R21, R21, 0x10, RZ ;  /* 0x0000001015157819 */ /* 0x000fe200000006ff */
[----:B------:R-:W-:-:S04]  /*0d60*/  FADD.FTZ R17, -R30, R17 ;  /* 0x000000111e117221 */ /* 0x000fc80000010100 */
[----:B------:R-:W-:Y:S01]  /*0d70*/  FFMA.FTZ R5, R66, R69, R21 ;  /* 0x0000004542057223 */ /* 0x000fe20000010015 */
[----:B------:R-:W-:-:S03]  /*0d80*/  FMUL.FTZ R8, R2, R17 ;  /* 0x0000001102087220 */ /* 0x000fc60000410000 */
[----:B------:R-:W-:Y:S01]  /*0d90*/  FMUL.FTZ R17, R5, -1.4426950216293334961 ;  /* 0xbfb8aa3b05117820 */ /* 0x000fe20000410000 */
[----:B------:R-:W-:Y:S02]  /*0da0*/  SHF.L.U32 R0, R32, 0x10, RZ ;  /* 0x0000001020007819 */ /* 0x000fe400000006ff */
[----:B------:R-:W-:Y:S01]  /*0db0*/  PRMT R68, R33, 0x7632, R68 ;  /* 0x0000763221447816 */ /* 0x000fe20000000044 */
[----:B0-----:R-:W-:Y:S01]  /*0dc0*/  FADD.FTZ R13, R13, 1 ;  /* 0x3f8000000d0d7421 */ /* 0x001fe20000010000 */
[----:B------:R-:W-:Y:S01]  /*0dd0*/  LEA R33, R10, R9, 0x3 ;  /* 0x000000090a217211 */ /* 0x000fe200078e18ff */
[----:B------:R-:W0:Y:S01]  /*0de0*/  MUFU.EX2 R17, R17 ;  /* 0x0000001100117308 */ /* 0x000e220000000800 */
[----:B------:R-:W-:Y:S02]  /*0df0*/  IADD3 R9, R11, 0x3200, RZ ;  /* 0x000032000b097810 */ /* 0x000fe40007ffe0ff */
[----:B------:R-:W-:Y:S01]  /*0e00*/  PRMT R87, R37, 0x7632, R87 ;  /* 0x0000763225577816 */ /* 0x000fe20000000057 */
[----:B------:R-:W-:Y:S01]  /*0e10*/  FFMA.FTZ R60, R83, R0, R88 ;  /* 0x00000000533c7223 */ /* 0x000fe20000010058 */
[----:B------:R-:W-:-:S02]  /*0e20*/  IADD3 R31, R11, 0x3c00, RZ ;  /* 0x00003c000b1f7810 */ /* 0x000fc40007ffe0ff */
[-C--:B------:R-:W-:Y:S02]  /*0e30*/  IADD3 R10, P1, R9, R86.reuse, RZ ;  /* 0x00000056090a7210 */ /* 0x080fe40007f3e0ff */
[----:B------:R-:W-:Y:S01]  /*0e40*/  PRMT R11, R38, 0x7632, R11 ;  /* 0x00007632260b7816 */ /* 0x000fe2000000000b */
[----:B------:R-:W-:Y:S01]  /*0e50*/  MUFU.RCP R13, R13 ;  /* 0x0000000d000d7308 */ /* 0x000fe20000001000 */
[----:B------:R-:W-:Y:S02]  /*0e60*/  SHF.L.U32 R68, R68, 0x10, RZ ;  /* 0x0000001044447819 */ /* 0x000fe400000006ff */
[----:B------:R-:W-:Y:S01]  /*0e70*/  SHF.L.U32 R87, R87, 0x10, RZ ;  /* 0x0000001057577819 */ /* 0x000fe200000006ff */
[----:B------:R-:W-:Y:S01]  /*0e80*/  FMUL.FTZ R18, R60, -1.4426950216293334961 ;  /* 0xbfb8aa3b3c127820 */ /* 0x000fe20000410000 */
[----:B------:R-:W-:Y:S02]  /*0e90*/  IADD3 R9, P0, R31, R86, RZ ;  /* 0x000000561f097210 */ /* 0x000fe40007f1e0ff */
[----:B------:R-:W-:-:S02]  /*0ea0*/  IADD3.X R57, RZ, R15, RZ, P1, !PT ;  /* 0x0000000fff397210 */ /* 0x000fc40000ffe4ff */
[----:B------:R-:W-:Y:S01]  /*0eb0*/  SHF.L.U32 R31, R11, 0x10, RZ ;  /* 0x000000100b1f7819 */ /* 0x000fe200000006ff */
[----:B------:R-:W-:Y:S01]  /*0ec0*/  FFMA.FTZ R14, R8, R68, R87 ;  /* 0x00000044080e7223 */ /* 0x000fe20000010057 */
[----:B------:R-:W-:Y:S01]  /*0ed0*/  PRMT R11, R39, 0x7632, R11 ;  /* 0x00007632270b7816 */ /* 0x000fe2000000000b */
[----:B------:R-:W1:Y:S01]  /*0ee0*/  MUFU.EX2 R18, R18 ;  /* 0x0000001200127308 */ /* 0x000e620000000800 */
[----:B------:R-:W-:Y:S01]  /*0ef0*/  SHF.L.U64.HI R63, R10, 0x1, R57 ;  /* 0x000000010a3f7819 */ /* 0x000fe20000010239 */
[----:B------:R-:W-:Y:S01]  /*0f00*/  FMUL.FTZ R12, R14, -1.4426950216293334961 ;  /* 0xbfb8aa3b0e0c7820 */ /* 0x000fe20000410000 */
[----:B------:R-:W-:Y:S01]  /*0f10*/  SHF.L.U32 R57, R11, 0x10, RZ ;  /* 0x000000100b397819 */ /* 0x000fe200000006ff */
[----:B0-----:R-:W-:Y:S01]  /*0f20*/  FADD.FTZ R17, R17, 1 ;  /* 0x3f80000011117421 */ /* 0x001fe20000010000 */
[----:B------:R-:W-:Y:S01]  /*0f30*/  IADD3 R86, P1, R55, R86, RZ ;  /* 0x0000005637567210 */ /* 0x000fe20007f3e0ff */
[C---:B------:R-:W-:Y:S02]  /*0f40*/  FADD.FTZ R55, -R30.reuse, R31 ;  /* 0x0000001f1e377221 */ /* 0x040fe40000010100 */
[----:B------:R-:W-:Y:S01]  /*0f50*/  FADD.FTZ R57, -R30, R57 ;  /* 0x000000391e397221 */ /* 0x000fe20000010100 */
[----:B------:R-:W0:Y:S01]  /*0f60*/  MUFU.EX2 R12, R12 ;  /* 0x0000000c000c7308 */ /* 0x000e220000000800 */
[----:B------:R-:W-:-:S04]  /*0f70*/  SHF.L.U32 R32, R10, 0x1, RZ ;  /* 0x000000010a207819 */ /* 0x000fc800000006ff */
[----:B------:R-:W-:-:S03]  /*0f80*/  IADD3 R56, P3, R32, UR10, RZ ;  /* 0x0000000a20387c10 */ /* 0x000fc6000ff7e0ff */
[----:B------:R2:W-:Y:S01]  /*0f90*/  MUFU.RCP R31, R17 ;  /* 0x00000011001f7308 */ /* 0x0005e20000001000 */
[----:B------:R-:W-:Y:S01]  /*0fa0*/  FMUL.FTZ R11, R2, R55 ;  /* 0x00000037020b7220 */ /* 0x000fe20000410000 */
[----:B------:R-:W-:Y:S01]  /*0fb0*/  IADD3.X R55, R27, UR19, RZ, P2, !PT ;  /* 0x000000131b377c10 */ /* 0x000fe200097fe4ff */
[----:B-1----:R-:W-:Y:S01]  /*0fc0*/  FADD.FTZ R18, R18, 1 ;  /* 0x3f80000012127421 */ /* 0x002fe20000010000 */
[----:B--2---:R-:W-:Y:S01]  /*0fd0*/  FMUL.FTZ R17, R2, R57 ;  /* 0x0000003902117220 */ /* 0x004fe20000410000 */
[----:B------:R-:W-:-:S03]  /*0fe0*/  FADD.FTZ R57, -R13, 1 ;  /* 0x3f8000000d397421 */ /* 0x000fc60000010100 */
[----:B------:R-:W2:Y:S01]  /*0ff0*/  LDG.E.64.CONSTANT R54, desc[UR12][R54.64] ;  /* 0x0000000c36367981 */ /* 0x000ea2000c1e9b00 */
[----:B------:R-:W-:Y:S01]  /*1000*/  FFMA.FTZ R58, R58, R57, 1 ;  /* 0x3f8000003a3a7423 */ /* 0x000fe20000010039 */
[----:B------:R-:W-:Y:S01]  /*1010*/  IADD3.X R57, R63, UR11, RZ, P3, !PT ;  /* 0x0000000b3f397c10 */ /* 0x000fe20009ffe4ff */
[----:B------:R1:W3:Y:S01]  /*1020*/  MUFU.RCP R19, R18 ;  /* 0x0000001200137308 */ /* 0x0002e20000001000 */
[----:B0-----:R-:W-:-:S04]  /*1030*/  FADD.FTZ R20, R12, 1 ;  /* 0x3f8000000c147421 */ /* 0x001fc80000010000 */
[----:B------:R-:W4:Y:S01]  /*1040*/  LDG.E.64.CONSTANT R56, desc[UR12][R56.64] ;  /* 0x0000000c38387981 */ /* 0x000f22000c1e9b00 */
[----:B------:R-:W-:Y:S01]  /*1050*/  FFMA.FTZ R7, R0, R81, R88 ;  /* 0x0000005100077223 */ /* 0x000fe20000010058 */
[----:B------:R-:W-:Y:S01]  /*1060*/  FFMA.FTZ R6, R3, R80, R36 ;  /* 0x0000005003067223 */ /* 0x000fe20000010024 */
[----:B------:R-:W0:Y:S01]  /*1070*/  MUFU.RCP R20, R20 ;  /* 0x0000001400147308 */ /* 0x000e220000001000 */
[----:B------:R-:W-:Y:S01]  /*1080*/  FFMA.FTZ R10, R69, R11, R21 ;  /* 0x0000000b450a7223 */ /* 0x000fe20000010015 */
[----:B------:R-:W-:Y:S01]  /*1090*/  FMUL.FTZ R16, R7, -1.4426950216293334961 ;  /* 0xbfb8aa3b07107820 */ /* 0x000fe20000410000 */
[----:B------:R-:W-:Y:S02]  /*10a0*/  FMUL.FTZ R4, R6, -1.4426950216293334961 ;  /* 0xbfb8aa3b06047820 */ /* 0x000fe40000410000 */
[----:B-1----:R-:W-:-:S03]  /*10b0*/  FMUL.FTZ R18, R10, -1.4426950216293334961 ;  /* 0xbfb8aa3b0a127820 */ /* 0x002fc60000410000 */
[----:B------:R-:W1:Y:S01]  /*10c0*/  MUFU.EX2 R16, R16 ;  /* 0x0000001000107308 */ /* 0x000e620000000800 */
[----:B---3--:R-:W-:Y:S01]  /*10d0*/  FADD.FTZ R59, -R19, 1 ;  /* 0x3f800000133b7421 */ /* 0x008fe20000010100 */
[----:B------:R-:W-:-:S03]  /*10e0*/  FFMA.FTZ R12, R68, R17, R87 ;  /* 0x00000011440c7223 */ /* 0x000fc60000010057 */
[----:B------:R-:W-:-:S03]  /*10f0*/  FFMA.FTZ R60, R60, R59, 1 ;  /* 0x3f8000003c3c7423 */ /* 0x000fc6000001003b */
[----:B------:R-:W3:Y:S01]  /*1100*/  MUFU.EX2 R4, R4 ;  /* 0x0000000400047308 */ /* 0x000ee20000000800 */
[----:B------:R-:W-:Y:S01]  /*1110*/  FADD.FTZ R61, -R31, 1 ;  /* 0x3f8000001f3d7421 */ /* 0x000fe20000010100 */
[----:B------:R-:W-:Y:S01]  /*1120*/  FMUL.FTZ R60, R19, R60 ;  /* 0x0000003c133c7220 */ /* 0x000fe20000410000 */
[----:B------:R-:W-:-:S05]  /*1130*/  FMUL.FTZ R59, R12, -1.4426950216293334961 ;  /* 0xbfb8aa3b0c3b7820 */ /* 0x000fca0000410000 */
[----:B------:R-:W3:Y:S01]  /*1140*/  MUFU.EX2 R18, R18 ;  /* 0x0000001200127308 */ /* 0x000ee20000000800 */
[----:B0-----:R-:W-:Y:S01]  /*1150*/  FADD.FTZ R19, -R20, 1 ;  /* 0x3f80000014137421 */ /* 0x001fe20000010100 */
[----:B------:R-:W-:-:S03]  /*1160*/  FFMA.FTZ R62, R5, R61, 1 ;  /* 0x3f800000053e7423 */ /* 0x000fc6000001003d */
[----:B------:R-:W-:Y:S01]  /*1170*/  FFMA.FTZ R61, R14, R19, 1 ;  /* 0x3f8000000e3d7423 */ /* 0x000fe20000010013 */
[----:B------:R-:W-:Y:S01]  /*1180*/  SHF.L.U32 R19, R40, 0x10, RZ ;  /* 0x0000001028137819 */ /* 0x000fe200000006ff */
[----:B-1----:R-:W-:Y:S01]  /*1190*/  FADD.FTZ R16, R16, 1 ;  /* 0x3f80000010107421 */ /* 0x002fe20000010000 */
[----:B------:R-:W0:Y:S01]  /*11a0*/  MUFU.EX2 R59, R59 ;  /* 0x0000003b003b7308 */ /* 0x000e220000000800 */
[----:B---3--:R-:W-:Y:S01]  /*11b0*/  FADD.FTZ R14, R4, 1 ;  /* 0x3f800000040e7421 */ /* 0x008fe20000010000 */
[----:B------:R-:W-:Y:S01]  /*11c0*/  FMUL.FTZ R5, R13, R58 ;  /* 0x0000003a0d057220 */ /* 0x000fe20000410000 */
[----:B------:R-:W-:Y:S01]  /*11d0*/  FMUL.FTZ R4, R19, R60 ;  /* 0x0000003c13047220 */ /* 0x000fe20000410000 */
[----:B------:R-:W-:Y:S02]  /*11e0*/  PRMT R58, R40, 0x7632, R58 ;  /* 0x00007632283a7816 */ /* 0x000fe4000000003a */
[----:B------:R-:W-:Y:S02]  /*11f0*/  PRMT R19, R41, 0x7632, R19 ;  /* 0x0000763229137816 */ /* 0x000fe40000000013 */
[----:B------:R1:W3:Y:S01]  /*1200*/  MUFU.RCP R13, R16 ;  /* 0x00000010000d7308 */ /* 0x0002e20000001000 */
[----:B------:R-:W-:Y:S01]  /*1210*/  SHF.L.U32 R58, R58, 0x10, RZ ;  /* 0x000000103a3a7819 */ /* 0x000fe200000006ff */
[----:B------:R-:W-:Y:S01]  /*1220*/  FMUL.FTZ R31, R31, R62 ;  /* 0x0000003e1f1f7220 */ /* 0x000fe20000410000 */
[----:B------:R-:W-:Y:S01]  /*1230*/  SHF.L.U32 R19, R19, 0x10, RZ ;  /* 0x0000001013137819 */ /* 0x000fe200000006ff */
[----:B------:R-:W-:Y:S01]  /*1240*/  FMUL.FTZ R20, R20, R61 ;  /* 0x0000003d14147220 */ /* 0x000fe20000410000 */
[----:B-1----:R-:W-:-:S03]  /*1250*/  FADD.FTZ R16, R18, 1 ;  /* 0x3f80000012107421 */ /* 0x002fc60000010000 */
[----:B------:R-:W1:Y:S01]  /*1260*/  MUFU.RCP R14, R14 ;  /* 0x0000000e000e7308 */ /* 0x000e620000001000 */
[----:B------:R-:W-:Y:S01]  /*1270*/  SHF.L.U32 R18, R41, 0x10, RZ ;  /* 0x0000001029127819 */ /* 0x000fe200000006ff */
[----:B------:R-:W-:Y:S01]  /*1280*/  FMUL.FTZ R60, R0, R4 ;  /* 0x00000004003c7220 */ /* 0x000fe20000410000 */
[----:B------:R-:W-:Y:S01]  /*1290*/  FMUL.FTZ R58, R58, R31 ;  /* 0x0000001f3a3a7220 */ /* 0x000fe20000410000 */
[----:B------:R-:W-:Y:S01]  /*12a0*/  FMUL.FTZ R19, R19, R20 ;  /* 0x0000001413137220 */ /* 0x000fe20000410000 */
[----:B------:R-:W-:-:S03]  /*12b0*/  FFMA.FTZ R20, R0, R4, RZ ;  /* 0x0000000400147223 */ /* 0x000fc600000100ff */
[----:B------:R-:W1:Y:S01]  /*12c0*/  MUFU.RCP R16, R16 ;  /* 0x0000001000107308 */ /* 0x000e620000001000 */
[----:B------:R-:W-:Y:S01]  /*12d0*/  FMUL.FTZ R5, R18, R5 ;  /* 0x0000000512057220 */ /* 0x000fe20000410000 */
[----:B------:R-:W-:Y:S01]  /*12e0*/  FFMA.FTZ R31, R83, R60, RZ ;  /* 0x0000003c531f7223 */ /* 0x000fe200000100ff */
[----:B0-----:R-:W-:Y:S01]  /*12f0*/  FADD.FTZ R18, R59, 1 ;  /* 0x3f8000003b127421 */ /* 0x001fe20000010000 */
[CC--:B------:R-:W-:Y:S01]  /*1300*/  FMUL.FTZ R60, R69.reuse, R58.reuse ;  /* 0x0000003a453c7220 */ /* 0x0c0fe20000410000 */
[----:B------:R-:W-:Y:S01]  /*1310*/  FFMA.FTZ R20, R69, R58, R20 ;  /* 0x0000003a45147223 */ /* 0x000fe20000010014 */
[CC--:B------:R-:W-:Y:S01]  /*1320*/  FMUL.FTZ R59, R3.reuse, R5.reuse ;  /* 0x00000005033b7220 */ /* 0x0c0fe20000410000 */
[----:B------:R-:W-:Y:S01]  /*1330*/  FADD.FTZ R89, R58, R25 ;  /* 0x000000193a597221 */ /* 0x000fe20000010000 */
[----:B------:R-:W-:Y:S01]  /*1340*/  FFMA.FTZ R31, R66, R60, R31 ;  /* 0x0000003c421f7223 */ /* 0x000fe2000001001f */
[----:B------:R-:W0:Y:S01]  /*1350*/  MUFU.RCP R18, R18 ;  /* 0x0000001200127308 */ /* 0x000e220000001000 */
[----:B------:R-:W-:Y:S01]  /*1360*/  FFMA.FTZ R25, R3, R5, R20 ;  /* 0x0000000503197223 */ /* 0x000fe20000010014 */
[----:B---3--:R-:W-:Y:S01]  /*1370*/  FADD.FTZ R20, -R13, 1 ;  /* 0x3f8000000d147421 */ /* 0x008fe20000010100 */
[----:B------:R-:W-:Y:S01]  /*1380*/  FFMA.FTZ R59, R82, R59, R31 ;  /* 0x0000003b523b7223 */ /* 0x000fe2000001001f */
[----:B------:R-:W-:Y:S01]  /*1390*/  FADD.FTZ R31, R19, R29 ;  /* 0x0000001d131f7221 */ /* 0x000fe20000010000 */
[----:B-1----:R-:W-:Y:S01]  /*13a0*/  FADD.FTZ R61, -R14, 1 ;  /* 0x3f8000000e3d7421 */ /* 0x002fe20000010100 */
[----:B------:R-:W-:Y:S01]  /*13b0*/  FMUL.FTZ R29, R68, R19 ;  /* 0x00000013441d7220 */ /* 0x000fe20000410000 */
[----:B------:R-:W-:Y:S01]  /*13c0*/  FFMA.FTZ R20, R7, R20, 1 ;  /* 0x3f80000007147423 */ /* 0x000fe20000010014 */
[----:B------:R-:W-:Y:S01]  /*13d0*/  FADD.FTZ R7, -R16, 1 ;  /* 0x3f80000010077421 */ /* 0x000fe20000010100 */
[----:B------:R-:W-:Y:S01]  /*13e0*/  FFMA.FTZ R61, R6, R61, 1 ;  /* 0x3f800000063d7423 */ /* 0x000fe2000001003d */
[----:B------:R-:W-:Y:S01]  /*13f0*/  FFMA.FTZ R29, R8, R29, R59 ;  /* 0x0000001d081d7223 */ /* 0x000fe2000001003b */
[----:B------:R-:W-:Y:S01]  /*1400*/  FMUL.FTZ R6, R13, R20 ;  /* 0x000000140d067220 */ /* 0x000fe20000410000 */
[----:B------:R-:W-:Y:S01]  /*1410*/  SHF.L.U32 R59, R42, 0x10, RZ ;  /* 0x000000102a3b7819 */ /* 0x000fe200000006ff */
[----:B------:R-:W-:Y:S01]  /*1420*/  FFMA.FTZ R13, R10, R7, 1 ;  /* 0x3f8000000a0d7423 */ /* 0x000fe20000010007 */
[----:B------:R-:W-:Y:S01]  /*1430*/  FMUL.FTZ R7, R14, R61 ;  /* 0x0000003d0e077220 */ /* 0x000fe20000410000 */
[----:B------:R-:W-:-:S02]  /*1440*/  FFMA.FTZ R79, R8, R19, R28 ;  /* 0x00000013084f7223 */ /* 0x000fc4000001001c */
[----:B------:R-:W-:Y:S01]  /*1450*/  FMUL.FTZ R14, R16, R13 ;  /* 0x0000000d100e7220 */ /* 0x000fe20000410000 */
[----:B------:R-:W-:Y:S01]  /*1460*/  FADD.FTZ R59, -R30, R59 ;  /* 0x0000003b1e3b7221 */ /* 0x000fe20000010100 */
[C---:B------:R-:W-:Y:S01]  /*1470*/  SHF.L.U32 R13, R43.reuse, 0x10, RZ ;  /* 0x000000102b0d7819 */ /* 0x040fe200000006ff */
[----:B------:R-:W-:Y:S01]  /*1480*/  FFMA.FTZ R25, R68, R19, R25 ;  /* 0x0000001344197223 */ /* 0x000fe20000010019 */
[----:B0-----:R-:W-:Y:S01]  /*1490*/  FADD.FTZ R19, -R18, 1 ;  /* 0x3f80000012137421 */ /* 0x001fe20000010100 */
[----:B------:R-:W-:Y:S01]  /*14a0*/  PRMT R8, R42, 0x7632, R8 ;  /* 0x000076322a087816 */ /* 0x000fe20000000008 */
[----:B------:R-:W-:Y:S01]  /*14b0*/  FMUL.FTZ R78, R2, R59 ;  /* 0x0000003b024e7220 */ /* 0x000fe20000410000 */
[----:B------:R-:W-:Y:S01]  /*14c0*/  FADD.FTZ R77, -R30, R13 ;  /* 0x0000000d1e4d7221 */ /* 0x000fe20000010100 */
[----:B------:R-:W-:Y:S01]  /*14d0*/  PRMT R59, R43, 0x7632, R59 ;  /* 0x000076322b3b7816 */ /* 0x000fe2000000003b */
[----:B------:R-:W-:Y:S01]  /*14e0*/  FFMA.FTZ R19, R12, R19, 1 ;  /* 0x3f8000000c137423 */ /* 0x000fe20000010013 */
[----:B------:R-:W-:Y:S01]  /*14f0*/  SHF.L.U32 R13, R8, 0x10, RZ ;  /* 0x00000010080d7819 */ /* 0x000fe200000006ff */
[----:B------:R-:W-:Y:S01]  /*1500*/  FMUL.FTZ R77, R2, R77 ;  /* 0x0000004d024d7220 */ /* 0x000fe20000410000 */
[----:B------:R-:W-:Y:S01]  /*1510*/  SHF.L.U32 R59, R59, 0x10, RZ ;  /* 0x000000103b3b7819 */ /* 0x000fe200000006ff */
[----:B------:R-:W-:Y:S01]  /*1520*/  FMUL.FTZ R16, R18, R19 ;  /* 0x0000001312107220 */ /* 0x000fe20000410000 */
[----:B------:R-:W-:Y:S01]  /*1530*/  SHF.L.U32 R18, R45, 0x10, RZ ;  /* 0x000000102d127819 */ /* 0x000fe200000006ff */
[----:B------:R-:W-:Y:S01]  /*1540*/  FADD.FTZ R13, -R30, R13 ;  /* 0x0000000d1e0d7221 */ /* 0x000fe20000010100 */
[----:B------:R-:W-:Y:S01]  /*1550*/  PRMT R8, R44, 0x7632, R8 ;  /* 0x000076322c087816 */ /* 0x000fe20000000008 */
[----:B------:R-:W-:Y:S01]  /*1560*/  FFMA.FTZ R12, R3, R77, R36 ;  /* 0x0000004d030c7223 */ /* 0x000fe20000010024 */
[----:B------:R-:W-:Y:S01]  /*1570*/  FADD.FTZ R59, -R30, R59 ;  /* 0x0000003b1e3b7221 */ /* 0x000fe20000010100 */
[----:B------:R-:W-:Y:S01]  /*1580*/  FFMA.FTZ R19, R0, R78, R88 ;  /* 0x0000004e00137223 */ /* 0x000fe20000010058 */
[----:B------:R-:W-:Y:S01]  /*1590*/  FMUL.FTZ R13, R2, R13 ;  /* 0x0000000d020d7220 */ /* 0x000fe20000410000 */
[----:B------:R-:W-:Y:S01]  /*15a0*/  SHF.L.U32 R8, R8, 0x10, RZ ;  /* 0x0000001008087819 */ /* 0x000fe200000006ff */
[----:B------:R-:W-:Y:S01]  /*15b0*/  FMUL.FTZ R7, R18, R7 ;  /* 0x0000000712077220 */ /* 0x000fe20000410000 */
[----:B------:R-:W-:Y:S01]  /*15c0*/  FFMA.FTZ R66, R66, R58, R24 ;  /* 0x0000003a42427223 */ /* 0x000fe20000010018 */
[----:B------:R-:W-:Y:S01]  /*15d0*/  FMUL.FTZ R28, R12, -1.4426950216293334961 ;  /* 0xbfb8aa3b0c1c7820 */ /* 0x000fe20000410000 */
[----:B------:R-:W-:Y:S01]  /*15e0*/  IADD3.X R18, RZ, R15, RZ, P0, !PT ;  /* 0x0000000fff127210 */ /* 0x000fe200007fe4ff */
[----:B------:R-:W-:Y:S01]  /*15f0*/  FMUL.FTZ R24, R2, R59 ;  /* 0x0000003b02187220 */ /* 0x000fe20000410000 */
[----:B------:R-:W-:Y:S01]  /*1600*/  IADD3 R58, P0, R32, UR18, RZ ;  /* 0x00000012203a7c10 */ /* 0x000fe2000ff1e0ff */
[----:B------:R-:W-:Y:S01]  /*1610*/  FMUL.FTZ R60, R19, -1.4426950216293334961 ;  /* 0xbfb8aa3b133c7820 */ /* 0x000fe20000410000 */
[----:B------:R-:W-:Y:S01]  /*1620*/  SHF.L.U32 R61, R44, 0x10, RZ ;  /* 0x000000102c3d7819 */ /* 0x000fe200000006ff */
[----:B------:R-:W-:Y:S01]  /*1630*/  FFMA.FTZ R10, R69, R13, R21 ;  /* 0x0000000d450a7223 */ /* 0x000fe20000010015 */
[----:B------:R-:W-:Y:S01]  /*1640*/  FMUL.FTZ R14, R8, R14 ;  /* 0x0000000e080e7220 */ /* 0x000fe20000410000 */
[----:B------:R-:W-:Y:S01]  /*1650*/  FFMA.FTZ R8, R68, R24, R87 ;  /* 0x0000001844087223 */ /* 0x000fe20000010057 */
[----:B------:R-:W-:Y:S01]  /*1660*/  IADD3.X R59, R63, UR19, RZ, P0, !PT ;  /* 0x000000133f3b7c10 */ /* 0x000fe200087fe4ff */
[----:B------:R-:W0:Y:S01]  /*1670*/  MUFU.EX2 R28, R28 ;  /* 0x0000001c001c7308 */ /* 0x000e220000000800 */
[----:B------:R-:W-:Y:S01]  /*1680*/  FMUL.FTZ R6, R61, R6 ;  /* 0x000000063d067220 */ /* 0x000fe20000410000 */
[----:B------:R-:W-:Y:S01]  /*1690*/  FMUL.FTZ R20, R10, -1.4426950216293334961 ;  /* 0xbfb8aa3b0a147820 */ /* 0x000fe20000410000 */
[----:B------:R-:W-:-:S02]  /*16a0*/  PRMT R61, R45, 0x7632, R61 ;  /* 0x000076322d3d7816 */ /* 0x000fc4000000003d */
[----:B------:R-:W-:Y:S01]  /*16b0*/  SHF.L.U64.HI R27, R9, 0x1, R18 ;  /* 0x00000001091b7819 */ /* 0x000fe20000010212 */
[----:B------:R-:W-:Y:S01]  /*16c0*/  FMUL.FTZ R18, R8, -1.4426950216293334961 ;  /* 0xbfb8aa3b08127820 */ /* 0x000fe20000410000 */
[----:B------:R-:W-:Y:S01]  /*16d0*/  STL [R1+0x10], R63 ;  /* 0x0000103f01007387 */ /* 0x000fe20000100800 */
[----:B------:R-:W1:Y:S01]  /*16e0*/  MUFU.EX2 R60, R60 ;  /* 0x0000003c003c7308 */ /* 0x000e620000000800 */
[----:B------:R-:W-:Y:S02]  /*16f0*/  SHF.L.U32 R61, R61, 0x10, RZ ;  /* 0x000000103d3d7819 */ /* 0x000fe400000006ff */
[----:B------:R-:W3:Y:S04]  /*1700*/  LDG.E.64.CONSTANT R58, desc[UR12][R58.64] ;  /* 0x0000000c3a3a7981 */ /* 0x000ee8000c1e9b00 */
[----:B------:R0:W-:Y:S01]  /*1710*/  STL [R1+0xc], R32 ;  /* 0x00000c2001007387 */ /* 0x0001e20000100800 */
[----:B------:R-:W1:Y:S01]  /*1720*/  MUFU.EX2 R20, R20 ;  /* 0x0000001400147308 */ /* 0x000e620000000800 */
[----:B------:R-:W-:Y:S01]  /*1730*/  FMUL.FTZ R16, R61, R16 ;  /* 0x000000103d107220 */ /* 0x000fe20000410000 */
[----:B------:R-:W-:Y:S01]  /*1740*/  FMUL.FTZ R61, R69, R14 ;  /* 0x0000000e453d7220 */ /* 0x000fe20000410000 */
[----:B0-----:R-:W-:Y:S01]  /*1750*/  SHF.L.U32 R32, R9, 0x1, RZ ;  /* 0x0000000109207819 */ /* 0x001fe200000006ff */
[----:B------:R-:W-:-:S04]  /*1760*/  FMUL.FTZ R9, R0, R6 ;  /* 0x0000000600097220 */ /* 0x000fc80000410000 */
[----:B------:R-:W0:Y:S01]  /*1770*/  MUFU.EX2 R18, R18 ;  /* 0x0000001200127308 */ /* 0x000e220000000800 */
[----:B------:R-:W-:Y:S01]  /*1780*/  FFMA.FTZ R29, R81, R9, R29 ;  /* 0x00000009511d7223 */ /* 0x000fe2000001001d */
[C---:B------:R-:W-:Y:S01]  /*1790*/  FFMA.FTZ R66, R11.reuse, R14, R66 ;  /* 0x0000000e0b427223 */ /* 0x040fe20000010042 */
[----:B------:R-:W-:Y:S01]  /*17a0*/  FADD.FTZ R62, R28, 1 ;  /* 0x3f8000001c3e7421 */ /* 0x000fe20000010000 */
[----:B------:R-:W-:Y:S01]  /*17b0*/  SHF.L.U32 R76, R46, 0x10, RZ ;  /* 0x000000102e4c7819 */ /* 0x000fe200000006ff */
[----:B------:R-:W-:Y:S01]  /*17c0*/  FFMA.FTZ R29, R11, R61, R29 ;  /* 0x0000003d0b1d7223 */ /* 0x000fe2000001001d */
[----:B------:R-:W-:Y:S01]  /*17d0*/  FFMA.FTZ R11, R0, R6, R25 ;  /* 0x00000006000b7223 */ /* 0x000fe20000010019 */
[-C--:B------:R-:W-:Y:S01]  /*17e0*/  FMUL.FTZ R28, R3, R7.reuse ;  /* 0x00000007031c7220 */ /* 0x080fe20000410000 */
[----:B-1----:R-:W-:Y:S01]  /*17f0*/  FADD.FTZ R9, R60, 1 ;  /* 0x3f8000003c097421 */ /* 0x002fe20000010000 */
[----:B------:R-:W-:Y:S01]  /*1800*/  IADD3 R60, P0, R32, UR10, RZ ;  /* 0x0000000a203c7c10 */ /* 0x000fe2000ff1e0ff */
[----:B------:R-:W1:Y:S01]  /*1810*/  MUFU.RCP R25, R62 ;  /* 0x0000003e00197308 */ /* 0x000e620000001000 */
[----:B------:R-:W-:Y:S01]  /*1820*/  FADD.FTZ R89, R89, R14 ;  /* 0x0000000e59597221 */ /* 0x000fe20000010000 */
[----:B------:R-:W-:Y:S01]  /*1830*/  FFMA.FTZ R11, R69, R14, R11 ;  /* 0x0000000e450b7223 */ /* 0x000fe2000001000b */
[----:B------:R-:W-:Y:S01]  /*1840*/  FFMA.FTZ R14, R80, R28, R29 ;  /* 0x0000001c500e7223 */ /* 0x000fe2000001001d */
[----:B------:R-:W-:Y:S01]  /*1850*/  FADD.FTZ R76, -R30, R76 ;  /* 0x0000004c1e4c7221 */ /* 0x000fe20000010100 */
[----:B------:R-:W-:Y:S01]  /*1860*/  PRMT R28, R46, 0x7632, R28 ;  /* 0x000076322e1c7816 */ /* 0x000fe2000000001c */
[----:B------:R-:W-:Y:S01]  /*1870*/  FADD.FTZ R20, R20, 1 ;  /* 0x3f80000014147421 */ /* 0x000fe20000010000 */
[----:B------:R-:W-:Y:S01]  /*1880*/  IADD3.X R61, R27, UR11, RZ, P0, !PT ;  /* 0x0000000b1b3d7c10 */ /* 0x000fe200087fe4ff */
[----:B------:R-:W-:Y:S01]  /*1890*/  FFMA.FTZ R11, R3, R7, R11 ;  /* 0x00000007030b7223 */ /* 0x000fe2000001000b */
[----:B------:R-:W-:Y:S01]  /*18a0*/  SHF.L.U32 R75, R47, 0x10, RZ ;  /* 0x000000102f4b7819 */ /* 0x000fe200000006ff */
[----:B0-----:R-:W-:Y:S01]  /*18b0*/  FADD.FTZ R29, R18, 1 ;  /* 0x3f800000121d7421 */ /* 0x001fe20000010000 */
[----:B------:R-:W-:Y:S01]  /*18c0*/  FMUL.FTZ R76, R2, R76 ;  /* 0x0000004c024c7220 */ /* 0x000fe20000410000 */
[----:B------:R-:W-:Y:S01]  /*18d0*/  SHF.L.U32 R18, R28, 0x10, RZ ;  /* 0x000000101c127819 */ /* 0x000fe200000006ff */
[----:B------:R-:W0:Y:S01]  /*18e0*/  MUFU.RCP R9, R9 ;  /* 0x0000000900097308 */ /* 0x000e220000001000 */
[CC--:B------:R-:W-:Y:S01]  /*18f0*/  FMUL.FTZ R28, R68.reuse, R16.reuse ;  /* 0x00000010441c7220 */ /* 0x0c0fe20000410000 */
[-C--:B------:R-:W-:Y:S01]  /*1900*/  FFMA.FTZ R79, R17, R16.reuse, R79 ;  /* 0x00000010114f7223 */ /* 0x080fe2000001004f */
[----:B------:R-:W-:Y:S01]  /*1910*/  FADD.FTZ R31, R31, R16 ;  /* 0x000000101f1f7221 */ /* 0x000fe20000010000 */
[----:B------:R-:W-:Y:S01]  /*1920*/  FFMA.FTZ R16, R68, R16, R11 ;  /* 0x0000001044107223 */ /* 0x000fe2000001000b */
[----:B------:R-:W-:Y:S01]  /*1930*/  FFMA.FTZ R11, R0, R76, R88 ;  /* 0x0000004c000b7223 */ /* 0x000fe20000010058 */
[----:B------:R-:W3:Y:S01]  /*1940*/  LDG.E.64.CONSTANT R60, desc[UR12][R60.64] ;  /* 0x0000000c3c3c7981 */ /* 0x000ee2000c1e9b00 */
[----:B------:R-:W-:Y:S01]  /*1950*/  FADD.FTZ R75, -R30, R75 ;  /* 0x0000004b1e4b7221 */ /* 0x000fe20000010100 */
[----:B------:R-:W0:Y:S01]  /*1960*/  MUFU.RCP R20, R20 ;  /* 0x0000001400147308 */ /* 0x000e220000001000 */
[----:B------:R-:W-:Y:S01]  /*1970*/  FFMA.FTZ R17, R17, R28, R14 ;  /* 0x0000001c11117223 */ /* 0x000fe2000001000e */
[----:B------:R-:W-:Y:S01]  /*1980*/  FMUL.FTZ R28, R11, -1.4426950216293334961 ;  /* 0xbfb8aa3b0b1c7820 */ /* 0x000fe20000410000 */
[----:B------:R-:W-:-:S05]  /*1990*/  FMUL.FTZ R75, R2, R75 ;  /* 0x0000004b024b7220 */ /* 0x000fca0000410000 */
[----:B------:R-:W0:Y:S01]  /*19a0*/  MUFU.RCP R29, R29 ;  /* 0x0000001d001d7308 */ /* 0x000e220000001000 */
[----:B-1----:R-:W-:Y:S01]  /*19b0*/  FADD.FTZ R62, -R25, 1 ;  /* 0x3f800000193e7421 */ /* 0x002fe20000010100 */
[----:B------:R-:W-:Y:S01]  /*19c0*/  FFMA.FTZ R14, R3, R75, R36 ;  /* 0x0000004b030e7223 */ /* 0x000fe20000010024 */
[----:B------:R-:W-:Y:S02]  /*19d0*/  FADD.FTZ R18, -R30, R18 ;  /* 0x000000121e127221 */ /* 0x000fe40000010100 */
[----:B------:R-:W-:-:S03]  /*19e0*/  FFMA.FTZ R62, R12, R62, 1 ;  /* 0x3f8000000c3e7423 */ /* 0x000fc6000001003e */
[----:B------:R-:W1:Y:S01]  /*19f0*/  MUFU.EX2 R28, R28 ;  /* 0x0000001c001c7308 */ /* 0x000e620000000800 */
[----:B------:R-:W-:Y:S01]  /*1a00*/  FMUL.FTZ R12, R14, -1.4426950216293334961 ;  /* 0xbfb8aa3b0e0c7820 */ /* 0x000fe20000410000 */
[----:B------:R-:W-:Y:S01]  /*1a10*/  FMUL.FTZ R18, R2, R18 ;  /* 0x0000001202127220 */ /* 0x000fe20000410000 */
[----:B0-----:R-:W-:Y:S01]  /*1a20*/  FADD.FTZ R63, -R9, 1 ;  /* 0x3f800000093f7421 */ /* 0x001fe20000010100 */
[----:B------:R-:W-:Y:S02]  /*1a30*/  FADD.FTZ R64, -R20, 1 ;  /* 0x3f80000014407421 */ /* 0x000fe40000010100 */
[----:B------:R-:W-:Y:S01]  /*1a40*/  FFMA.FTZ R65, R69, R18, R21 ;  /* 0x0000001245417223 */ /* 0x000fe20000010015 */
[----:B------:R-:W-:Y:S01]  /*1a50*/  FFMA.FTZ R19, R19, R63, 1 ;  /* 0x3f80000013137423 */ /* 0x000fe2000001003f */
[----:B------:R-:W0:Y:S01]  /*1a60*/  MUFU.EX2 R12, R12 ;  /* 0x0000000c000c7308 */ /* 0x000e220000000800 */
[----:B------:R-:W-:Y:S01]  /*1a70*/  FADD.FTZ R63, -R29, 1 ;  /* 0x3f8000001d3f7421 */ /* 0x000fe20000010100 */
[----:B------:R-:W-:Y:S01]  /*1a80*/  FFMA.FTZ R64, R10, R64, 1 ;  /* 0x3f8000000a407423 */ /* 0x000fe20000010040 */
[----:B------:R-:W-:-:S02]  /*1a90*/  FMUL.FTZ R10, R65, -1.4426950216293334961 ;  /* 0xbfb8aa3b410a7820 */ /* 0x000fc40000410000 */
[----:B------:R-:W-:Y:S01]  /*1aa0*/  FFMA.FTZ R63, R8, R63, 1 ;  /* 0x3f800000083f7423 */ /* 0x000fe2000001003f */
[----:B------:R-:W-:Y:S01]  /*1ab0*/  SHF.L.U32 R8, R48, 0x10, RZ ;  /* 0x0000001030087819 */ /* 0x000fe200000006ff */
[----:B------:R-:W-:Y:S01]  /*1ac0*/  FMUL.FTZ R64, R20, R64 ;  /* 0x0000004014407220 */ /* 0x000fe20000410000 */
[----:B------:R-:W-:Y:S01]  /*1ad0*/  FMUL.FTZ R19, R9, R19 ;  /* 0x0000001309137220 */ /* 0x000fe20000410000 */
[----:B------:R1:W0:Y:S01]  /*1ae0*/  MUFU.EX2 R20, R10 ;  /* 0x0000000a00147308 */ /* 0x0002220000000800 */
[----:B------:R-:W-:Y:S01]  /*1af0*/  FMUL.FTZ R9, R25, R62 ;  /* 0x0000003e19097220 */ /* 0x000fe20000410000 */
[----:B------:R-:W-:Y:S01]  /*1b00*/  SHF.L.U32 R62, R49, 0x10, RZ ;  /* 0x00000010313e7819 */ /* 0x000fe200000006ff */
[----:B------:R-:W-:Y:S01]  /*1b10*/  FMUL.FTZ R8, R8, R19 ;  /* 0x0000001308087220 */ /* 0x000fe20000410000 */
[----:B------:R-:W-:Y:S01]  /*1b20*/  PRMT R19, R48, 0x7632, R19 ;  /* 0x0000763230137816 */ /* 0x000fe20000000013 */
[----:B-1----:R-:W-:Y:S01]  /*1b30*/  FADD.FTZ R10, R28, 1 ;  /* 0x3f8000001c0a7421 */ /* 0x002fe20000010000 */
[----:B------:R-:W-:-:S04]  /*1b40*/  PRMT R28, R47, 0x7632, R28 ;  /* 0x000076322f1c7816 */ /* 0x000fc8000000001c */
[----:B------:R-:W-:Y:S01]  /*1b50*/  SHF.L.U32 R28, R28, 0x10, RZ ;  /* 0x000000101c1c7819 */ /* 0x000fe200000006ff */
[----:B------:R-:W-:Y:S01]  /*1b60*/  FMUL.FTZ R9, R62, R9 ;  /* 0x000000093e097220 */ /* 0x000fe20000410000 */
[----:B------:R-:W-:Y:S01]  /*1b70*/  SHF.L.U32 R19, R19, 0x10, RZ ;  /* 0x0000001013137819 */ /* 0x000fe200000006ff */
[----:B0-----:R-:W-:Y:S02]  /*1b80*/  FADD.FTZ R12, R12, 1 ;  /* 0x3f8000000c0c7421 */ /* 0x001fe40000010000 */
[----:B------:R-:W-:Y:S01]  /*1b90*/  FADD.FTZ R62, -R30, R28 ;  /* 0x0000001c1e3e7221 */ /* 0x000fe20000010100 */
[----:B------:R-:W-:Y:S01]  /*1ba0*/  FMUL.FTZ R28, R0, R8 ;  /* 0x00000008001c7220 */ /* 0x000fe20000410000 */
[----:B------:R-:W-:Y:S01]  /*1bb0*/  FMUL.FTZ R19, R19, R64 ;  /* 0x0000004013137220 */ /* 0x000fe20000410000 */
[----:B------:R0:W-:Y:S02]  /*1bc0*/  MUFU.RCP R70, R12 ;  /* 0x0000000c00467308 */ /* 0x0001e40000001000 */
[----:B------:R-:W-:Y:S01]  /*1bd0*/  FFMA.FTZ R17, R78, R28, R17 ;  /* 0x0000001c4e117223 */ /* 0x000fe20000010011 */
[-C--:B------:R-:W-:Y:S01]  /*1be0*/  FMUL.FTZ R28, R69, R19.reuse ;  /* 0x00000013451c7220 */ /* 0x080fe20000410000 */
[----:B0-----:R-:W-:Y:S01]  /*1bf0*/  FMUL.FTZ R12, R2, R62 ;  /* 0x0000003e020c7220 */ /* 0x001fe20000410000 */
[----:B------:R-:W-:-:S03]  /*1c00*/  FFMA.FTZ R66, R13, R19, R66 ;  /* 0x000000130d427223 */ /* 0x000fc60000010042 */
[----:B------:R-:W-:Y:S01]  /*1c10*/  FFMA.FTZ R64, R68, R12, R87 ;  /* 0x0000000c44407223 */ /* 0x000fe20000010057 */
[----:B------:R-:W-:-:S03]  /*1c20*/  FFMA.FTZ R17, R13, R28, R17 ;  /* 0x0000001c0d117223 */ /* 0x000fc60000010011 */
[----:B------:R-:W-:-:S06]  /*1c30*/  FMUL.FTZ R13, R64, -1.4426950216293334961 ;  /* 0xbfb8aa3b400d7820 */ /* 0x000fcc0000410000 */
[----:B------:R-:W0:Y:S01]  /*1c40*/  MUFU.EX2 R13, R13 ;  /* 0x0000000d000d7308 */ /* 0x000e220000000800 */
[----:B------:R-:W-:Y:S01]  /*1c50*/  FMUL.FTZ R25, R29, R63 ;  /* 0x0000003f1d197220 */ /* 0x000fe20000410000 */
[----:B------:R-:W-:Y:S01]  /*1c60*/  PRMT R29, R49, 0x7632, R29 ;  /* 0x00007632311d7816 */ /* 0x000fe2000000001d */
[----:B------:R-:W-:-:S03]  /*1c70*/  FADD.FTZ R20, R20, 1 ;  /* 0x3f80000014147421 */ /* 0x000fc60000010000 */
[----:B------:R-:W-:Y:S02]  /*1c80*/  SHF.L.U32 R29, R29, 0x10, RZ ;  /* 0x000000101d1d7819 */ /* 0x000fe400000006ff */
[----:B------:R-:W-:Y:S01]  /*1c90*/  IADD3 R62, P0, R32, UR18, RZ ;  /* 0x00000012203e7c10 */ /* 0x000fe2000ff1e0ff */
[----:B------:R1:W2:Y:S02]  /*1ca0*/  MUFU.RCP R67, R20 ;  /* 0x0000001400437308 */ /* 0x0002a40000001000 */
[----:B------:R-:W-:Y:S01]  /*1cb0*/  FMUL.FTZ R25, R29, R25 ;  /* 0x000000191d197220 */ /* 0x000fe20000410000 */
[----:B------:R-:W-:Y:S01]  /*1cc0*/  IADD3.X R63, R27, UR19, RZ, P0, !PT ;  /* 0x000000131b3f7c10 */ /* 0x000fe200087fe4ff */
[----:B0-----:R-:W-:-:S04]  /*1cd0*/  FADD.FTZ R13, R13, 1 ;  /* 0x3f8000000d0d7421 */ /* 0x001fc80000010000 */
[----:B------:R-:W0:Y:S01]  /*1ce0*/  MUFU.RCP R10, R10 ;  /* 0x0000000a000a7308 */ /* 0x000e220000001000 */
[----:B-1----:R-:W-:Y:S01]  /*1cf0*/  FFMA.FTZ R20, R0, R8, R16 ;  /* 0x0000000800147223 */ /* 0x002fe20000010010 */
[----:B------:R-:W3:Y:S06]  /*1d00*/  LDG.E.64.CONSTANT R62, desc[UR12][R62.64] ;  /* 0x0000000c3e3e7981 */ /* 0x000eec000c1e9b00 */
[----:B------:R-:W1:Y:S01]  /*1d10*/  MUFU.RCP R29, R13 ;  /* 0x0000000d001d7308 */ /* 0x000e620000001000 */
[----:B------:R-:W-:Y:S01]  /*1d20*/  FMUL.FTZ R16, R3, R9 ;  /* 0x0000000903107220 */ /* 0x000fe20000410000 */
[----:B------:R-:W-:Y:S01]  /*1d30*/  FADD.FTZ R89, R89, R19 ;  /* 0x0000001359597221 */ /* 0x000fe20000010000 */
[----:B------:R-:W-:Y:S01]  /*1d40*/  FFMA.FTZ R20, R69, R19, R20 ;  /* 0x0000001345147223 */ /* 0x000fe20000010014 */
[-C--:B------:R-:W-:Y:S01]  /*1d50*/  FMUL.FTZ R19, R68, R25.reuse ;  /* 0x0000001944137220 */ /* 0x080fe20000410000 */
[----:B------:R-:W-:Y:S01]  /*1d60*/  FFMA.FTZ R17, R77, R16, R17 ;  /* 0x000000104d117223 */ /* 0x000fe20000010011 */
[----:B------:R-:W-:-:S03]  /*1d70*/  FFMA.FTZ R79, R24, R25, R79 ;  /* 0x00000019184f7223 */ /* 0x000fc6000001004f */
[----:B------:R-:W-:Y:S01]  /*1d80*/  FFMA.FTZ R24, R24, R19, R17 ;  /* 0x0000001318187223 */ /* 0x000fe20000010011 */
[----:B--2---:R-:W-:Y:S01]  /*1d90*/  FADD.FTZ R19, -R67, 1 ;  /* 0x3f80000043137421 */ /* 0x004fe20000010100 */
[----:B------:R-:W-:Y:S01]  /*1da0*/  FFMA.FTZ R20, R3, R9, R20 ;  /* 0x0000000903147223 */ /* 0x000fe20000010014 */
[----:B0-----:R-:W-:Y:S01]  /*1db0*/  FADD.FTZ R16, -R10, 1 ;  /* 0x3f8000000a107421 */ /* 0x001fe20000010100 */
[----:B------:R-:W-:Y:S01]  /*1dc0*/  FADD.FTZ R17, -R70, 1 ;  /* 0x3f80000046117421 */ /* 0x000fe20000010100 */
[----:B------:R-:W-:Y:S01]  /*1dd0*/  FFMA.FTZ R65, R65, R19, 1 ;  /* 0x3f80000041417423 */ /* 0x000fe20000010013 */
[----:B-1----:R-:W-:Y:S01]  /*1de0*/  FADD.FTZ R71, -R29, 1 ;  /* 0x3f8000001d477421 */ /* 0x002fe20000010100 */
[----:B------:R-:W-:Y:S01]  /*1df0*/  FADD.FTZ R31, R31, R25 ;  /* 0x000000191f1f7221 */ /* 0x000fe20000010000 */
[----:B------:R-:W-:Y:S02]  /*1e00*/  FFMA.FTZ R25, R68, R25, R20 ;  /* 0x0000001944197223 */ /* 0x000fe40000010014 */
[----:B------:R-:W-:Y:S01]  /*1e10*/  FFMA.FTZ R64, R64, R71, 1 ;  /* 0x3f80000040407423 */ /* 0x000fe20000010047 */
[----:B------:R-:W-:Y:S01]  /*1e20*/  FFMA.FTZ R20, R11, R16, 1 ;  /* 0x3f8000000b147423 */ /* 0x000fe20000010010 */
[----:B------:R-:W-:Y:S01]  /*1e30*/  FMUL.FTZ R67, R67, R65 ;  /* 0x0000004143437220 */ /* 0x000fe20000410000 */
[----:B------:R-:W-:Y:S01]  /*1e40*/  FFMA.FTZ R11, R14, R17, 1 ;  /* 0x3f8000000e0b7423 */ /* 0x000fe20000010011 */
[----:B------:R-:W-:Y:S01]  /*1e50*/  IADD3.X R65, RZ, R15, RZ, P1, !PT ;  /* 0x0000000fff417210 */ /* 0x000fe20000ffe4ff */
[----:B------:R-:W-:Y:S01]  /*1e60*/  FMUL.FTZ R29, R29, R64 ;  /* 0x000000401d1d7220 */ /* 0x000fe20000410000 */
[----:B------:R-:W-:-:S02]  /*1e70*/  PRMT R17, R50, 0x7632, R17 ;  /* 0x0000763232117816 */ /* 0x000fc40000000011 */
[----:B------:R-:W-:Y:S01]  /*1e80*/  PRMT R64, R52, 0x7632, R64 ;  /* 0x0000763234407816 */ /* 0x000fe20000000040 */
[----:B------:R0:W-:Y:S01]  /*1e90*/  STL [R1+0x8], R27 ;  /* 0x0000081b01007387 */ /* 0x0001e20000100800 */
[----:B------:R-:W-:Y:S02]  /*1ea0*/  SHF.L.U32 R16, R50, 0x10, RZ ;  /* 0x0000001032107819 */ /* 0x000fe400000006ff */
[----:B------:R-:W-:Y:S02]  /*1eb0*/  SHF.L.U32 R73, R51, 0x10, RZ ;  /* 0x0000001033497819 */ /* 0x000fe400000006ff */
[----:B------:R-:W-:Y:S02]  /*1ec0*/  SHF.L.U32 R17, R17, 0x10, RZ ;  /* 0x0000001011117819 */ /* 0x000fe400000006ff */
[----:B------:R-:W-:Y:S02]  /*1ed0*/  SHF.L.U32 R64, R64, 0x10, RZ ;  /* 0x0000001040407819 */ /* 0x000fe400000006ff */
[----:B0-----:R-:W-:-:S02]  /*1ee0*/  SHF.L.U64.HI R27, R86, 0x1, R65 ;  /* 0x00000001561b7819 */ /* 0x001fc40000010241 */
[----:B------:R-:W-:Y:S01]  /*1ef0*/  PRMT R65, R53, 0x7632, R65 ;  /* 0x0000763235417816 */ /* 0x000fe20000000041 */
[C---:B------:R-:W-:Y:S01]  /*1f00*/  FADD.FTZ R16, -R30.reuse, R16 ;  /* 0x000000101e107221 */ /* 0x040fe20000010100 */
[----:B------:R-:W-:Y:S01]  /*1f10*/  PRMT R19, R51, 0x7632, R19 ;  /* 0x0000763233137816 */ /* 0x000fe20000000013 */
[----:B------:R-:W-:Y:S01]  /*1f20*/  FADD.FTZ R73, -R30, R73 ;  /* 0x000000491e497221 */ /* 0x000fe20000010100 */
[----:B------:R-:W-:Y:S01]  /*1f30*/  SHF.L.U32 R86, R86, 0x1, RZ ;  /* 0x0000000156567819 */ /* 0x000fe200000006ff */
[----:B------:R-:W-:Y:S01]  /*1f40*/  FADD.FTZ R17, -R30, R17 ;  /* 0x000000111e117221 */ /* 0x000fe20000010100 */
[----:B------:R-:W-:Y:S01]  /*1f50*/  SHF.L.U32 R65, R65, 0x10, RZ ;  /* 0x0000001041417819 */ /* 0x000fe200000006ff */
[----:B------:R-:W-:Y:S01]  /*1f60*/  FMUL.FTZ R67, R64, R67 ;  /* 0x0000004340437220 */ /* 0x000fe20000410000 */
[----:B------:R-:W-:Y:S01]  /*1f70*/  SHF.L.U32 R19, R19, 0x10, RZ ;  /* 0x0000001013137819 */ /* 0x000fe200000006ff */
[----:B------:R-:W-:Y:S01]  /*1f80*/  FMUL.FTZ R74, R2, R16 ;  /* 0x00000010024a7220 */ /* 0x000fe20000410000 */
[----:B------:R-:W-:Y:S01]  /*1f90*/  IADD3 R64, P0, R86, UR10, RZ ;  /* 0x0000000a56407c10 */ /* 0x000fe2000ff1e0ff */
[C---:B------:R-:W-:Y:S01]  /*1fa0*/  FMUL.FTZ R73, R2.reuse, R73 ;  /* 0x0000004902497220 */ /* 0x040fe20000410000 */
[----:B------:R-:W-:Y:S01]  /*1fb0*/  FMUL.FTZ R17, R2, R17 ;  /* 0x0000001102117220 */ /* 0x000fe20000410000 */
[----:B------:R-:W-:Y:S01]  /*1fc0*/  FMUL.FTZ R29, R65, R29 ;  /* 0x0000001d411d7220 */ /* 0x000fe20000410000 */
[----:B------:R-:W-:Y:S01]  /*1fd0*/  FFMA.FTZ R14, R0, R74, R88 ;  /* 0x0000004a000e7223 */ /* 0x000fe20000010058 */
[----:B------:R-:W-:Y:S01]  /*1fe0*/  FADD.FTZ R19, -R30, R19 ;  /* 0x000000131e137221 */ /* 0x000fe20000010100 */
[----:B------:R-:W-:Y:S01]  /*1ff0*/  IADD3.X R65, R27, UR11, RZ, P0, !PT ;  /* 0x0000000b1b417c10 */ /* 0x000fe200087fe4ff */
[----:B------:R-:W-:Y:S01]  /*2000*/  FFMA.FTZ R13, R3, R73, R36 ;  /* 0x00000049030d7223 */ /* 0x000fe20000010024 */
[----:B------:R-:W-:Y:S01]  /*2010*/  FMUL.FTZ R10, R10, R20 ;  /* 0x000000140a0a7220 */ /* 0x000fe20000410000 */
[----:B------:R-:W-:Y:S01]  /*2020*/  FFMA.FTZ R16, R69, R17, R21 ;  /* 0x0000001145107223 */ /* 0x000fe20000010015 */
[----:B------:R-:W-:Y:S01]  /*2030*/  FMUL.FTZ R20, R14, -1.4426950216293334961 ;  /* 0xbfb8aa3b0e147820 */ /* 0x000fe20000410000 */
[----:B------:R-:W-:Y:S01]  /*2040*/  FMUL.FTZ R19, R2, R19 ;  /* 0x0000001302137220 */ /* 0x000fe20000410000 */
[----:B------:R-:W-:Y:S01]  /*2050*/  FMUL.FTZ R28, R13, -1.4426950216293334961 ;  /* 0xbfb8aa3b0d1c7820 */ /* 0x000fe20000410000 */
[----:B------:R-:W2:Y:S01]  /*2060*/  LDG.E.64.CONSTANT R64, desc[UR12][R64.64] ;  /* 0x0000000c40407981 */ /* 0x000ea2000c1e9b00 */
[----:B------:R-:W-:Y:S01]  /*2070*/  FMUL.FTZ R71, R16, -1.4426950216293334961 ;  /* 0xbfb8aa3b10477820 */ /* 0x000fe20000410000 */
[----:B------:R-:W-:Y:S01]  /*2080*/  FFMA.FTZ R15, R68, R19, R87 ;  /* 0x00000013440f7223 */ /* 0x000fe20000010057 */
[----:B------:R-:W0:Y:S01]  /*2090*/  MUFU.EX2 R20, R20 ;  /* 0x0000001400147308 */ /* 0x000e220000000800 */
[----:B------:R-:W-:-:S02]  /*20a0*/  FMUL.FTZ R11, R70, R11 ;  /* 0x0000000b460b7220 */ /* 0x000fc40000410000 */
[----:B------:R-:W-:-:S05]  /*20b0*/  FMUL.FTZ R70, R15, -1.4426950216293334961 ;  /* 0xbfb8aa3b0f467820 */ /* 0x000fca0000410000 */
[----:B------:R-:W1:Y:S01]  /*20c0*/  MUFU.EX2 R28, R28 ;  /* 0x0000001c001c7308 */ /* 0x000e620000000800 */
[----:B------:R-:W-:-:S07]  /*20d0*/  SHF.L.U32 R72, R52, 0x10, RZ ;  /* 0x0000001034487819 */ /* 0x000fce00000006ff */
[----:B------:R-:W4:Y:S01]  /*20e0*/  MUFU.EX2 R71, R71 ;  /* 0x0000004700477308 */ /* 0x000f220000000800 */
[----:B------:R-:W-:-:S07]  /*20f0*/  FMUL.FTZ R10, R72, R10 ;  /* 0x0000000a480a7220 */ /* 0x000fce0000410000 */
[----:B------:R-:W4:Y:S01]  /*2100*/  MUFU.EX2 R70, R70 ;  /* 0x0000004600467308 */ /* 0x000f220000000800 */
[----:B0-----:R-:W-:Y:S01]  /*2110*/  FADD.FTZ R20, R20, 1 ;  /* 0x3f80000014147421 */ /* 0x001fe20000010000 */
[----:B------:R-:W-:Y:S01]  /*2120*/  SHF.L.U32 R72, R53, 0x10, RZ ;  /* 0x0000001035487819 */ /* 0x000fe200000006ff */
[----:B-1----:R-:W-:Y:S01]  /*2130*/  FADD.FTZ R28, R28, 1 ;  /* 0x3f8000001c1c7421 */ /* 0x002fe20000010000 */
[----:B------:R-:W-:-:S03]  /*2140*/  FMUL.FTZ R84, R0, R10 ;  /* 0x0000000a00547220 */ /* 0x000fc60000410000 */
[----:B------:R-:W-:Y:S01]  /*2150*/  FMUL.FTZ R11, R72, R11 ;  /* 0x0000000b480b7220 */ /* 0x000fe20000410000 */
[----:B----4-:R-:W-:Y:S01]  /*2160*/  FADD.FTZ R71, R71, 1 ;  /* 0x3f80000047477421 */ /* 0x010fe20000010000 */
[----:B------:R-:W0:Y:S01]  /*2170*/  MUFU.RCP R20, R20 ;  /* 0x0000001400147308 */ /* 0x000e220000001000 */
[----:B------:R-:W-:Y:S01]  /*2180*/  FFMA.FTZ R84, R76, R84, R24 ;  /* 0x000000544c547223 */ /* 0x000fe20000010018 */
[----:B------:R-:W-:-:S06]  /*2190*/  FMUL.FTZ R72, R69, R67 ;  /* 0x0000004345487220 */ /* 0x000fcc0000410000 */
[----:B------:R-:W1:Y:S08]  /*21a0*/  MUFU.RCP R28, R28 ;  /* 0x0000001c001c7308 */ /* 0x000e700000001000 */
[----:B------:R4:W1:Y:S02]  /*21b0*/  MUFU.RCP R24, R71 ;  /* 0x0000004700187308 */ /* 0x0008640000001000 */
[----:B----4-:R-:W-:Y:S01]  /*21c0*/  FADD.FTZ R71, R70, 1 ;  /* 0x3f80000046477421 */ /* 0x010fe20000010000 */
[----:B------:R-:W-:Y:S01]  /*21d0*/  FFMA.FTZ R70, R18, R72, R84 ;  /* 0x0000004812467223 */ /* 0x000fe20000010054 */
[----:B------:R-:W-:-:S04]  /*21e0*/  FFMA.FTZ R72, R0, R10, R25 ;  /* 0x0000000a00487223 */ /* 0x000fc80000010019 */
[----:B------:R4:W1:Y:S01]  /*21f0*/  MUFU.RCP R25, R71 ;  /* 0x0000004700197308 */ /* 0x0008620000001000 */
[----:B------:R-:W-:Y:S01]  /*2200*/  FFMA.FTZ R18, R18, R67, R66 ;  /* 0x0000004312127223 */ /* 0x000fe20000010042 */
[----:B------:R-:W-:Y:S01]  /*2210*/  FMUL.FTZ R66, R3, R11 ;  /* 0x0000000b03427220 */ /* 0x000fe20000410000 */
[----:B----4-:R-:W-:-:S03]  /*2220*/  FFMA.FTZ R71, R69, R67, R72 ;  /* 0x0000004345477223 */ /* 0x010fc60000010048 */
[----:B------:R-:W-:Y:S01]  /*2230*/  FFMA.FTZ R66, R75, R66, R70 ;  /* 0x000000424b427223 */ /* 0x000fe20000010046 */
[----:B------:R-:W-:Y:S01]  /*2240*/  FMUL.FTZ R70, R68, R29 ;  /* 0x0000001d44467220 */ /* 0x000fe20000410000 */
[----:B------:R-:W-:Y:S01]  /*2250*/  FFMA.FTZ R71, R3, R11, R71 ;  /* 0x0000000b03477223 */ /* 0x000fe20000010047 */
[----:B------:R-:W-:Y:S01]  /*2260*/  FADD.FTZ R89, R89, R67 ;  /* 0x0000004359597221 */ /* 0x000fe20000010000 */
[-C--:B------:R-:W-:Y:S01]  /*2270*/  FFMA.FTZ R79, R12, R29.reuse, R79 ;  /* 0x0000001d0c4f7223 */ /* 0x080fe2000001004f */
[----:B------:R-:W-:Y:S01]  /*2280*/  FADD.FTZ R31, R31, R29 ;  /* 0x0000001d1f1f7221 */ /* 0x000fe20000010000 */
[----:B0-----:R-:W-:Y:S01]  /*2290*/  FADD.FTZ R67, -R20, 1 ;  /* 0x3f80000014437421 */ /* 0x001fe20000010100 */
[----:B------:R-:W-:Y:S01]  /*22a0*/  FFMA.FTZ R29, R68, R29, R71 ;  /* 0x0000001d441d7223 */ /* 0x000fe20000010047 */
[----:B-1----:R-:W-:Y:S01]  /*22b0*/  FADD.FTZ R71, -R28, 1 ;  /* 0x3f8000001c477421 */ /* 0x002fe20000010100 */
[----:B------:R-:W-:Y:S01]  /*22c0*/  FFMA.FTZ R66, R12, R70, R66 ;  /* 0x000000460c427223 */ /* 0x000fe20000010042 */
[----:B------:R-:W-:Y:S01]  /*22d0*/  FADD.FTZ R12, -R24, 1 ;  /* 0x3f800000180c7421 */ /* 0x000fe20000010100 */
[----:B------:R-:W-:Y:S01]  /*22e0*/  FFMA.FTZ R67, R14, R67, 1 ;  /* 0x3f8000000e437423 */ /* 0x000fe20000010043 */
[----:B------:R-:W-:Y:S01]  /*22f0*/  FFMA.FTZ R14, R13, R71, 1 ;  /* 0x3f8000000d0e7423 */ /* 0x000fe20000010047 */
[----:B------:R-:W-:Y:S01]  /*2300*/  FADD.FTZ R13, -R25, 1 ;  /* 0x3f800000190d7421 */ /* 0x000fe20000010100 */
[----:B------:R-:W-:Y:S01]  /*2310*/  FFMA.FTZ R12, R16, R12, 1 ;  /* 0x3f800000100c7423 */ /* 0x000fe2000001000c */
[----:B------:R-:W-:-:S02]  /*2320*/  FMUL.FTZ R67, R20, R67 ;  /* 0x0000004314437220 */ /* 0x000fc40000410000 */
[----:B------:R-:W-:Y:S01]  /*2330*/  FFMA.FTZ R13, R15, R13, 1 ;  /* 0x3f8000000f0d7423 */ /* 0x000fe2000001000d */
[----:B------:R-:W-:Y:S01]  /*2340*/  FMUL.FTZ R24, R24, R12 ;  /* 0x0000000c18187220 */ /* 0x000fe20000410000 */
[----:B------:R-:W-:Y:S02]  /*2350*/  SHF.L.U32 R15, R56, 0x10, RZ ;  /* 0x00000010380f7819 */ /* 0x000fe400000006ff */
[C---:B------:R-:W-:Y:S02]  /*2360*/  PRMT R20, R54.reuse, 0x7632, R20 ;  /* 0x0000763236147816 */ /* 0x040fe40000000014 */
[----:B------:R-:W-:Y:S01]  /*2370*/  SHF.L.U32 R12, R54, 0x10, RZ ;  /* 0x00000010360c7819 */ /* 0x000fe200000006ff */
[----:B------:R-:W-:Y:S01]  /*2380*/  FADD.FTZ R15, -R30, R15 ;  /* 0x0000000f1e0f7221 */ /* 0x000fe20000010100 */
[----:B------:R-:W-:Y:S02]  /*2390*/  PRMT R16, R55, 0x7632, R16 ;  /* 0x0000763237107816 */ /* 0x000fe40000000010 */
[----:B------:R-:W-:Y:S01]  /*23a0*/  SHF.L.U32 R20, R20, 0x10, RZ ;  /* 0x0000001014147819 */ /* 0x000fe200000006ff */
[----:B------:R-:W-:Y:S01]  /*23b0*/  FMUL.FTZ R12, R12, R67 ;  /* 0x000000430c0c7220 */ /* 0x000fe20000410000 */
[----:B------:R-:W-:Y:S01]  /*23c0*/  SHF.L.U32 R92, R16, 0x10, RZ ;  /* 0x00000010105c7819 */ /* 0x000fe200000006ff */
[----:B------:R-:W-:-:S02]  /*23d0*/  FMUL.FTZ R72, R2, R15 ;  /* 0x0000000f02487220 */ /* 0x000fc40000410000 */
[----:B------:R-:W-:Y:S01]  /*23e0*/  FMUL.FTZ R16, R20, R24 ;  /* 0x0000001814107220 */ /* 0x000fe20000410000 */
[----:B------:R-:W-:-:S03]  /*23f0*/  FMUL.FTZ R15, R0, R12 ;  /* 0x0000000c000f7220 */ /* 0x000fc60000410000 */
[----:B------:R-:W-:Y:S01]  /*2400*/  FMUL.FTZ R85, R69, R16 ;  /* 0x0000001045557220 */ /* 0x000fe20000410000 */
[----:B------:R-:W-:Y:S01]  /*2410*/  FFMA.FTZ R66, R74, R15, R66 ;  /* 0x0000000f4a427223 */ /* 0x000fe20000010042 */
[----:B------:R-:W-:-:S03]  /*2420*/  FMUL.FTZ R13, R25, R13 ;  /* 0x0000000d190d7220 */ /* 0x000fc60000410000 */
[----:B------:R-:W-:Y:S01]  /*2430*/  FFMA.FTZ R85, R17, R85, R66 ;  /* 0x0000005511557223 */ /* 0x000fe20000010042 */
[----:B------:R-:W-:Y:S02]  /*2440*/  IADD3 R66, P0, R86, UR18, RZ ;  /* 0x0000001256427c10 */ /* 0x000fe4000ff1e0ff */
[----:B------:R-:W-:Y:S02]  /*2450*/  SHF.L.U32 R20, R57, 0x10, RZ ;  /* 0x0000001039147819 */ /* 0x000fe400000006ff */
[----:B------:R-:W-:Y:S02]  /*2460*/  PRMT R70, R56, 0x7632, R70 ;  /* 0x0000763238467816 */ /* 0x000fe40000000046 */
[----:B------:R-:W-:Y:S01]  /*2470*/  IADD3.X R67, R27, UR19, RZ, P0, !PT ;  /* 0x000000131b437c10 */ /* 0x000fe200087fe4ff */
[----:B------:R-:W-:Y:S01]  /*2480*/  FMUL.FTZ R92, R92, R13 ;  /* 0x0000000d5c5c7220 */ /* 0x000fe20000410000 */
[----:B------:R-:W-:Y:S01]  /*2490*/  SHF.L.U32 R70, R70, 0x10, RZ ;  /* 0x0000001046467819 */ /* 0x000fe200000006ff */
[----:B------:R-:W-:Y:S01]  /*24a0*/  FADD.FTZ R13, -R30, R20 ;  /* 0x000000141e0d7221 */ /* 0x000fe20000010100 */
[----:B------:R-:W-:Y:S01]  /*24b0*/  FFMA.FTZ R25, R0, R72, R88 ;  /* 0x0000004800197223 */ /* 0x000fe20000010058 */
[----:B------:R-:W-:Y:S01]  /*24c0*/  PRMT R20, R57, 0x7632, R20 ;  /* 0x0000763239147816 */ /* 0x000fe20000000014 */
[----:B------:R-:W4:Y:S01]  /*24d0*/  LDG.E.64.CONSTANT R66, desc[UR12][R66.64] ;  /* 0x0000000c42427981 */ /* 0x000f22000c1e9b00 */
[----:B------:R-:W-:Y:S01]  /*24e0*/  FMUL.FTZ R13, R2, R13 ;  /* 0x0000000d020d7220 */ /* 0x000fe20000410000 */
[----:B------:R-:W-:Y:S01]  /*24f0*/  FADD.FTZ R70, -R30, R70 ;  /* 0x000000461e467221 */ /* 0x000fe20000010100 */
[----:B------:R-:W-:Y:S01]  /*2500*/  FMUL.FTZ R84, R25, -1.4426950216293334961 ;  /* 0xbfb8aa3b19547820 */ /* 0x000fe20000410000 */
[----:B------:R-:W-:Y:S01]  /*2510*/  SHF.L.U32 R20, R20, 0x10, RZ ;  /* 0x0000001014147819 */ /* 0x000fe200000006ff */
[----:B------:R-:W-:Y:S01]  /*2520*/  FFMA.FTZ R15, R3, R13, R36 ;  /* 0x0000000d030f7223 */ /* 0x000fe20000010024 */
[----:B------:R-:W-:Y:S01]  /*2530*/  FMUL.FTZ R70, R2, R70 ;  /* 0x0000004602467220 */ /* 0x000fe20000410000 */
[----:B------:R-:W-:-:S02]  /*2540*/  FFMA.FTZ R17, R17, R16, R18 ;  /* 0x0000001011117223 */ /* 0x000fc40000010012 */
[----:B------:R-:W-:Y:S01]  /*2550*/  FMUL.FTZ R90, R15, -1.4426950216293334961 ;  /* 0xbfb8aa3b0f5a7820 */ /* 0x000fe20000410000 */
[----:B------:R-:W0:Y:S01]  /*2560*/  MUFU.EX2 R84, R84 ;  /* 0x0000005400547308 */ /* 0x000e220000000800 */
[----:B------:R-:W-:Y:S01]  /*2570*/  FADD.FTZ R18, -R30, R20 ;  /* 0x000000141e127221 */ /* 0x000fe20000010100 */
[----:B------:R-:W-:Y:S01]  /*2580*/  FFMA.FTZ R24, R69, R70, R21 ;  /* 0x0000004645187223 */ /* 0x000fe20000010015 */
[----:B------:R-:W-:Y:S01]  /*2590*/  FMUL.FTZ R14, R28, R14 ;  /* 0x0000000e1c0e7220 */ /* 0x000fe20000410000 */
[----:B------:R-:W-:Y:S01]  /*25a0*/  SHF.L.U32 R28, R55, 0x10, RZ ;  /* 0x00000010371c7819 */ /* 0x000fe200000006ff */
[----:B------:R-:W-:Y:S01]  /*25b0*/  FMUL.FTZ R18, R2, R18 ;  /* 0x0000001202127220 */ /* 0x000fe20000410000 */
[----:B------:R-:W-:Y:S02]  /*25c0*/  FMUL.FTZ R20, R24, -1.4426950216293334961 ;  /* 0xbfb8aa3b18147820 */ /* 0x000fe40000410000 */
[----:B------:R-:W1:Y:S01]  /*25d0*/  MUFU.EX2 R90, R90 ;  /* 0x0000005a005a7308 */ /* 0x000e620000000800 */
[----:B------:R-:W-:Y:S01]  /*25e0*/  FMUL.FTZ R14, R28, R14 ;  /* 0x0000000e1c0e7220 */ /* 0x000fe20000410000 */
[----:B------:R-:W-:-:S04]  /*25f0*/  FFMA.FTZ R28, R68, R18, R87 ;  /* 0x00000012441c7223 */ /* 0x000fc80000010057 */
[----:B------:R-:W-:Y:S02]  /*2600*/  FMUL.FTZ R71, R28, -1.4426950216293334961 ;  /* 0xbfb8aa3b1c477820 */ /* 0x000fe40000410000 */
[----:B------:R-:W1:Y:S01]  /*2610*/  MUFU.EX2 R20, R20 ;  /* 0x0000001400147308 */ /* 0x000e620000000800 */
[----:B0-----:R-:W-:Y:S01]  /*2620*/  FADD.FTZ R84, R84, 1 ;  /* 0x3f80000054547421 */ /* 0x001fe20000010000 */
[----:B------:R-:W-:-:S06]  /*2630*/  FMUL.FTZ R91, R3, R14 ;  /* 0x0000000e035b7220 */ /* 0x000fcc0000410000 */
[----:B------:R-:W0:Y:S01]  /*2640*/  MUFU.EX2 R71, R71 ;  /* 0x0000004700477308 */ /* 0x000e220000000800 */
[----:B-1----:R-:W-:Y:S01]  /*2650*/  FADD.FTZ R90, R90, 1 ;  /* 0x3f8000005a5a7421 */ /* 0x002fe20000010000 */
[----:B------:R-:W-:-:S06]  /*2660*/  FFMA.FTZ R91, R73, R91, R85 ;  /* 0x0000005b495b7223 */ /* 0x000fcc0000010055 */
[----:B------:R-:W1:Y:S08]  /*2670*/  MUFU.RCP R84, R84 ;  /* 0x0000005400547308 */ /* 0x000e700000001000 */
[----:B------:R0:W1:Y:S01]  /*2680*/  MUFU.RCP R85, R90 ;  /* 0x0000005a00557308 */ /* 0x0000620000001000 */
[----:B------:R-:W-:Y:S01]  /*2690*/  FFMA.FTZ R29, R0, R12, R29 ;  /* 0x0000000c001d7223 */ /* 0x000fe2000001001d */
[----:B0-----:R-:W-:Y:S01]  /*26a0*/  FADD.FTZ R90, R20, 1 ;  /* 0x3f800000145a7421 */ /* 0x001fe20000010000 */
[----:B------:R-:W-:-:S05]  /*26b0*/  FADD.FTZ R71, R71, 1 ;  /* 0x3f80000047477421 */ /* 0x000fca0000010000 */
[----:B------:R-:W0:Y:S01]  /*26c0*/  MUFU.RCP R90, R90 ;  /* 0x0000005a005a7308 */ /* 0x000e220000001000 */
[----:B------:R-:W-:Y:S01]  /*26d0*/  FADD.FTZ R89, R89, R16 ;  /* 0x0000001059597221 */ /* 0x000fe20000010000 */
[----:B------:R-:W-:Y:S01]  /*26e0*/  FFMA.FTZ R29, R69, R16, R29 ;  /* 0x00000010451d7223 */ /* 0x000fe2000001001d */
[----:B-1----:R-:W-:-:S05]  /*26f0*/  FADD.FTZ R16, -R84, 1 ;  /* 0x3f80000054107421 */ /* 0x002fca0000010100 */
[----:B------:R-:W1:Y:S01]  /*2700*/  MUFU.RCP R71, R71 ;  /* 0x0000004700477308 */ /* 0x000e620000001000 */
[----:B------:R-:W-:Y:S01]  /*2710*/  FFMA.FTZ R16, R25, R16, 1 ;  /* 0x3f80000019107423 */ /* 0x000fe20000010010 */
[----:B------:R-:W-:-:S04]  /*2720*/  FADD.FTZ R25, -R85, 1 ;  /* 0x3f80000055197421 */ /* 0x000fc80000010100 */
[----:B------:R-:W-:Y:S01]  /*2730*/  FFMA.FTZ R25, R15, R25, 1 ;  /* 0x3f8000000f197423 */ /* 0x000fe20000010019 */
[----:B0-----:R-:W-:-:S04]  /*2740*/  FADD.FTZ R15, -R90, 1 ;  /* 0x3f8000005a0f7421 */ /* 0x001fc80000010100 */
[----:B------:R-:W-:Y:S01]  /*2750*/  FFMA.FTZ R15, R24, R15, 1 ;  /* 0x3f800000180f7423 */ /* 0x000fe2000001000f */
[----:B------:R-:W-:Y:S01]  /*2760*/  FMUL.FTZ R16, R84, R16 ;  /* 0x0000001054107220 */ /* 0x000fe20000410000 */
[----:B-1----:R-:W-:Y:S02]  /*2770*/  FADD.FTZ R24, -R71, 1 ;  /* 0x3f80000047187421 */ /* 0x002fe40000010100 */
[----:B------:R-:W-:Y:S01]  /*2780*/  FMUL.FTZ R90, R90, R15 ;  /* 0x0000000f5a5a7220 */ /* 0x000fe20000410000 */
[----:B---3--:R-:W-:Y:S01]  /*2790*/  SHF.L.U32 R15, R58, 0x10, RZ ;  /* 0x000000103a0f7819 */ /* 0x008fe200000006ff */
[----:B------:R-:W-:Y:S01]  /*27a0*/  FFMA.FTZ R24, R28, R24, 1 ;  /* 0x3f8000001c187423 */ /* 0x000fe20000010018 */
[----:B------:R-:W-:Y:S01]  /*27b0*/  PRMT R28, R58, 0x7632, R28 ;  /* 0x000076323a1c7816 */ /* 0x000fe2000000001c */
[----:B------:R-:W-:Y:S02]  /*27c0*/  FMUL.FTZ R93, R68, R92 ;  /* 0x0000005c445d7220 */ /* 0x000fe40000410000 */
[----:B------:R-:W-:Y:S01]  /*27d0*/  FMUL.FTZ R15, R15, R16 ;  /* 0x000000100f0f7220 */ /* 0x000fe20000410000 */
[----:B------:R-:W-:Y:S01]  /*27e0*/  SHF.L.U32 R16, R59, 0x10, RZ ;  /* 0x000000103b107819 */ /* 0x000fe200000006ff */
[----:B------:R-:W-:Y:S01]  /*27f0*/  FMUL.FTZ R25, R85, R25 ;  /* 0x0000001955197220 */ /* 0x000fe20000410000 */
[----:B------:R-:W-:Y:S01]  /*2800*/  SHF.L.U32 R28, R28, 0x10, RZ ;  /* 0x000000101c1c7819 */ /* 0x000fe200000006ff */
[----:B------:R-:W-:Y:S01]  /*2810*/  FFMA.FTZ R20, R19, R93, R91 ;  /* 0x0000005d13147223 */ /* 0x000fe2000001005b */
[----:B------:R-:W-:Y:S01]  /*2820*/  PRMT R93, R59, 0x7632, R93 ;  /* 0x000076323b5d7816 */ /* 0x000fe2000000005d */
[----:B------:R-:W-:Y:S01]  /*2830*/  FMUL.FTZ R16, R16, R25 ;  /* 0x0000001910107220 */ /* 0x000fe20000410000 */
[----:B------:R-:W-:Y:S01]  /*2840*/  FMUL.FTZ R25, R0, R15 ;  /* 0x0000000f00197220 */ /* 0x000fe20000410000 */
[----:B------:R-:W-:Y:S01]  /*2850*/  FMUL.FTZ R90, R28, R90 ;  /* 0x0000005a1c5a7220 */ /* 0x000fe20000410000 */
[----:B------:R-:W-:Y:S01]  /*2860*/  SHF.L.U32 R93, R93, 0x10, RZ ;  /* 0x000000105d5d7819 */ /* 0x000fe200000006ff */
[----:B------:R-:W-:Y:S01]  /*2870*/  FMUL.FTZ R24, R71, R24 ;  /* 0x0000001847187220 */ /* 0x000fe20000410000 */
[----:B------:R-:W-:Y:S01]  /*2880*/  FFMA.FTZ R20, R72, R25, R20 ;  /* 0x0000001948147223 */ /* 0x000fe20000010014 */
[----:B------:R-:W-:-:S02]  /*2890*/  FMUL.FTZ R25, R69, R90 ;  /* 0x0000005a45197220 */ /* 0x000fc40000410000 */
[----:B------:R-:W-:Y:S02]  /*28a0*/  FMUL.FTZ R93, R93, R24 ;  /* 0x000000185d5d7220 */ /* 0x000fe40000410000 */
[----:B------:R-:W-:Y:S01]  /*28b0*/  FFMA.FTZ R24, R70, R25, R20 ;  /* 0x0000001946187223 */ /* 0x000fe20000010014 */
[----:B------:R-:W-:Y:S01]  /*28c0*/  FMUL.FTZ R25, R3, R16 ;  /* 0x0000001003197220 */ /* 0x000fe20000410000 */
[----:B------:R-:W-:-:S03]  /*28d0*/  SHF.L.U32 R20, R60, 0x10, RZ ;  /* 0x000000103c147819 */ /* 0x000fc600000006ff */
[----:B------:R-:W-:Y:S01]  /*28e0*/  FFMA.FTZ R24, R13, R25, R24 ;  /* 0x000000190d187223 */ /* 0x000fe20000010018 */
[----:B------:R-:W-:Y:S01]  /*28f0*/  PRMT R25, R60, 0x7632, R25 ;  /* 0x000076323c197816 */ /* 0x000fe20000000019 */
[----:B------:R-:W-:Y:S01]  /*2900*/  FFMA.FTZ R70, R70, R90, R17 ;  /* 0x0000005a46467223 */ /* 0x000fe20000010011 */
[--C-:B------:R-:W-:Y:S01]  /*2910*/  FADD.FTZ R17, -R30, R20.reuse ;  /* 0x000000141e117221 */ /* 0x100fe20000010100 */
[----:B------:R-:W-:Y:S01]  /*2920*/  FMUL.FTZ R28, R68, R93 ;  /* 0x0000005d441c7220 */ /* 0x000fe20000410000 */
[----:B------:R-:W-:Y:S01]  /*2930*/  SHF.L.U32 R25, R25, 0x10, RZ ;  /* 0x0000001019197819 */ /* 0x000fe200000006ff */
[----:B------:R-:W-:Y:S01]  /*2940*/  FFMA.FTZ R19, R19, R92, R79 ;  /* 0x0000005c13137223 */ /* 0x000fe2000001004f */
[----:B------:R-:W-:Y:S01]  /*2950*/  PRMT R20, R61, 0x7632, R20 ;  /* 0x000076323d147816 */ /* 0x000fe20000000014 */
[----:B------:R-:W-:Y:S01]  /*2960*/  FMUL.FTZ R17, R2, R17 ;  /* 0x0000001102117220 */ /* 0x000fe20000410000 */
[----:B------:R-:W-:Y:S01]  /*2970*/  FFMA.FTZ R24, R18, R28, R24 ;  /* 0x0000001c12187223 */ /* 0x000fe20000010018 */
[----:B------:R-:W-:Y:S01]  /*2980*/  FADD.FTZ R28, -R30, R25 ;  /* 0x000000191e1c7221 */ /* 0x000fe20000010100 */
[----:B------:R0:W-:Y:S01]  /*2990*/  STL [R1+0x4], R32 ;  /* 0x0000042001007387 */ /* 0x0001e20000100800 */
[----:B------:R-:W-:Y:S01]  /*29a0*/  SHF.L.U32 R20, R20, 0x10, RZ ;  /* 0x0000001014147819 */ /* 0x000fe200000006ff */
[----:B------:R-:W-:Y:S01]  /*29b0*/  FFMA.FTZ R71, R0, R17, R88 ;  /* 0x0000001100477223 */ /* 0x000fe20000010058 */
[----:B------:R-:W-:-:S03]  /*29c0*/  FMUL.FTZ R28, R2, R28 ;  /* 0x0000001c021c7220 */ /* 0x000fc60000410000 */
[----:B------:R-:W-:Y:S01]  /*29d0*/  FADD.FTZ R20, -R30, R20 ;  /* 0x000000141e147221 */ /* 0x000fe20000010100 */
[----:B0-----:R-:W-:Y:S01]  /*29e0*/  FFMA.FTZ R32, R18, R93, R19 ;  /* 0x0000005d12207223 */ /* 0x001fe20000010013 */
[----:B------:R-:W-:Y:S01]  /*29f0*/  SHF.L.U32 R18, R61, 0x10, RZ ;  /* 0x000000103d127819 */ /* 0x000fe200000006ff */
[----:B------:R-:W-:Y:S01]  /*2a00*/  FMUL.FTZ R25, R71, -1.4426950216293334961 ;  /* 0xbfb8aa3b47197820 */ /* 0x000fe20000410000 */
[----:B------:R-:W-:Y:S01]  /*2a10*/  FFMA.FTZ R85, R69, R28, R21 ;  /* 0x0000001c45557223 */ /* 0x000fe20000010015 */
[----:B------:R-:W-:Y:S02]  /*2a20*/  FMUL.FTZ R91, R2, R20 ;  /* 0x00000014025b7220 */ /* 0x000fe40000410000 */
[----:B------:R-:W-:Y:S01]  /*2a30*/  FADD.FTZ R18, -R30, R18 ;  /* 0x000000121e127221 */ /* 0x000fe20000010100 */
[----:B------:R-:W-:Y:S01]  /*2a40*/  FMUL.FTZ R20, R85, -1.4426950216293334961 ;  /* 0xbfb8aa3b55147820 */ /* 0x000fe20000410000 */
[----:B------:R-:W0:Y:S02]  /*2a50*/  MUFU.EX2 R25, R25 ;  /* 0x0000001900197308 */ /* 0x000e240000000800 */
[----:B------:R-:W-:Y:S01]  /*2a60*/  FMUL.FTZ R18, R2, R18 ;  /* 0x0000001202127220 */ /* 0x000fe20000410000 */
[----:B------:R-:W-:Y:S01]  /*2a70*/  FFMA.FTZ R29, R3, R14, R29 ;  /* 0x0000000e031d7223 */ /* 0x000fe2000001001d */
[C---:B------:R-:W-:Y:S01]  /*2a80*/  FFMA.FTZ R79, R68.reuse, R91, R87 ;  /* 0x0000005b444f7223 */ /* 0x040fe20000010057 */
[----:B------:R-:W-:Y:S01]  /*2a90*/  FADD.FTZ R31, R31, R92 ;  /* 0x0000005c1f1f7221 */ /* 0x000fe20000010000 */
[----:B------:R-:W-:Y:S01]  /*2aa0*/  FFMA.FTZ R19, R3, R18, R36 ;  /* 0x0000001203137223 */ /* 0x000fe20000010024 */
[----:B------:R-:W-:Y:S01]  /*2ab0*/  FFMA.FTZ R92, R68, R92, R29 ;  /* 0x0000005c445c7223 */ /* 0x000fe2000001001d */
[----:B------:R-:W1:Y:S01]  /*2ac0*/  MUFU.EX2 R20, R20 ;  /* 0x0000001400147308 */ /* 0x000e620000000800 */
[----:B------:R-:W-:Y:S01]  /*2ad0*/  FMUL.FTZ R29, R79, -1.4426950216293334961 ;  /* 0xbfb8aa3b4f1d7820 */ /* 0x000fe20000410000 */
[----:B------:R-:W-:-:S06]  /*2ae0*/  FMUL.FTZ R84, R19, -1.4426950216293334961 ;  /* 0xbfb8aa3b13547820 */ /* 0x000fcc0000410000 */
[----:B------:R-:W3:Y:S01]  /*2af0*/  MUFU.EX2 R29, R29 ;  /* 0x0000001d001d7308 */ /* 0x000ee20000000800 */
[----:B0-----:R-:W-:-:S07]  /*2b00*/  FADD.FTZ R25, R25, 1 ;  /* 0x3f80000019197421 */ /* 0x001fce0000010000 */
[----:B------:R-:W0:Y:S01]  /*2b10*/  MUFU.EX2 R84, R84 ;  /* 0x0000005400547308 */ /* 0x000e220000000800 */
[----:B-1----:R-:W-:-:S07]  /*2b20*/  FADD.FTZ R20, R20, 1 ;  /* 0x3f80000014147421 */ /* 0x002fce0000010000 */
[----:B------:R-:W1:Y:S01]  /*2b30*/  MUFU.RCP R25, R25 ;  /* 0x0000001900197308 */ /* 0x000e620000001000 */
[----:B---3--:R-:W-:-:S07]  /*2b40*/  FADD.FTZ R29, R29, 1 ;  /* 0x3f8000001d1d7421 */ /* 0x008fce0000010000 */
[----:B------:R-:W3:Y:S01]  /*2b50*/  MUFU.RCP R20, R20 ;  /* 0x0000001400147308 */ /* 0x000ee20000001000 */
[----:B0-----:R-:W-:Y:S01]  /*2b60*/  FADD.FTZ R84, R84, 1 ;  /* 0x3f80000054547421 */ /* 0x001fe20000010000 */
[----:B------:R0:W-:Y:S06]  /*2b70*/  STL [R1], R27 ;  /* 0x0000001b01007387 */ /* 0x0001ec0000100800 */
[----:B------:R-:W2:Y:S01]  /*2b80*/  MUFU.RCP R29, R29 ;  /* 0x0000001d001d7308 */ /* 0x000ea20000001000 */
[----:B0-----:R-:W-:Y:S01]  /*2b90*/  FADD.FTZ R27, R89, R90 ;  /* 0x0000005a591b7221 */ /* 0x001fe20000010000 */
[----:B-1----:R-:W-:-:S06]  /*2ba0*/  FADD.FTZ R89, -R25, 1 ;  /* 0x3f80000019597421 */ /* 0x002fcc0000010100 */
[----:B------:R-:W0:Y:S01]  /*2bb0*/  MUFU.RCP R84, R84 ;  /* 0x0000005400547308 */ /* 0x000e220000001000 */
[----:B------:R-:W-:Y:S01]  /*2bc0*/  FFMA.FTZ R71, R71, R89, 1 ;  /* 0x3f80000047477423 */ /* 0x000fe20000010059 */
[----:B---3--:R-:W-:-:S04]  /*2bd0*/  FADD.FTZ R89, -R20, 1 ;  /* 0x3f80000014597421 */ /* 0x008fc80000010100 */
[----:B------:R-:W-:Y:S01]  /*2be0*/  FFMA.FTZ R85, R85, R89, 1 ;  /* 0x3f80000055557423 */ /* 0x000fe20000010059 */
[----:B------:R-:W-:Y:S01]  /*2bf0*/  FMUL.FTZ R71, R25, R71 ;  /* 0x0000004719477220 */ /* 0x000fe20000410000 */
[----:B--2---:R-:W-:Y:S02]  /*2c00*/  FADD.FTZ R89, -R29, 1 ;  /* 0x3f8000001d597421 */ /* 0x004fe40000010100 */
[----:B------:R-:W-:Y:S02]  /*2c10*/  FMUL.FTZ R25, R20, R85 ;  /* 0x0000005514197220 */ /* 0x000fe40000410000 */
[----:B------:R-:W-:Y:S01]  /*2c20*/  FFMA.FTZ R89, R79, R89, 1 ;  /* 0x3f8000004f597423 */ /* 0x000fe20000010059 */
[----:B0-----:R-:W-:-:S03]  /*2c30*/  FADD.FTZ R20, -R84, 1 ;  /* 0x3f80000054147421 */ /* 0x001fc60000010100 */
[----:B------:R-:W-:Y:S01]  /*2c40*/  FMUL.FTZ R79, R29, R89 ;  /* 0x000000591d4f7220 */ /* 0x000fe20000410000 */
[----:B------:R-:W-:Y:S01]  /*2c50*/  FFMA.FTZ R20, R19, R20, 1 ;  /* 0x3f80000013147423 */ /* 0x000fe20000010014 */
[----:B------:R-:W-:Y:S02]  /*2c60*/  PRMT R19, R63, 0x7632, R19 ;  /* 0x000076323f137816 */ /* 0x000fe40000000013 */
[----:B------:R-:W-:Y:S02]  /*2c70*/  PRMT R29, R62, 0x7632, R29 ;  /* 0x000076323e1d7816 */ /* 0x000fe4000000001d */
[----:B------:R-:W-:Y:S02]  /*2c80*/  SHF.L.U32 R19, R19, 0x10, RZ ;  /* 0x0000001013137819 */ /* 0x000fe400000006ff */
[----:B------:R-:W-:-:S03]  /*2c90*/  SHF.L.U32 R29, R29, 0x10, RZ ;  /* 0x000000101d1d7819 */ /* 0x000fc600000006ff */
[----:B------:R-:W-:Y:S01]  /*2ca0*/  FMUL.FTZ R79, R19, R79 ;  /* 0x0000004f134f7220 */ /* 0x000fe20000410000 */
[----:B------:R-:W-:Y:S01]  /*2cb0*/  SHF.L.U32 R19, R62, 0x10, RZ ;  /* 0x000000103e137819 */ /* 0x000fe200000006ff */
[----:B------:R-:W-:Y:S01]  /*2cc0*/  FMUL.FTZ R25, R29, R25 ;  /* 0x000000191d197220 */ /* 0x000fe20000410000 */
[----:B------:R-:W-:Y:S01]  /*2cd0*/  SHF.L.U32 R29, R63, 0x10, RZ ;  /* 0x000000103f1d7819 */ /* 0x000fe200000006ff */
[----:B------:R-:W-:Y:S02]  /*2ce0*/  FMUL.FTZ R20, R84, R20 ;  /* 0x0000001454147220 */ /* 0x000fe40000410000 */
[----:B------:R-:W-:Y:S02]  /*2cf0*/  FMUL.FTZ R19, R19, R71 ;  /* 0x0000004713137220 */ /* 0x000fe40000410000 */
[----:B------:R-:W-:Y:S02]  /*2d00*/  FMUL.FTZ R20, R29, R20 ;  /* 0x000000141d147220 */ /* 0x000fe40000410000 */
[----:B------:R-:W-:-:S04]  /*2d10*/  FMUL.FTZ R29, R0, R19 ;  /* 0x00000013001d7220 */ /* 0x000fc80000410000 */
[----:B------:R-:W-:Y:S01]  /*2d20*/  FFMA.FTZ R24, R17, R29, R24 ;  /* 0x0000001d11187223 */ /* 0x000fe20000010018 */
[-C--:B------:R-:W-:Y:S01]  /*2d30*/  FMUL.FTZ R29, R69, R25.reuse ;  /* 0x00000019451d7220 */ /* 0x080fe20000410000 */
[----:B------:R-:W-:-:S03]  /*2d40*/  FFMA.FTZ R70, R28, R25, R70 ;  /* 0x000000191c467223 */ /* 0x000fc60000010046 */
[----:B------:R-:W-:Y:S01]  /*2d50*/  FFMA.FTZ R24, R28, R29, R24 ;  /* 0x0000001d1c187223 */ /* 0x000fe20000010018 */
[----:B------:R-:W-:-:S04]  /*2d60*/  FMUL.FTZ R28, R3, R20 ;  /* 0x00000014031c7220 */ /* 0x000fc80000410000 */
[----:B------:R-:W-:Y:S01]  /*2d70*/  FFMA.FTZ R24, R18, R28, R24 ;  /* 0x0000001c12187223 */ /* 0x000fe20000010018 */
[----:B------:R-:W-:Y:S01]  /*2d80*/  FMUL.FTZ R28, R68, R79 ;  /* 0x0000004f441c7220 */ /* 0x000fe20000410000 */
[----:B------:R-:W-:-:S03]  /*2d90*/  SHF.L.U32 R85, R64, 0x10, RZ ;  /* 0x0000001040557819 */ /* 0x000fc600000006ff */
[----:B------:R-:W-:Y:S01]  /*2da0*/  FFMA.FTZ R24, R91, R28, R24 ;  /* 0x0000001c5b187223 */ /* 0x000fe20000010018 */
[----:B------:R-:W-:Y:S02]  /*2db0*/  PRMT R28, R65, 0x7632, R28 ;  /* 0x00007632411c7816 */ /* 0x000fe4000000001c */
[----:B------:R-:W-:Y:S02]  /*2dc0*/  PRMT R71, R64, 0x7632, R71 ;  /* 0x0000763240477816 */ /* 0x000fe40000000047 */
[----:B------:R-:W-:Y:S01]  /*2dd0*/  SHF.L.U32 R28, R28, 0x10, RZ ;  /* 0x000000101c1c7819 */ /* 0x000fe200000006ff */
[----:B------:R-:W-:Y:S01]  /*2de0*/  FADD.FTZ R85, -R30, R85 ;  /* 0x000000551e557221 */ /* 0x000fe20000010100 */
[----:B------:R-:W-:-:S03]  /*2df0*/  SHF.L.U32 R71, R71, 0x10, RZ ;  /* 0x0000001047477819 */ /* 0x000fc600000006ff */
[----:B------:R-:W-:Y:S01]  /*2e00*/  FADD.FTZ R28, -R30, R28 ;  /* 0x0000001c1e1c7221 */ /* 0x000fe20000010100 */
[----:B------:R-:W-:Y:S01]  /*2e10*/  FMUL.FTZ R85, R2, R85 ;  /* 0x0000005502557220 */ /* 0x000fe20000410000 */
[----:B------:R-:W-:Y:S01]  /*2e20*/  FADD.FTZ R71, -R30, R71 ;  /* 0x000000471e477221 */ /* 0x000fe20000010100 */
[----:B------:R-:W-:Y:S01]  /*2e30*/  FFMA.FTZ R92, R0, R15, R92 ;  /* 0x0000000f005c7223 */ /* 0x000fe2000001005c */
[----:B------:R-:W-:Y:S01]  /*2e40*/  FMUL.FTZ R28, R2, R28 ;  /* 0x0000001c021c7220 */ /* 0x000fe20000410000 */
[----:B------:R-:W-:Y:S01]  /*2e50*/  FFMA.FTZ R88, R0, R85, R88 ;  /* 0x0000005500587223 */ /* 0x000fe20000010058 */
[----:B------:R-:W-:Y:S01]  /*2e60*/  FMUL.FTZ R71, R2, R71 ;  /* 0x0000004702477220 */ /* 0x000fe20000410000 */
[----:B------:R-:W-:Y:S01]  /*2e70*/  SHF.L.U32 R84, R65, 0x10, RZ ;  /* 0x0000001041547819 */ /* 0x000fe200000006ff */
[C---:B------:R-:W-:Y:S01]  /*2e80*/  FFMA.FTZ R92, R69.reuse, R90, R92 ;  /* 0x0000005a455c7223 */ /* 0x040fe2000001005c */
[----:B------:R-:W-:Y:S01]  /*2e90*/  FFMA.FTZ R87, R68, R28, R87 ;  /* 0x0000001c44577223 */ /* 0x000fe20000010057 */
[----:B------:R-:W-:Y:S01]  /*2ea0*/  MOV R90, R36 ;  /* 0x00000024005a7202 */ /* 0x000fe20000000f00 */
[----:B------:R-:W-:Y:S01]  /*2eb0*/  FMUL.FTZ R89, R88, -1.4426950216293334961 ;  /* 0xbfb8aa3b58597820 */ /* 0x000fe20000410000 */
[----:B------:R-:W-:Y:S01]  /*2ec0*/  FFMA.FTZ R21, R69, R71, R21 ;  /* 0x0000004745157223 */ /* 0x000fe20000010015 */
[----:B------:R-:W-:Y:S01]  /*2ed0*/  FADD.FTZ R36, R31, R93 ;  /* 0x0000005d1f247221 */ /* 0x000fe20000010000 */
[----:B------:R-:W-:Y:S01]  /*2ee0*/  FADD.FTZ R84, -R30, R84 ;  /* 0x000000541e547221 */ /* 0x000fe20000010100 */
[----:B------:R-:W-:Y:S01]  /*2ef0*/  FMUL.FTZ R29, R87, -1.4426950216293334961 ;  /* 0xbfb8aa3b571d7820 */ /* 0x000fe20000410000 */
[----:B------:R-:W-:Y:S01]  /*2f00*/  MOV R31, R90 ;  /* 0x0000005a001f7202 */ /* 0x000fe20000000f00 */
[----:B------:R-:W-:Y:S01]  /*2f10*/  FMUL.FTZ R90, R21, -1.4426950216293334961 ;  /* 0xbfb8aa3b155a7820 */ /* 0x000fe20000410000 */
[----:B------:R-:W0:Y:S01]  /*2f20*/  MUFU.EX2 R89, R89 ;  /* 0x0000005900597308 */ /* 0x000e220000000800 */
[----:B------:R-:W-:Y:S01]  /*2f30*/  FMUL.FTZ R84, R2, R84 ;  /* 0x0000005402547220 */ /* 0x000fe20000410000 */
[----:B------:R-:W-:-:S03]  /*2f40*/  FFMA.FTZ R92, R3, R16, R92 ;  /* 0x00000010035c7223 */ /* 0x000fc6000001005c */
[----:B------:R-:W-:-:S03]  /*2f50*/  FFMA.FTZ R31, R3, R84, R31 ;  /* 0x00000054031f7223 */ /* 0x000fc6000001001f */
[----:B------:R-:W1:Y:S01]  /*2f60*/  MUFU.EX2 R29, R29 ;  /* 0x0000001d001d7308 */ /* 0x000e620000000800 */
[----:B------:R-:W-:Y:S01]  /*2f70*/  FFMA.FTZ R93, R68, R93, R92 ;  /* 0x0000005d445d7223 */ /* 0x000fe2000001005c */
[----:B------:R-:W-:-:S06]  /*2f80*/  FMUL.FTZ R92, R31, -1.4426950216293334961 ;  /* 0xbfb8aa3b1f5c7820 */ /* 0x000fcc0000410000 */
[----:B------:R-:W2:Y:S01]  /*2f90*/  MUFU.EX2 R90, R90 ;  /* 0x0000005a005a7308 */ /* 0x000ea20000000800 */
[----:B0-----:R-:W-:-:S07]  /*2fa0*/  FADD.FTZ R89, R89, 1 ;  /* 0x3f80000059597421 */ /* 0x001fce0000010000 */
[----:B------:R-:W0:Y:S01]  /*2fb0*/  MUFU.EX2 R92, R92 ;  /* 0x0000005c005c7308 */ /* 0x000e220000000800 */
[----:B-1----:R-:W-:Y:S01]  /*2fc0*/  FADD.FTZ R29, R29, 1 ;  /* 0x3f8000001d1d7421 */ /* 0x002fe20000010000 */
[----:B------:R-:W-:Y:S01]  /*2fd0*/  FFMA.FTZ R32, R91, R79, R32 ;  /* 0x0000004f5b207223 */ /* 0x000fe20000010020 */
[----:B------:R-:W-:-:S05]  /*2fe0*/  FFMA.FTZ R93, R0, R19, R93 ;  /* 0x00000013005d7223 */ /* 0x000fca000001005d */
[----:B------:R-:W1:Y:S01]  /*2ff0*/  MUFU.RCP R89, R89 ;  /* 0x0000005900597308 */ /* 0x000e620000001000 */
[----:B--2---:R-:W-:-:S07]  /*3000*/  FADD.FTZ R90, R90, 1 ;  /* 0x3f8000005a5a7421 */ /* 0x004fce0000010000 */
[----:B------:R2:W-:Y:S02]  /*3010*/  MUFU.RCP R91, R29 ;  /* 0x0000001d005b7308 */ /* 0x0005e40000001000 */
[----:B--2---:R-:W-:-:S06]  /*3020*/  MOV R29, R27 ;  /* 0x0000001b001d7202 */ /* 0x004fcc0000000f00 */
[----:B------:R-:W2:Y:S01]  /*3030*/  MUFU.RCP R90, R90 ;  /* 0x0000005a005a7308 */ /* 0x000ea20000001000 */
[----:B------:R-:W3:Y:S01]  /*3040*/  LDL.LU R27, [R1+0x5c] ;  /* 0x00005c00011b7983 */ /* 0x000ee20000300800 */
[----:B------:R-:W-:Y:S01]  /*3050*/  FADD.FTZ R29, R29, R25 ;  /* 0x000000191d1d7221 */ /* 0x000fe20000010000 */
[----:B------:R-:W-:Y:S01]  /*3060*/  FFMA.FTZ R25, R69, R25, R93 ;  /* 0x0000001945197223 */ /* 0x000fe2000001005d */
[----:B0-----:R-:W-:Y:S01]  /*3070*/  FADD.FTZ R93, R92, 1 ;  /* 0x3f8000005c5d7421 */ /* 0x001fe20000010000 */
[----:B-1----:R-:W-:-:S05]  /*3080*/  FADD.FTZ R92, -R89, 1 ;  /* 0x3f800000595c7421 */ /* 0x002fca0000010100 */
[----:B------:R-:W0:Y:S01]  /*3090*/  MUFU.RCP R93, R93 ;  /* 0x0000005d005d7308 */ /* 0x000e220000001000 */
[----:B------:R-:W-:Y:S01]  /*30a0*/  FFMA.FTZ R92, R88, R92, 1 ;  /* 0x3f800000585c7423 */ /* 0x000fe2000001005c */
[----:B--2---:R-:W-:-:S04]  /*30b0*/  FADD.FTZ R88, -R90, 1 ;  /* 0x3f8000005a587421 */ /* 0x004fc80000010100 */
[----:B------:R-:W-:Y:S01]  /*30c0*/  FFMA.FTZ R88, R21, R88, 1 ;  /* 0x3f80000015587423 */ /* 0x000fe20000010058 */
[----:B------:R-:W-:-:S04]  /*30d0*/  FADD.FTZ R21, -R91, 1 ;  /* 0x3f8000005b157421 */ /* 0x000fc80000010100 */
[----:B------:R-:W-:Y:S01]  /*30e0*/  FFMA.FTZ R21, R87, R21, 1 ;  /* 0x3f80000057157423 */ /* 0x000fe20000010015 */
[----:B0-----:R-:W-:Y:S01]  /*30f0*/  FADD.FTZ R87, -R93, 1 ;  /* 0x3f8000005d577421 */ /* 0x001fe20000010100 */
[----:B------:R-:W-:-:S03]  /*3100*/  FMUL.FTZ R92, R89, R92 ;  /* 0x0000005c595c7220 */ /* 0x000fc60000410000 */
[----:B------:R-:W-:Y:S01]  /*3110*/  FFMA.FTZ R31, R31, R87, 1 ;  /* 0x3f8000001f1f7423 */ /* 0x000fe20000010057 */
[----:B----4-:R-:W-:Y:S02]  /*3120*/  PRMT R87, R67, 0x7632, R87 ;  /* 0x0000763243577816 */ /* 0x010fe40000000057 */
[----:B------:R-:W-:Y:S01]  /*3130*/  PRMT R89, R66, 0x7632, R89 ;  /* 0x0000763242597816 */ /* 0x000fe20000000059 */
[----:B------:R-:W-:Y:S01]  /*3140*/  FMUL.FTZ R21, R91, R21 ;  /* 0x000000155b157220 */ /* 0x000fe20000410000 */
[----:B------:R-:W-:Y:S01]  /*3150*/  SHF.L.U32 R87, R87, 0x10, RZ ;  /* 0x0000001057577819 */ /* 0x000fe200000006ff */
[----:B------:R-:W-:Y:S01]  /*3160*/  FMUL.FTZ R88, R90, R88 ;  /* 0x000000585a587220 */ /* 0x000fe20000410000 */
[----:B------:R-:W-:-:S03]  /*3170*/  SHF.L.U32 R89, R89, 0x10, RZ ;  /* 0x0000001059597819 */ /* 0x000fc600000006ff */
[----:B------:R-:W-:Y:S01]  /*3180*/  FMUL.FTZ R87, R87, R21 ;  /* 0x0000001557577220 */ /* 0x000fe20000410000 */
[----:B------:R-:W-:Y:S01]  /*3190*/  SHF.L.U32 R21, R66, 0x10, RZ ;  /* 0x0000001042157819 */ /* 0x000fe200000006ff */
[----:B------:R-:W-:Y:S01]  /*31a0*/  FMUL.FTZ R88, R89, R88 ;  /* 0x0000005859587220 */ /* 0x000fe20000410000 */
[----:B------:R-:W-:Y:S01]  /*31b0*/  SHF.L.U32 R89, R67, 0x10, RZ ;  /* 0x0000001043597819 */ /* 0x000fe200000006ff */
[----:B------:R-:W-:Y:S01]  /*31c0*/  FMUL.FTZ R31, R93, R31 ;  /* 0x0000001f5d1f7220 */ /* 0x000fe20000410000 */
[----:B------:R-:W-:Y:S01]  /*31d0*/  FFMA.FTZ R25, R3, R20, R25 ;  /* 0x0000001403197223 */ /* 0x000fe20000010019 */
[----:B------:R-:W-:Y:S02]  /*31e0*/  FMUL.FTZ R21, R21, R92 ;  /* 0x0000005c15157220 */ /* 0x000fe40000410000 */
[----:B------:R-:W-:Y:S01]  /*31f0*/  FMUL.FTZ R31, R89, R31 ;  /* 0x0000001f591f7220 */ /* 0x000fe20000410000 */
[----:B------:R-:W-:Y:S01]  /*3200*/  FFMA.FTZ R25, R68, R79, R25 ;  /* 0x0000004f44197223 */ /* 0x000fe20000010019 */
[----:B------:R-:W-:-:S03]  /*3210*/  FMUL.FTZ R89, R0, R21 ;  /* 0x0000001500597220 */ /* 0x000fc60000410000 */
[----:B------:R-:W-:Y:S01]  /*3220*/  FFMA.FTZ R25, R0, R21, R25 ;  /* 0x0000001500197223 */ /* 0x000fe20000010019 */
[----:B------:R-:W-:Y:S01]  /*3230*/  FFMA.FTZ R24, R85, R89, R24 ;  /* 0x0000005955187223 */ /* 0x000fe20000010018 */
[CC--:B------:R-:W-:Y:S02]  /*3240*/  FMUL.FTZ R89, R69.reuse, R88.reuse ;  /* 0x0000005845597220 */ /* 0x0c0fe40000410000 */
[----:B------:R-:W-:Y:S01]  /*3250*/  FFMA.FTZ R25, R69, R88, R25 ;  /* 0x0000005845197223 */ /* 0x000fe20000010019 */
[----:B------:R-:W-:Y:S01]  /*3260*/  FMUL.FTZ R69, R3, R31 ;  /* 0x0000001f03457220 */ /* 0x000fe20000410000 */
[----:B------:R-:W-:-:S04]  /*3270*/  FFMA.FTZ R24, R71, R89, R24 ;  /* 0x0000005947187223 */ /* 0x000fc80000010018 */
[----:B------:R-:W-:Y:S01]  /*3280*/  FFMA.FTZ R69, R84, R69, R24 ;  /* 0x0000004554457223 */ /* 0x000fe20000010018 */
[----:B------:R-:W-:Y:S01]  /*3290*/  FFMA.FTZ R24, R3, R31, R25 ;  /* 0x0000001f03187223 */ /* 0x000fe20000010019 */
[----:B------:R-:W-:-:S03]  /*32a0*/  FMUL.FTZ R25, R68, R87 ;  /* 0x0000005744197220 */ /* 0x000fc60000410000 */
[----:B------:R-:W-:Y:S01]  /*32b0*/  FFMA.FTZ R24, R68, R87, R24 ;  /* 0x0000005744187223 */ /* 0x000fe20000010018 */
[----:B------:R-:W-:Y:S01]  /*32c0*/  FFMA.FTZ R25, R28, R25, R69 ;  /* 0x000000191c197223 */ /* 0x000fe20000010045 */
[----:B------:R-:W-:Y:S01]  /*32d0*/  FADD.FTZ R79, R36, R79 ;  /* 0x0000004f244f7221 */ /* 0x000fe20000010000 */
[----:B------:R-:W-:Y:S01]  /*32e0*/  FFMA.FTZ R28, R28, R87, R32 ;  /* 0x000000571c1c7223 */ /* 0x000fe20000010020 */
[----:B------:R0:W5:Y:S04]  /*32f0*/  LDL.LU R36, [R1+0x58] ;  /* 0x0000580001247983 */ /* 0x0001680000300800 */
[----:B------:R1:W-:Y:S04]  /*3300*/  STS.64 [R33], R24 ;  /* 0x0000001821007388 */ /* 0x0003e80000000a00 */
[----:B-1----:R0:W5:Y:S04]  /*3310*/  LDL.LU R33, [R1+0x54] ;  /* 0x0000540001217983 */ /* 0x0021680000300800 */
[----:B------:R0:W5:Y:S01]  /*3320*/  LDL.LU R32, [R1+0x50] ;  /* 0x0000500001207983 */ /* 0x0001620000300800 */
[----:B------:R-:W-:Y:S01]  /*3330*/  UIADD3 UR10, UP0, UR9, 0x2, URZ ;  /* 0x00000002090a7890 */ /* 0x000fe2000ff1e03f */
[----:B------:R-:W1:Y:S01]  /*3340*/  S2R R90, SR_TID.X ;  /* 0x00000000005a7919 */ /* 0x000e620000002100 */
[----:B------:R-:W-:Y:S01]  /*3350*/  FFMA.FTZ R22, R83, R4, R22 ;  /* 0x0000000453167223 */ /* 0x000fe20000010016 */
[----:B------:R-:W-:Y:S01]  /*3360*/  FADD.FTZ R23, R4, R23 ;  /* 0x0000001704177221 */ /* 0x000fe20000010000 */
[----:B------:R-:W-:Y:S01]  /*3370*/  FFMA.FTZ R26, R82, R5, R26 ;  /* 0x00000005521a7223 */ /* 0x000fe2000001001a */
[----:B------:R-:W-:Y:S01]  /*3380*/  UIADD3.X UR11, URZ, UR5, URZ, UP0, !UPT ;  /* 0x000000053f0b7290 */ /* 0x000fe200087fe43f */
[----:B------:R-:W-:Y:S01]  /*3390*/  FFMA.FTZ R22, R81, R6, R22 ;  /* 0x0000000651167223 */ /* 0x000fe20000010016 */
[----:B------:R-:W-:Y:S01]  /*33a0*/  UISETP.GE.U32.AND UP0, UPT, UR10, UR16, UPT ;  /* 0x000000100a00728c */ /* 0x000fe2000bf06070 */
[----:B------:R-:W-:Y:S01]  /*33b0*/  FADD.FTZ R23, R23, R6 ;  /* 0x0000000617177221 */ /* 0x000fe20000010000 */
[----:B------:R-:W-:Y:S01]  /*33c0*/  FFMA.FTZ R26, R80, R7, R26 ;  /* 0x00000007501a7223 */ /* 0x000fe2000001001a */
[----:B------:R-:W-:Y:S01]  /*33d0*/  FFMA.FTZ R22, R78, R8, R22 ;  /* 0x000000084e167223 */ /* 0x000fe20000010016 */
[----:B------:R-:W-:Y:S01]  /*33e0*/  UISETP.GE.AND.EX UP0, UPT, UR11, UR7, UPT, UP0 ;  /* 0x000000070b00728c */ /* 0x000fe2000bf06300 */
[----:B------:R-:W-:Y:S01]  /*33f0*/  FADD.FTZ R23, R23, R8 ;  /* 0x0000000817177221 */ /* 0x000fe20000010000 */
[----:B------:R-:W-:Y:S01]  /*3400*/  FFMA.FTZ R26, R77, R9, R26 ;  /* 0x000000094d1a7223 */ /* 0x000fe2000001001a */
[----:B------:R-:W-:-:S02]  /*3410*/  FFMA.FTZ R22, R76, R10, R22 ;  /* 0x0000000a4c167223 */ /* 0x000fc40000010016 */
[----:B------:R-:W-:Y:S01]  /*3420*/  FADD.FTZ R23, R23, R10 ;  /* 0x0000000a17177221 */ /* 0x000fe20000010000 */
[----:B------:R-:W-:Y:S01]  /*3430*/  FFMA.FTZ R26, R75, R11, R26 ;  /* 0x0000000b4b1a7223 */ /* 0x000fe2000001001a */
[----:B------:R-:W-:Y:S01]  /*3440*/  PLOP3.LUT P0, PT, PT, PT, UP0, 0x80, 0x0 ;  /* 0x000000000000781c */ /* 0x000fe20003f0f008 */
[----:B------:R-:W-:Y:S01]  /*3450*/  FFMA.FTZ R22, R74, R12, R22 ;  /* 0x0000000c4a167223 */ /* 0x000fe20000010016 */
[----:B------:R-:W-:Y:S01]  /*3460*/  FADD.FTZ R23, R23, R12 ;  /* 0x0000000c17177221 */ /* 0x000fe20000010000 */
[----:B------:R-:W-:Y:S02]  /*3470*/  FFMA.FTZ R26, R73, R14, R26 ;  /* 0x0000000e491a7223 */ /* 0x000fe4000001001a */
[----:B------:R-:W-:Y:S01]  /*3480*/  FFMA.FTZ R22, R72, R15, R22 ;  /* 0x0000000f48167223 */ /* 0x000fe20000010016 */
[----:B------:R-:W-:Y:S01]  /*3490*/  FADD.FTZ R23, R23, R15 ;  /* 0x0000000f17177221 */ /* 0x000fe20000010000 */
[----:B------:R-:W-:Y:S02]  /*34a0*/  FFMA.FTZ R26, R13, R16, R26 ;  /* 0x000000100d1a7223 */ /* 0x000fe4000001001a */
[----:B------:R-:W-:Y:S01]  /*34b0*/  FFMA.FTZ R22, R17, R19, R22 ;  /* 0x0000001311167223 */ /* 0x000fe20000010016 */
[----:B------:R-:W-:Y:S01]  /*34c0*/  FADD.FTZ R23, R23, R19 ;  /* 0x0000001317177221 */ /* 0x000fe20000010000 */
[----:B------:R-:W-:Y:S01]  /*34d0*/  FFMA.FTZ R26, R18, R20, R26 ;  /* 0x00000014121a7223 */ /* 0x000fe2000001001a */
[----:B------:R-:W-:Y:S01]  /*34e0*/  FADD.FTZ R25, R29, R88 ;  /* 0x000000581d197221 */ /* 0x000fe20000010000 */
[----:B------:R-:W-:Y:S01]  /*34f0*/  FFMA.FTZ R24, R71, R88, R70 ;  /* 0x0000005847187223 */ /* 0x000fe20000010046 */
[----:B------:R-:W-:Y:S01]  /*3500*/  FADD.FTZ R29, R79, R87 ;  /* 0x000000574f1d7221 */ /* 0x000fe20000010000 */
[----:B------:R-:W-:Y:S01]  /*3510*/  BAR.SYNC.DEFER_BLOCKING 0x0 ;  /* 0x0000000000007b1d */ /* 0x000fe20000010000 */
[----:B-1----:R-:W-:Y:S01]  /*3520*/  ISETP.GT.U32.AND P1, PT, R90, 0x1f, PT ;  /* 0x0000001f5a00780c */ /* 0x002fe20003f24070 */
[----:B------:R-:W-:Y:S01]  /*3530*/  FFMA.FTZ R22, R85, R21, R22 ;  /* 0x0000001555167223 */ /* 0x000fe20000010016 */
[----:B------:R-:W-:Y:S01]  /*3540*/  FADD.FTZ R23, R23, R21 ;  /* 0x0000001517177221 */ /* 0x000fe20000010000 */
[----:B------:R-:W-:Y:S01]  /*3550*/  FFMA.FTZ R26, R84, R31, R26 ;  /* 0x0000001f541a7223 */ /* 0x000fe2000001001a */
[----:B---3--:R-:W-:-:S04]  /*3560*/  FADD.FTZ R27, R5, R27 ;  /* 0x0000001b051b7221 */ /* 0x008fc80000010000 */
[----:B------:R-:W-:-:S04]  /*3570*/  FADD.FTZ R27, R27, R7 ;  /* 0x000000071b1b7221 */ /* 0x000fc80000010000 */
[----:B------:R-:W-:-:S04]  /*3580*/  FADD.FTZ R27, R27, R9 ;  /* 0x000000091b1b7221 */ /* 0x000fc80000010000 */
[----:B------:R-:W-:-:S04]  /*3590*/  FADD.FTZ R27, R27, R11 ;  /* 0x0000000b1b1b7221 */ /* 0x000fc80000010000 */
[----:B------:R-:W-:-:S04]  /*35a0*/  FADD.FTZ R27, R27, R14 ;  /* 0x0000000e1b1b7221 */ /* 0x000fc80000010000 */
[----:B------:R-:W-:-:S04]  /*35b0*/  FADD.FTZ R27, R27, R16 ;  /* 0x000000101b1b7221 */ /* 0x000fc80000010000 */
[----:B------:R-:W-:-:S04]  /*35c0*/  FADD.FTZ R27, R27, R20 ;  /* 0x000000141b1b7221 */ /* 0x000fc80000010000 */
[----:B------:R-:W-:Y:S01]  /*35d0*/  FADD.FTZ R27, R27, R31 ;  /* 0x0000001f1b1b7221 */ /* 0x000fe20000010000 */
[----:B0-----:R-:W-:Y:S06]  /*35e0*/  @!P0 BRA `(.L_x_498) ;  /* 0x0000000000d48947 */ /* 0x001fec0003800000 */
[----:B------:R-:W2:Y:S04]  /*35f0*/  LDL R91, [R1+0x4c] ;  /* 0x00004c00015b7983 */ /* 0x000ea80000100800 */
[----:B------:R-:W3:Y:S04]  /*3600*/  LDL R71, [R1+0x48] ;  /* 0x0000480001477983 */ /* 0x000ee80000100800 */
[----:B------:R-:W4:Y:S04]  /*3610*/  LDL R89, [R1+0x44] ;  /* 0x0000440001597983 */ /* 0x000f280000100800 */
[----:B------:R-:W4:Y:S01]  /*3620*/  LDL R88, [R1+0x40] ;  /* 0x0000400001587983 */ /* 0x000f220000100800 */
[----:B------:R-:W0:Y:S01]  /*3630*/  S2UR UR15, SR_CgaCtaId ;  /* 0x00000000000f79c3 */ /* 0x000e220000008800 */
[----:B------:R-:W-:Y:S01]  /*3640*/  UMOV UR5, 0x400 ;  /* 0x0000040000057882 */ /* 0x000fe20000000000 */
[----:B------:R-:W-:Y:S01]  /*3650*/  SHF.L.U32 R69, R90, 0x1, RZ ;  /* 0x000000015a457819 */ /* 0x000fe200000006ff */
[----:B------:R-:W1:Y:S03]  /*3660*/  S2R R93, SR_TID.X ;  /* 0x00000000005d7919 */ /* 0x000e660000002100 */
[----:B------:R-:W-:Y:S01]  /*3670*/  LOP3.LUT R69, R69, 0x18, RZ, 0xc0, !PT ;  /* 0x0000001845457812 */ /* 0x000fe200078ec0ff */
[----:B0-----:R-:W-:-:S06]  /*3680*/  ULEA UR5, UR15, UR5, 0x18 ;  /* 0x000000050f057291 */ /* 0x001fcc000f8ec03f */
[----:B------:R-:W-:-:S04]  /*3690*/  LEA R68, R90, UR5, 0x5 ;  /* 0x000000055a447c11 */ /* 0x000fc8000f8e28ff */
[----:B------:R-:W-:Y:S02]  /*36a0*/  IADD3 R70, R68, R69, RZ ;  /* 0x0000004544467210 */ /* 0x000fe40007ffe0ff */
[----:B-1----:R-:W-:-:S03]  /*36b0*/  SHF.R.S32.HI R92, RZ, 0x1f, R93 ;  /* 0x0000001fff5c7819 */ /* 0x002fc6000001145d */
[----:B------:R0:W-:Y:S01]  /*36c0*/  STS.64 [R70], R22 ;  /* 0x0000001646007388 */ /* 0x0001e20000000a00 */
[----:B------:R-:W-:-:S04]  /*36d0*/  LEA.HI R92, R92, R93, RZ, 0x2 ;  /* 0x0000005d5c5c7211 */ /* 0x000fc800078f10ff */
[----:B------:R-:W-:-:S04]  /*36e0*/  SHF.R.S32.HI R92, RZ, 0x2, R92 ;  /* 0x00000002ff5c7819 */ /* 0x000fc8000001145c */
[----:B------:R-:W-:Y:S01]  /*36f0*/  LEA R79, R92, UR5, 0x5 ;  /* 0x000000055c4f7c11 */ /* 0x000fe2000f8e28ff */
[----:B------:R-:W-:Y:S01]  /*3700*/  USHF.R.U32.HI UR5, URZ, 0x1, UR6 ;  /* 0x000000013f057899 */ /* 0x000fe20008011606 */
[----:B0-----:R-:W-:-:S03]  /*3710*/  LOP3.LUT R70, R69, 0x8, RZ, 0x3c, !PT ;  /* 0x0000000845467812 */ /* 0x001fc600078e3cff */
[----:B------:R-:W-:Y:S01]  /*3720*/  USHF.L.U32 UR5, UR5, 0x7, URZ ;  /* 0x0000000705057899 */ /* 0x000fe2000800063f */
[----:B------:R-:W-:-:S03]  /*3730*/  IADD3 R70, R68, R70, RZ ;  /* 0x0000004644467210 */ /* 0x000fc60007ffe0ff */
[----:B------:R-:W-:Y:S02]  /*3740*/  ULOP3.LUT UR5, UR5, 0xffffff80, UR17, 0xe2, !UPT ;  /* 0xffffff8005057892 */ /* 0x000fe4000f8ee211 */
[----:B------:R0:W-:Y:S02]  /*3750*/  STS.64 [R70], R24 ;  /* 0x0000001846007388 */ /* 0x0001e40000000a00 */
[C---:B0-----:R-:W-:Y:S02]  /*3760*/  LOP3.LUT R70, R69.reuse, 0x10, RZ, 0x3c, !PT ;  /* 0x0000001045467812 */ /* 0x041fe400078e3cff */
[----:B------:R-:W-:Y:S02]  /*3770*/  LOP3.LUT R69, R69, 0x18, RZ, 0x3c, !PT ;  /* 0x0000001845457812 */ /* 0x000fe400078e3cff */
[C---:B------:R-:W-:Y:S02]  /*3780*/  IADD3 R70, R68.reuse, R70, RZ ;  /* 0x0000004644467210 */ /* 0x040fe40007ffe0ff */
[----:B------:R-:W-:-:S03]  /*3790*/  IADD3 R69, R68, R69, RZ ;  /* 0x0000004544457210 */ /* 0x000fc60007ffe0ff */
[----:B------:R3:W-:Y:S04]  /*37a0*/  STS.64 [R70], R26 ;  /* 0x0000001a46007388 */ /* 0x0007e80000000a00 */
[----:B------:R-:W-:Y:S01]  /*37b0*/  STS.64 [R69], R28 ;  /* 0x0000001c45007388 */ /* 0x000fe20000000a00 */
[-C--:B--2---:R-:W-:Y:S01]  /*37c0*/  LEA R68, R91, R79.reuse, 0x3 ;  /* 0x0000004f5b447211 */ /* 0x084fe200078e18ff */
[----:B------:R-:W-:Y:S01]  /*37d0*/  BAR.SYNC.DEFER_BLOCKING 0x0 ;  /* 0x0000000000007b1d */ /* 0x000fe20000010000 */
[----:B---3--:R-:W-:-:S05]  /*37e0*/  LEA R70, R71, R79, 0x3 ;  /* 0x0000004f47467211 */ /* 0x008fca00078e18ff */
[----:B------:R-:W0:Y:S04]  /*37f0*/  LDS.64 R68, [R68] ;  /* 0x0000000044447984 */ /* 0x000e280000000a00 */
[----:B------:R-:W1:Y:S01]  /*3800*/  LDS.64 R70, [R70+0xa00] ;  /* 0x000a000046467984 */ /* 0x000e620000000a00 */
[----:B0-----:R-:W-:Y:S01]  /*3810*/  FADD.FTZ R68, RZ, R68 ;  /* 0x00000044ff447221 */ /* 0x001fe20000010000 */
[----:B------:R-:W-:-:S03]  /*3820*/  FADD.FTZ R69, RZ, R69 ;  /* 0x00000045ff457221 */ /* 0x000fc60000010000 */
[----:B-1----:R-:W-:Y:S01]  /*3830*/  FADD.FTZ R70, R68, R70 ;  /* 0x0000004644467221 */ /* 0x002fe20000010000 */
[----:B----4-:R-:W-:Y:S01]  /*3840*/  LEA R68, R89, R79, 0x3 ;  /* 0x0000004f59447211 */ /* 0x010fe200078e18ff */
        /* <DEDUP_REMOVED lines=8> */
[----:B------:R-:W-:Y:S01]  /*38d0*/  MOV R70, UR5 ;  /* 0x0000000500467c02 */ /* 0x000fe20008000f00 */
[----:B------:R-:W-:-:S04]  /*38e0*/  FADD.FTZ R69, R71, R69 ;  /* 0x0000004547457221 */ /* 0x000fc80000010000 */
[----:B------:R-:W-:-:S05]  /*38f0*/  IMAD R70, R70, 0x280, R90 ;  /* 0x0000028046467824 */ /* 0x000fca00078e025a */
[----:B------:R-:W-:-:S04]  /*3900*/  IADD3 R70, R70, UR14, RZ ;  /* 0x0000000e46467c10 */ /* 0x000fc8000fffe0ff */
[----:B------:R-:W-:-:S05]  /*3910*/  SHF.L.U32 R70, R70, 0x1, RZ ;  /* 0x0000000146467819 */ /* 0x000fca00000006ff */
[----:B0-----:R-:W-:-:S05]  /*3920*/  IMAD.WIDE.U32 R70, R70, 0x4, R88 ;  /* 0x0000000446467825 */ /* 0x001fca00078e0058 */
[----:B------:R0:W-:Y:S02]  /*3930*/  STG.E.64 desc[UR12][R70.64+0x8000], R68 ;  /* 0x0080004446007986 */ /* 0x0001e4000c101b0c */
.L_x_498:
[----:B------:R-:W-:Y:S01]  /*3940*/  BSSY B0, `(.L_x_499) ;  /* 0x000006e000007945 */ /* 0x000fe20003800000 */
[----:B0-----:R-:W-:Y:S02]  /*3950*/  MOV R70, RZ ;  /* 0x000000ff00467202 */ /* 0x001fe40000000f00 */
[----:B------:R-:W-:Y:S01]  /*3960*/  MOV R68, RZ ;  /* 0x000000ff00447202 */ /* 0x000fe20000000f00 */
[----:B------:R-:W-:Y:S06]  /*3970*/  @P1 BRA `(.L_x_500) ;  /* 0x0000000400a81947 */ /* 0x000fec0003800000 */
[----:B------:R-:W-:Y:S01]  /*3980*/  USHF.L.U32 UR5, UR9, 0x3, URZ ;  /* 0x0000000309057899 */ /* 0x000fe2000800063f */
[----:B------:R-:W-:Y:S01]  /*3990*/  HFMA2.MMA R68, -RZ, RZ, 0, 2.384185791015625e-06 ;  /* 0x00000028ff447435 */ /* 0x000fe200000001ff */
[----:B------:R-:W-:Y:S02]  /*39a0*/  MOV R69, 0x28 ;  /* 0x0000002800457802 */ /* 0x000fe40000000f00 */
        /* <DEDUP_REMOVED lines=103> */
.L_x_500:
[----:B------:R-:W-:Y:S05]  /*4020*/  BSYNC B0 ;  /* 0x0000000000007941 */ /* 0x000fea0003800000 */
.L_x_499:
[----:B------:R-:W0:Y:S01]  /*4030*/  SHFL.BFLY PT, R71, R70, 0x2, 0x1f ;  /* 0x0c401f0046477f89 */ /* 0x000e2200000e0000 */
[----:B------:R-:W-:Y:S01]  /*4040*/  LOP3.LUT P1, RZ, R90, 0xffffffe3, RZ, 0xc0, !PT ;  /* 0xffffffe35aff7812 */ /* 0x000fe2000782c0ff */
[----:B------:R-:W-:Y:S01]  /*4050*/  BSSY B0, `(.L_x_501) ;  /* 0x0000017000007945 */ /* 0x000fe20003800000 */
[----:B-----5:R-:W-:Y:S01]  /*4060*/  PRMT R88, R32, 0x7632, R88 ;  /* 0x0000763220587816 */ /* 0x020fe20000000058 */
[----:B------:R-:W1:Y:S01]  /*4070*/  SHFL.BFLY PT, R69, R68, 0x2, 0x1f ;  /* 0x0c401f0044457f89 */ /* 0x000e6200000e0000 */
[----:B------:R-:W-:Y:S01]  /*4080*/  PRMT R89, R33, 0x7632, R89 ;  /* 0x0000763221597816 */ /* 0x000fe20000000059 */
        /* <DEDUP_REMOVED lines=13> */
[----:B------:R-:W-:Y:S02]  /*4160*/  LOP3.LUT R68, R69, 0xffffff80, R68, 0xe2, !PT ;  /* 0xffffff8045447812 */ /* 0x000fe400078ee244 */
[----:B------:R-:W-:-:S04]  /*4170*/  MOV R69, UR5 ;  /* 0x0000000500457c02 */ /* 0x000fc80008000f00 */
[----:B------:R-:W-:-:S04]  /*4180*/  LEA R68, R69, R68, 0xa ;  /* 0x0000004445447211 */ /* 0x000fc800078e50ff */
[----:B------:R-:W-:-:S05]  /*4190*/  SHF.L.U32 R68, R68, 0x1, RZ ;  /* 0x0000000144447819 */ /* 0x000fca00000006ff */
[----:B0-----:R-:W-:-:S05]  /*41a0*/  IMAD.WIDE.U32 R68, R68, 0x4, R70 ;  /* 0x0000000444447825 */ /* 0x001fca00078e0046 */
[----:B------:R0:W-:Y:S02]  /*41b0*/  STG.E.64 desc[UR12][R68.64], R32 ;  /* 0x0000002044007986 */ /* 0x0001e4000c101b0c */
.L_x_502:
[----:B------:R-:W-:Y:S05]  /*41c0*/  BSYNC B0 ;  /* 0x0000000000007941 */ /* 0x000fea0003800000 */
.L_x_501:
[----:B------:R-:W-:Y:S01]  /*41d0*/  UISETP.GE.U32.AND UP0, UPT, UR10, UR16, UPT ;  /* 0x000000100a00728c */ /* 0x000fe2000bf06070 */
[----:B------:R-:W-:Y:S02]  /*41e0*/  PRMT R40, R36, 0x7632, R40 ;  /* 0x0000763224287816 */ /* 0x000fe40000000028 */
[----:B------:R-:W-:Y:S01]  /*41f0*/  PRMT R41, R34, 0x7632, R41 ;  /* 0x0000763222297816 */ /* 0x000fe20000000029 */
[----:B------:R-:W-:Y:S01]  /*4200*/  UISETP.GE.AND.EX UP0, UPT, UR11, UR7, UPT, UP0 ;  /* 0x000000070b00728c */ /* 0x000fe2000bf06300 */
[----:B------:R-:W-:Y:S02]  /*4210*/  PRMT R42, R40, 0x7632, R42 ;  /* 0x00007632282a7816 */ /* 0x000fe4000000002a */
[----:B0-----:R-:W-:Y:S02]  /*4220*/  PRMT R68, R44, 0x7632, R68 ;  /* 0x000076322c447816 */ /* 0x001fe40000000044 */
[----:B------:R-:W-:Y:S02]  /*4230*/  PRMT R87, R37, 0x7632, R87 ;  /* 0x0000763225577816 */ /* 0x000fe40000000057 */
[----:B------:R-:W-:-:S02]  /*4240*/  PLOP3.LUT P1, PT, PT, PT, UP0, 0x80, 0x0 ;  /* 0x000000000000781c */ /* 0x000fc40003f2f008 */
        /* <DEDUP_REMOVED lines=43> */
.L_x_505:
[----:B------:R-:W2:Y:S04]  /*4500*/  LD.E.STRONG.GPU R35, desc[UR12][R32.64] ;  /* 0x0000000c20237980 */ /* 0x000ea8000c10f900 */
[----:B--2---:R-:W-:Y:S01]  /*4510*/  CCTL.IVALL ;  /* 0x00000000ff00798f */ /* 0x004fe20002000000 */
[----:B------:R-:W-:Y:S05]  /*4520*/  YIELD ;  /* 0x0000000000007946 */ /* 0x000fea0003800000 */
[----:B-----5:R-:W-:-:S04]  /*4530*/  LOP3.LUT R35, R35, R34, RZ, 0x3c, !PT ;  /* 0x0000002223237212 */ /* 0x020fc800078e3cff */
[----:B------:R-:W-:-:S13]  /*4540*/  ISETP.GT.AND P1, PT, R35, -0x1, PT ;  /* 0xffffffff2300780c */ /* 0x000fda0003f24270 */
[----:B------:R-:W-:Y:S05]  /*4550*/  @P1 BRA `(.L_x_505) ;  /* 0xfffffffc00e81947 */ /* 0x000fea000383ffff */
.L_x_504:
[----:B------:R-:W-:Y:S05]  /*4560*/  WARPSYNC.ALL ;  /* 0x0000000000007948 */ /* 0x000fea0003800000 */
[----:B------:R-:W-:Y:S06]  /*4570*/  BAR.SYNC.DEFER_BLOCKING 0x0 ;  /* 0x0000000000007b1d */ /* 0x000fec0000010000 */
[----:B------:R-:W-:Y:S05]  /*4580*/  BRA `(.L_x_506) ;  /* 0x0000000000687947 */ /* 0x000fea0003800000 */
.L_x_503:
        /* <DEDUP_REMOVED lines=10> */
[----:B------:R-:W-:-:S05]  /*4630*/  MOV R32, UR5 ;  /* 0x0000000500207c02 */ /* 0x000fca0008000f00 */
[----:B0-----:R-:W-:Y:S01]  /*4640*/  IMAD.WIDE.U32 R32, R32, 0x4, R34 ;  /* 0x0000000420207825 */ /* 0x001fe200078e0022 */
[----:B------:R-:W-:-:S04]  /*4650*/  MOV R34, 0x7fffff81 ;  /* 0x7fffff8100227802 */ /* 0x000fc80000000f00 */
[----:B------:R-:W-:Y:S01]  /*4660*/  SEL R34, R34, 0x1, !P1 ;  /* 0x0000000122227807 */ /* 0x000fe20004800000 */
[----:B------:R-:W-:Y:S06]  /*4670*/  MEMBAR.ALL.GPU ;  /* 0x0000000000007992 */ /* 0x000fec000000a000 */
[----:B------:R-:W-:-:S00]  /*4680*/  ERRBAR ;  /* 0x00000000000079ab */ /* 0x000fc00000000000 */
[----:B------:R-:W-:Y:S06]  /*4690*/  CGAERRBAR ;  /* 0x00000000000075ab */ /* 0x000fec0000000000 */
[----:B------:R0:W5:Y:S02]  /*46a0*/  ATOM.E.ADD.STRONG.GPU PT, R34, desc[UR12][R32.64], R34 ;  /* 0x000000222022798a */ /* 0x00016400081ee1cc */
.L_x_508:
[----:B------:R-:W2:Y:S04]  /*46b0*/  LD.E.STRONG.GPU R35, desc[UR12][R32.64] ;  /* 0x0000000c20237980 */ /* 0x000ea8000c10f900 */
[----:B--2---:R-:W-:Y:S01]  /*46c0*/  CCTL.IVALL ;  /* 0x00000000ff00798f */ /* 0x004fe20002000000 */
[----:B------:R-:W-:Y:S05]  /*46d0*/  YIELD ;  /* 0x0000000000007946 */ /* 0x000fea0003800000 */
[----:B-----5:R-:W-:-:S04]  /*46e0*/  LOP3.LUT R35, R35, R34, RZ, 0x3c, !PT ;  /* 0x0000002223237212 */ /* 0x020fc800078e3cff */
[----:B------:R-:W-:-:S13]  /*46f0*/  ISETP.GT.AND P1, PT, R35, -0x1, PT ;  /* 0xffffffff2300780c */ /* 0x000fda0003f24270 */
[----:B------:R-:W-:Y:S05]  /*4700*/  @P1 BRA `(.L_x_508) ;  /* 0xfffffffc00e81947 */ /* 0x000fea000383ffff */
.L_x_507:
[----:B------:R-:W-:Y:S05]  /*4710*/  WARPSYNC.ALL ;  /* 0x0000000000007948 */ /* 0x000fea0003800000 */
[----:B------:R-:W-:Y:S06]  /*4720*/  BAR.SYNC.DEFER_BLOCKING 0x0 ;  /* 0x0000000000007b1d */ /* 0x000fec0000010000 */
.L_x_506:
[----:B------:R-:W1:Y:S01]  /*4730*/  S2R R92, SR_TID.X ;  /* 0x00000000005c7919 */ /* 0x000e620000002100 */
[----:B------:R-:W-:Y:S01]  /*4740*/  BSSY B0, `(.L_x_509) ;  /* 0x0000021000007945 */ /* 0x000fe20003800000 */
[----:B0-----:R-:W-:Y:S02]  /*4750*/  CS2R R32, SRZ ;  /* 0x0000000000207805 */ /* 0x001fe4000001ff00 */
[----:B-1----:R-:W-:-:S13]  /*4760*/  ISETP.GT.U32.AND P1, PT, R92, 0xff, PT ;  /* 0x000000ff5c00780c */ /* 0x002fda0003f24070 */
[----:B------:R-:W-:Y:S05]  /*4770*/  @P1 BRA `(.L_x_510) ;  /* 0x0000000000741947 */ /* 0x000fea0003800000 */
[----:B------:R-:W-:Y:S01]  /*4780*/  ULDC UR5, c[0x0][0x10] ;  /* 0x0000040000057ab9 */ /* 0x000fe20000000800 */
[----:B------:R-:W0:Y:S01]  /*4790*/  LDC.64 R90, c[0x0][0x260] ;  /* 0x00009800ff5a7b82 */ /* 0x000e220000000a00 */
[----:B------:R-:W-:Y:S01]  /*47a0*/  UIMAD UR5, UR5, UR4, UR6 ;  /* 0x00000004050572a4 */ /* 0x000fe2000f8e0206 */
[----:B------:R-:W-:-:S04]  /*47b0*/  SHF.L.U32 R33, R92, 0x2, RZ ;  /* 0x000000025c217819 */ /* 0x000fc800000006ff */
[----:B------:R-:W-:Y:S02]  /*47c0*/  LOP3.LUT R33, R33, 0x7fffff80, RZ, 0xc0, !PT ;  /* 0x7fffff8021217812 */ /* 0x000fe400078ec0ff */
[----:B------:R-:W-:-:S04]  /*47d0*/  MOV R32, UR5 ;  /* 0x0000000500207c02 */ /* 0x000fc80008000f00 */
[----:B------:R-:W-:Y:S02]  /*47e0*/  LEA R32, R32, R33, 0xa ;  /* 0x0000002120207211 */ /* 0x000fe400078e50ff */
[----:B------:R-:W-:-:S04]  /*47f0*/  LOP3.LUT R33, R92, 0x1f, RZ, 0xc0, !PT ;  /* 0x0000001f5c217812 */ /* 0x000fc800078ec0ff */
[----:B------:R-:W-:-:S04]  /*4800*/  IADD3 R32, R32, R33, RZ ;  /* 0x0000002120207210 */ /* 0x000fc80007ffe0ff */
[----:B------:R-:W-:-:S04]  /*4810*/  SHF.L.U32 R36, R32, 0x1, RZ ;  /* 0x0000000120247819 */ /* 0x000fc800000006ff */
[C---:B------:R-:W-:Y:S01]  /*4820*/  IADD3 R32, R36.reuse, 0x40, RZ ;  /* 0x0000004024207810 */ /* 0x040fe20007ffe0ff */
[C---:B0-----:R-:W-:Y:S01]  /*4830*/  IMAD.WIDE.U32 R34, R36.reuse, 0x4, R90 ;  /* 0x0000000424227825 */ /* 0x041fe200078e005a */
[----:B------:R-:W-:-:S03]  /*4840*/  IADD3 R38, R36, 0x80, RZ ;  /* 0x0000008024267810 */ /* 0x000fc60007ffe0ff */
[--C-:B------:R-:W-:Y:S01]  /*4850*/  IMAD.WIDE.U32 R32, R32, 0x4, R90.reuse ;  /* 0x0000000420207825 */ /* 0x100fe200078e005a */
[----:B------:R-:W-:Y:S01]  /*4860*/  IADD3 R36, R36, 0xc0, RZ ;  /* 0x000000c024247810 */ /* 0x000fe20007ffe0ff */
[----:B------:R-:W2:Y:S02]  /*4870*/  LDG.E.64 R34, desc[UR12][R34.64] ;  /* 0x0000000c22227981 */ /* 0x000ea4000c1e1b00 */
[--C-:B------:R-:W-:Y:S02]  /*4880*/  IMAD.WIDE.U32 R38, R38, 0x4, R90.reuse ;  /* 0x0000000426267825 */ /* 0x100fe400078e005a */
[----:B------:R-:W3:Y:S02]  /*4890*/  LDG.E.64 R32, desc[UR12][R32.64] ;  /* 0x0000000c20207981 */ /* 0x000ee4000c1e1b00 */
[----:B------:R-:W-:Y:S02]  /*48a0*/  IMAD.WIDE.U32 R36, R36, 0x4, R90 ;  /* 0x0000000424247825 */ /* 0x000fe400078e005a */
[----:B------:R-:W4:Y:S04]  /*48b0*/  LDG.E.64 R38, desc[UR12][R38.64] ;  /* 0x0000000c26267981 */ /* 0x000f28000c1e1b00 */
[----:B------:R-:W5:Y:S01]  /*48c0*/  LDG.E.64 R36, desc[UR12][R36.64] ;  /* 0x0000000c24247981 */ /* 0x000f62000c1e1b00 */
[----:B--2---:R-:W-:Y:S01]  /*48d0*/  FADD.FTZ R34, RZ, R34 ;  /* 0x00000022ff227221 */ /* 0x004fe20000010000 */
[----:B------:R-:W-:-:S03]  /*48e0*/  FADD.FTZ R35, RZ, R35 ;  /* 0x00000023ff237221 */ /* 0x000fc60000010000 */
[----:B---3--:R-:W-:Y:S01]  /*48f0*/  FADD.FTZ R32, R32, R34 ;  /* 0x0000002220207221 */ /* 0x008fe20000010000 */
[----:B------:R-:W-:-:S03]  /*4900*/  FADD.FTZ R33, R33, R35 ;  /* 0x0000002321217221 */ /* 0x000fc60000010000 */
[----:B----4-:R-:W-:Y:S01]  /*4910*/  FADD.FTZ R32, R38, R32 ;  /* 0x0000002026207221 */ /* 0x010fe20000010000 */
[----:B------:R-:W-:-:S03]  /*4920*/  FADD.FTZ R33, R39, R33 ;  /* 0x0000002127217221 */ /* 0x000fc60000010000 */
[----:B-----5:R-:W-:Y:S01]  /*4930*/  FADD.FTZ R32, R36, R32 ;  /* 0x0000002024207221 */ /* 0x020fe20000010000 */
[----:B------:R-:W-:-:S07]  /*4940*/  FADD.FTZ R33, R37, R33 ;  /* 0x0000002125217221 */ /* 0x000fce0000010000 */
.L_x_510:
[----:B------:R-:W-:Y:S05]  /*4950*/  BSYNC B0 ;  /* 0x0000000000007941 */ /* 0x000fea0003800000 */
.L_x_509:
[----:B------:R-:W0:Y:S01]  /*4960*/  SHFL.BFLY PT, R34, R32, 0x10, 0x1f ;  /* 0x0e001f0020227f89 */ /* 0x000e2200000e0000 */
[----:B------:R-:W-:Y:S01]  /*4970*/  LOP3.LUT P1, RZ, R92, 0xffffff1f, RZ, 0xc0, !PT ;  /* 0xffffff1f5cff7812 */ /* 0x000fe2000782c0ff */
[----:B------:R-:W-:Y:S01]  /*4980*/  BSSY B0, `(.L_x_511) ;  /* 0x000001e000007945 */ /* 0x000fe20003800000 */
        /* <DEDUP_REMOVED lines=18> */
[----:B0-----:R-:W-:Y:S01]  /*4ab0*/  FADD.FTZ R33, R33, R34 ;  /* 0x0000002221217221 */ /* 0x001fe20000010000 */
[----:B------:R-:W-:Y:S06]  /*4ac0*/  @P1 BRA `(.L_x_512) ;  /* 0x0000000000241947 */ /* 0x000fec0003800000 */
[----:B------:R-:W0:Y:S01]  /*4ad0*/  S2UR UR14, SR_CgaCtaId ;  /* 0x00000000000e79c3 */ /* 0x000e220000008800 */
[----:B------:R-:W-:Y:S01]  /*4ae0*/  UMOV UR5, 0x400 ;  /* 0x0000040000057882 */ /* 0x000fe20000000000 */
[----:B------:R-:W-:Y:S01]  /*4af0*/  SHF.R.U32.HI R34, RZ, 0x2, R92 ;  /* 0x00000002ff227819 */ /* 0x000fe2000001165c */
[----:B------:R-:W-:Y:S01]  /*4b00*/  UIADD3 UR5, UR5, 0x3480, URZ ;  /* 0x0000348005057890 */ /* 0x000fe2000fffe03f */
[----:B------:R-:W-:Y:S01]  /*4b10*/  FMUL.FTZ R33, R33, 6.1035157159494701773e-06 ;  /* 0x36cccccd21217820 */ /* 0x000fe20000410000 */
[----:B------:R-:W-:Y:S01]  /*4b20*/  FMUL.FTZ R32, R32, 6.1035157159494701773e-06 ;  /* 0x36cccccd20207820 */ /* 0x000fe20000410000 */
[----:B------:R-:W-:Y:S01]  /*4b30*/  LOP3.LUT R34, R34, 0x3ffffff8, RZ, 0xc0, !PT ;  /* 0x3ffffff822227812 */ /* 0x000fe200078ec0ff */
[----:B0-----:R-:W-:-:S09]  /*4b40*/  ULEA UR5, UR14, UR5, 0x18 ;  /* 0x000000050e057291 */ /* 0x001fd2000f8ec03f */
[----:B------:R0:W-:Y:S03]  /*4b50*/  STS.64 [R34+UR5], R32 ;  /* 0x0000002022007988 */ /* 0x0001e60008000a05 */
.L_x_512:
[----:B------:R-:W-:Y:S05]  /*4b60*/  BSYNC B0 ;  /* 0x0000000000007941 */ /* 0x000fea0003800000 */
.L_x_511:
[----:B------:R-:W2:Y:S01]  /*4b70*/  LDL.LU R36, [R1+0x3c] ;  /* 0x00003c0001247983 */ /* 0x000ea20000300800 */
[----:B0-----:R-:W-:Y:S01]  /*4b80*/  SHF.L.U32 R34, R41, 0x10, RZ ;  /* 0x0000001029227819 */ /* 0x001fe200000006ff */
[----:B------:R-:W0:Y:S01]  /*4b90*/  S2UR UR14, SR_CgaCtaId ;  /* 0x00000000000e79c3 */ /* 0x000e220000008800 */
[----:B------:R-:W-:Y:S01]  /*4ba0*/  SHF.L.U32 R88, R88, 0x10, RZ ;  /* 0x0000001058587819 */ /* 0x000fe200000006ff */
[----:B------:R-:W-:Y:S01]  /*4bb0*/  USHF.L.U32 UR5, UR9, 0x3, URZ ;  /* 0x0000000309057899 */ /* 0x000fe2000800063f */
[----:B------:R-:W-:Y:S01]  /*4bc0*/  SHF.L.U32 R40, R40, 0x10, RZ ;  /* 0x0000001028287819 */ /* 0x000fe200000006ff */
[----:B------:R-:W-:Y:S01]  /*4bd0*/  FADD.FTZ R34, -R30, R34 ;  /* 0x000000221e227221 */ /* 0x000fe20000010100 */
[----:B------:R-:W-:Y:S01]  /*4be0*/  UMOV UR9, 0x400 ;  /* 0x0000040000097882 */ /* 0x000fe20000000000 */
[----:B------:R-:W-:Y:S01]  /*4bf0*/  ULOP3.LUT UR5, UR5, 0x8, URZ, 0xc0, !UPT ;  /* 0x0000000805057892 */ /* 0x000fe2000f8ec03f */
[----:B------:R-:W-:Y:S01]  /*4c00*/  SHF.L.U32 R42, R42, 0x10, RZ ;  /* 0x000000102a2a7819 */ /* 0x000fe200000006ff */
[----:B------:R-:W-:Y:S01]  /*4c10*/  FMUL.FTZ R34, R2, R34 ;  /* 0x0000002202227220 */ /* 0x000fe20000410000 */
[----:B------:R-:W-:Y:S01]  /*4c20*/  UIADD3 UR9, UR9, 0x3480, URZ ;  /* 0x0000348009097890 */ /* 0x000fe2000fffe03f */
[----:B------:R-:W-:Y:S01]  /*4c30*/  SHF.L.U32 R79, R79, 0x10, RZ ;  /* 0x000000104f4f7819 */ /* 0x000fe200000006ff */
[----:B------:R-:W3:Y:S01]  /*4c40*/  LDL.LU R91, [R1+0x34] ;  /* 0x00003400015b7983 */ /* 0x000ee20000300800 */
[----:B------:R-:W-:Y:S01]  /*4c50*/  FFMA.FTZ R32, R34, R88, R40 ;  /* 0x0000005822207223 */ /* 0x000fe20000010028 */
[----:B0-----:R-:W-:-:S03]  /*4c60*/  ULEA UR9, UR14, UR9, 0x18 ;  /* 0x000000090e097291 */ /* 0x001fc6000f8ec03f */
[----:B------:R-:W-:Y:S01]  /*4c70*/  FMUL.FTZ R33, R32, -1.4426950216293334961 ;  /* 0xbfb8aa3b20217820 */ /* 0x000fe20000410000 */
[----:B------:R-:W-:Y:S01]  /*4c80*/  FADD.FTZ R79, -R30, R79 ;  /* 0x0000004f1e4f7221 */ /* 0x000fe20000010100 */
[----:B------:R-:W-:Y:S01]  /*4c90*/  SHF.L.U32 R89, R89, 0x10, RZ ;  /* 0x0000001059597819 */ /* 0x000fe200000006ff */
[----:B------:R-:W4:Y:S01]  /*4ca0*/  LDL.LU R90, [R1+0x38] ;  /* 0x00003800015a7983 */ /* 0x000f220000300800 */
[----:B------:R-:W-:Y:S01]  /*4cb0*/  SHF.L.U32 R87, R87, 0x10, RZ ;  /* 0x0000001057577819 */ /* 0x000fe200000006ff */
[----:B------:R-:W-:Y:S01]  /*4cc0*/  ULDC.64 UR14, c[0x0][0x210] ;  /* 0x00008400000e7ab9 */ /* 0x000fe20000000a00 */
[----:B------:R-:W0:Y:S02]  /*4cd0*/  MUFU.EX2 R33, R33 ;  /* 0x0000002100217308 */ /* 0x000e240000000800 */
[----:B0-----:R-:W-:-:S06]  /*4ce0*/  FADD.FTZ R33, R33, 1 ;  /* 0x3f80000021217421 */ /* 0x001fcc0000010000 */
[----:B------:R-:W0:Y:S02]  /*4cf0*/  MUFU.RCP R33, R33 ;  /* 0x0000002100217308 */ /* 0x000e240000001000 */
[----:B0-----:R-:W-:-:S04]  /*4d00*/  FADD.FTZ R35, -R33, 1 ;  /* 0x3f80000021237421 */ /* 0x001fc80000010100 */
[----:B------:R-:W-:-:S04]  /*4d10*/  FFMA.FTZ R35, R32, R35, 1 ;  /* 0x3f80000020237423 */ /* 0x000fc80000010023 */
[----:B------:R-:W-:-:S04]  /*4d20*/  FMUL.FTZ R33, R33, R35 ;  /* 0x0000002321217220 */ /* 0x000fc80000410000 */
[----:B------:R-:W-:Y:S01]  /*4d30*/  FMUL.FTZ R42, R42, R33 ;  /* 0x000000212a2a7220 */ /* 0x000fe20000410000 */
[----:B------:R-:W-:Y:S01]  /*4d40*/  FMUL.FTZ R79, R2, R79 ;  /* 0x0000004f024f7220 */ /* 0x000fe20000410000 */
[----:B------:R-:W-:-:S05]  /*4d50*/  SHF.L.U32 R70, R70, 0x10, RZ ;  /* 0x0000001046467819 */ /* 0x000fca00000006ff */
[----:B------:R-:W-:Y:S01]  /*4d60*/  FADD.FTZ R70, -R30, R70 ;  /* 0x000000461e467221 */ /* 0x000fe20000010100 */
[----:B------:R-:W-:-:S05]  /*4d70*/  SHF.L.U32 R69, R69, 0x10, RZ ;  /* 0x0000001045457819 */ /* 0x000fca00000006ff */
[----:B------:R-:W-:Y:S01]  /*4d80*/  FADD.FTZ R69, -R30, R69 ;  /* 0x000000451e457221 */ /* 0x000fe20000010100 */
[----:B------:R-:W-:Y:S01]  /*4d90*/  BAR.SYNC.DEFER_BLOCKING 0x0 ;  /* 0x0000000000007b1d */ /* 0x000fe20000010000 */
[----:B--2---:R-:W-:-:S04]  /*4da0*/  IADD3 R32, R36, -UR5, RZ ;  /* 0x8000000524207c10 */ /* 0x004fc8000fffe0ff */
[----:B------:R-:W-:-:S06]  /*4db0*/  LEA R32, R32, UR9, 0x3 ;  /* 0x0000000920207c11 */ /* 0x000fcc000f8e18ff */
[----:B------:R-:W0:Y:S02]  /*4dc0*/  LDS.64 R32, [R32] ;  /* 0x0000000020207984 */ /* 0x000e240000000a00 */
[--C-:B0-----:R-:W-:Y:S01]  /*4dd0*/  FFMA.FTZ R35, R88, R42, -R32.reuse ;  /* 0x0000002a58237223 */ /* 0x101fe20000010820 */
[----:B------:R-:W-:-:S03]  /*4de0*/  FFMA.FTZ R5, R3, R5, -R32 ;  /* 0x0000000503057223 */ /* 0x000fc60000010820 */
[----:B------:R-:W-:Y:S01]  /*4df0*/  FFMA.FTZ R35, -R33, R34, R35 ;  /* 0x0000002221237223 */ /* 0x000fe20000010123 */
[----:B------:R-:W-:Y:S01]  /*4e00*/  FFMA.FTZ R34, R79, R89, R87 ;  /* 0x000000594f227223 */ /* 0x000fe20000010057 */
[----:B------:R-:W-:-:S03]  /*4e10*/  FFMA.FTZ R82, R82, -R33, R5 ;  /* 0x8000002152527223 */ /* 0x000fc60000010005 */
[----:B------:R-:W-:-:S06]  /*4e20*/  FMUL.FTZ R5, R34, -1.4426950216293334961 ;  /* 0xbfb8aa3b22057820 */ /* 0x000fcc0000410000 */
[----:B------:R-:W0:Y:S01]  /*4e30*/  MUFU.EX2 R5, R5 ;  /* 0x0000000500057308 */ /* 0x000e220000000800 */
[----:B------:R-:W-:Y:S01]  /*4e40*/  FFMA.FTZ R4, R0, R4, -R32 ;  /* 0x0000000400047223 */ /* 0x000fe20000010820 */
[----:B0-----:R-:W-:-:S06]  /*4e50*/  FADD.FTZ R5, R5, 1 ;  /* 0x3f80000005057421 */ /* 0x001fcc0000010000 */
[----:B------:R-:W0:Y:S01]  /*4e60*/  MUFU.RCP R5, R5 ;  /* 0x0000000500057308 */ /* 0x000e220000001000 */
[----:B------:R-:W-:Y:S01]  /*4e70*/  FFMA.FTZ R4, R83, -R33, R4 ;  /* 0x8000002153047223 */ /* 0x000fe20000010004 */
[----:B------:R-:W-:-:S03]  /*4e80*/  FMUL.FTZ R35, R2, R35 ;  /* 0x0000002302237220 */ /* 0x000fc60000410000 */
[----:B------:R-:W-:-:S05]  /*4e90*/  FMUL.FTZ R4, R2, R4 ;  /* 0x0000000402047220 */ /* 0x000fca0000410000 */
[----:B------:R-:W-:Y:S01]  /*4ea0*/  F2FP.BF16.F32.PACK_AB R4, R35, R4 ;  /* 0x000000042304723e */ /* 0x000fe200000010ff */
        /* <DEDUP_REMOVED lines=17> */
[----:B------:R-:W0:Y:S01]  /*4fc0*/  MUFU.RCP R38, R38 ;  /* 0x0000002600267308 */ /* 0x000e220000001000 */
[----:B------:R-:W-:-:S05]  /*4fd0*/  SHF.L.U32 R44, R44, 0x10, RZ ;  /* 0x000000102c2c7819 */ /* 0x000fca00000006ff */
[----:B------:R-:W-:Y:S01]  /*4fe0*/  FADD.FTZ R44, -R30, R44 ;  /* 0x0000002c1e2c7221 */ /* 0x000fe20000010100 */
        /* <DEDUP_REMOVED lines=22> */
[----:B------:R-:W-:Y:S01]  /*5150*/  SHF.L.U32 R45, R45, 0x10, RZ ;  /* 0x000000102d2d7819 */ /* 0x000fe200000006ff */
[----:B0-----:R-:W-:-:S04]  /*5160*/  FADD.FTZ R44, -R43, 1 ;  /* 0x3f8000002b2c7421 */ /* 0x001fc80000010100 */
[----:B------:R-:W-:Y:S01]  /*5170*/  FFMA.FTZ R44, R42, R44, 1 ;  /* 0x3f8000002a2c7423 */ /* 0x000fe2000001002c */
[----:B------:R-:W-:-:S03]  /*5180*/  FMUL.FTZ R42, R2, R46 ;  /* 0x0000002e022a7220 */ /* 0x000fc60000410000 */
[----:B------:R-:W-:Y:S01]  /*5190*/  FMUL.FTZ R43, R43, R44 ;  /* 0x0000002c2b2b7220 */ /* 0x000fe20000410000 */
[----:B------:R-:W-:Y:S01]  /*51a0*/  FFMA.FTZ R44, R88, R42, R40 ;  /* 0x0000002a582c7223 */ /* 0x000fe20000010028 */
[----:B------:R-:W-:-:S03]  /*51b0*/  FMUL.FTZ R38, R45, R38 ;  /* 0x000000262d267220 */ /* 0x000fc60000410000 */
        /* <DEDUP_REMOVED lines=15> */
[----:B------:R-:W-:Y:S02]  /*52b0*/  SHF.L.U32 R48, R48, 0x10, RZ ;  /* 0x0000001030307819 */ /* 0x000fe400000006ff */
[----:B------:R-:W-:-:S03]  /*52c0*/  SHF.L.U32 R50, R50, 0x10, RZ ;  /* 0x0000001032327819 */ /* 0x000fc600000006ff */
[----:B------:R-:W-:Y:S02]  /*52d0*/  FMUL.FTZ R41, R48, R41 ;  /* 0x0000002930297220 */ /* 0x000fe40000410000 */
        /* <DEDUP_REMOVED lines=53> */
[----:B------:R-:W-:Y:S01]  /*5630*/  SHF.L.U32 R59, R59, 0x10, RZ ;  /* 0x000000103b3b7819 */ /* 0x000fe200000006ff */
[--C-:B------:R-:W-:Y:S01]  /*5640*/  FFMA.FTZ R10, R0, R10, -R32.reuse ;  /* 0x0000000a000a7223 */ /* 0x100fe20000010820 */
[----:B------:R-:W-:Y:S01]  /*5650*/  SHF.L.U32 R58, R58, 0x10, RZ ;  /* 0x000000103a3a7819 */ /* 0x000fe200000006ff */
[C-C-:B------:R-:W-:Y:S01]  /*5660*/  FFMA.FTZ R7, R3.reuse, R7, -R32.reuse ;  /* 0x0000000703077223 */ /* 0x140fe20000010820 */
[C-C-:B------:R-:W-:Y:S01]  /*5670*/  FFMA.FTZ R9, R3.reuse, R9, -R32.reuse ;  /* 0x0000000903097223 */ /* 0x140fe20000010820 */
[----:B------:R-:W-:Y:S01]  /*5680*/  FFMA.FTZ R11, R3, R11, -R32 ;  /* 0x0000000b030b7223 */ /* 0x000fe20000010820 */
[----:B0-----:R-:W-:-:S04]  /*5690*/  FADD.FTZ R56, -R55, 1 ;  /* 0x3f80000037387421 */ /* 0x001fc80000010100 */
[----:B------:R-:W-:Y:S01]  /*56a0*/  FFMA.FTZ R56, R54, R56, 1 ;  /* 0x3f80000036387423 */ /* 0x000fe20000010038 */
[----:B------:R-:W-:-:S03]  /*56b0*/  FFMA.FTZ R14, R3, R14, -R32 ;  /* 0x0000000e030e7223 */ /* 0x000fc60000010820 */
[----:B------:R-:W-:Y:S01]  /*56c0*/  FMUL.FTZ R55, R55, R56 ;  /* 0x0000003837377220 */ /* 0x000fe20000410000 */
[C-C-:B------:R-:W-:Y:S01]  /*56d0*/  FFMA.FTZ R16, R3.reuse, R16, -R32.reuse ;  /* 0x0000001003107223 */ /* 0x140fe20000010820 */
[C-C-:B------:R-:W-:Y:S01]  /*56e0*/  FFMA.FTZ R20, R3.reuse, R20, -R32.reuse ;  /* 0x0000001403147223 */ /* 0x140fe20000010820 */
[--C-:B------:R-:W-:Y:S01]  /*56f0*/  FFMA.FTZ R3, R3, R31, -R32.reuse ;  /* 0x0000001f03037223 */ /* 0x100fe20000010820 */
[----:B------:R-:W-:Y:S01]  /*5700*/  FMUL.FTZ R55, R59, R55 ;  /* 0x000000373b377220 */ /* 0x000fe20000410000 */
[C-C-:B------:R-:W-:Y:S01]  /*5710*/  FFMA.FTZ R6, R0.reuse, R6, -R32.reuse ;  /* 0x0000000600067223 */ /* 0x140fe20000010820 */
[C-C-:B------:R-:W-:Y:S01]  /*5720*/  FFMA.FTZ R8, R0.reuse, R8, -R32.reuse ;  /* 0x0000000800087223 */ /* 0x140fe20000010820 */
[C-C-:B------:R-:W-:Y:S01]  /*5730*/  FFMA.FTZ R12, R0.reuse, R12, -R32.reuse ;  /* 0x0000000c000c7223 */ /* 0x140fe20000010820 */
[C-C-:B------:R-:W-:Y:S01]  /*5740*/  FFMA.FTZ R15, R0.reuse, R15, -R32.reuse ;  /* 0x0000000f000f7223 */ /* 0x140fe20000010820 */
[----:B------:R-:W-:Y:S01]  /*5750*/  FFMA.FTZ R19, R0, R19, -R32 ;  /* 0x0000001300137223 */ /* 0x000fe20000010820 */
[----:B------:R-:W-:Y:S01]  /*5760*/  FFMA.FTZ R31, R76, -R33, R10 ;  /* 0x800000214c1f7223 */ /* 0x000fe2000001000a */
[--C-:B------:R-:W-:Y:S01]  /*5770*/  FFMA.FTZ R0, R0, R21, -R32.reuse ;  /* 0x0000001500007223 */ /* 0x100fe20000010820 */
[C-C-:B------:R-:W-:Y:S01]  /*5780*/  FFMA.FTZ R10, R89.reuse, R43, -R32.reuse ;  /* 0x0000002b590a7223 */ /* 0x140fe20000010820 */
[C-C-:B------:R-:W-:Y:S01]  /*5790*/  FFMA.FTZ R43, R89.reuse, R47, -R32.reuse ;  /* 0x0000002f592b7223 */ /* 0x140fe20000010820 */
[----:B------:R-:W-:Y:S01]  /*57a0*/  FMUL.FTZ R53, R58, R53 ;  /* 0x000000353a357220 */ /* 0x000fe20000410000 */
[----:B------:R-:W-:Y:S01]  /*57b0*/  FFMA.FTZ R47, R89, R55, -R32 ;  /* 0x00000037592f7223 */ /* 0x000fe20000010820 */
[----:B------:R-:W-:Y:S01]  /*57c0*/  FFMA.FTZ R85, R85, -R33, R0 ;  /* 0x8000002155557223 */ /* 0x000fe20000010000 */
[C-C-:B------:R-:W-:Y:S01]  /*57d0*/  FFMA.FTZ R0, R88.reuse, R41, -R32.reuse ;  /* 0x0000002958007223 */ /* 0x140fe20000010820 */
[C-C-:B------:R-:W-:Y:S01]  /*57e0*/  FFMA.FTZ R41, R88.reuse, R45, -R32.reuse ;  /* 0x0000002d58297223 */ /* 0x140fe20000010820 */
[C-C-:B------:R-:W-:Y:S01]  /*57f0*/  FFMA.FTZ R53, R88.reuse, R53, -R32.reuse ;  /* 0x0000003558357223 */ /* 0x140fe20000010820 */
[----:B------:R-:W-:Y:S01]  /*5800*/  FFMA.FTZ R47, -R33, R52, R47 ;  /* 0x00000034212f7223 */ /* 0x000fe2000001012f */
[--C-:B------:R-:W-:Y:S01]  /*5810*/  FFMA.FTZ R45, R89, R51, -R32.reuse ;  /* 0x00000033592d7223 */ /* 0x100fe20000010820 */
[----:B------:R-:W2:Y:S01]  /*5820*/  LDL.LU R52, [R1+0x2c] ;  /* 0x00002c0001347983 */ /* 0x000ea20000300800 */
[C---:B------:R-:W-:Y:S01]  /*5830*/  FFMA.FTZ R53, -R33.reuse, R50, R53 ;  /* 0x0000003221357223 */ /* 0x040fe20000010135 */
[----:B------:R-:W-:Y:S01]  /*5840*/  FFMA.FTZ R49, R88, R49, -R32 ;  /* 0x0000003158317223 */ /* 0x000fe20000010820 */
[C---:B------:R-:W-:Y:S01]  /*5850*/  FFMA.FTZ R45, -R33.reuse, R48, R45 ;  /* 0x00000030212d7223 */ /* 0x040fe2000001012d */
[----:B------:R-:W5:Y:S04]  /*5860*/  LDL.LU R50, [R1+0x30] ;  /* 0x0000300001327983 */ /* 0x000f680000300800 */
[----:B------:R-:W5:Y:S01]  /*5870*/  LDL.LU R48, [R1+0x24] ;  /* 0x0000240001307983 */ /* 0x000f620000300800 */
[----:B------:R-:W-:-:S03]  /*5880*/  FFMA.FTZ R49, -R33, R46, R49 ;  /* 0x0000002e21317223 */ /* 0x000fc60000010131 */
[----:B------:R-:W5:Y:S01]  /*5890*/  LDL.LU R46, [R1+0x28] ;  /* 0x00002800012e7983 */ /* 0x000f620000300800 */
[----:B------:R-:W-:Y:S01]  /*58a0*/  FFMA.FTZ R38, R89, R38, -R32 ;  /* 0x0000002659267223 */ /* 0x000fe20000010820 */
[C---:B------:R-:W-:Y:S01]  /*58b0*/  FFMA.FTZ R39, -R33.reuse, R39, R10 ;  /* 0x0000002721277223 */ /* 0x040fe2000001010a */
[C---:B------:R-:W-:Y:S02]  /*58c0*/  FFMA.FTZ R43, -R33.reuse, R44, R43 ;  /* 0x0000002c212b7223 */ /* 0x040fe4000001012b */
[----:B------:R-:W5:Y:S01]  /*58d0*/  LDL.LU R44, [R1+0x1c] ;  /* 0x00001c00012c7983 */ /* 0x000f620000300800 */
[----:B------:R-:W-:Y:S01]  /*58e0*/  FFMA.FTZ R35, -R33, R35, R38 ;  /* 0x0000002321237223 */ /* 0x000fe20000010126 */
[----:B------:R-:W-:Y:S02]  /*58f0*/  FMUL.FTZ R38, R2, R39 ;  /* 0x0000002702267220 */ /* 0x000fe40000410000 */
[----:B------:R-:W5:Y:S01]  /*5900*/  LDL.LU R39, [R1+0x20] ;  /* 0x0000200001277983 */ /* 0x000f620000300800 */
[----:B------:R-:W-:-:S05]  /*5910*/  SHF.L.U32 R60, R60, 0x10, RZ ;  /* 0x000000103c3c7819 */ /* 0x000fca00000006ff */
[----:B------:R-:W-:-:S04]  /*5920*/  FADD.FTZ R60, -R30, R60 ;  /* 0x0000003c1e3c7221 */ /* 0x000fc80000010100 */
[----:B------:R-:W-:-:S04]  /*5930*/  FMUL.FTZ R54, R2, R60 ;  /* 0x0000003c02367220 */ /* 0x000fc80000410000 */
        /* <DEDUP_REMOVED lines=13> */
[----:B------:R-:W0:Y:S01]  /*5a10*/  MUFU.EX2 R59, R59 ;  /* 0x0000003b003b7308 */ /* 0x000e220000000800 */
[----:B------:R-:W-:Y:S02]  /*5a20*/  SHF.L.U32 R64, R64, 0x10, RZ ;  /* 0x0000001040407819 */ /* 0x000fe400000006ff */
[----:B------:R-:W-:Y:S01]  /*5a30*/  SHF.L.U32 R65, R65, 0x10, RZ ;  /* 0x0000001041417819 */ /* 0x000fe200000006ff */
[----:B0-----:R-:W-:-:S06]  /*5a40*/  FADD.FTZ R59, R59, 1 ;  /* 0x3f8000003b3b7421 */ /* 0x001fcc0000010000 */
[----:B------:R-:W0:Y:S01]  /*5a50*/  MUFU.RCP R59, R59 ;  /* 0x0000003b003b7308 */ /* 0x000e220000001000 */
[C---:B------:R-:W-:Y:S01]  /*5a60*/  FADD.FTZ R64, -R30.reuse, R64 ;  /* 0x000000401e407221 */ /* 0x040fe20000010100 */
[----:B------:R-:W-:-:S03]  /*5a70*/  FADD.FTZ R30, -R30, R65 ;  /* 0x000000411e1e7221 */ /* 0x000fc60000010100 */
[C---:B------:R-:W-:Y:S01]  /*5a80*/  FMUL.FTZ R64, R2.reuse, R64 ;  /* 0x0000004002407220 */ /* 0x040fe20000410000 */
[----:B------:R-:W-:-:S03]  /*5a90*/  FMUL.FTZ R30, R2, R30 ;  /* 0x0000001e021e7220 */ /* 0x000fc60000410000 */
[----:B------:R-:W-:Y:S01]  /*5aa0*/  FFMA.FTZ R40, R88, R64, R40 ;  /* 0x0000004058287223 */ /* 0x000fe20000010028 */
[----:B------:R-:W-:Y:S01]  /*5ab0*/  FFMA.FTZ R87, R89, R30, R87 ;  /* 0x0000001e59577223 */ /* 0x000fe20000010057 */
[----:B0-----:R-:W-:-:S03]  /*5ac0*/  FADD.FTZ R61, -R59, 1 ;  /* 0x3f8000003b3d7421 */ /* 0x001fc60000010100 */
[----:B------:R-:W-:Y:S01]  /*5ad0*/  FMUL.FTZ R60, R87, -1.4426950216293334961 ;  /* 0xbfb8aa3b573c7820 */ /* 0x000fe20000410000 */
[----:B------:R-:W-:Y:S01]  /*5ae0*/  FFMA.FTZ R58, R58, R61, 1 ;  /* 0x3f8000003a3a7423 */ /* 0x000fe2000001003d */
[----:B------:R-:W-:-:S04]  /*5af0*/  FMUL.FTZ R61, R40, -1.4426950216293334961 ;  /* 0xbfb8aa3b283d7820 */ /* 0x000fc80000410000 */
[----:B------:R-:W0:Y:S08]  /*5b00*/  MUFU.EX2 R60, R60 ;  /* 0x0000003c003c7308 */ /* 0x000e300000000800 */
[----:B------:R-:W1:Y:S01]  /*5b10*/  MUFU.EX2 R61, R61 ;  /* 0x0000003d003d7308 */ /* 0x000e620000000800 */
[----:B0-----:R-:W-:Y:S01]  /*5b20*/  FADD.FTZ R60, R60, 1 ;  /* 0x3f8000003c3c7421 */ /* 0x001fe20000010000 */
[----:B-1----:R-:W-:-:S06]  /*5b30*/  FADD.FTZ R61, R61, 1 ;  /* 0x3f8000003d3d7421 */ /* 0x002fcc0000010000 */
[----:B------:R-:W0:Y:S08]  /*5b40*/  MUFU.RCP R60, R60 ;  /* 0x0000003c003c7308 */ /* 0x000e300000001000 */
[----:B------:R-:W1:Y:S01]  /*5b50*/  MUFU.RCP R61, R61 ;  /* 0x0000003d003d7308 */ /* 0x000e620000001000 */
[----:B------:R-:W-:Y:S01]  /*5b60*/  SHF.L.U32 R62, R62, 0x10, RZ ;  /* 0x000000103e3e7819 */ /* 0x000fe200000006ff */
[----:B------:R-:W-:Y:S01]  /*5b70*/  FMUL.FTZ R58, R59, R58 ;  /* 0x0000003a3b3a7220 */ /* 0x000fe20000410000 */
[----:B------:R-:W-:-:S03]  /*5b80*/  SHF.L.U32 R71, R71, 0x10, RZ ;  /* 0x0000001047477819 */ /* 0x000fc600000006ff */
[----:B------:R-:W-:Y:S01]  /*5b90*/  FMUL.FTZ R57, R62, R57 ;  /* 0x000000393e397220 */ /* 0x000fe20000410000 */
[----:B0-----:R-:W-:Y:S01]  /*5ba0*/  FADD.FTZ R59, -R60, 1 ;  /* 0x3f8000003c3b7421 */ /* 0x001fe20000010100 */
[----:B------:R-:W-:-:S03]  /*5bb0*/  SHF.L.U32 R68, R68, 0x10, RZ ;  /* 0x0000001044447819 */ /* 0x000fc600000006ff */
[----:B------:R-:W-:Y:S01]  /*5bc0*/  FFMA.FTZ R59, R87, R59, 1 ;  /* 0x3f800000573b7423 */ /* 0x000fe2000001003b */
[----:B-1----:R-:W-:Y:S01]  /*5bd0*/  FADD.FTZ R62, -R61, 1 ;  /* 0x3f8000003d3e7421 */ /* 0x002fe20000010100 */
[----:B------:R-:W-:-:S03]  /*5be0*/  FMUL.FTZ R5, R71, R5 ;  /* 0x0000000547057220 */ /* 0x000fc60000410000 */
[----:B------:R-:W-:Y:S01]  /*5bf0*/  FFMA.FTZ R62, R40, R62, 1 ;  /* 0x3f800000283e7423 */ /* 0x000fe2000001003e */
[----:B------:R-:W-:Y:S01]  /*5c00*/  SHF.L.U32 R63, R63, 0x10, RZ ;  /* 0x000000103f3f7819 */ /* 0x000fe200000006ff */
[----:B------:R-:W-:Y:S01]  /*5c10*/  FMUL.FTZ R59, R60, R59 ;  /* 0x0000003b3c3b7220 */ /* 0x000fe20000410000 */
[----:B------:R-:W-:Y:S01]  /*5c20*/  SHF.L.U32 R67, R67, 0x10, RZ ;  /* 0x0000001043437819 */ /* 0x000fe200000006ff */
[----:B------:R-:W-:Y:S01]  /*5c30*/  FMUL.FTZ R62, R61, R62 ;  /* 0x0000003e3d3e7220 */ /* 0x000fe20000410000 */
[----:B------:R-:W-:Y:S01]  /*5c40*/  SHF.L.U32 R66, R66, 0x10, RZ ;  /* 0x0000001042427819 */ /* 0x000fe200000006ff */
[----:B------:R-:W-:Y:S01]  /*5c50*/  FMUL.FTZ R36, R68, R36 ;  /* 0x0000002444247220 */ /* 0x000fe20000410000 */
[----:B------:R-:W-:Y:S01]  /*5c60*/  FFMA.FTZ R21, R78, -R33, R8 ;  /* 0x800000214e157223 */ /* 0x000fe20000010008 */
[--C-:B------:R-:W-:Y:S01]  /*5c70*/  FFMA.FTZ R8, R89, R5, -R32.reuse ;  /* 0x0000000559087223 */ /* 0x100fe20000010820 */
[----:B------:R-:W-:Y:S01]  /*5c80*/  FMUL.FTZ R58, R63, R58 ;  /* 0x0000003a3f3a7220 */ /* 0x000fe20000410000 */
[----:B------:R-:W-:Y:S01]  /*5c90*/  FMUL.FTZ R59, R67, R59 ;  /* 0x0000003b433b7220 */ /* 0x000fe20000410000 */
[----:B------:R-:W-:Y:S01]  /*5ca0*/  FMUL.FTZ R62, R66, R62 ;  /* 0x0000003e423e7220 */ /* 0x000fe20000410000 */
[C---:B------:R-:W-:Y:S01]  /*5cb0*/  FFMA.FTZ R65, R88.reuse, R36, -R32 ;  /* 0x0000002458417223 */ /* 0x040fe20000010820 */
[----:B------:R-:W-:Y:S01]  /*5cc0*/  FFMA.FTZ R19, R17, -R33, R19 ;  /* 0x8000002111137223 */ /* 0x000fe20000010013 */
[----:B------:R-:W-:Y:S01]  /*5cd0*/  FFMA.FTZ R79, -R33, R79, R8 ;  /* 0x0000004f214f7223 */ /* 0x000fe20000010108 */
[C-C-:B------:R-:W-:Y:S01]  /*5ce0*/  FFMA.FTZ R57, R88.reuse, R57, -R32.reuse ;  /* 0x0000003958397223 */ /* 0x140fe20000010820 */
[--C-:B------:R-:W-:Y:S01]  /*5cf0*/  FFMA.FTZ R17, R88, R62, -R32.reuse ;  /* 0x0000003e58117223 */ /* 0x100fe20000010820 */
[C-C-:B------:R-:W-:Y:S01]  /*5d00*/  FFMA.FTZ R58, R89.reuse, R58, -R32.reuse ;  /* 0x0000003a593a7223 */ /* 0x140fe20000010820 */
[----:B------:R-:W-:Y:S01]  /*5d10*/  FFMA.FTZ R59, R89, R59, -R32 ;  /* 0x0000003b593b7223 */ /* 0x000fe20000010820 */
[-C--:B------:R-:W-:Y:S01]  /*5d20*/  FFMA.FTZ R6, R81, -R33.reuse, R6 ;  /* 0x8000002151067223 */ /* 0x080fe20000010006 */
[-C--:B------:R-:W-:Y:S01]  /*5d30*/  FFMA.FTZ R13, R13, -R33.reuse, R16 ;  /* 0x800000210d0d7223 */ /* 0x080fe20000010010 */
[----:B------:R-:W-:Y:S01]  /*5d40*/  FFMA.FTZ R3, R84, -R33, R3 ;  /* 0x8000002154037223 */ /* 0x000fe20000010003 */
[----:B------:R-:W-:Y:S01]  /*5d50*/  FFMA.FTZ R5, -R33, R34, R65 ;  /* 0x0000002221057223 */ /* 0x000fe20000010141 */
[C---:B------:R-:W-:Y:S01]  /*5d60*/  FMUL.FTZ R8, R2.reuse, R82 ;  /* 0x0000005202087220 */ /* 0x040fe20000410000 */
[----:B------:R-:W-:Y:S01]  /*5d70*/  FMUL.FTZ R79, R2, R79 ;  /* 0x0000004f024f7220 */ /* 0x000fe20000410000 */
[----:B---3--:R-:W-:Y:S01]  /*5d80*/  IADD3 R16, P1, R91, UR14, RZ ;  /* 0x0000000e5b107c10 */ /* 0x008fe2000ff3e0ff */
[-C--:B------:R-:W-:Y:S01]  /*5d90*/  FFMA.FTZ R7, R80, -R33.reuse, R7 ;  /* 0x8000002150077223 */ /* 0x080fe20000010007 */
[-C--:B------:R-:W-:Y:S01]  /*5da0*/  FFMA.FTZ R9, R77, -R33.reuse, R9 ;  /* 0x800000214d097223 */ /* 0x080fe20000010009 */
[-C--:B------:R-:W-:Y:S01]  /*5db0*/  FFMA.FTZ R11, R75, -R33.reuse, R11 ;  /* 0x800000214b0b7223 */ /* 0x080fe2000001000b */
[-C--:B------:R-:W-:Y:S01]  /*5dc0*/  FFMA.FTZ R61, R74, -R33.reuse, R12 ;  /* 0x800000214a3d7223 */ /* 0x080fe2000001000c */
[-C--:B------:R-:W-:Y:S01]  /*5dd0*/  FFMA.FTZ R73, R73, -R33.reuse, R14 ;  /* 0x8000002149497223 */ /* 0x080fe2000001000e */
[-C--:B------:R-:W-:Y:S01]  /*5de0*/  FFMA.FTZ R15, R72, -R33.reuse, R15 ;  /* 0x80000021480f7223 */ /* 0x080fe2000001000f */
[----:B------:R-:W-:Y:S01]  /*5df0*/  FFMA.FTZ R63, R18, -R33, R20 ;  /* 0x80000021123f7223 */ /* 0x000fe20000010014 */
[C---:B------:R-:W-:Y:S01]  /*5e00*/  FFMA.FTZ R37, -R33.reuse, R37, R0 ;  /* 0x0000002521257223 */ /* 0x040fe20000010100 */
[C---:B------:R-:W-:Y:S01]  /*5e10*/  FFMA.FTZ R41, -R33.reuse, R42, R41 ;  /* 0x0000002a21297223 */ /* 0x040fe20000010129 */
[C---:B------:R-:W-:Y:S01]  /*5e20*/  FFMA.FTZ R57, -R33.reuse, R54, R57 ;  /* 0x0000003621397223 */ /* 0x040fe20000010139 */
[C---:B------:R-:W-:Y:S01]  /*5e30*/  FFMA.FTZ R51, -R33.reuse, R56, R58 ;  /* 0x0000003821337223 */ /* 0x040fe2000001013a */
[C---:B------:R-:W-:Y:S01]  /*5e40*/  FFMA.FTZ R55, -R33.reuse, R64, R17 ;  /* 0x0000004021377223 */ /* 0x040fe20000010111 */
[----:B------:R-:W-:Y:S01]  /*5e50*/  FFMA.FTZ R59, -R33, R30, R59 ;  /* 0x0000001e213b7223 */ /* 0x000fe2000001013b */
[C---:B------:R-:W-:Y:S01]  /*5e60*/  FMUL.FTZ R6, R2.reuse, R6 ;  /* 0x0000000602067220 */ /* 0x040fe20000410000 */
[C---:B------:R-:W-:Y:S01]  /*5e70*/  FMUL.FTZ R0, R2.reuse, R3 ;  /* 0x0000000302007220 */ /* 0x040fe20000410000 */
[----:B------:R-:W-:Y:S01]  /*5e80*/  FMUL.FTZ R5, R2, R5 ;  /* 0x0000000502057220 */ /* 0x000fe20000410000 */
[----:B----4-:R-:W-:Y:S01]  /*5e90*/  IADD3.X R17, R90, UR15, RZ, P1, !PT ;  /* 0x0000000f5a117c10 */ /* 0x010fe20008ffe4ff */
[----:B------:R-:W-:Y:S01]  /*5ea0*/  FMUL.FTZ R7, R2, R7 ;  /* 0x0000000702077220 */ /* 0x000fe20000410000 */
[----:B------:R-:W-:Y:S01]  /*5eb0*/  PRMT R3, R4, 0x7632, R3 ;  /* 0x0000763204037816 */ /* 0x000fe20000000003 */
        /* <DEDUP_REMOVED lines=25> */
[----:B------:R5:W-:Y:S01]  /*6050*/  STG.E.U16 desc[UR12][R16.64+0x2], R3 ;  /* 0x0000020310007986 */ /* 0x000be2000c10150c */
[----:B------:R-:W-:-:S02]  /*6060*/  PRMT R5, R8, 0x7632, R5 ;  /* 0x0000763208057816 */ /* 0x000fc40000000005 */
[----:B------:R-:W-:Y:S01]  /*6070*/  F2FP.BF16.F32.PACK_AB R7, R34, R7 ;  /* 0x000000072207723e */ /* 0x000fe200000010ff */
[----:B------:R0:W-:Y:S01]  /*6080*/  STG.E.U16 desc[UR12][R16.64], R4 ;  /* 0x0000000410007986 */ /* 0x0001e2000c10150c */
[----:B------:R-:W-:-:S03]  /*6090*/  PRMT R33, R6, 0x7632, R33 ;  /* 0x0000763206217816 */ /* 0x000fc60000000021 */
[----:B------:R-:W3:Y:S01]  /*60a0*/  LDL.LU R37, [R1+0x14] ;  /* 0x0000140001257983 */ /* 0x000ee20000300800 */
[----:B------:R-:W-:-:S03]  /*60b0*/  F2FP.BF16.F32.PACK_AB R21, R36, R21 ;  /* 0x000000152415723e */ /* 0x000fc600000010ff */
[----:B------:R1:W-:Y:S04]  /*60c0*/  STG.E.U16 desc[UR12][R16.64+0x4], R8 ;  /* 0x0000040810007986 */ /* 0x0003e8000c10150c */
[----:B------:R4:W-:Y:S04]  /*60d0*/  STG.E.U16 desc[UR12][R16.64+0x6], R5 ;  /* 0x0000060510007986 */ /* 0x0009e8000c10150c */
[----:B------:R-:W3:Y:S01]  /*60e0*/  LDL.LU R35, [R1+0x18] ;  /* 0x0000180001237983 */ /* 0x000ee20000300800 */
[----:B--2---:R-:W-:-:S03]  /*60f0*/  IADD3 R2, P1, R52, UR14, RZ ;  /* 0x0000000e34027c10 */ /* 0x004fc6000ff3e0ff */
[----:B------:R-:W2:Y:S01]  /*6100*/  LDL.LU R34, [R1+0xc] ;  /* 0x00000c0001227983 */ /* 0x000ea20000300800 */
[----:B-----5:R-:W-:Y:S02]  /*6110*/  IADD3.X R3, R50, UR15, RZ, P1, !PT ;  /* 0x0000000f32037c10 */ /* 0x020fe40008ffe4ff */
[----:B0-----:R-:W-:Y:S02]  /*6120*/  IADD3 R4, P1, R48, UR14, RZ ;  /* 0x0000000e30047c10 */ /* 0x001fe4000ff3e0ff */
[----:B-1----:R-:W-:Y:S02]  /*6130*/  PRMT R8, R7, 0x7632, R8 ;  /* 0x0000763207087816 */ /* 0x002fe40000000008 */
[----:B----4-:R-:W-:Y:S01]  /*6140*/  IADD3.X R5, R46, UR15, RZ, P1, !PT ;  /* 0x0000000f2e057c10 */ /* 0x010fe20008ffe4ff */
[----:B------:R0:W-:Y:S01]  /*6150*/  STG.E.U16 desc[UR12][R2.64], R6 ;  /* 0x0000000602007986 */ /* 0x0001e2000c10150c */
[----:B------:R-:W-:Y:S02]  /*6160*/  F2FP.BF16.F32.PACK_AB R9, R38, R9 ;  /* 0x000000092609723e */ /* 0x000fe400000010ff */
[----:B------:R-:W-:Y:S01]  /*6170*/  PRMT R17, R21, 0x7632, R17 ;  /* 0x0000763215117816 */ /* 0x000fe20000000011 */
[----:B------:R1:W-:Y:S04]  /*6180*/  STG.E.U16 desc[UR12][R2.64+0x2], R33 ;  /* 0x0000022102007986 */ /* 0x0003e8000c10150c */
[----:B------:R4:W-:Y:S04]  /*6190*/  STG.E.U16 desc[UR12][R2.64+0x4], R7 ;  /* 0x0000040702007986 */ /* 0x0009e8000c10150c */
[----:B------:R5:W-:Y:S01]  /*61a0*/  STG.E.U16 desc[UR12][R2.64+0x6], R8 ;  /* 0x0000060802007986 */ /* 0x000be2000c10150c */
[----:B0-----:R-:W-:-:S03]  /*61b0*/  IADD3 R6, P1, R44, UR14, RZ ;  /* 0x0000000e2c067c10 */ /* 0x001fc6000ff3e0ff */
[----:B-1----:R-:W2:Y:S04]  /*61c0*/  LDL.LU R33, [R1+0x10] ;  /* 0x0000100001217983 */ /* 0x002ea80000300800 */
[----:B------:R0:W-:Y:S01]  /*61d0*/  STG.E.U16 desc[UR12][R4.64], R21 ;  /* 0x0000001504007986 */ /* 0x0001e2000c10150c */
[----:B------:R-:W-:Y:S02]  /*61e0*/  F2FP.BF16.F32.PACK_AB R11, R42, R11 ;  /* 0x0000000b2a0b723e */ /* 0x000fe400000010ff */
[----:B----4-:R-:W-:Y:S01]  /*61f0*/  IADD3.X R7, R39, UR15, RZ, P1, !PT ;  /* 0x0000000f27077c10 */ /* 0x010fe20008ffe4ff */
[----:B------:R1:W-:Y:S01]  /*6200*/  STG.E.U16 desc[UR12][R4.64+0x2], R17 ;  /* 0x0000021104007986 */ /* 0x0003e2000c10150c */
[----:B-----5:R-:W-:-:S03]  /*6210*/  PRMT R3, R9, 0x7632, R3 ;  /* 0x0000763209037816 */ /* 0x020fc60000000003 */
[----:B0-----:R-:W4:Y:S04]  /*6220*/  LDL.LU R21, [R1+0x4] ;  /* 0x0000040001157983 */ /* 0x001f280000300800 */
[----:B-1----:R-:W5:Y:S04]  /*6230*/  LDL.LU R17, [R1+0x8] ;  /* 0x0000080001117983 */ /* 0x002f680000300800 */
[----:B------:R-:W-:Y:S04]  /*6240*/  STG.E.U16 desc[UR12][R4.64+0x4], R9 ;  /* 0x0000040904007986 */ /* 0x000fe8000c10150c */
[----:B------:R0:W-:Y:S04]  /*6250*/  STG.E.U16 desc[UR12][R4.64+0x6], R3 ;  /* 0x0000060304007986 */ /* 0x0001e8000c10150c */
[----:B------:R1:W-:Y:S01]  /*6260*/  STG.E.U16 desc[UR12][R6.64+0x4], R11 ;  /* 0x0000040b06007986 */ /* 0x0003e2000c10150c */
[----:B0-----:R-:W-:-:S03]  /*6270*/  PRMT R5, R11, 0x7632, R5 ;  /* 0x000076320b057816 */ /* 0x001fc60000000005 */
[----:B-1----:R-:W5:Y:S01]  /*6280*/  LDL.LU R11, [R1] ;  /* 0x00000000010b7983 */ /* 0x002f620000300800 */
        /* <DEDUP_REMOVED lines=10> */
[----:B------:R-:W-:Y:S02]  /*6330*/  PRMT R9, R14, 0x7632, R9 ;  /* 0x000076320e097816 */ /* 0x000fe40000000009 */
[----:B0-----:R-:W-:Y:S02]  /*6340*/  PRMT R7, R30, 0x7632, R7 ;  /* 0x000076321e077816 */ /* 0x001fe40000000007 */
[----:B------:R-:W-:Y:S02]  /*6350*/  F2FP.BF16.F32.PACK_AB R18, R18, R19 ;  /* 0x000000131212723e */ /* 0x000fe400000010ff */
[----:B------:R-:W-:Y:S02]  /*6360*/  F2FP.BF16.F32.PACK_AB R12, R12, R63 ;  /* 0x0000003f0c0c723e */ /* 0x000fe400000010ff */
[----:B------:R-:W-:-:S02]  /*6370*/  F2FP.BF16.F32.PACK_AB R10, R10, R85 ;  /* 0x000000550a0a723e */ /* 0x000fc400000010ff */
[----:B------:R-:W-:Y:S02]  /*6380*/  F2FP.BF16.F32.PACK_AB R0, R59, R0 ;  /* 0x000000003b00723e */ /* 0x000fe400000010ff */
[----:B------:R-:W-:Y:S01]  /*6390*/  PRMT R43, R10, 0x7632, R43 ;  /* 0x000076320a2b7816 */ /* 0x000fe2000000002b */
[----:B------:R-:W-:Y:S01]  /*63a0*/  ULOP3.LUT UR4, UR4, 0x1, URZ, 0x3c, !UPT ;  /* 0x0000000104047892 */ /* 0x000fe2000f8e3c3f */
[----:B------:R-:W-:Y:S01]  /*63b0*/  UMOV UR5, UR11 ;  /* 0x0000000b00057c82 */ /* 0x000fe20008000000 */
[----:B------:R-:W-:Y:S01]  /*63c0*/  UMOV UR9, UR10 ;  /* 0x0000000a00097c82 */ /* 0x000fe20008000000 */
[----:B---3--:R-:W-:-:S04]  /*63d0*/  IADD3 R2, P1, R37, UR14, RZ ;  /* 0x0000000e25027c10 */ /* 0x008fc8000ff3e0ff */
[----:B------:R-:W-:Y:S02]  /*63e0*/  IADD3.X R3, R35, UR15, RZ, P1, !PT ;  /* 0x0000000f23037c10 */ /* 0x000fe40008ffe4ff */
[----:B--2---:R-:W-:-:S03]  /*63f0*/  IADD3 R4, P1, R34, UR14, RZ ;  /* 0x0000000e22047c10 */ /* 0x004fc6000ff3e0ff */
[----:B------:R-:W-:Y:S04]  /*6400*/  STG.E.U16 desc[UR12][R2.64], R32 ;  /* 0x0000002002007986 */ /* 0x000fe8000c10150c */
[----:B------:R-:W-:Y:S04]  /*6410*/  STG.E.U16 desc[UR12][R2.64+0x2], R8 ;  /* 0x0000020802007986 */ /* 0x000fe8000c10150c */
[----:B------:R-:W-:Y:S04]  /*6420*/  STG.E.U16 desc[UR12][R2.64+0x4], R30 ;  /* 0x0000041e02007986 */ /* 0x000fe8000c10150c */
[----:B------:R0:W-:Y:S02]  /*6430*/  STG.E.U16 desc[UR12][R2.64+0x6], R7 ;  /* 0x0000060702007986 */ /* 0x0001e4000c10150c */
[----:B0-----:R-:W-:-:S02]  /*6440*/  PRMT R3, R13, 0x7632, R3 ;  /* 0x000076320d037816 */ /* 0x001fc40000000003 */
[----:B------:R-:W-:Y:S02]  /*6450*/  IADD3.X R5, R33, UR15, RZ, P1, !PT ;  /* 0x0000000f21057c10 */ /* 0x000fe40008ffe4ff */
[----:B------:R-:W-:-:S03]  /*6460*/  PRMT R2, R18, 0x7632, R2 ;  /* 0x0000763212027816 */ /* 0x000fc60000000002 */
[----:B------:R-:W-:Y:S04]  /*6470*/  STG.E.U16 desc[UR12][R4.64], R14 ;  /* 0x0000000e04007986 */ /* 0x000fe8000c10150c */
[----:B------:R-:W-:Y:S01]  /*6480*/  STG.E.U16 desc[UR12][R4.64+0x2], R9 ;  /* 0x0000020904007986 */ /* 0x000fe2000c10150c */
[----:B----4-:R-:W-:-:S03]  /*6490*/  IADD3 R6, P1, R21, UR14, RZ ;  /* 0x0000000e15067c10 */ /* 0x010fc6000ff3e0ff */
[----:B------:R-:W-:Y:S01]  /*64a0*/  STG.E.U16 desc[UR12][R4.64+0x4], R13 ;  /* 0x0000040d04007986 */ /* 0x000fe2000c10150c */
[----:B-----5:R-:W-:Y:S02]  /*64b0*/  IADD3.X R7, R17, UR15, RZ, P1, !PT ;  /* 0x0000000f11077c10 */ /* 0x020fe40008ffe4ff */
[----:B------:R-:W-:Y:S01]  /*64c0*/  IADD3 R86, P1, R86, UR14, RZ ;  /* 0x0000000e56567c10 */ /* 0x000fe2000ff3e0ff */
[----:B------:R0:W-:Y:S04]  /*64d0*/  STG.E.U16 desc[UR12][R4.64+0x6], R3 ;  /* 0x0000060304007986 */ /* 0x0001e8000c10150c */
[----:B------:R2:W-:Y:S01]  /*64e0*/  STG.E.U16 desc[UR12][R6.64], R18 ;  /* 0x0000001206007986 */ /* 0x0005e2000c10150c */
[----:B0-----:R-:W-:Y:S02]  /*64f0*/  PRMT R5, R12, 0x7632, R5 ;  /* 0x000076320c057816 */ /* 0x001fe40000000005 */
[----:B------:R-:W-:Y:S01]  /*6500*/  PRMT R3, R0, 0x7632, R3 ;  /* 0x0000763200037816 */ /* 0x000fe20000000003 */
[----:B------:R2:W-:Y:S01]  /*6510*/  STG.E.U16 desc[UR12][R6.64+0x2], R2 ;  /* 0x0000020206007986 */ /* 0x0005e2000c10150c */
[----:B------:R-:W-:-:S03]  /*6520*/  IADD3.X R87, R11, UR15, RZ, P1, !PT ;  /* 0x0000000f0b577c10 */ /* 0x000fc60008ffe4ff */
[----:B------:R2:W-:Y:S04]  /*6530*/  STG.E.U16 desc[UR12][R6.64+0x4], R12 ;  /* 0x0000040c06007986 */ /* 0x0005e8000c10150c */
[----:B------:R2:W-:Y:S04]  /*6540*/  STG.E.U16 desc[UR12][R6.64+0x6], R5 ;  /* 0x0000060506007986 */ /* 0x0005e8000c10150c */
[----:B------:R2:W-:Y:S04]  /*6550*/  STG.E.U16 desc[UR12][R86.64], R10 ;  /* 0x0000000a56007986 */ /* 0x0005e8000c10150c */
[----:B------:R2:W-:Y:S04]  /*6560*/  STG.E.U16 desc[UR12][R86.64+0x2], R43 ;  /* 0x0000022b56007986 */ /* 0x0005e8000c10150c */
[----:B------:R2:W-:Y:S04]  /*6570*/  STG.E.U16 desc[UR12][R86.64+0x4], R0 ;  /* 0x0000040056007986 */ /* 0x0005e8000c10150c */
[----:B------:R2:W-:Y:S01]  /*6580*/  STG.E.U16 desc[UR12][R86.64+0x6], R3 ;  /* 0x0000060356007986 */ /* 0x0005e2000c10150c */
[----:B------:R-:W-:Y:S05]  /*6590*/  @!P0 BRA `(.L_x_513) ;  /* 0xffffff9c00d08947 */ /* 0x000fea000383ffff */
.L_x_497:
        /* <DEDUP_REMOVED lines=10> */
[----:B--2---:R-:W1:Y:S01]  /*6640*/  LDC.64 R18, c[0x0][0x258] ;  /* 0x00009600ff127b82 */ /* 0x004e620000000a00 */
[----:B------:R-:W2:Y:S01]  /*6650*/  S2R R16, SR_TID.X ;  /* 0x0000000000107919 */ /* 0x000ea20000002100 */
[----:B------:R-:W-:Y:S01]  /*6660*/  MOV R15, 0xffffffff ;  /* 0xffffffff000f7802 */ /* 0x000fe20000000f00 */
[----:B------:R-:W-:Y:S01]  /*6670*/  HFMA2.MMA R10, -RZ, RZ, 0, 1.1920928955078125e-06 ;  /* 0x00000014ff0a7435 */ /* 0x000fe200000001ff */
[----:B-1----:R-:W-:Y:S02]  /*6680*/  LOP3.LUT R12, RZ, R18, RZ, 0x33, !PT ;  /* 0x00000012ff0c7212 */ /* 0x002fe400078e33ff */
[----:B0-----:R-:W-:Y:S02]  /*6690*/  LOP3.LUT R3, RZ, R19, RZ, 0x33, !PT ;  /* 0x00000013ff037212 */ /* 0x001fe400078e33ff */
[----:B------:R-:W-:-:S04]  /*66a0*/  ISETP.GT.U32.AND P0, PT, R12, -0x2, PT ;  /* 0xfffffffe0c00780c */ /* 0x000fc80003f04070 */
[C---:B------:R-:W-:Y:S02]  /*66b0*/  ISETP.GT.AND.EX P0, PT, R3.reuse, -0x1, PT, P0 ;  /* 0xffffffff0300780c */ /* 0x040fe40003f04300 */
[----:B--2---:R-:W-:Y:S02]  /*66c0*/  SHF.R.U32.HI R14, RZ, 0x5, R16 ;  /* 0x00000005ff0e7819 */ /* 0x004fe40000011610 */
        /* <DEDUP_REMOVED lines=13> */
[C---:B------:R-:W-:Y:S01]  /*67a0*/  IMAD.WIDE.U32 R4, P0, R7.reuse, -0x33333334, R2 ;  /* 0xcccccccc07047825 */ /* 0x040fe20007800002 */
[----:B------:R-:W-:Y:S02]  /*67b0*/  LOP3.LUT R47, R16, 0xf, RZ, 0xc0, !PT ;  /* 0x0000000f102f7812 */ /* 0x000fe400078ec0ff */
[----:B------:R-:W-:Y:S01]  /*67c0*/  IADD3.X R45, RZ, RZ, RZ, P2, !PT ;  /* 0x000000ffff2d7210 */ /* 0x000fe200017fe4ff */
[----:B------:R-:W-:Y:S01]  /*67d0*/  IMAD.WIDE.U32 R2, R7, -0x33333333, RZ ;  /* 0xcccccccd07027825 */ /* 0x000fe200078e00ff */
[----:B------:R-:W-:Y:S02]  /*67e0*/  IADD3.X R7, RZ, RZ, RZ, P0, !PT ;  /* 0x000000ffff077210 */ /* 0x000fe400007fe4ff */
[----:B------:R-:W-:-:S02]  /*67f0*/  MOV R6, R5 ;  /* 0x0000000500067202 */ /* 0x000fc40000000f00 */
[----:B------:R-:W-:Y:S01]  /*6800*/  IADD3 RZ, P1, R3, R4, RZ ;  /* 0x0000000403ff7210 */ /* 0x000fe20007f3e0ff */
[----:B------:R-:W-:Y:S01]  /*6810*/  IMAD.WIDE.U32 R2, R10, -0x33333333, RZ ;  /* 0xcccccccd0a027825 */ /* 0x000fe200078e00ff */
[----:B------:R-:W-:-:S03]  /*6820*/  ISETP.LT.U32.AND P0, PT, R18, 0x1, PT ;  /* 0x000000011200780c */ /* 0x000fc60003f01070 */
[----:B------:R-:W-:Y:S01]  /*6830*/  IMAD.WIDE.U32.X R4, R15, -0x33333334, R6, P1 ;  /* 0xcccccccc0f047825 */ /* 0x000fe200008e0406 */
[----:B------:R-:W-:Y:S02]  /*6840*/  ISETP.LT.AND.EX P0, PT, R19, RZ, PT, P0 ;  /* 0x000000ff1300720c */ /* 0x000fe40003f01300 */
[----:B------:R-:W-:Y:S02]  /*6850*/  LEA.HI R2, R3, 0x1, RZ, 0x1c ;  /* 0x0000000103027811 */ /* 0x000fe400078fe0ff */
[----:B------:R-:W-:Y:S02]  /*6860*/  SHF.R.U64 R0, R4, 0x3, R5 ;  /* 0x0000000304007819 */ /* 0x000fe40000001205 */
[----:B------:R-:W-:Y:S02]  /*6870*/  SEL R15, R18, 0x1, P0 ;  /* 0x00000001120f7807 */ /* 0x000fe40000000000 */
[----:B------:R-:W-:Y:S02]  /*6880*/  SEL R4, R19, RZ, P0 ;  /* 0x000000ff13047207 */ /* 0x000fe40000000000 */
[----:B------:R-:W-:-:S02]  /*6890*/  IADD3 R8, P0, R14, 0xa, RZ ;  /* 0x0000000a0e087810 */ /* 0x000fc40007f1e0ff */
[----:B------:R-:W-:Y:S02]  /*68a0*/  IADD3 R7, P1, R14, 0x14, RZ ;  /* 0x000000140e077810 */ /* 0x000fe40007f3e0ff */
[----:B------:R-:W-:Y:S02]  /*68b0*/  IADD3 R0, R0, 0x1, RZ ;  /* 0x0000000100007810 */ /* 0x000fe40007ffe0ff */
[----:B------:R-:W-:Y:S02]  /*68c0*/  IADD3.X R6, RZ, RZ, RZ, P0, !PT ;  /* 0x000000ffff067210 */ /* 0x000fe400007fe4ff */
[----:B------:R-:W-:Y:S02]  /*68d0*/  IADD3.X R5, RZ, RZ, RZ, P1, !PT ;  /* 0x000000ffff057210 */ /* 0x000fe40000ffe4ff */
[C---:B------:R-:W-:Y:S02]  /*68e0*/  SHF.L.U64.HI R4, R15.reuse, 0x7, R4 ;  /* 0x000000070f047819 */ /* 0x040fe40000010204 */
[----:B------:R-:W-:-:S02]  /*68f0*/  SHF.L.U32 R3, R15, 0x7, RZ ;  /* 0x000000070f037819 */ /* 0x000fc400000006ff */
[----:B------:R-:W-:Y:S02]  /*6900*/  LOP3.LUT R2, R2, 0x3, RZ, 0xc0, !PT ;  /* 0x0000000302027812 */ /* 0x000fe400078ec0ff */
[----:B------:R-:W-:-:S07]  /*6910*/  LOP3.LUT R0, R0, 0x3, RZ, 0xc0, !PT ;  /* 0x0000000300007812 */ /* 0x000fce00078ec0ff */
.L_x_530:
[----:B------:R-:W-:Y:S01]  /*6920*/  ISETP.GT.U32.AND P0, PT, R3, R14, PT ;  /* 0x0000000e0300720c */ /* 0x000fe20003f04070 */
[----:B------:R-:W-:Y:S01]  /*6930*/  BSSY B0, `(.L_x_514) ;  /* 0x00000ae000007945 */ /* 0x000fe20003800000 */
[----:B01234-:R-:W-:Y:S02]  /*6940*/  MOV R17, RZ ;  /* 0x000000ff00117202 */ /* 0x01ffe40000000f00 */
[----:B------:R-:W-:Y:S02]  /*6950*/  ISETP.GT.AND.EX P0, PT, R4, RZ, PT, P0 ;  /* 0x000000ff0400720c */ /* 0x000fe40003f04300 */
[----:B------:R-:W-:-:S11]  /*6960*/  MOV R46, RZ ;  /* 0x000000ff002e7202 */ /* 0x000fd60000000f00 */
        /* <DEDUP_REMOVED lines=8> */
[----:B------:R-:W-:-:S02]  /*69f0*/  ISETP.GE.U32.AND P0, PT, R17, 0x1e, PT ;  /* 0x0000001e1100780c */ /* 0x000fc40003f06070 */
[----:B------:R-:W-:Y:S02]  /*6a00*/  IADD3.X R15, ~R12, -0x1, R15, P2, P3 ;  /* 0xffffffff0c0f7810 */ /* 0x000fe400017e650f */
[----:B------:R-:W-:Y:S02]  /*6a10*/  IADD3 R18, P2, R18, R9, RZ ;  /* 0x0000000912127210 */ /* 0x000fe40007f5e0ff */
[----:B------:R-:W-:Y:S01]  /*6a20*/  ISETP.GE.U32.AND.EX P0, PT, R15, RZ, PT, P0 ;  /* 0x000000ff0f00720c */ /* 0x000fe20003f06100 */
[----:B------:R-:W-:Y:S01]  /*6a30*/  HFMA2.MMA R15, -RZ, RZ, 0, 0 ;  /* 0x00000000ff0f7435 */ /* 0x000fe200000001ff */
        /* <DEDUP_REMOVED lines=28> */
.L_x_517:
[----:B------:R-:W-:Y:S05]  /*6c00*/  BSYNC B1 ;  /* 0x0000000000017941 */ /* 0x000fea0003800000 */
.L_x_516:
[----:B------:R-:W-:Y:S05]  /*6c10*/  @!P0 BRA `(.L_x_515) ;  /* 0x0000000400fc8947 */ /* 0x000fea0003800000 */
[----:B------:R-:W-:Y:S01]  /*6c20*/  IADD3 R20, P2, -R44, R3, RZ ;  /* 0x000000032c147210 */ /* 0x000fe20007f5e1ff */
[C---:B------:R-:W-:Y:S01]  /*6c30*/  IMAD R21, R15.reuse, 0x500, RZ ;  /* 0x000005000f157824 */ /* 0x040fe200078e02ff */
[C---:B------:R-:W-:Y:S01]  /*6c40*/  SHF.L.U64.HI R19, R18.reuse, 0x1, R19 ;  /* 0x0000000112137819 */ /* 0x040fe20000010213 */
[----:B------:R-:W-:Y:S01]  /*6c50*/  ULDC.64 UR4, c[0x0][0x260] ;  /* 0x0000980000047ab9 */ /* 0x000fe20000000a00 */
[----:B------:R-:W-:Y:S01]  /*6c60*/  SHF.L.U32 R18, R18, 0x1, RZ ;  /* 0x0000000112127819 */ /* 0x000fe200000006ff */
[----:B------:R-:W-:Y:S01]  /*6c70*/  BSSY B1, `(.L_x_518) ;  /* 0x0000046000017945 */ /* 0x000fe20003800000 */
[----:B------:R-:W-:Y:S02]  /*6c80*/  ISETP.GT.U32.AND P1, PT, R20, 0x78, PT ;  /* 0x000000781400780c */ /* 0x000fe40003f24070 */
[----:B------:R-:W-:Y:S01]  /*6c90*/  IADD3.X R22, ~R15, R4, RZ, P2, !PT ;  /* 0x000000040f167210 */ /* 0x000fe200017fe5ff */
[----:B------:R-:W-:-:S03]  /*6ca0*/  IMAD.WIDE.U32 R18, R44, 0x500, R18 ;  /* 0x000005002c127825 */ /* 0x000fc600078e0012 */
[----:B------:R-:W-:Y:S02]  /*6cb0*/  ISETP.GT.AND.EX P1, PT, R22, RZ, PT, P1 ;  /* 0x000000ff1600720c */ /* 0x000fe40003f24310 */
        /* <DEDUP_REMOVED lines=10> */
.L_x_520:
        /* <DEDUP_REMOVED lines=55> */
.L_x_519:
[----:B------:R-:W-:Y:S05]  /*70d0*/  BSYNC B1 ;  /* 0x0000000000017941 */ /* 0x000fea0003800000 */
.L_x_518:
        /* <DEDUP_REMOVED lines=35> */
.L_x_522:
[----:B------:R-:W-:Y:S05]  /*7310*/  BSYNC B1 ;  /* 0x0000000000017941 */ /* 0x000fea0003800000 */
.L_x_521:
        /* <DEDUP_REMOVED lines=15> */
.L_x_515:
[----:B------:R-:W-:Y:S05]  /*7410*/  BSYNC B0 ;  /* 0x0000000000007941 */ /* 0x000fea0003800000 */
.L_x_514:
        /* <DEDUP_REMOVED lines=18> */
[----:B------:R-:W-:Y:S02]  /*7540*/  @!P0 SHF.R.U32.HI R11, RZ, 0x4, R16 ;  /* 0x00000004ff0b8819 */ /* 0x000fe40000011610 */
[C---:B------:R-:W-:Y:S02]  /*7550*/  @!P0 SHF.L.U32 R18, R47.reuse, 0x1, RZ ;  /* 0x000000012f128819 */ /* 0x040fe400000006ff */
[----:B------:R-:W-:Y:S02]  /*7560*/  @!P0 LEA R20, R47, UR4, 0x7 ;  /* 0x000000042f148c11 */ /* 0x000fe4000f8e38ff */
[----:B0-----:R-:W-:Y:S02]  /*7570*/  @!P0 LOP3.LUT R15, R11, R18, RZ, 0x3c, !PT ;  /* 0x000000120b0f8212 */ /* 0x001fe400078e3cff */
[----:B------:R-:W-:Y:S02]  /*7580*/  CS2R R18, SRZ ;  /* 0x0000000000127805 */ /* 0x000fe4000001ff00 */
[----:B------:R-:W-:-:S05]  /*7590*/  @!P0 LEA R15, R15, R20, 0x2 ;  /* 0x000000140f0f8211 */ /* 0x000fca00078e10ff */
[----:B------:R0:W1:Y:S04]  /*75a0*/  @!P0 LDS R18, [R15] ;  /* 0x000000000f128984 */ /* 0x0000680000000800 */
[----:B------:R0:W2:Y:S01]  /*75b0*/  @!P0 LDS R19, [R15+0x500] ;  /* 0x000500000f138984 */ /* 0x0000a20000000800 */
[----:B------:R-:W-:Y:S05]  /*75c0*/  BRA.DIV UR5, `(.L_x_526) ;  /* 0x00000012058c7947 */ /* 0x000fea000b800000 */
[----:B0-----:R-:W-:Y:S02]  /*75d0*/  MOV R15, 0xffff ;  /* 0x0000ffff000f7802 */ /* 0x001fe40000000f00 */
[----:B------:R-:W-:Y:S02]  /*75e0*/  MOV R22, 0xffff ;  /* 0x0000ffff00167802 */ /* 0x000fe40000000f00 */
[----:B------:R-:W-:Y:S01]  /*75f0*/  MOV R24, 0xffff ;  /* 0x0000ffff00187802 */ /* 0x000fe20000000f00 */
[----:B-1----:R-:W0:Y:S01]  /*7600*/  SHFL.BFLY PT, R21, R18, 0x8, 0x101f ;  /* 0x0d101f0012157f89 */ /* 0x002e2200000e0000 */
[----:B------:R-:W-:Y:S02]  /*7610*/  MOV R17, 0xffff ;  /* 0x0000ffff00117802 */ /* 0x000fe40000000f00 */
[----:B------:R-:W-:Y:S01]  /*7620*/  MOV R29, 0xffff ;  /* 0x0000ffff001d7802 */ /* 0x000fe20000000f00 */
[----:B--2---:R-:W1:Y:S01]  /*7630*/  SHFL.BFLY PT, R20, R19, 0x8, 0x101f ;  /* 0x0d101f0013147f89 */ /* 0x004e6200000e0000 */
[----:B------:R-:W-:Y:S01]  /*7640*/  MOV R23, 0xffff ;  /* 0x0000ffff00177802 */ /* 0x000fe20000000f00 */
        /* <DEDUP_REMOVED lines=14> */
.L_x_539:
        /* <DEDUP_REMOVED lines=19> */
[----:B------:R-:W-:Y:S02]  /*7860*/  @!P0 LEA R15, R26, R17, 0x2 ;  /* 0x000000111a0f8211 */ /* 0x000fe400078e10ff */
[----:B------:R-:W-:-:S03]  /*7870*/  MOV R26, RZ ;  /* 0x000000ff001a7202 */ /* 0x000fc60000000f00 */
[----:B------:R0:W1:Y:S04]  /*7880*/  @!P0 LDS R25, [R15] ;  /* 0x000000000f198984 */ /* 0x0000680000000800 */
[----:B------:R0:W2:Y:S01]  /*7890*/  @!P0 LDS R26, [R15+0x500] ;  /* 0x000500000f1a8984 */ /* 0x0000a20000000800 */
[----:B------:R-:W-:Y:S05]  /*78a0*/  BRA.DIV UR5, `(.L_x_527) ;  /* 0x0000001205a87947 */ /* 0x000fea000b800000 */
[----:B------:R-:W-:Y:S02]  /*78b0*/  MOV R22, 0xffff ;  /* 0x0000ffff00167802 */ /* 0x000fe40000000f00 */
[----:B0-----:R-:W-:Y:S02]  /*78c0*/  MOV R15, 0xffff ;  /* 0x0000ffff000f7802 */ /* 0x001fe40000000f00 */
[----:B------:R-:W-:Y:S01]  /*78d0*/  MOV R17, 0xffff ;  /* 0x0000ffff00117802 */ /* 0x000fe20000000f00 */
[----:B-1----:R-:W0:Y:S01]  /*78e0*/  SHFL.BFLY PT, R28, R25, 0x8, 0x101f ;  /* 0x0d101f00191c7f89 */ /* 0x002e2200000e0000 */
[----:B------:R-:W-:Y:S02]  /*78f0*/  MOV R24, 0xffff ;  /* 0x0000ffff00187802 */ /* 0x000fe40000000f00 */
[----:B------:R-:W-:Y:S01]  /*7900*/  MOV R34, 0xffff ;  /* 0x0000ffff00227802 */ /* 0x000fe20000000f00 */
[----:B--2---:R-:W1:Y:S01]  /*7910*/  SHFL.BFLY PT, R27, R26, 0x8, 0x101f ;  /* 0x0d101f001a1b7f89 */ /* 0x004e6200000e0000 */
[----:B------:R-:W-:Y:S01]  /*7920*/  MOV R33, 0xffff ;  /* 0x0000ffff00217802 */ /* 0x000fe20000000f00 */
        /* <DEDUP_REMOVED lines=13> */
.L_x_549:
        /* <DEDUP_REMOVED lines=9> */
[----:B------:R-:W-:Y:S01]  /*7a90*/  HFMA2.MMA R25, -RZ, RZ, 0, 0 ;  /* 0x00000000ff197435 */ /* 0x000fe200000001ff */
[----:B------:R-:W-:Y:S01]  /*7aa0*/  @!P0 LEA R17, R47, UR4, 0x7 ;  /* 0x000000042f118c11 */ /* 0x000fe2000f8e38ff */
        /* <DEDUP_REMOVED lines=28> */
.L_x_559:
[----:B--2---:R-:W-:Y:S01]  /*7c70*/  FADD.FTZ R17, R25, R23 ;  /* 0x0000001719117221 */ /* 0x004fe20000010000 */
[----:B------:R-:W-:Y:S02]  /*7c80*/  @!P1 F2FP.BF16.F32.PACK_AB R15, RZ, R31 ;  /* 0x0000001fff0f923e */ /* 0x000fe400000010ff */
[----:B------:R-:W-:Y:S02]  /*7c90*/  LEA.HI R26, R16, 0x3c, RZ, 0x1c ;  /* 0x0000003c101a7811 */ /* 0x000fe400078fe0ff */
[----:B------:R-:W-:Y:S01]  /*7ca0*/  @!P1 F2FP.BF16.F32.PACK_AB R17, RZ, R17 ;  /* 0x00000011ff11923e */ /* 0x000fe200000010ff */
[----:B------:R3:W-:Y:S04]  /*7cb0*/  @!P1 STG.E.U16 desc[UR12][R18.64+0x50], R15 ;  /* 0x0000500f12009986 */ /* 0x0007e8000c10150c */
[----:B------:R3:W-:Y:S02]  /*7cc0*/  @!P1 STG.E.U16 desc[UR12][R20.64+0x50], R17 ;  /* 0x0000501114009986 */ /* 0x0007e4000c10150c */
.L_x_525:
[----:B------:R-:W-:Y:S05]  /*7cd0*/  BSYNC B0 ;  /* 0x0000000000007941 */ /* 0x000fea0003800000 */
.L_x_524:
        /* <DEDUP_REMOVED lines=12> */
[C---:B------:R-:W-:Y:S02]  /*7da0*/  @!P0 SHF.L.U32 R28, R47.reuse, 0x1, RZ ;  /* 0x000000012f1c8819 */ /* 0x040fe400000006ff */
[C---:B------:R-:W-:Y:S02]  /*7db0*/  @!P0 IADD3 R25, R26.reuse, 0x14, RZ ;  /* 0x000000141a198810 */ /* 0x040fe40007ffe0ff */
[----:B------:R-:W-:Y:S02]  /*7dc0*/  @!P0 SHF.L.U32 R21, R47, 0x1, RZ ;  /* 0x000000012f158819 */ /* 0x000fe400000006ff */
[----:B------:R-:W-:Y:S02]  /*7dd0*/  @!P0 IADD3 R20, R26, 0x28, RZ ;  /* 0x000000281a148810 */ /* 0x000fe40007ffe0ff */
[----:B------:R-:W-:Y:S02]  /*7de0*/  @!P0 LOP3.LUT R25, R25, R28, RZ, 0x3c, !PT ;  /* 0x0000001c19198212 */ /* 0x000fe400078e3cff */
[----:B------:R-:W-:-:S02]  /*7df0*/  @!P0 LEA R30, R47, UR4, 0x7 ;  /* 0x000000042f1e8c11 */ /* 0x000fc4000f8e38ff */
[----:B------:R-:W-:Y:S02]  /*7e00*/  @!P0 LOP3.LUT R20, R20, R21, RZ, 0x3c, !PT ;  /* 0x0000001514148212 */ /* 0x000fe400078e3cff */
[----:B------:R-:W-:Y:S02]  /*7e10*/  @!P0 LEA R31, R47, UR4, 0x7 ;  /* 0x000000042f1f8c11 */ /* 0x000fe4000f8e38ff */
[----:B------:R-:W-:Y:S02]  /*7e20*/  @!P0 LEA R25, R25, R30, 0x2 ;  /* 0x0000001e19198211 */ /* 0x000fe400078e10ff */
[----:B------:R-:W-:Y:S02]  /*7e30*/  @!P0 LEA R31, R20, R31, 0x2 ;  /* 0x0000001f141f8211 */ /* 0x000fe400078e10ff */
[----:B0-----:R-:W-:Y:S01]  /*7e40*/  MOV R15, 0xffff ;  /* 0x0000ffff000f7802 */ /* 0x001fe20000000f00 */
[----:B------:R-:W0:Y:S01]  /*7e50*/  @!P0 LDS R28, [R25+0x500] ;  /* 0x00050000191c8984 */ /* 0x000e220000000800 */
[----:B------:R-:W-:-:S02]  /*7e60*/  @!P0 IADD3 R20, R26, 0x3c, RZ ;  /* 0x0000003c1a148810 */ /* 0x000fc40007ffe0ff */
[C---:B------:R-:W-:Y:S01]  /*7e70*/  @!P0 SHF.L.U32 R23, R47.reuse, 0x1, RZ ;  /* 0x000000012f178819 */ /* 0x040fe200000006ff */
[----:B------:R3:W-:Y:S01]  /*7e80*/  @!P0 LDS R27, [R25] ;  /* 0x00000000191b8984 */ /* 0x0007e20000000800 */
[----:B------:R-:W-:Y:S02]  /*7e90*/  MOV R22, 0xffff ;  /* 0x0000ffff00167802 */ /* 0x000fe40000000f00 */
[----:B------:R-:W-:Y:S01]  /*7ea0*/  @!P0 LOP3.LUT R20, R20, R23, RZ, 0x3c, !PT ;  /* 0x0000001714148212 */ /* 0x000fe200078e3cff */
[----:B------:R-:W-:Y:S01]  /*7eb0*/  @!P0 LDS R36, [R31+0x500] ;  /* 0x000500001f248984 */ /* 0x000fe20000000800 */
[----:B------:R-:W-:Y:S02]  /*7ec0*/  @!P0 LEA R37, R47, UR4, 0x7 ;  /* 0x000000042f258c11 */ /* 0x000fe4000f8e38ff */
[----:B------:R-:W-:Y:S01]  /*7ed0*/  MOV R29, RZ ;  /* 0x000000ff001d7202 */ /* 0x000fe20000000f00 */
[----:B------:R4:W-:Y:S01]  /*7ee0*/  @!P0 LDS R35, [R31] ;  /* 0x000000001f238984 */ /* 0x0009e20000000800 */
[----:B------:R-:W-:Y:S01]  /*7ef0*/  @!P0 LEA R37, R20, R37, 0x2 ;  /* 0x0000002514258211 */ /* 0x000fe200078e10ff */
[----:B---3--:R-:W-:Y:S01]  /*7f00*/  HFMA2.MMA R25, -RZ, RZ, 0, 0 ;  /* 0x00000000ff197435 */ /* 0x008fe200000001ff */
[----:B------:R-:W-:Y:S01]  /*7f10*/  MOV R34, 0xffff ;  /* 0x0000ffff00227802 */ /* 0x000fe20000000f00 */
[----:B-1----:R-:W1:Y:S01]  /*7f20*/  SHFL.BFLY PT, R21, R18, 0x8, 0x101f ;  /* 0x0d101f0012157f89 */ /* 0x002e6200000e0000 */
[----:B------:R-:W-:-:S02]  /*7f30*/  MOV R24, 0xffff ;  /* 0x0000ffff00187802 */ /* 0x000fc40000000f00 */
[----:B------:R-:W-:Y:S01]  /*7f40*/  MOV R33, RZ ;  /* 0x000000ff00217202 */ /* 0x000fe20000000f00 */
[----:B--2---:R-:W2:Y:S01]  /*7f50*/  SHFL.BFLY PT, R23, R19, 0x8, 0x101f ;  /* 0x0d101f0013177f89 */ /* 0x004ea200000e0000 */
[----:B----4-:R-:W-:Y:S01]  /*7f60*/  HFMA2.MMA R31, -RZ, RZ, 0, 0 ;  /* 0x00000000ff1f7435 */ /* 0x010fe200000001ff */
[----:B------:R-:W-:Y:S02]  /*7f70*/  MOV R46, 0xffff ;  /* 0x0000ffff002e7802 */ /* 0x000fe40000000f00 */
[----:B------:R-:W3:Y:S01]  /*7f80*/  @!P0 LDS R42, [R37] ;  /* 0x00000000252a8984 */ /* 0x000ee20000000800 */
[----:B------:R-:W-:Y:S02]  /*7f90*/  MOV R17, 0xffff ;  /* 0x0000ffff00117802 */ /* 0x000fe40000000f00 */
[----:B------:R-:W-:Y:S01]  /*7fa0*/  MOV R41, 0xffff ;  /* 0x0000ffff00297802 */ /* 0x000fe20000000f00 */
[----:B------:R4:W-:Y:S01]  /*7fb0*/  @!P0 LDS R44, [R37+0x500] ;  /* 0x00050000252c8984 */ /* 0x0009e20000000800 */
[----:B------:R-:W-:-:S02]  /*7fc0*/  MOV R39, RZ ;  /* 0x000000ff00277202 */ /* 0x000fc40000000f00 */
[----:B------:R-:W-:Y:S02]  /*7fd0*/  MOV R43, 0xffff ;  /* 0x0000ffff002b7802 */ /* 0x000fe40000000f00 */
[----:B------:R-:W-:Y:S02]  /*7fe0*/  MOV R49, 0xffff ;  /* 0x0000ffff00317802 */ /* 0x000fe40000000f00 */
[----:B------:R-:W-:Y:S01]  /*7ff0*/  MOV R51, 0xffff ;  /* 0x0000ffff00337802 */ /* 0x000fe20000000f00 */
[----:B----4-:R-:W-:Y:S01]  /*8000*/  HFMA2.MMA R37, -RZ, RZ, 0, 0 ;  /* 0x00000000ff257435 */ /* 0x010fe200000001ff */
[----:B0-----:R-:W-:Y:S01]  /*8010*/  @!P0 MOV R29, R28 ;  /* 0x0000001c001d8202 */ /* 0x001fe20000000f00 */
[----:B-1----:R-:W-:Y:S01]  /*8020*/  FADD.FTZ R21, R21, R18 ;  /* 0x0000001215157221 */ /* 0x002fe20000010000 */
[----:B------:R-:W-:Y:S02]  /*8030*/  MOV R28, 0xffff ;  /* 0x0000ffff001c7802 */ /* 0x000fe40000000f00 */
[----:B------:R-:W-:Y:S01]  /*8040*/  @!P0 MOV R25, R27 ;  /* 0x0000001b00198202 */ /* 0x000fe20000000f00 */
[----:B------:R-:W0:Y:S01]  /*8050*/  SHFL.BFLY PT, R32, R29, 0x8, 0x101f ;  /* 0x0d101f001d207f89 */ /* 0x000e2200000e0000 */
[----:B--2---:R-:W-:Y:S01]  /*8060*/  FADD.FTZ R18, R23, R19 ;  /* 0x0000001317127221 */ /* 0x004fe20000010000 */
[----:B------:R-:W-:-:S02]  /*8070*/  MOV R23, 0xffff ;  /* 0x0000ffff00177802 */ /* 0x000fc40000000f00 */
[----:B------:R-:W-:Y:S01]  /*8080*/  @!P0 MOV R33, R36 ;  /* 0x0000002400218202 */ /* 0x000fe20000000f00 */
[----:B------:R-:W1:Y:S01]  /*8090*/  SHFL.BFLY PT, R20, R21, 0x4, 0x101f ;  /* 0x0c901f0015147f89 */ /* 0x000e6200000e0000 */
[----:B------:R-:W-:Y:S02]  /*80a0*/  MOV R36, 0xffff ;  /* 0x0000ffff00247802 */ /* 0x000fe40000000f00 */
[----:B------:R-:W-:Y:S01]  /*80b0*/  @!P0 MOV R31, R35 ;  /* 0x00000023001f8202 */ /* 0x000fe20000000f00 */
[----:B------:R-:W2:Y:S01]  /*80c0*/  SHFL.BFLY PT, R30, R25, 0x8, 0x101f ;  /* 0x0d101f00191e7f89 */ /* 0x000ea200000e0000 */
[----:B------:R-:W-:Y:S02]  /*80d0*/  MOV R27, 0xffff ;  /* 0x0000ffff001b7802 */ /* 0x000fe40000000f00 */
[----:B------:R-:W-:Y:S01]  /*80e0*/  MOV R35, 0xffff ;  /* 0x0000ffff00237802 */ /* 0x000fe20000000f00 */
[----:B------:R-:W4:Y:S04]  /*80f0*/  SHFL.BFLY PT, R40, R33, 0x8, 0x101f ;  /* 0x0d101f0021287f89 */ /* 0x000f2800000e0000 */
[----:B------:R-:W5:Y:S01]  /*8100*/  SHFL.BFLY PT, R38, R31, 0x8, 0x101f ;  /* 0x0d101f001f267f89 */ /* 0x000f6200000e0000 */
[----:B---3--:R-:W-:-:S03]  /*8110*/  @!P0 MOV R37, R42 ;  /* 0x0000002a00258202 */ /* 0x008fc60000000f00 */
[----:B------:R-:W3:Y:S01]  /*8120*/  SHFL.BFLY PT, R23, R18, 0x4, 0x101f ;  /* 0x0c901f0012177f89 */ /* 0x000ee200000e0000 */
[----:B------:R-:W-:Y:S01]  /*8130*/  MOV R42, 0xffff ;  /* 0x0000ffff002a7802 */ /* 0x000fe20000000f00 */
[----:B0-----:R-:W-:Y:S01]  /*8140*/  FADD.FTZ R32, R32, R29 ;  /* 0x0000001d20207221 */ /* 0x001fe20000010000 */
[----:B------:R-:W-:Y:S01]  /*8150*/  @!P0 MOV R39, R44 ;  /* 0x0000002c00278202 */ /* 0x000fe20000000f00 */
[----:B------:R-:W0:Y:S01]  /*8160*/  SHFL.BFLY PT, R46, R37, 0x8, 0x101f ;  /* 0x0d101f00252e7f89 */ /* 0x000e2200000e0000 */
[----:B------:R-:W-:Y:S01]  /*8170*/  MOV R44, 0xffff ;  /* 0x0000ffff002c7802 */ /* 0x000fe20000000f00 */
[----:B-1----:R-:W-:Y:S02]  /*8180*/  FADD.FTZ R20, R21, R20 ;  /* 0x0000001415147221 */ /* 0x002fe40000010000 */
[----:B------:R-:W1:Y:S01]  /*8190*/  SHFL.BFLY PT, R29, R32, 0x4, 0x101f ;  /* 0x0c901f00201d7f89 */ /* 0x000e6200000e0000 */
[----:B------:R-:W-:Y:S01]  /*81a0*/  ISETP.NE.AND P0, PT, R47, RZ, PT ;  /* 0x000000ff2f00720c */ /* 0x000fe20003f05270 */
[----:B--2---:R-:W-:-:S02]  /*81b0*/  FADD.FTZ R30, R30, R25 ;  /* 0x000000191e1e7221 */ /* 0x004fc40000010000 */
[----:B------:R-:W2:Y:S01]  /*81c0*/  SHFL.BFLY PT, R19, R20, 0x2, 0x101f ;  /* 0x0c501f0014137f89 */ /* 0x000ea200000e0000 */
[----:B----4-:R-:W-:-:S03]  /*81d0*/  FADD.FTZ R40, R40, R33 ;  /* 0x0000002128287221 */ /* 0x010fc60000010000 */
[----:B------:R-:W4:Y:S01]  /*81e0*/  SHFL.BFLY PT, R25, R30, 0x4, 0x101f ;  /* 0x0c901f001e197f89 */ /* 0x000f2200000e0000 */
[----:B-----5:R-:W-:-:S03]  /*81f0*/  FADD.FTZ R38, R38, R31 ;  /* 0x0000001f26267221 */ /* 0x020fc60000010000 */
        /* <DEDUP_REMOVED lines=9> */
[----:B------:R-:W-:Y:S01]  /*8290*/  MOV R32, 0xffff ;  /* 0x0000ffff00207802 */ /* 0x000fe20000000f00 */
[----:B--2---:R-:W-:Y:S01]  /*82a0*/  FADD.FTZ R19, R20, R19 ;  /* 0x0000001314137221 */ /* 0x004fe20000010000 */
[----:B------:R-:W-:Y:S02]  /*82b0*/  MOV R20, 0xffff ;  /* 0x0000ffff00147802 */ /* 0x000fe40000000f00 */
        /* <DEDUP_REMOVED lines=53> */
[----:B0-----:R-:W-:-:S02]  /*8610*/  MOV R33, 0xffff ;  /* 0x0000ffff00217802 */ /* 0x001fc40000000f00 */
[----:B------:R-:W-:Y:S02]  /*8620*/  MOV R17, 0xffff ;  /* 0x0000ffff00117802 */ /* 0x000fe40000000f00 */
        /* <DEDUP_REMOVED lines=12> */
.L_x_593:
        /* <DEDUP_REMOVED lines=9> */
.L_x_523:
        /* <DEDUP_REMOVED lines=8> */
.L_x_526:
[----:B------:R-:W-:Y:S01]  /*8800*/  HFMA2.MMA R17, -RZ, RZ, 0, 4.76837158203125e-07 ;  /* 0x00000008ff117435 */ /* 0x000fe200000001ff */
[----:B-1----:R-:W-:Y:S02]  /*8810*/  MOV R24, R18 ;  /* 0x0000001200187202 */ /* 0x002fe40000000f00 */
[----:B------:R-:W-:Y:S02]  /*8820*/  MOV R22, 0x101f ;  /* 0x0000101f00167802 */ /* 0x000fe40000000f00 */
[----:B0-----:R-:W-:-:S07]  /*8830*/  MOV R15, 0xffff ;  /* 0x0000ffff000f7802 */ /* 0x001fce0000000f00 */
[----:B--2---:R-:W-:Y:S05]  /*8840*/  WARPSYNC.COLLECTIVE R15, `(.L_x_531) ;  /* 0x000000000f087348 */ /* 0x004fea0003c00000 */
[----:B------:R0:W1:Y:S02]  /*8850*/  SHFL.BFLY P2, R23, R24, R17, R22 ;  /* 0x0c00001118177389 */ /* 0x0000640000040016 */
[----:B012---:R-:W-:Y:S01]  /*8860*/  ENDCOLLECTIVE ;  /* 0x000000000000791b */ /* 0x007fe20003800000 */
.L_x_531:
[----:B------:R-:W-:Y:S02]  /*8870*/  MOV R24, R19 ;  /* 0x0000001300187202 */ /* 0x000fe40000000f00 */
[----:B------:R-:W-:-:S07]  /*8880*/  MOV R21, R23 ;  /* 0x0000001700157202 */ /* 0x000fce0000000f00 */
[----:B------:R-:W-:Y:S05]  /*8890*/  WARPSYNC.COLLECTIVE R15, `(.L_x_532) ;  /* 0x000000000f087348 */ /* 0x000fea0003c00000 */
[----:B------:R0:W1:Y:S02]  /*88a0*/  SHFL.BFLY P2, R23, R24, R17, R22 ;  /* 0x0c00001118177389 */ /* 0x0000640000040016 */
[----:B01----:R-:W-:Y:S01]  /*88b0*/  ENDCOLLECTIVE ;  /* 0x000000000000791b */ /* 0x003fe20003800000 */
.L_x_532:
[----:B------:R-:W-:Y:S01]  /*88c0*/  FADD.FTZ R21, R21, R18 ;  /* 0x0000001215157221 */ /* 0x000fe20000010000 */
[----:B------:R-:W-:-:S04]  /*88d0*/  HFMA2.MMA R17, -RZ, RZ, 0, 2.384185791015625e-07 ;  /* 0x00000004ff117435 */ /* 0x000fc800000001ff */
[----:B------:R-:W-:Y:S02]  /*88e0*/  MOV R24, R21 ;  /* 0x0000001500187202 */ /* 0x000fe40000000f00 */
[----:B------:R-:W-:-:S07]  /*88f0*/  MOV R20, R23 ;  /* 0x0000001700147202 */ /* 0x000fce0000000f00 */
[----:B------:R-:W-:Y:S05]  /*8900*/  WARPSYNC.COLLECTIVE R15, `(.L_x_533) ;  /* 0x000000000f087348 */ /* 0x000fea0003c00000 */
[----:B------:R0:W1:Y:S02]  /*8910*/  SHFL.BFLY P2, R23, R24, R17, R22 ;  /* 0x0c00001118177389 */ /* 0x0000640000040016 */
[----:B01----:R-:W-:Y:S01]  /*8920*/  ENDCOLLECTIVE ;  /* 0x000000000000791b */ /* 0x003fe20003800000 */
.L_x_533:
[----:B------:R-:W-:-:S05]  /*8930*/  FADD.FTZ R20, R20, R19 ;  /* 0x0000001314147221 */ /* 0x000fca0000010000 */
[----:B------:R-:W-:Y:S02]  /*8940*/  MOV R24, R20 ;  /* 0x0000001400187202 */ /* 0x000fe40000000f00 */
[----:B------:R-:W-:-:S07]  /*8950*/  MOV R26, R23 ;  /* 0x00000017001a7202 */ /* 0x000fce0000000f00 */
[----:B------:R-:W-:Y:S05]  /*8960*/  WARPSYNC.COLLECTIVE R15, `(.L_x_534) ;  /* 0x000000000f087348 */ /* 0x000fea0003c00000 */
[----:B------:R0:W1:Y:S02]  /*8970*/  SHFL.BFLY P2, R23, R24, R17, R22 ;  /* 0x0c00001118177389 */ /* 0x0000640000040016 */
[----:B01----:R-:W-:Y:S01]  /*8980*/  ENDCOLLECTIVE ;  /* 0x000000000000791b */ /* 0x003fe20003800000 */
.L_x_534:
[----:B------:R-:W-:Y:S01]  /*8990*/  FADD.FTZ R26, R21, R26 ;  /* 0x0000001a151a7221 */ /* 0x000fe20000010000 */
[----:B------:R-:W-:-:S04]  /*89a0*/  HFMA2.MMA R17, -RZ, RZ, 0, 1.1920928955078125e-07 ;  /* 0x00000002ff117435 */ /* 0x000fc800000001ff */
[----:B------:R-:W-:Y:S02]  /*89b0*/  MOV R24, R26 ;  /* 0x0000001a00187202 */ /* 0x000fe40000000f00 */
[----:B------:R-:W-:-:S07]  /*89c0*/  MOV R25, R23 ;  /* 0x0000001700197202 */ /* 0x000fce0000000f00 */
[----:B------:R-:W-:Y:S05]  /*89d0*/  WARPSYNC.COLLECTIVE R15, `(.L_x_535) ;  /* 0x000000000f087348 */ /* 0x000fea0003c00000 */
[----:B------:R0:W1:Y:S02]  /*89e0*/  SHFL.BFLY P2, R23, R24, R17, R22 ;  /* 0x0c00001118177389 */ /* 0x0000640000040016 */
[----:B01----:R-:W-:Y:S01]  /*89f0*/  ENDCOLLECTIVE ;  /* 0x000000000000791b */ /* 0x003fe20003800000 */
.L_x_535:
[----:B------:R-:W-:-:S05]  /*8a00*/  FADD.FTZ R25, R20, R25 ;  /* 0x0000001914197221 */ /* 0x000fca0000010000 */
[----:B------:R-:W-:Y:S02]  /*8a10*/  MOV R24, R25 ;  /* 0x0000001900187202 */ /* 0x000fe40000000f00 */
[----:B------:R-:W-:-:S07]  /*8a20*/  MOV R27, R23 ;  /* 0x00000017001b7202 */ /* 0x000fce0000000f00 */
[----:B------:R-:W-:Y:S05]  /*8a30*/  WARPSYNC.COLLECTIVE R15, `(.L_x_536) ;  /* 0x000000000f087348 */ /* 0x000fea0003c00000 */
[----:B------:R0:W1:Y:S02]  /*8a40*/  SHFL.BFLY P2, R23, R24, R17, R22 ;  /* 0x0c00001118177389 */ /* 0x0000640000040016 */
[----:B01----:R-:W-:Y:S01]  /*8a50*/  ENDCOLLECTIVE ;  /* 0x000000000000791b */ /* 0x003fe20003800000 */
.L_x_536:
[----:B------:R-:W-:Y:S01]  /*8a60*/  FADD.FTZ R27, R26, R27 ;  /* 0x0000001b1a1b7221 */ /* 0x000fe20000010000 */
[----:B------:R-:W-:-:S04]  /*8a70*/  HFMA2.MMA R17, -RZ, RZ, 0, 5.9604644775390625e-08 ;  /* 0x00000001ff117435 */ /* 0x000fc800000001ff */
[----:B------:R-:W-:Y:S02]  /*8a80*/  MOV R24, R27 ;  /* 0x0000001b00187202 */ /* 0x000fe40000000f00 */
[----:B------:R-:W-:-:S07]  /*8a90*/  MOV R18, R23 ;  /* 0x0000001700127202 */ /* 0x000fce0000000f00 */
[----:B------:R-:W-:Y:S05]  /*8aa0*/  WARPSYNC.COLLECTIVE R15, `(.L_x_537) ;  /* 0x000000000f087348 */ /* 0x000fea0003c00000 */
[----:B------:R0:W1:Y:S02]  /*8ab0*/  SHFL.BFLY P2, R23, R24, R17, R22 ;  /* 0x0c00001118177389 */ /* 0x0000640000040016 */
[----:B01----:R-:W-:Y:S01]  /*8ac0*/  ENDCOLLECTIVE ;  /* 0x000000000000791b */ /* 0x003fe20003800000 */
.L_x_537:
[----:B------:R-:W-:-:S05]  /*8ad0*/  FADD.FTZ R28, R25, R18 ;  /* 0x00000012191c7221 */ /* 0x000fca0000010000 */
[----:B------:R-:W-:Y:S02]  /*8ae0*/  MOV R24, R28 ;  /* 0x0000001c00187202 */ /* 0x000fe40000000f00 */
[----:B------:R-:W-:-:S07]  /*8af0*/  MOV R30, R23 ;  /* 0x00000017001e7202 */ /* 0x000fce0000000f00 */
[----:B------:R-:W-:Y:S05]  /*8b00*/  WARPSYNC.COLLECTIVE R15, `(.L_x_538) ;  /* 0x000000000f087348 */ /* 0x000fea0003c00000 */
[----:B------:R0:W1:Y:S02]  /*8b10*/  SHFL.BFLY P2, R23, R24, R17, R22 ;  /* 0x0c00001118177389 */ /* 0x0000640000040016 */
[----:B01----:R-:W-:Y:S01]  /*8b20*/  ENDCOLLECTIVE ;  /* 0x000000000000791b */ /* 0x003fe20003800000 */
.L_x_538:
[----:B------:R-:W-:Y:S01]  /*8b30*/  FADD.FTZ R30, R27, R30 ;  /* 0x0000001e1b1e7221 */ /* 0x000fe20000010000 */
[----:B------:R-:W-:Y:S06]  /*8b40*/  BRA `(.L_x_539) ;  /* 0xffffffe800f87947 */ /* 0x000fec000383ffff */
.L_x_527:
[----:B------:R-:W-:Y:S01]  /*8b50*/  BSSY B1, `(.L_x_540) ;  /* 0x0000008000017945 */ /* 0x000fe20003800000 */
[----:B-1----:R-:W-:Y:S02]  /*8b60*/  MOV R24, R25 ;  /* 0x0000001900187202 */ /* 0x002fe40000000f00 */
[----:B------:R-:W-:Y:S02]  /*8b70*/  MOV R17, 0x8 ;  /* 0x0000000800117802 */ /* 0x000fe40000000f00 */
[----:B------:R-:W-:Y:S02]  /*8b80*/  MOV R22, 0x101f ;  /* 0x0000101f00167802 */ /* 0x000fe40000000f00 */
[----:B0-----:R-:W-:-:S07]  /*8b90*/  MOV R15, 0xffff ;  /* 0x0000ffff000f7802 */ /* 0x001fce0000000f00 */
[----:B--2---:R-:W-:Y:S05]  /*8ba0*/  WARPSYNC.COLLECTIVE R15, `(.L_x_541) ;  /* 0x000000000f087348 */ /* 0x004fea0003c00000 */
[----:B------:R0:W1:Y:S02]  /*8bb0*/  SHFL.BFLY P2, R23, R24, R17, R22 ;  /* 0x0c00001118177389 */ /* 0x0000640000040016 */
[----:B012---:R-:W-:Y:S01]  /*8bc0*/  ENDCOLLECTIVE ;  /* 0x000000000000791b */ /* 0x007fe20003800000 */
.L_x_541:
[----:B------:R-:W-:Y:S05]  /*8bd0*/  BSYNC B1 ;  /* 0x0000000000017941 */ /* 0x000fea0003800000 */
.L_x_540:
        /* <DEDUP_REMOVED lines=8> */
.L_x_542:
[----:B------:R-:W-:Y:S01]  /*8c60*/  FADD.FTZ R28, R28, R25 ;  /* 0x000000191c1c7221 */ /* 0x000fe20000010000 */
[----:B------:R-:W-:-:S04]  /*8c70*/  HFMA2.MMA R17, -RZ, RZ, 0, 2.384185791015625e-07 ;  /* 0x00000004ff117435 */ /* 0x000fc800000001ff */
[----:B------:R-:W-:Y:S02]  /*8c80*/  MOV R24, R28 ;  /* 0x0000001c00187202 */ /* 0x000fe40000000f00 */
[----:B------:R-:W-:-:S07]  /*8c90*/  MOV R27, R23 ;  /* 0x00000017001b7202 */ /* 0x000fce0000000f00 */
[----:B------:R-:W-:Y:S05]  /*8ca0*/  WARPSYNC.COLLECTIVE R15, `(.L_x_543) ;  /* 0x000000000f087348 */ /* 0x000fea0003c00000 */
[----:B------:R0:W1:Y:S02]  /*8cb0*/  SHFL.BFLY P2, R23, R24, R17, R22 ;  /* 0x0c00001118177389 */ /* 0x0000640000040016 */
[----:B01----:R-:W-:Y:S01]  /*8cc0*/  ENDCOLLECTIVE ;  /* 0x000000000000791b */ /* 0x003fe20003800000 */
.L_x_543:
[----:B------:R-:W-:-:S05]  /*8cd0*/  FADD.FTZ R27, R27, R26 ;  /* 0x0000001a1b1b7221 */ /* 0x000fca0000010000 */
[----:B------:R-:W-:Y:S02]  /*8ce0*/  MOV R24, R27 ;  /* 0x0000001b00187202 */ /* 0x000fe40000000f00 */
[----:B------:R-:W-:-:S07]  /*8cf0*/  MOV R29, R23 ;  /* 0x00000017001d7202 */ /* 0x000fce0000000f00 */
[----:B------:R-:W-:Y:S05]  /*8d00*/  WARPSYNC.COLLECTIVE R15, `(.L_x_544) ;  /* 0x000000000f087348 */ /* 0x000fea0003c00000 */
[----:B------:R0:W1:Y:S02]  /*8d10*/  SHFL.BFLY P2, R23, R24, R17, R22 ;  /* 0x0c00001118177389 */ /* 0x0000640000040016 */
[----:B01----:R-:W-:Y:S01]  /*8d20*/  ENDCOLLECTIVE ;  /* 0x000000000000791b */ /* 0x003fe20003800000 */
.L_x_544:
[----:B------:R-:W-:Y:S01]  /*8d30*/  FADD.FTZ R29, R28, R29 ;  /* 0x0000001d1c1d7221 */ /* 0x000fe20000010000 */
[----:B------:R-:W-:-:S04]  /*8d40*/  HFMA2.MMA R17, -RZ, RZ, 0, 1.1920928955078125e-07 ;  /* 0x00000002ff117435 */ /* 0x000fc800000001ff */
[----:B------:R-:W-:Y:S02]  /*8d50*/  MOV R24, R29 ;  /* 0x0000001d00187202 */ /* 0x000fe40000000f00 */
[----:B------:R-:W-:-:S07]  /*8d60*/  MOV R30, R23 ;  /* 0x00000017001e7202 */ /* 0x000fce0000000f00 */
[----:B------:R-:W-:Y:S05]  /*8d70*/  WARPSYNC.COLLECTIVE R15, `(.L_x_545) ;  /* 0x000000000f087348 */ /* 0x000fea0003c00000 */
[----:B------:R0:W1:Y:S02]  /*8d80*/  SHFL.BFLY P2, R23, R24, R17, R22 ;  /* 0x0c00001118177389 */ /* 0x0000640000040016 */
[----:B01----:R-:W-:Y:S01]  /*8d90*/  ENDCOLLECTIVE ;  /* 0x000000000000791b */ /* 0x003fe20003800000 */
.L_x_545:
[----:B------:R-:W-:-:S05]  /*8da0*/  FADD.FTZ R30, R27, R30 ;  /* 0x0000001e1b1e7221 */ /* 0x000fca0000010000 */
[----:B------:R-:W-:Y:S02]  /*8db0*/  MOV R24, R30 ;  /* 0x0000001e00187202 */ /* 0x000fe40000000f00 */
[----:B------:R-:W-:-:S07]  /*8dc0*/  MOV R32, R23 ;  /* 0x0000001700207202 */ /* 0x000fce0000000f00 */
[----:B------:R-:W-:Y:S05]  /*8dd0*/  WARPSYNC.COLLECTIVE R15, `(.L_x_546) ;  /* 0x000000000f087348 */ /* 0x000fea0003c00000 */
[----:B------:R0:W1:Y:S02]  /*8de0*/  SHFL.BFLY P2, R23, R24, R17, R22 ;  /* 0x0c00001118177389 */ /* 0x0000640000040016 */
[----:B01----:R-:W-:Y:S01]  /*8df0*/  ENDCOLLECTIVE ;  /* 0x000000000000791b */ /* 0x003fe20003800000 */
.L_x_546:
[----:B------:R-:W-:Y:S01]  /*8e00*/  FADD.FTZ R32, R29, R32 ;  /* 0x000000201d207221 */ /* 0x000fe20000010000 */
[----:B------:R-:W-:-:S04]  /*8e10*/  HFMA2.MMA R17, -RZ, RZ, 0, 5.9604644775390625e-08 ;  /* 0x00000001ff117435 */ /* 0x000fc800000001ff */
[----:B------:R-:W-:Y:S02]  /*8e20*/  MOV R24, R32 ;  /* 0x0000002000187202 */ /* 0x000fe40000000f00 */
[----:B------:R-:W-:-:S07]  /*8e30*/  MOV R25, R23 ;  /* 0x0000001700197202 */ /* 0x000fce0000000f00 */
[----:B------:R-:W-:Y:S05]  /*8e40*/  WARPSYNC.COLLECTIVE R15, `(.L_x_547) ;  /* 0x000000000f087348 */ /* 0x000fea0003c00000 */
[----:B------:R0:W1:Y:S02]  /*8e50*/  SHFL.BFLY P2, R23, R24, R17, R22 ;  /* 0x0c00001118177389 */ /* 0x0000640000040016 */
[----:B01----:R-:W-:Y:S01]  /*8e60*/  ENDCOLLECTIVE ;  /* 0x000000000000791b */ /* 0x003fe20003800000 */
.L_x_547:
[----:B------:R-:W-:-:S05]  /*8e70*/  FADD.FTZ R25, R30, R25 ;  /* 0x000000191e197221 */ /* 0x000fca0000010000 */
[----:B------:R-:W-:Y:S02]  /*8e80*/  MOV R24, R25 ;  /* 0x0000001900187202 */ /* 0x000fe40000000f00 */
[----:B------:R-:W-:-:S07]  /*8e90*/  MOV R31, R23 ;  /* 0x00000017001f7202 */ /* 0x000fce0000000f00 */
[----:B------:R-:W-:Y:S05]  /*8ea0*/  WARPSYNC.COLLECTIVE R15, `(.L_x_548) ;  /* 0x000000000f087348 */ /* 0x000fea0003c00000 */
[----:B------:R0:W1:Y:S02]  /*8eb0*/  SHFL.BFLY P2, R23, R24, R17, R22 ;  /* 0x0c00001118177389 */ /* 0x0000640000040016 */
[----:B01----:R-:W-:Y:S01]  /*8ec0*/  ENDCOLLECTIVE ;  /* 0x000000000000791b */ /* 0x003fe20003800000 */
.L_x_548:
[----:B------:R-:W-:Y:S01]  /*8ed0*/  FADD.FTZ R31, R32, R31 ;  /* 0x0000001f201f7221 */ /* 0x000fe20000010000 */
[----:B------:R-:W-:Y:S06]  /*8ee0*/  BRA `(.L_x_549) ;  /* 0xffffffe800c47947 */ /* 0x000fec000383ffff */
.L_x_528:
        /* <DEDUP_REMOVED lines=8> */
.L_x_551:
[----:B------:R-:W-:Y:S05]  /*8f70*/  BSYNC B1 ;  /* 0x0000000000017941 */ /* 0x000fea0003800000 */
.L_x_550:
        /* <DEDUP_REMOVED lines=8> */
.L_x_552:
[----:B------:R-:W-:Y:S01]  /*9000*/  FADD.FTZ R28, R28, R25 ;  /* 0x000000191c1c7221 */ /* 0x000fe20000010000 */
[----:B------:R-:W-:-:S04]  /*9010*/  HFMA2.MMA R17, -RZ, RZ, 0, 2.384185791015625e-07 ;  /* 0x00000004ff117435 */ /* 0x000fc800000001ff */
[----:B------:R-:W-:Y:S02]  /*9020*/  MOV R24, R28 ;  /* 0x0000001c00187202 */ /* 0x000fe40000000f00 */
[----:B------:R-:W-:-:S07]  /*9030*/  MOV R27, R23 ;  /* 0x00000017001b7202 */ /* 0x000fce0000000f00 */
[----:B------:R-:W-:Y:S05]  /*9040*/  WARPSYNC.COLLECTIVE R15, `(.L_x_553) ;  /* 0x000000000f087348 */ /* 0x000fea0003c00000 */
[----:B------:R0:W1:Y:S02]  /*9050*/  SHFL.BFLY P2, R23, R24, R17, R22 ;  /* 0x0c00001118177389 */ /* 0x0000640000040016 */
[----:B01----:R-:W-:Y:S01]  /*9060*/  ENDCOLLECTIVE ;  /* 0x000000000000791b */ /* 0x003fe20003800000 */
.L_x_553:
[----:B------:R-:W-:-:S05]  /*9070*/  FADD.FTZ R27, R27, R26 ;  /* 0x0000001a1b1b7221 */ /* 0x000fca0000010000 */
[----:B------:R-:W-:Y:S02]  /*9080*/  MOV R24, R27 ;  /* 0x0000001b00187202 */ /* 0x000fe40000000f00 */
[----:B------:R-:W-:-:S07]  /*9090*/  MOV R29, R23 ;  /* 0x00000017001d7202 */ /* 0x000fce0000000f00 */
[----:B------:R-:W-:Y:S05]  /*90a0*/  WARPSYNC.COLLECTIVE R15, `(.L_x_554) ;  /* 0x000000000f087348 */ /* 0x000fea0003c00000 */
[----:B------:R0:W1:Y:S02]  /*90b0*/  SHFL.BFLY P2, R23, R24, R17, R22 ;  /* 0x0c00001118177389 */ /* 0x0000640000040016 */
[----:B01----:R-:W-:Y:S01]  /*90c0*/  ENDCOLLECTIVE ;  /* 0x000000000000791b */ /* 0x003fe20003800000 */
.L_x_554:
[----:B------:R-:W-:Y:S01]  /*90d0*/  FADD.FTZ R29, R28, R29 ;  /* 0x0000001d1c1d7221 */ /* 0x000fe20000010000 */
[----:B------:R-:W-:-:S04]  /*90e0*/  HFMA2.MMA R17, -RZ, RZ, 0, 1.1920928955078125e-07 ;  /* 0x00000002ff117435 */ /* 0x000fc800000001ff */
[----:B------:R-:W-:Y:S02]  /*90f0*/  MOV R24, R29 ;  /* 0x0000001d00187202 */ /* 0x000fe40000000f00 */
[----:B------:R-:W-:-:S07]  /*9100*/  MOV R30, R23 ;  /* 0x00000017001e7202 */ /* 0x000fce0000000f00 */
[----:B------:R-:W-:Y:S05]  /*9110*/  WARPSYNC.COLLECTIVE R15, `(.L_x_555) ;  /* 0x000000000f087348 */ /* 0x000fea0003c00000 */
[----:B------:R0:W1:Y:S02]  /*9120*/  SHFL.BFLY P2, R23, R24, R17, R22 ;  /* 0x0c00001118177389 */ /* 0x0000640000040016 */
[----:B01----:R-:W-:Y:S01]  /*9130*/  ENDCOLLECTIVE ;  /* 0x000000000000791b */ /* 0x003fe20003800000 */
.L_x_555:
[----:B------:R-:W-:-:S05]  /*9140*/  FADD.FTZ R30, R27, R30 ;  /* 0x0000001e1b1e7221 */ /* 0x000fca0000010000 */
[----:B------:R-:W-:Y:S02]  /*9150*/  MOV R24, R30 ;  /* 0x0000001e00187202 */ /* 0x000fe40000000f00 */
[----:B------:R-:W-:-:S07]  /*9160*/  MOV R32, R23 ;  /* 0x0000001700207202 */ /* 0x000fce0000000f00 */
[----:B------:R-:W-:Y:S05]  /*9170*/  WARPSYNC.COLLECTIVE R15, `(.L_x_556) ;  /* 0x000000000f087348 */ /* 0x000fea0003c00000 */
[----:B------:R0:W1:Y:S02]  /*9180*/  SHFL.BFLY P2, R23, R24, R17, R22 ;  /* 0x0c00001118177389 */ /* 0x0000640000040016 */
[----:B01----:R-:W-:Y:S01]  /*9190*/  ENDCOLLECTIVE ;  /* 0x000000000000791b */ /* 0x003fe20003800000 */
.L_x_556:
[----:B------:R-:W-:Y:S01]  /*91a0*/  FADD.FTZ R32, R29, R32 ;  /* 0x000000201d207221 */ /* 0x000fe20000010000 */
[----:B------:R-:W-:-:S04]  /*91b0*/  HFMA2.MMA R17, -RZ, RZ, 0, 5.9604644775390625e-08 ;  /* 0x00000001ff117435 */ /* 0x000fc800000001ff */
[----:B------:R-:W-:Y:S02]  /*91c0*/  MOV R24, R32 ;  /* 0x0000002000187202 */ /* 0x000fe40000000f00 */
[----:B------:R-:W-:-:S07]  /*91d0*/  MOV R25, R23 ;  /* 0x0000001700197202 */ /* 0x000fce0000000f00 */
[----:B------:R-:W-:Y:S05]  /*91e0*/  WARPSYNC.COLLECTIVE R15, `(.L_x_557) ;  /* 0x000000000f087348 */ /* 0x000fea0003c00000 */
[----:B------:R0:W1:Y:S02]  /*91f0*/  SHFL.BFLY P2, R23, R24, R17, R22 ;  /* 0x0c00001118177389 */ /* 0x0000640000040016 */
[----:B01----:R-:W-:Y:S01]  /*9200*/  ENDCOLLECTIVE ;  /* 0x000000000000791b */ /* 0x003fe20003800000 */
.L_x_557:
[----:B------:R-:W-:-:S05]  /*9210*/  FADD.FTZ R25, R30, R25 ;  /* 0x000000191e197221 */ /* 0x000fca0000010000 */
[----:B------:R-:W-:Y:S02]  /*9220*/  MOV R24, R25 ;  /* 0x0000001900187202 */ /* 0x000fe40000000f00 */
[----:B------:R-:W-:-:S07]  /*9230*/  MOV R31, R23 ;  /* 0x00000017001f7202 */ /* 0x000fce0000000f00 */
[----:B------:R-:W-:Y:S05]  /*9240*/  WARPSYNC.COLLECTIVE R15, `(.L_x_558) ;  /* 0x000000000f087348 */ /* 0x000fea0003c00000 */
[----:B------:R0:W1:Y:S02]  /*9250*/  SHFL.BFLY P2, R23, R24, R17, R22 ;  /* 0x0c00001118177389 */ /* 0x0000640000040016 */
[----:B01----:R-:W-:Y:S01]  /*9260*/  ENDCOLLECTIVE ;  /* 0x000000000000791b */ /* 0x003fe20003800000 */
.L_x_558:
[----:B------:R-:W-:Y:S01]  /*9270*/  FADD.FTZ R31, R32, R31 ;  /* 0x0000001f201f7221 */ /* 0x000fe20000010000 */
[----:B------:R-:W-:Y:S06]  /*9280*/  BRA `(.L_x_559) ;  /* 0xffffffe800787947 */ /* 0x000fec000383ffff */
.L_x_529:
[----:B------:R-:W-:Y:S01]  /*9290*/  HFMA2.MMA R17, -RZ, RZ, 0, 4.76837158203125e-07 ;  /* 0x00000008ff117435 */ /* 0x000fe200000001ff */
[----:B------:R-:W-:Y:S01]  /*92a0*/  BSSY B0, `(.L_x_560) ;  /* 0x0000007000007945 */ /* 0x000fe20003800000 */
[----:B-1----:R-:W-:Y:S02]  /*92b0*/  MOV R24, R18 ;  /* 0x0000001200187202 */ /* 0x002fe40000000f00 */
[----:B------:R-:W-:Y:S02]  /*92c0*/  MOV R22, 0x101f ;  /* 0x0000101f00167802 */ /* 0x000fe40000000f00 */
[----:B0-----:R-:W-:-:S07]  /*92d0*/  MOV R15, 0xffff ;  /* 0x0000ffff000f7802 */ /* 0x001fce0000000f00 */
[----:B--2---:R-:W-:Y:S05]  /*92e0*/  WARPSYNC.COLLECTIVE R15, `(.L_x_561) ;  /* 0x000000000f087348 */ /* 0x004fea0003c00000 */
[----:B------:R0:W1:Y:S02]  /*92f0*/  SHFL.BFLY P2, R23, R24, R17, R22 ;  /* 0x0c00001118177389 */ /* 0x0000640000040016 */
[----:B012---:R-:W-:Y:S01]  /*9300*/  ENDCOLLECTIVE ;  /* 0x000000000000791b */ /* 0x007fe20003800000 */
.L_x_561:
[----:B------:R-:W-:Y:S05]  /*9310*/  BSYNC B0 ;  /* 0x0000000000007941 */ /* 0x000fea0003800000 */
.L_x_560:
[----:B------:R-:W-:Y:S01]  /*9320*/  HFMA2.MMA R17, -RZ, RZ, 0, 4.76837158203125e-07 ;  /* 0x00000008ff117435 */ /* 0x000fe200000001ff */
[----:B------:R-:W-:Y:S01]  /*9330*/  MOV R24, R19 ;  /* 0x0000001300187202 */ /* 0x000fe20000000f00 */
[----:B------:R-:W-:Y:S01]  /*9340*/  HFMA2.MMA R39, -RZ, RZ, 0, 0 ;  /* 0x00000000ff277435 */ /* 0x000fe200000001ff */
[----:B------:R-:W-:Y:S02]  /*9350*/  MOV R22, 0x101f ;  /* 0x0000101f00167802 */ /* 0x000fe40000000f00 */
[----:B------:R-:W-:Y:S02]  /*9360*/  MOV R15, 0xffff ;  /* 0x0000ffff000f7802 */ /* 0x000fe40000000f00 */
[----:B------:R-:W-:Y:S02]  /*9370*/  MOV R21, R23 ;  /* 0x0000001700157202 */ /* 0x000fe40000000f00 */
[----:B------:R-:W-:-:S07]  /*9380*/  @!P0 SHF.L.U32 R28, R47, 0x1, RZ ;  /* 0x000000012f1c8819 */ /* 0x000fce00000006ff */
[----:B------:R-:W-:Y:S05]  /*9390*/  WARPSYNC.COLLECTIVE R15, `(.L_x_562) ;  /* 0x000000000f087348 */ /* 0x000fea0003c00000 */
[----:B------:R0:W1:Y:S02]  /*93a0*/  SHFL.BFLY P2, R23, R24, R17, R22 ;  /* 0x0c00001118177389 */ /* 0x0000640000040016 */
[----:B01----:R-:W-:Y:S01]  /*93b0*/  ENDCOLLECTIVE ;  /* 0x000000000000791b */ /* 0x003fe20003800000 */
.L_x_562:
[----:B------:R-:W-:Y:S01]  /*93c0*/  @!P0 IADD3 R25, R26, 0x14, RZ ;  /* 0x000000141a198810 */ /* 0x000fe20007ffe0ff */
[----:B------:R-:W-:Y:S01]  /*93d0*/  FADD.FTZ R21, R21, R18 ;  /* 0x0000001215157221 */ /* 0x000fe20000010000 */
[----:B------:R-:W-:Y:S02]  /*93e0*/  @!P0 LEA R30, R47, UR4, 0x7 ;  /* 0x000000042f1e8c11 */ /* 0x000fe4000f8e38ff */
[----:B------:R-:W-:Y:S02]  /*93f0*/  @!P0 LOP3.LUT R25, R25, R28, RZ, 0x3c, !PT ;  /* 0x0000001c19198212 */ /* 0x000fe400078e3cff */
[----:B------:R-:W-:Y:S02]  /*9400*/  MOV R29, RZ ;  /* 0x000000ff001d7202 */ /* 0x000fe40000000f00 */
[----:B------:R-:W-:Y:S02]  /*9410*/  @!P0 LEA R25, R25, R30, 0x2 ;  /* 0x0000001e19198211 */ /* 0x000fe400078e10ff */
[----:B------:R-:W-:-:S02]  /*9420*/  @!P0 LEA R31, R47, UR4, 0x7 ;  /* 0x000000042f1f8c11 */ /* 0x000fc4000f8e38ff */
[----:B------:R-:W-:Y:S01]  /*9430*/  MOV R33, RZ ;  /* 0x000000ff00217202 */ /* 0x000fe20000000f00 */
[----:B------:R-:W-:Y:S01]  /*9440*/  HFMA2.MMA R17, -RZ, RZ, 0, 2.384185791015625e-07 ;  /* 0x00000004ff117435 */ /* 0x000fe200000001ff */
[----:B------:R-:W-:Y:S01]  /*9450*/  MOV R24, R21 ;  /* 0x0000001500187202 */ /* 0x000fe20000000f00 */
[----:B------:R0:W1:Y:S01]  /*9460*/  @!P0 LDS R28, [R25+0x500] ;  /* 0x00050000191c8984 */ /* 0x0000620000000800 */
[----:B------:R-:W-:-:S03]  /*9470*/  @!P0 LEA R37, R47, UR4, 0x7 ;  /* 0x000000042f258c11 */ /* 0x000fc6000f8e38ff */
[----:B------:R0:W2:Y:S01]  /*9480*/  @!P0 LDS R27, [R25] ;  /* 0x00000000191b8984 */ /* 0x0000a20000000800 */
[----:B------:R-:W-:-:S07]  /*9490*/  FADD.FTZ R18, R23, R19 ;  /* 0x0000001317127221 */ /* 0x000fce0000010000 */
[----:B012---:R-:W-:Y:S05]  /*94a0*/  WARPSYNC.COLLECTIVE R15, `(.L_x_563) ;  /* 0x000000000f087348 */ /* 0x007fea0003c00000 */
[----:B------:R3:W4:Y:S02]  /*94b0*/  SHFL.BFLY P2, R23, R24, R17, R22 ;  /* 0x0c00001118177389 */ /* 0x0007240000040016 */
[----:B01234-:R-:W-:Y:S01]  /*94c0*/  ENDCOLLECTIVE ;  /* 0x000000000000791b */ /* 0x01ffe20003800000 */
.L_x_563:
[----:B------:R-:W-:Y:S01]  /*94d0*/  HFMA2.MMA R25, -RZ, RZ, 0, 0 ;  /* 0x00000000ff197435 */ /* 0x000fe200000001ff */
[----:B------:R-:W-:Y:S02]  /*94e0*/  MOV R24, R18 ;  /* 0x0000001200187202 */ /* 0x000fe40000000f00 */
[----:B------:R-:W-:-:S08]  /*94f0*/  MOV R20, R23 ;  /* 0x0000001700147202 */ /* 0x000fd00000000f00 */
[----:B------:R-:W-:Y:S05]  /*9500*/  WARPSYNC.COLLECTIVE R15, `(.L_x_564) ;  /* 0x000000000f087348 */ /* 0x000fea0003c00000 */
[----:B------:R0:W1:Y:S02]  /*9510*/  SHFL.BFLY P2, R23, R24, R17, R22 ;  /* 0x0c00001118177389 */ /* 0x0000640000040016 */
[----:B01----:R-:W-:Y:S01]  /*9520*/  ENDCOLLECTIVE ;  /* 0x000000000000791b */ /* 0x003fe20003800000 */
.L_x_564:
[----:B------:R-:W-:Y:S01]  /*9530*/  FADD.FTZ R20, R21, R20 ;  /* 0x0000001415147221 */ /* 0x000fe20000010000 */
[----:B------:R-:W-:Y:S02]  /*9540*/  @!P0 MOV R29, R28 ;  /* 0x0000001c001d8202 */ /* 0x000fe40000000f00 */
[----:B------:R-:W-:Y:S01]  /*9550*/  @!P0 MOV R25, R27 ;  /* 0x0000001b00198202 */ /* 0x000fe20000000f00 */
[----:B------:R-:W-:Y:S01]  /*9560*/  HFMA2.MMA R17, -RZ, RZ, 0, 1.1920928955078125e-07 ;  /* 0x00000002ff117435 */ /* 0x000fe200000001ff */
[----:B------:R-:W-:Y:S01]  /*9570*/  MOV R24, R20 ;  /* 0x0000001400187202 */ /* 0x000fe20000000f00 */
[----:B------:R-:W-:-:S09]  /*9580*/  FADD.FTZ R21, R18, R23 ;  /* 0x0000001712157221 */ /* 0x000fd20000010000 */
[----:B------:R-:W-:Y:S05]  /*9590*/  WARPSYNC.COLLECTIVE R15, `(.L_x_565) ;  /* 0x000000000f087348 */ /* 0x000fea0003c00000 */
[----:B------:R0:W1:Y:S02]  /*95a0*/  SHFL.BFLY P2, R23, R24, R17, R22 ;  /* 0x0c00001118177389 */ /* 0x0000640000040016 */
[----:B01----:R-:W-:Y:S01]  /*95b0*/  ENDCOLLECTIVE ;  /* 0x000000000000791b */ /* 0x003fe20003800000 */
.L_x_565:
[----:B------:R-:W-:Y:S02]  /*95c0*/  MOV R24, R21 ;  /* 0x0000001500187202 */ /* 0x000fe40000000f00 */
[----:B------:R-:W-:-:S07]  /*95d0*/  MOV R19, R23 ;  /* 0x0000001700137202 */ /* 0x000fce0000000f00 */
[----:B------:R-:W-:Y:S05]  /*95e0*/  WARPSYNC.COLLECTIVE R15, `(.L_x_566) ;  /* 0x000000000f087348 */ /* 0x000fea0003c00000 */
[----:B------:R0:W1:Y:S02]  /*95f0*/  SHFL.BFLY P2, R23, R24, R17, R22 ;  /* 0x0c00001118177389 */ /* 0x0000640000040016 */
[----:B01----:R-:W-:Y:S01]  /*9600*/  ENDCOLLECTIVE ;  /* 0x000000000000791b */ /* 0x003fe20003800000 */
.L_x_566:
[----:B------:R-:W-:Y:S01]  /*9610*/  FADD.FTZ R19, R20, R19 ;  /* 0x0000001314137221 */ /* 0x000fe20000010000 */
[----:B------:R-:W-:Y:S01]  /*9620*/  @!P0 IADD3 R20, R26, 0x28, RZ ;  /* 0x000000281a148810 */ /* 0x000fe20007ffe0ff */
[----:B------:R-:W-:-:S03]  /*9630*/  HFMA2.MMA R17, -RZ, RZ, 0, 5.9604644775390625e-08 ;  /* 0x00000001ff117435 */ /* 0x000fc600000001ff */
[----:B------:R-:W-:Y:S01]  /*9640*/  MOV R24, R19 ;  /* 0x0000001300187202 */ /* 0x000fe20000000f00 */
[----:B------:R-:W-:Y:S01]  /*9650*/  FADD.FTZ R18, R21, R23 ;  /* 0x0000001715127221 */ /* 0x000fe20000010000 */
[----:B------:R-:W-:-:S07]  /*9660*/  @!P0 SHF.L.U32 R21, R47, 0x1, RZ ;  /* 0x000000012f158819 */ /* 0x000fce00000006ff */
[----:B------:R-:W-:Y:S05]  /*9670*/  WARPSYNC.COLLECTIVE R15, `(.L_x_567) ;  /* 0x000000000f087348 */ /* 0x000fea0003c00000 */
[----:B------:R0:W1:Y:S02]  /*9680*/  SHFL.BFLY P2, R23, R24, R17, R22 ;  /* 0x0c00001118177389 */ /* 0x0000640000040016 */
[----:B01----:R-:W-:Y:S01]  /*9690*/  ENDCOLLECTIVE ;  /* 0x000000000000791b */ /* 0x003fe20003800000 */
.L_x_567:
        /* <DEDUP_REMOVED lines=10> */
.L_x_568:
[----:B------:R-:W-:Y:S01]  /*9740*/  FADD.FTZ R19, R19, R28 ;  /* 0x0000001c13137221 */ /* 0x000fe20000010000 */
[----:B------:R-:W-:Y:S01]  /*9750*/  HFMA2.MMA R17, -RZ, RZ, 0, 4.76837158203125e-07 ;  /* 0x00000008ff117435 */ /* 0x000fe200000001ff */
[----:B------:R-:W-:Y:S02]  /*9760*/  MOV R24, R25 ;  /* 0x0000001900187202 */ /* 0x000fe40000000f00 */
[----:B------:R-:W-:-:S08]  /*9770*/  MOV R27, R23 ;  /* 0x00000017001b7202 */ /* 0x000fd00000000f00 */
[----:B------:R-:W-:Y:S05]  /*9780*/  WARPSYNC.COLLECTIVE R15, `(.L_x_569) ;  /* 0x000000000f087348 */ /* 0x000fea0003c00000 */
[----:B------:R0:W1:Y:S02]  /*9790*/  SHFL.BFLY P2, R23, R24, R17, R22 ;  /* 0x0c00001118177389 */ /* 0x0000640000040016 */
[----:B01----:R-:W-:Y:S01]  /*97a0*/  ENDCOLLECTIVE ;  /* 0x000000000000791b */ /* 0x003fe20003800000 */
.L_x_569:
[----:B------:R-:W-:Y:S02]  /*97b0*/  @!P0 MOV R33, R36 ;  /* 0x0000002400218202 */ /* 0x000fe40000000f00 */
[----:B------:R-:W-:Y:S02]  /*97c0*/  @!P0 MOV R31, R35 ;  /* 0x00000023001f8202 */ /* 0x000fe40000000f00 */
[----:B------:R-:W-:Y:S02]  /*97d0*/  MOV R24, R29 ;  /* 0x0000001d00187202 */ /* 0x000fe40000000f00 */
[----:B------:R-:W-:-:S07]  /*97e0*/  MOV R30, R23 ;  /* 0x00000017001e7202 */ /* 0x000fce0000000f00 */
[----:B------:R-:W-:Y:S05]  /*97f0*/  WARPSYNC.COLLECTIVE R15, `(.L_x_570) ;  /* 0x000000000f087348 */ /* 0x000fea0003c00000 */
[----:B------:R0:W1:Y:S02]  /*9800*/  SHFL.BFLY P2, R23, R24, R17, R22 ;  /* 0x0c00001118177389 */ /* 0x0000640000040016 */
[----:B01----:R-:W-:Y:S01]  /*9810*/  ENDCOLLECTIVE ;  /* 0x000000000000791b */ /* 0x003fe20003800000 */
.L_x_570:
[----:B------:R-:W-:Y:S01]  /*9820*/  FADD.FTZ R30, R30, R25 ;  /* 0x000000191e1e7221 */ /* 0x000fe20000010000 */
[----:B------:R-:W-:-:S04]  /*9830*/  HFMA2.MMA R17, -RZ, RZ, 0, 2.384185791015625e-07 ;  /* 0x00000004ff117435 */ /* 0x000fc800000001ff */
[----:B------:R-:W-:Y:S02]  /*9840*/  MOV R24, R30 ;  /* 0x0000001e00187202 */ /* 0x000fe40000000f00 */
[----:B------:R-:W-:-:S07]  /*9850*/  MOV R32, R23 ;  /* 0x0000001700207202 */ /* 0x000fce0000000f00 */
[----:B------:R-:W-:Y:S05]  /*9860*/  WARPSYNC.COLLECTIVE R15, `(.L_x_571) ;  /* 0x000000000f087348 */ /* 0x000fea0003c00000 */
[----:B------:R0:W1:Y:S02]  /*9870*/  SHFL.BFLY P2, R23, R24, R17, R22 ;  /* 0x0c00001118177389 */ /* 0x0000640000040016 */
[----:B01----:R-:W-:Y:S01]  /*9880*/  ENDCOLLECTIVE ;  /* 0x000000000000791b */ /* 0x003fe20003800000 */
.L_x_571:
[----:B------:R-:W-:-:S05]  /*9890*/  FADD.FTZ R32, R32, R29 ;  /* 0x0000001d20207221 */ /* 0x000fca0000010000 */
[----:B------:R-:W-:Y:S02]  /*98a0*/  MOV R24, R32 ;  /* 0x0000002000187202 */ /* 0x000fe40000000f00 */
[----:B------:R-:W-:-:S07]  /*98b0*/  MOV R25, R23 ;  /* 0x0000001700197202 */ /* 0x000fce0000000f00 */
[----:B------:R-:W-:Y:S05]  /*98c0*/  WARPSYNC.COLLECTIVE R15, `(.L_x_572) ;  /* 0x000000000f087348 */ /* 0x000fea0003c00000 */
[----:B------:R0:W1:Y:S02]  /*98d0*/  SHFL.BFLY P2, R23, R24, R17, R22 ;  /* 0x0c00001118177389 */ /* 0x0000640000040016 */
[----:B01----:R-:W-:Y:S01]  /*98e0*/  ENDCOLLECTIVE ;  /* 0x000000000000791b */ /* 0x003fe20003800000 */
.L_x_572:
[----:B------:R-:W-:Y:S01]  /*98f0*/  FADD.FTZ R25, R30, R25 ;  /* 0x000000191e197221 */ /* 0x000fe20000010000 */
[----:B------:R-:W-:-:S04]  /*9900*/  HFMA2.MMA R17, -RZ, RZ, 0, 1.1920928955078125e-07 ;  /* 0x00000002ff117435 */ /* 0x000fc800000001ff */
[----:B------:R-:W-:Y:S02]  /*9910*/  MOV R24, R25 ;  /* 0x0000001900187202 */ /* 0x000fe40000000f00 */
[----:B------:R-:W-:-:S07]  /*9920*/  MOV R29, R23 ;  /* 0x00000017001d7202 */ /* 0x000fce0000000f00 */
[----:B------:R-:W-:Y:S05]  /*9930*/  WARPSYNC.COLLECTIVE R15, `(.L_x_573) ;  /* 0x000000000f087348 */ /* 0x000fea0003c00000 */
[----:B------:R0:W1:Y:S02]  /*9940*/  SHFL.BFLY P2, R23, R24, R17, R22 ;  /* 0x0c00001118177389 */ /* 0x0000640000040016 */
[----:B01----:R-:W-:Y:S01]  /*9950*/  ENDCOLLECTIVE ;  /* 0x000000000000791b */ /* 0x003fe20003800000 */
.L_x_573:
[----:B------:R-:W-:-:S05]  /*9960*/  FADD.FTZ R29, R32, R29 ;  /* 0x0000001d201d7221 */ /* 0x000fca0000010000 */
[----:B------:R-:W-:Y:S02]  /*9970*/  MOV R24, R29 ;  /* 0x0000001d00187202 */ /* 0x000fe40000000f00 */
[----:B------:R-:W-:-:S07]  /*9980*/  MOV R20, R23 ;  /* 0x0000001700147202 */ /* 0x000fce0000000f00 */
[----:B------:R-:W-:Y:S05]  /*9990*/  WARPSYNC.COLLECTIVE R15, `(.L_x_574) ;  /* 0x000000000f087348 */ /* 0x000fea0003c00000 */
[----:B------:R0:W1:Y:S02]  /*99a0*/  SHFL.BFLY P2, R23, R24, R17, R22 ;  /* 0x0c00001118177389 */ /* 0x0000640000040016 */
[----:B01----:R-:W-:Y:S01]  /*99b0*/  ENDCOLLECTIVE ;  /* 0x000000000000791b */ /* 0x003fe20003800000 */
.L_x_574:
[----:B------:R-:W-:Y:S01]  /*99c0*/  FADD.FTZ R25, R25, R20 ;  /* 0x0000001419197221 */ /* 0x000fe20000010000 */
[----:B------:R-:W-:Y:S01]  /*99d0*/  @!P0 IADD3 R20, R26, 0x3c, RZ ;  /* 0x0000003c1a148810 */ /* 0x000fe20007ffe0ff */
[----:B------:R-:W-:-:S03]  /*99e0*/  HFMA2.MMA R17, -RZ, RZ, 0, 5.9604644775390625e-08 ;  /* 0x00000001ff117435 */ /* 0x000fc600000001ff */
[----:B------:R-:W-:Y:S02]  /*99f0*/  MOV R24, R25 ;  /* 0x0000001900187202 */ /* 0x000fe40000000f00 */
[----:B------:R-:W-:-:S07]  /*9a00*/  MOV R34, R23 ;  /* 0x0000001700227202 */ /* 0x000fce0000000f00 */
[----:B------:R-:W-:Y:S05]  /*9a10*/  WARPSYNC.COLLECTIVE R15, `(.L_x_575) ;  /* 0x000000000f087348 */ /* 0x000fea0003c00000 */
[----:B------:R0:W1:Y:S02]  /*9a20*/  SHFL.BFLY P2, R23, R24, R17, R22 ;  /* 0x0c00001118177389 */ /* 0x0000640000040016 */
[----:B01----:R-:W-:Y:S01]  /*9a30*/  ENDCOLLECTIVE ;  /* 0x000000000000791b */ /* 0x003fe20003800000 */
.L_x_575:
[----:B------:R-:W-:-:S05]  /*9a40*/  FADD.FTZ R34, R29, R34 ;  /* 0x000000221d227221 */ /* 0x000fca0000010000 */
[----:B------:R-:W-:Y:S02]  /*9a50*/  MOV R24, R34 ;  /* 0x0000002200187202 */ /* 0x000fe40000000f00 */
[----:B------:R-:W-:-:S07]  /*9a60*/  MOV R36, R23 ;  /* 0x0000001700247202 */ /* 0x000fce0000000f00 */
[----:B------:R-:W-:Y:S05]  /*9a70*/  WARPSYNC.COLLECTIVE R15, `(.L_x_576) ;  /* 0x000000000f087348 */ /* 0x000fea0003c00000 */
[----:B------:R0:W1:Y:S02]  /*9a80*/  SHFL.BFLY P2, R23, R24, R17, R22 ;  /* 0x0c00001118177389 */ /* 0x0000640000040016 */
[----:B01----:R-:W-:Y:S01]  /*9a90*/  ENDCOLLECTIVE ;  /* 0x000000000000791b */ /* 0x003fe20003800000 */
.L_x_576:
[----:B------:R-:W-:Y:S01]  /*9aa0*/  FADD.FTZ R25, R25, R36 ;  /* 0x0000002419197221 */ /* 0x000fe20000010000 */
[----:B------:R-:W-:Y:S01]  /*9ab0*/  HFMA2.MMA R17, -RZ, RZ, 0, 4.76837158203125e-07 ;  /* 0x00000008ff117435 */ /* 0x000fe200000001ff */
[----:B------:R-:W-:Y:S02]  /*9ac0*/  MOV R24, R31 ;  /* 0x0000001f00187202 */ /* 0x000fe40000000f00 */
[----:B------:R-:W-:-:S08]  /*9ad0*/  MOV R35, R23 ;  /* 0x0000001700237202 */ /* 0x000fd00000000f00 */
[----:B------:R-:W-:Y:S05]  /*9ae0*/  WARPSYNC.COLLECTIVE R15, `(.L_x_577) ;  /* 0x000000000f087348 */ /* 0x000fea0003c00000 */
[----:B------:R0:W1:Y:S02]  /*9af0*/  SHFL.BFLY P2, R23, R24, R17, R22 ;  /* 0x0c00001118177389 */ /* 0x0000640000040016 */
[----:B01----:R-:W-:Y:S01]  /*9b00*/  ENDCOLLECTIVE ;  /* 0x000000000000791b */ /* 0x003fe20003800000 */
.L_x_577:
[----:B------:R-:W-:Y:S02]  /*9b10*/  MOV R24, R33 ;  /* 0x0000002100187202 */ /* 0x000fe40000000f00 */
[----:B------:R-:W-:-:S07]  /*9b20*/  MOV R38, R23 ;  /* 0x0000001700267202 */ /* 0x000fce0000000f00 */
[----:B------:R-:W-:Y:S05]  /*9b30*/  WARPSYNC.COLLECTIVE R15, `(.L_x_578) ;  /* 0x000000000f087348 */ /* 0x000fea0003c00000 */
[----:B------:R0:W1:Y:S02]  /*9b40*/  SHFL.BFLY P2, R23, R24, R17, R22 ;  /* 0x0c00001118177389 */ /* 0x0000640000040016 */
[----:B01----:R-:W-:Y:S01]  /*9b50*/  ENDCOLLECTIVE ;  /* 0x000000000000791b */ /* 0x003fe20003800000 */
.L_x_578:
[----:B------:R-:W-:Y:S01]  /*9b60*/  FADD.FTZ R38, R38, R31 ;  /* 0x0000001f26267221 */ /* 0x000fe20000010000 */
[----:B------:R-:W-:-:S04]  /*9b70*/  HFMA2.MMA R17, -RZ, RZ, 0, 2.384185791015625e-07 ;  /* 0x00000004ff117435 */ /* 0x000fc800000001ff */
[----:B------:R-:W-:Y:S02]  /*9b80*/  MOV R24, R38 ;  /* 0x0000002600187202 */ /* 0x000fe40000000f00 */
[----:B------:R-:W-:-:S07]  /*9b90*/  MOV R40, R23 ;  /* 0x0000001700287202 */ /* 0x000fce0000000f00 */
[----:B------:R-:W-:Y:S05]  /*9ba0*/  WARPSYNC.COLLECTIVE R15, `(.L_x_579) ;  /* 0x000000000f087348 */ /* 0x000fea0003c00000 */
[----:B------:R0:W1:Y:S02]  /*9bb0*/  SHFL.BFLY P2, R23, R24, R17, R22 ;  /* 0x0c00001118177389 */ /* 0x0000640000040016 */
[----:B01----:R-:W-:Y:S01]  /*9bc0*/  ENDCOLLECTIVE ;  /* 0x000000000000791b */ /* 0x003fe20003800000 */
.L_x_579:
[----:B------:R-:W-:-:S05]  /*9bd0*/  FADD.FTZ R40, R40, R33 ;  /* 0x0000002128287221 */ /* 0x000fca0000010000 */
[----:B------:R-:W-:Y:S02]  /*9be0*/  MOV R24, R40 ;  /* 0x0000002800187202 */ /* 0x000fe40000000f00 */
[----:B------:R-:W-:-:S07]  /*9bf0*/  MOV R31, R23 ;  /* 0x00000017001f7202 */ /* 0x000fce0000000f00 */
[----:B------:R-:W-:Y:S05]  /*9c00*/  WARPSYNC.COLLECTIVE R15, `(.L_x_580) ;  /* 0x000000000f087348 */ /* 0x000fea0003c00000 */
[----:B------:R0:W1:Y:S02]  /*9c10*/  SHFL.BFLY P2, R23, R24, R17, R22 ;  /* 0x0c00001118177389 */ /* 0x0000640000040016 */
[----:B01----:R-:W-:Y:S01]  /*9c20*/  ENDCOLLECTIVE ;  /* 0x000000000000791b */ /* 0x003fe20003800000 */
.L_x_580:
        /* <DEDUP_REMOVED lines=10> */
.L_x_581:
[----:B------:R-:W-:-:S05]  /*9cd0*/  @!P0 LEA R37, R20, R37, 0x2 ;  /* 0x0000002514258211 */ /* 0x000fca00078e10ff */
[----:B------:R-:W0:Y:S04]  /*9ce0*/  @!P0 LDS R42, [R37] ;  /* 0x00000000252a8984 */ /* 0x000e280000000800 */
[----:B------:R1:W2:Y:S01]  /*9cf0*/  @!P0 LDS R44, [R37+0x500] ;  /* 0x00050000252c8984 */ /* 0x0002a20000000800 */
[----:B------:R-:W-:Y:S01]  /*9d00*/  MOV R24, R33 ;  /* 0x0000002100187202 */ /* 0x000fe20000000f00 */
[----:B-1----:R-:W-:Y:S01]  /*9d10*/  HFMA2.MMA R37, -RZ, RZ, 0, 0 ;  /* 0x00000000ff257435 */ /* 0x002fe200000001ff */
[----:B------:R-:W-:-:S10]  /*9d20*/  MOV R30, R23 ;  /* 0x00000017001e7202 */ /* 0x000fd40000000f00 */
[----:B0-2---:R-:W-:Y:S05]  /*9d30*/  WARPSYNC.COLLECTIVE R15, `(.L_x_582) ;  /* 0x000000000f087348 */ /* 0x005fea0003c00000 */
[----:B------:R1:W3:Y:S02]  /*9d40*/  SHFL.BFLY P2, R23, R24, R17, R22 ;  /* 0x0c00001118177389 */ /* 0x0002e40000040016 */
[----:B0123--:R-:W-:Y:S01]  /*9d50*/  ENDCOLLECTIVE ;  /* 0x000000000000791b */ /* 0x00ffe20003800000 */
.L_x_582:
        /* <DEDUP_REMOVED lines=8> */
.L_x_583:
[----:B------:R-:W-:Y:S01]  /*9de0*/  @!P0 MOV R39, R44 ;  /* 0x0000002c00278202 */ /* 0x000fe20000000f00 */
[----:B------:R-:W-:Y:S01]  /*9df0*/  FADD.FTZ R41, R33, R32 ;  /* 0x0000002021297221 */ /* 0x000fe20000010000 */
[----:B------:R-:W-:-:S04]  /*9e00*/  ISETP.NE.AND P0, PT, R47, RZ, PT ;  /* 0x000000ff2f00720c */ /* 0x000fc80003f05270 */
[----:B------:R-:W-:-:S09]  /*9e10*/  MOV R24, R41 ;  /* 0x0000002900187202 */ /* 0x000fd20000000f00 */
[----:B------:R-:W0:Y:S01]  /*9e20*/  @!P0 LDC.64 R32, c[0x0][0x218] ;  /* 0x00008600ff208b82 */ /* 0x000e220000000a00 */
[----:B------:R-:W-:-:S07]  /*9e30*/  MOV R43, R23 ;  /* 0x00000017002b7202 */ /* 0x000fce0000000f00 */
[----:B------:R-:W1:Y:S02]  /*9e40*/  @!P0 LDC.64 R20, c[0x0][0x220] ;  /* 0x00008800ff148b82 */ /* 0x000e640000000a00 */
[----:B01----:R-:W-:Y:S05]  /*9e50*/  WARPSYNC.COLLECTIVE R15, `(.L_x_584) ;  /* 0x000000000f087348 */ /* 0x003fea0003c00000 */
[----:B------:R2:W3:Y:S02]  /*9e60*/  SHFL.BFLY P2, R23, R24, R17, R22 ;  /* 0x0c00001118177389 */ /* 0x0004e40000040016 */
[----:B0123--:R-:W-:Y:S01]  /*9e70*/  ENDCOLLECTIVE ;  /* 0x000000000000791b */ /* 0x00ffe20003800000 */
.L_x_584:
        /* <DEDUP_REMOVED lines=9> */
.L_x_585:
[----:B------:R-:W-:Y:S01]  /*9f10*/  FADD.FTZ R41, R41, R42 ;  /* 0x0000002a29297221 */ /* 0x000fe20000010000 */
[----:B------:R-:W-:Y:S02]  /*9f20*/  MOV R24, R39 ;  /* 0x0000002700187202 */ /* 0x000fe40000000f00 */
[----:B------:R-:W-:-:S07]  /*9f30*/  MOV R46, R23 ;  /* 0x00000017002e7202 */ /* 0x000fce0000000f00 */
[----:B------:R-:W-:Y:S05]  /*9f40*/  WARPSYNC.COLLECTIVE R15, `(.L_x_586) ;  /* 0x000000000f087348 */ /* 0x000fea0003c00000 */
[----:B------:R0:W1:Y:S02]  /*9f50*/  SHFL.BFLY P2, R23, R24, R17, R22 ;  /* 0x0c00001118177389 */ /* 0x0000640000040016 */
[----:B01----:R-:W-:Y:S01]  /*9f60*/  ENDCOLLECTIVE ;  /* 0x000000000000791b */ /* 0x003fe20003800000 */
.L_x_586:
[----:B------:R-:W-:Y:S01]  /*9f70*/  FADD.FTZ R46, R46, R37 ;  /* 0x000000252e2e7221 */ /* 0x000fe20000010000 */
[----:B------:R-:W-:-:S04]  /*9f80*/  HFMA2.MMA R17, -RZ, RZ, 0, 2.384185791015625e-07 ;  /* 0x00000004ff117435 */ /* 0x000fc800000001ff */
[----:B------:R-:W-:Y:S02]  /*9f90*/  MOV R24, R46 ;  /* 0x0000002e00187202 */ /* 0x000fe40000000f00 */
[----:B------:R-:W-:-:S07]  /*9fa0*/  MOV R44, R23 ;  /* 0x00000017002c7202 */ /* 0x000fce0000000f00 */
[----:B------:R-:W-:Y:S05]  /*9fb0*/  WARPSYNC.COLLECTIVE R15, `(.L_x_587) ;  /* 0x000000000f087348 */ /* 0x000fea0003c00000 */
[----:B------:R0:W1:Y:S02]  /*9fc0*/  SHFL.BFLY P2, R23, R24, R17, R22 ;  /* 0x0c00001118177389 */ /* 0x0000640000040016 */
[----:B01----:R-:W-:Y:S01]  /*9fd0*/  ENDCOLLECTIVE ;  /* 0x000000000000791b */ /* 0x003fe20003800000 */
.L_x_587:
[----:B------:R-:W-:Y:S01]  /*9fe0*/  FADD.FTZ R38, R44, R39 ;  /* 0x000000272c267221 */ /* 0x000fe20000010000 */
[----:B------:R-:W-:-:S04]  /*9ff0*/  FADD.FTZ R44, R18, R27 ;  /* 0x0000001b122c7221 */ /* 0x000fc80000010000 */
[----:B------:R-:W-:Y:S02]  /*a000*/  MOV R24, R38 ;  /* 0x0000002600187202 */ /* 0x000fe40000000f00 */
[----:B------:R-:W-:-:S07]  /*a010*/  MOV R37, R23 ;  /* 0x0000001700257202 */ /* 0x000fce0000000f00 */
[----:B------:R-:W-:Y:S05]  /*a020*/  WARPSYNC.COLLECTIVE R15, `(.L_x_588) ;  /* 0x000000000f087348 */ /* 0x000fea0003c00000 */
[----:B------:R0:W1:Y:S02]  /*a030*/  SHFL.BFLY P2, R23, R24, R17, R22 ;  /* 0x0c00001118177389 */ /* 0x0000640000040016 */
[----:B01----:R-:W-:Y:S01]  /*a040*/  ENDCOLLECTIVE ;  /* 0x000000000000791b */ /* 0x003fe20003800000 */
.L_x_588:
[----:B------:R-:W-:Y:S01]  /*a050*/  FADD.FTZ R46, R46, R37 ;  /* 0x000000252e2e7221 */ /* 0x000fe20000010000 */
[----:B------:R-:W-:Y:S02]  /*a060*/  IADD3 R37, R26, R9, RZ ;  /* 0x000000091a257210 */ /* 0x000fe40007ffe0ff */
[----:B------:R-:W0:Y:S03]  /*a070*/  @!P0 LDC.64 R26, c[0x0][0x218] ;  /* 0x00008600ff1a8b82 */ /* 0x000e260000000a00 */
[----:B------:R-:W-:-:S04]  /*a080*/  @!P0 IMAD.WIDE R32, R37, 0x2, R32 ;  /* 0x0000000225208825 */ /* 0x000fc800078e0220 */
[C---:B------:R-:W-:Y:S01]  /*a090*/  @!P0 IMAD.WIDE R20, R37.reuse, 0x2, R20 ;  /* 0x0000000225148825 */ /* 0x040fe200078e0214 */
[----:B------:R-:W-:Y:S01]  /*a0a0*/  HFMA2.MMA R17, -RZ, RZ, 0, 1.1920928955078125e-07 ;  /* 0x00000002ff117435 */ /* 0x000fe200000001ff */
[----:B------:R-:W-:Y:S02]  /*a0b0*/  MOV R24, R46 ;  /* 0x0000002e00187202 */ /* 0x000fe40000000f00 */
[----:B------:R-:W-:-:S04]  /*a0c0*/  @!P0 IMAD.WIDE R30, R37, 0x2, R30 ;  /* 0x00000002251e8825 */ /* 0x000fc800078e021e */
[----:B------:R-:W-:Y:S01]  /*a0d0*/  @!P0 IMAD.WIDE R28, R37, 0x2, R28 ;  /* 0x00000002251c8825 */ /* 0x000fe200078e021c */
[----:B------:R-:W-:-:S07]  /*a0e0*/  MOV R39, R23 ;  /* 0x0000001700277202 */ /* 0x000fce0000000f00 */
[----:B0-----:R-:W-:Y:S05]  /*a0f0*/  WARPSYNC.COLLECTIVE R15, `(.L_x_589) ;  /* 0x000000000f087348 */ /* 0x001fea0003c00000 */
[----:B------:R1:W2:Y:S02]  /*a100*/  SHFL.BFLY P2, R23, R24, R17, R22 ;  /* 0x0c00001118177389 */ /* 0x0002a40000040016 */
[----:B012---:R-:W-:Y:S01]  /*a110*/  ENDCOLLECTIVE ;  /* 0x000000000000791b */ /* 0x007fe20003800000 */
.L_x_589:
        /* <DEDUP_REMOVED lines=12> */
.L_x_590:
[----:B------:R0:W-:Y:S04]  /*a1e0*/  @!P0 STG.E.U16 desc[UR12][R32.64], R44 ;  /* 0x0000002c20008986 */ /* 0x0001e8000c10150c */
[----:B------:R1:W-:Y:S01]  /*a1f0*/  @!P0 STG.E.U16 desc[UR12][R20.64], R39 ;  /* 0x0000002714008986 */ /* 0x0003e2000c10150c */
[----:B------:R-:W-:Y:S01]  /*a200*/  @!P0 F2FP.BF16.F32.PACK_AB R15, RZ, R40 ;  /* 0x00000028ff0f823e */ /* 0x000fe200000010ff */
[----:B------:R-:W-:Y:S01]  /*a210*/  HFMA2.MMA R17, -RZ, RZ, 0, 5.9604644775390625e-08 ;  /* 0x00000001ff117435 */ /* 0x000fe200000001ff */
        /* <DEDUP_REMOVED lines=15> */
.L_x_591:
        /* <DEDUP_REMOVED lines=8> */
.L_x_592:
[----:B------:R-:W-:Y:S01]  /*a390*/  FADD.FTZ R33, R46, R33 ;  /* 0x000000212e217221 */ /* 0x000fe20000010000 */
[----:B------:R-:W-:Y:S06]  /*a3a0*/  BRA `(.L_x_593) ;  /* 0xffffffe000d07947 */ /* 0x000fec000383ffff */
.L_x_594:
        /* <DEDUP_REMOVED lines=13> */
.L_x_1817:


//--------------------- .text._ZN13group_norm_v218gn_bwd_cuda_kernelI13__nv_bfloat16Li320ELi3ELi16ELi40ELi4096ELb1ELb1ELi32ELi320ELi320ELi4ELb1ELi2ELb0ELb0ELNS_15WgradSyncMethodE3ENS_16CompileConditionILi900EEEEEvPT_S6_S6_PKS5_S8_S8_S8_PKfflPfPj --------------------------
	.section	.text._ZN13group_norm_v218gn_bwd_cuda_kernelI13__nv_bfloat16Li320ELi3ELi16ELi40ELi4096ELb1ELb1ELi32ELi320ELi320ELi4ELb1ELi2ELb0ELb0ELNS_15WgradSyncMethodE3ENS_16CompileConditionILi900EEEEEvPT_S6_S6_PKS5_S8_S8_S8_PKfflPfPj,"ax",@progbits
	.align	128
        .global         _ZN13group_norm_v218gn_bwd_cuda_kernelI13__nv_bfloat16Li320ELi3ELi16ELi40ELi4096ELb1ELb1ELi32ELi320ELi320ELi4ELb1ELi2ELb0ELb0ELNS_15WgradSyncMethodE3ENS_16CompileConditionILi900EEEEEvPT_S6_S6_PKS5_S8_S8_S8_PKfflPfPj
        .type           _ZN13group_norm_v218gn_bwd_cuda_kernelI13__nv_bfloat16Li320ELi3ELi16ELi40ELi4096ELb1ELb1ELi32ELi320ELi320ELi4ELb1ELi2ELb0ELb0ELNS_15WgradSyncMethodE3ENS_16CompileConditionILi900EEEEEvPT_S6_S6_PKS5_S8_S8_S8_PKfflPfPj,@function
        .size           _ZN13group_norm_v218gn_bwd_cuda_kernelI13__nv_bfloat16Li320ELi3ELi16ELi40ELi4096ELb1ELb1ELi32ELi320ELi320ELi4ELb1ELi2ELb0ELb0ELNS_15WgradSyncMethodE3ENS_16CompileConditionILi900EEEEEvPT_S6_S6_PKS5_S8_S8_S8_PKfflPfPj,(.L_x_1818 - _ZN13group_norm_v218gn_bwd_cuda_kernelI13__nv_bfloat16Li320ELi3ELi16ELi40ELi4096ELb1ELb1ELi32ELi320ELi320ELi4ELb1ELi2ELb0ELb0ELNS_15WgradSyncMethodE3ENS_16CompileConditionILi900EEEEEvPT_S6_S6_PKS5_S8_S8_S8_PKfflPfPj)
        .other          _ZN13group_norm_v218gn_bwd_cuda_kernelI13__nv_bfloat16Li320ELi3ELi16ELi40ELi4096ELb1ELb1ELi32ELi320ELi320ELi4ELb1ELi2ELb0ELb0ELNS_15WgradSyncMethodE3ENS_16CompileConditionILi900EEEEEvPT_S6_S6_PKS5_S8_S8_S8_PKfflPfPj,@"STO_CUDA_ENTRY STV_DEFAULT"
_ZN13group_norm_v218gn_bwd_cuda_kernelI13__nv_bfloat16Li320ELi3ELi16ELi40ELi4096ELb1ELb1ELi32ELi320ELi320ELi4ELb1ELi2ELb0ELb0ELNS_15WgradSyncMethodE3ENS_16CompileConditionILi900EEEEEvPT_S6_S6_PKS5_S8_S8_S8_PKfflPfPj:
.text._ZN13group_norm_v218gn_bwd_cuda_kernelI13__nv_bfloat16Li320ELi3ELi16ELi40ELi4096ELb1ELb1ELi32ELi320ELi320ELi4ELb1ELi2ELb0ELb0ELNS_15WgradSyncMethodE3ENS_16CompileConditionILi900EEEEEvPT_S6_S6_PKS5_S8_S8_S8_PKfflPfPj:
        /* <DEDUP_REMOVED lines=32> */
.L_x_597:
[----:B------:R-:W2:Y:S04]  /*0200*/  LD.E.STRONG.GPU R0, desc[UR12][R2.64] ;  /* 0x0000000c02007980 */ /* 0x000ea8000c10f900 */
[----:B--2---:R-:W-:Y:S01]  /*0210*/  CCTL.IVALL ;  /* 0x00000000ff00798f */ /* 0x004fe20002000000 */
[----:B------:R-:W-:Y:S05]  /*0220*/  YIELD ;  /* 0x0000000000007946 */ /* 0x000fea0003800000 */
[----:B-----5:R-:W-:-:S04]  /*0230*/  LOP3.LUT R0, R0, R5, RZ, 0x3c, !PT ;  /* 0x0000000500007212 */ /* 0x020fc800078e3cff */
[----:B------:R-:W-:-:S13]  /*0240*/  ISETP.GT.AND P0, PT, R0, -0x1, PT ;  /* 0xffffffff0000780c */ /* 0x000fda0003f04270 */
[----:B------:R-:W-:Y:S05]  /*0250*/  @P0 BRA `(.L_x_597) ;  /* 0xfffffffc00e80947 */ /* 0x000fea000383ffff */
.L_x_596:
[----:B------:R-:W-:Y:S05]  /*0260*/  WARPSYNC.ALL ;  /* 0x0000000000007948 */ /* 0x000fea0003800000 */
[----:B------:R-:W-:Y:S06]  /*0270*/  BAR.SYNC.DEFER_BLOCKING 0x0 ;  /* 0x0000000000007b1d */ /* 0x000fec0000010000 */
[----:B------:R-:W-:Y:S05]  /*0280*/  BRA `(.L_x_598) ;  /* 0x0000006c000c7947 */ /* 0x000fea0003800000 */
.L_x_595:
        /* <DEDUP_REMOVED lines=39> */
.L_x_614:
[----:B-12---:R-:W0:Y:S01]  /*0500*/  S2R R0, SR_TID.X ;  /* 0x0000000000007919 */ /* 0x006e220000002100 */
[----:B------:R-:W1:Y:S01]  /*0510*/  LDC.64 R6, c[0x0][0x238] ;  /* 0x00008e00ff067b82 */ /* 0x000e620000000a00 */
[----:B------:R-:W-:Y:S02]  /*0520*/  ULOP3.LUT UR10, UR9, 0x1, URZ, 0xc0, !UPT ;  /* 0x00000001090a7892 */ /* 0x000fe4000f8ec03f */
[----:B------:R-:W-:Y:S02]  /*0530*/  USHF.R.U64 UR11, UR9, 0x1, UR5 ;  /* 0x00000001090b7899 */ /* 0x000fe40008001205 */
        /* <DEDUP_REMOVED lines=16> */
[----:B-1----:R-:W-:-:S04]  /*0640*/  IMAD.WIDE R6, R2, 0x2, R6 ;  /* 0x0000000202067825 */ /* 0x002fc800078e0206 */
[----:B------:R-:W-:Y:S01]  /*0650*/  IMAD.WIDE.U32 R4, R2, -0x33333333, RZ ;  /* 0xcccccccd02047825 */ /* 0x000fe200078e00ff */
[----:B------:R-:W2:Y:S03]  /*0660*/  LDG.E.64.CONSTANT R16, desc[UR12][R6.64] ;  /* 0x0000000c06107981 */ /* 0x000ea6000c1e9b00 */
[----:B------:R-:W-:Y:S01]  /*0670*/  IMAD.WIDE.U32 R44, R9, 0x280000, R2 ;  /* 0x00280000092c7825 */ /* 0x000fe200078e0002 */
[----:B------:R-:W-:Y:S02]  /*0680*/  SHF.R.U32.HI R8, RZ, 0x5, R5 ;  /* 0x00000005ff087819 */ /* 0x000fe40000011605 */
[----:B------:R-:W0:Y:S02]  /*0690*/  LDC.64 R4, c[0x0][0x240] ;  /* 0x00009000ff047b82 */ /* 0x000e240000000a00 */
[----:B------:R-:W-:Y:S01]  /*06a0*/  IADD3 R45, R45, UR18, RZ ;  /* 0x000000122d2d7c10 */ /* 0x000fe2000fffe0ff */
[----:B------:R1:W-:Y:S01]  /*06b0*/  STL [R1+0xc8], R8 ;  /* 0x0000c80801007387 */ /* 0x0003e20000100800 */
[----:B------:R-:W-:Y:S01]  /*06c0*/  ULDC.64 UR18, c[0x0][0x228] ;  /* 0x00008a0000127ab9 */ /* 0x000fe20000000a00 */
[----:B-1----:R-:W-:-:S04]  /*06d0*/  LEA R8, P0, R9, R8, 0x4 ;  /* 0x0000000809087211 */ /* 0x002fc800078020ff */
[----:B------:R-:W-:Y:S02]  /*06e0*/  LEA.HI.X R9, R9, RZ, R0, 0x4, P0 ;  /* 0x000000ff09097211 */ /* 0x000fe400000f2400 */
[----:B------:R-:W-:Y:S02]  /*06f0*/  IADD3 R0, P1, R37, R44, RZ ;  /* 0x0000002c25007210 */ /* 0x000fe40007f3e0ff */
[----:B------:R-:W-:Y:S02]  /*0700*/  LEA R14, P0, R8, UR10, 0x3 ;  /* 0x0000000a080e7c11 */ /* 0x000fe4000f8018ff */
[----:B------:R-:W-:Y:S02]  /*0710*/  IADD3.X R3, RZ, R45, RZ, P1, !PT ;  /* 0x0000002dff037210 */ /* 0x000fe40000ffe4ff */
[----:B------:R-:W-:Y:S02]  /*0720*/  SHF.L.U32 R20, R0, 0x1, RZ ;  /* 0x0000000100147819 */ /* 0x000fe400000006ff */
[----:B------:R-:W-:Y:S01]  /*0730*/  LEA.HI.X R15, R8, UR11, R9, 0x3, P0 ;  /* 0x0000000b080f7c11 */ /* 0x000fe200080f1c09 */
[----:B------:R-:W-:Y:S01]  /*0740*/  ULDC.64 UR10, c[0x0][0x230] ;  /* 0x00008c00000a7ab9 */ /* 0x000fe20000000a00 */
[----:B------:R-:W-:-:S02]  /*0750*/  SHF.L.U64.HI R22, R0, 0x1, R3 ;  /* 0x0000000100167819 */ /* 0x000fc40000010203 */
[----:B------:R-:W-:Y:S02]  /*0760*/  IADD3 R8, P0, R20, UR10, RZ ;  /* 0x0000000a14087c10 */ /* 0x000fe4000ff1e0ff */
[----:B--2---:R-:W-:Y:S02]  /*0770*/  MOV R36, R16 ;  /* 0x0000001000247202 */ /* 0x004fe40000000f00 */
[----:B------:R-:W-:Y:S01]  /*0780*/  MOV R33, R17 ;  /* 0x0000001100217202 */ /* 0x000fe20000000f00 */
[----:B0-----:R-:W-:Y:S01]  /*0790*/  IMAD.WIDE R4, R2, 0x2, R4 ;  /* 0x0000000202047825 */ /* 0x001fe200078e0204 */
[----:B------:R-:W-:Y:S01]  /*07a0*/  IADD3.X R9, R22, UR11, RZ, P0, !PT ;  /* 0x0000000b16097c10 */ /* 0x000fe200087fe4ff */
[----:B------:R-:W-:Y:S04]  /*07b0*/  STL [R1+0xc4], R22 ;  /* 0x0000c41601007387 */ /* 0x000fe80000100800 */
[----:B------:R-:W-:Y:S04]  /*07c0*/  STL [R1+0xa0], R20 ;  /* 0x0000a01401007387 */ /* 0x000fe80000100800 */
[----:B------:R0:W-:Y:S04]  /*07d0*/  STL.64 [R1+0x20], R16 ;  /* 0x0000201001007387 */ /* 0x0001e80000100a00 */
[----:B------:R-:W2:Y:S01]  /*07e0*/  LDG.E.64.CONSTANT R14, desc[UR12][R14.64] ;  /* 0x0000000c0e0e7981 */ /* 0x000ea2000c1e9b00 */
[----:B------:R-:W-:-:S04]  /*07f0*/  IADD3 R3, R37, 0xa00, RZ ;  /* 0x00000a0025037810 */ /* 0x000fc80007ffe0ff */
[----:B------:R-:W-:Y:S01]  /*0800*/  IADD3 R3, P1, R3, R44, RZ ;  /* 0x0000002c03037210 */ /* 0x000fe20007f3e0ff */
[----:B0-----:R-:W3:Y:S03]  /*0810*/  LDG.E.64.CONSTANT R16, desc[UR12][R8.64] ;  /* 0x0000000c08107981 */ /* 0x001ee6000c1e9b00 */
[----:B------:R-:W-:Y:S02]  /*0820*/  IADD3.X R0, RZ, R45, RZ, P1, !PT ;  /* 0x0000002dff007210 */ /* 0x000fe40000ffe4ff */
[C---:B------:R-:W-:Y:S02]  /*0830*/  SHF.L.U32 R24, R3.reuse, 0x1, RZ ;  /* 0x0000000103187819 */ /* 0x040fe400000006ff */
[----:B------:R-:W-:Y:S02]  /*0840*/  SHF.L.U64.HI R26, R3, 0x1, R0 ;  /* 0x00000001031a7819 */ /* 0x000fe40000010200 */
[----:B------:R-:W-:-:S02]  /*0850*/  IADD3 R18, P0, R24, UR10, RZ ;  /* 0x0000000a18127c10 */ /* 0x000fc4000ff1e0ff */
[----:B------:R-:W-:Y:S02]  /*0860*/  IADD3 R3, R37, 0x1400, RZ ;  /* 0x0000140025037810 */ /* 0x000fe40007ffe0ff */
[----:B------:R-:W-:Y:S02]  /*0870*/  IADD3.X R19, R26, UR11, RZ, P0, !PT ;  /* 0x0000000b1a137c10 */ /* 0x000fe400087fe4ff */
[----:B------:R-:W-:-:S04]  /*0880*/  IADD3 R20, P0, R20, UR18, RZ ;  /* 0x0000001214147c10 */ /* 0x000fc8000ff1e0ff */
[----:B------:R-:W-:Y:S01]  /*0890*/  IADD3.X R21, R22, UR19, RZ, P0, !PT ;  /* 0x0000001316157c10 */ /* 0x000fe200087fe4ff */
[----:B------:R-:W4:Y:S01]  /*08a0*/  LDG.E.64.CONSTANT R18, desc[UR12][R18.64] ;  /* 0x0000000c12127981 */ /* 0x000f22000c1e9b00 */
[----:B------:R-:W-:-:S04]  /*08b0*/  IADD3 R3, P0, R3, R44, RZ ;  /* 0x0000002c03037210 */ /* 0x000fc80007f1e0ff */
[----:B------:R-:W-:Y:S01]  /*08c0*/  IADD3.X R0, RZ, R45, RZ, P0, !PT ;  /* 0x0000002dff007210 */ /* 0x000fe200007fe4ff */
[----:B------:R-:W4:Y:S03]  /*08d0*/  LDG.E.64.CONSTANT R20, desc[UR12][R20.64] ;  /* 0x0000000c14147981 */ /* 0x000f26000c1e9b00 */
[----:B------:R-:W-:Y:S02]  /*08e0*/  SHF.L.U64.HI R2, R3, 0x1, R0 ;  /* 0x0000000103027819 */ /* 0x000fe40000010200 */
[----:B---3--:R-:W-:Y:S01]  /*08f0*/  MOV R38, R16 ;  /* 0x0000001000267202 */ /* 0x008fe20000000f00 */
[----:B------:R0:W-:Y:S01]  /*0900*/  STL.64 [R1+0x18], R16 ;  /* 0x0000181001007387 */ /* 0x0001e20000100a00 */
[----:B------:R-:W-:-:S03]  /*0910*/  MOV R6, R17 ;  /* 0x0000001100067202 */ /* 0x000fc60000000f00 */
[----:B0-----:R0:W3:Y:S02]  /*0920*/  LDG.E.64.CONSTANT R16, desc[UR12][R4.64] ;  /* 0x0000000c04107981 */ /* 0x0010e4000c1e9b00 */
[----:B0-----:R-:W-:-:S04]  /*0930*/  SHF.L.U32 R4, R3, 0x1, RZ ;  /* 0x0000000103047819 */ /* 0x001fc800000006ff */
[----:B------:R-:W-:Y:S01]  /*0940*/  IADD3 R22, P0, R4, UR10, RZ ;  /* 0x0000000a04167c10 */ /* 0x000fe2000ff1e0ff */
[----:B------:R0:W-:Y:S01]  /*0950*/  STL [R1+0xbc], R24 ;  /* 0x0000bc1801007387 */ /* 0x0001e20000100800 */
[----:B------:R-:W-:Y:S02]  /*0960*/  IADD3 R3, R37, 0x1e00, RZ ;  /* 0x00001e0025037810 */ /* 0x000fe40007ffe0ff */
[----:B------:R-:W-:Y:S01]  /*0970*/  IADD3.X R23, R2, UR11, RZ, P0, !PT ;  /* 0x0000000b02177c10 */ /* 0x000fe200087fe4ff */
[----:B------:R1:W-:Y:S05]  /*0980*/  STL [R1+0xc0], R26 ;  /* 0x0000c01a01007387 */ /* 0x0003ea0000100800 */
[----:B------:R-:W3:Y:S01]  /*0990*/  LDG.E.64.CONSTANT R22, desc[UR12][R22.64] ;  /* 0x0000000c16167981 */ /* 0x000ee2000c1e9b00 */
[----:B0-----:R-:W-:-:S04]  /*09a0*/  IADD3 R24, P0, R24, UR18, RZ ;  /* 0x0000001218187c10 */ /* 0x001fc8000ff1e0ff */
[----:B------:R-:W-:Y:S02]  /*09b0*/  IADD3.X R25, R26, UR19, RZ, P0, !PT ;  /* 0x000000131a197c10 */ /* 0x000fe400087fe4ff */
[----:B------:R-:W-:-:S04]  /*09c0*/  IADD3 R3, P0, R3, R44, RZ ;  /* 0x0000002c03037210 */ /* 0x000fc80007f1e0ff */
[----:B------:R-:W-:Y:S01]  /*09d0*/  IADD3.X R0, RZ, R45, RZ, P0, !PT ;  /* 0x0000002dff007210 */ /* 0x000fe200007fe4ff */
[----:B------:R-:W3:Y:S01]  /*09e0*/  LDG.E.64.CONSTANT R24, desc[UR12][R24.64] ;  /* 0x0000000c18187981 */ /* 0x000ee2000c1e9b00 */
[C---:B------:R-:W-:Y:S02]  /*09f0*/  SHF.L.U32 R32, R3.reuse, 0x1, RZ ;  /* 0x0000000103207819 */ /* 0x040fe400000006ff */
[----:B------:R-:W-:Y:S02]  /*0a00*/  SHF.L.U64.HI R39, R3, 0x1, R0 ;  /* 0x0000000103277819 */ /* 0x000fe40000010200 */
[----:B-1----:R-:W-:-:S04]  /*0a10*/  IADD3 R26, P0, R32, UR10, RZ ;  /* 0x0000000a201a7c10 */ /* 0x002fc8000ff1e0ff */
[----:B------:R-:W-:Y:S02]  /*0a20*/  IADD3.X R27, R39, UR11, RZ, P0, !PT ;  /* 0x0000000b271b7c10 */ /* 0x000fe400087fe4ff */
[----:B------:R-:W-:-:S04]  /*0a30*/  IADD3 R28, P0, R4, UR18, RZ ;  /* 0x00000012041c7c10 */ /* 0x000fc8000ff1e0ff */
[----:B------:R-:W-:Y:S01]  /*0a40*/  IADD3.X R29, R2, UR19, RZ, P0, !PT ;  /* 0x00000013021d7c10 */ /* 0x000fe200087fe4ff */
[----:B------:R-:W3:Y:S05]  /*0a50*/  LDG.E.64.CONSTANT R26, desc[UR12][R26.64] ;  /* 0x0000000c1a1a7981 */ /* 0x000eea000c1e9b00 */
[----:B------:R-:W3:Y:S04]  /*0a60*/  LDG.E.64.CONSTANT R28, desc[UR12][R28.64] ;  /* 0x0000000c1c1c7981 */ /* 0x000ee8000c1e9b00 */
[----:B------:R-:W-:Y:S04]  /*0a70*/  STL [R1+0xb4], R4 ;  /* 0x0000b40401007387 */ /* 0x000fe80000100800 */
[----:B------:R2:W-:Y:S01]  /*0a80*/  STL [R1+0xb8], R2 ;  /* 0x0000b80201007387 */ /* 0x0005e20000100800 */
[----:B------:R-:W-:Y:S01]  /*0a90*/  IADD3 R3, R37, 0x2800, RZ ;  /* 0x0000280025037810 */ /* 0x000fe20007ffe0ff */
[----:B--2---:R-:W-:-:S06]  /*0aa0*/  FADD.FTZ R2, R15, UR15 ;  /* 0x0000000f0f027e21 */ /* 0x004fcc0008010000 */
[----:B------:R-:W0:Y:S01]  /*0ab0*/  MUFU.RSQ R2, R2 ;  /* 0x0000000200027308 */ /* 0x000e220000001400 */
[----:B------:R-:W-:Y:S02]  /*0ac0*/  IADD3 R3, P0, R3, R44, RZ ;  /* 0x0000002c03037210 */ /* 0x000fe40007f1e0ff */
[C---:B------:R-:W-:Y:S01]  /*0ad0*/  SHF.L.U32 R5, R38.reuse, 0x10, RZ ;  /* 0x0000001026057819 */ /* 0x040fe200000006ff */
[----:B------:R1:W-:Y:S01]  /*0ae0*/  STL [R1+0xac], R32 ;  /* 0x0000ac2001007387 */ /* 0x0003e20000100800 */
[----:B------:R-:W-:Y:S02]  /*0af0*/  IADD3.X R0, RZ, R45, RZ, P0, !PT ;  /* 0x0000002dff007210 */ /* 0x000fe400007fe4ff */
[----:B------:R-:W-:Y:S01]  /*0b00*/  PRMT R52, R38, 0x7632, R52 ;  /* 0x0000763226347816 */ /* 0x000fe20000000034 */
[----:B------:R2:W-:Y:S01]  /*0b10*/  STL [R1+0xb0], R39 ;  /* 0x0000b02701007387 */ /* 0x0005e20000100800 */
[----:B------:R-:W-:Y:S01]  /*0b20*/  SHF.L.U32 R4, R6, 0x10, RZ ;  /* 0x0000001006047819 */ /* 0x000fe200000006ff */
[----:B------:R-:W-:Y:S01]  /*0b30*/  FADD.FTZ R5, -R14, R5 ;  /* 0x000000050e057221 */ /* 0x000fe20000010100 */
[----:B------:R-:W-:-:S02]  /*0b40*/  SHF.L.U64.HI R40, R3, 0x1, R0 ;  /* 0x0000000103287819 */ /* 0x000fc40000010200 */
[----:B------:R-:W-:Y:S01]  /*0b50*/  SHF.L.U32 R52, R52, 0x10, RZ ;  /* 0x0000001034347819 */ /* 0x000fe200000006ff */
[----:B------:R-:W-:Y:S01]  /*0b60*/  FADD.FTZ R4, -R14, R4 ;  /* 0x000000040e047221 */ /* 0x000fe20000010100 */
[----:B------:R-:W-:Y:S02]  /*0b70*/  SHF.L.U32 R0, R36, 0x10, RZ ;  /* 0x0000001024007819 */ /* 0x000fe400000006ff */
[----:B------:R-:W-:Y:S01]  /*0b80*/  PRMT R7, R6, 0x7632, R7 ;  /* 0x0000763206077816 */ /* 0x000fe20000000007 */
[----:B0-----:R-:W-:Y:S01]  /*0b90*/  FMUL.FTZ R61, R2, R5 ;  /* 0x00000005023d7220 */ /* 0x001fe20000410000 */
[----:B------:R-:W-:Y:S01]  /*0ba0*/  PRMT R15, R36, 0x7632, R15 ;  /* 0x00007632240f7816 */ /* 0x000fe2000000000f */
[----:B------:R-:W-:Y:S01]  /*0bb0*/  FADD.FTZ R52, -R14, R52 ;  /* 0x000000340e347221 */ /* 0x000fe20000010100 */
[----:B------:R-:W-:Y:S01]  /*0bc0*/  SHF.L.U32 R7, R7, 0x10, RZ ;  /* 0x0000001007077819 */ /* 0x000fe200000006ff */
[C---:B------:R-:W-:Y:S01]  /*0bd0*/  FMUL.FTZ R60, R2.reuse, R4 ;  /* 0x00000004023c7220 */ /* 0x040fe20000410000 */
[----:B----4-:R-:W-:Y:S01]  /*0be0*/  SHF.L.U32 R4, R19, 0x10, RZ ;  /* 0x0000001013047819 */ /* 0x010fe200000006ff */
[----:B------:R-:W-:Y:S01]  /*0bf0*/  FMUL.FTZ R52, R2, R52 ;  /* 0x0000003402347220 */ /* 0x000fe20000410000 */
[----:B------:R-:W-:Y:S01]  /*0c00*/  SHF.L.U32 R15, R15, 0x10, RZ ;  /* 0x000000100f0f7819 */ /* 0x000fe200000006ff */
[----:B------:R-:W-:Y:S01]  /*0c10*/  FADD.FTZ R7, -R14, R7 ;  /* 0x000000070e077221 */ /* 0x000fe20000010100 */
[----:B------:R-:W-:-:S02]  /*0c20*/  PRMT R48, R33, 0x7632, R48 ;  /* 0x0000763221307816 */ /* 0x000fc40000000030 */
[----:B------:R-:W-:Y:S02]  /*0c30*/  SHF.L.U32 R51, R3, 0x1, RZ ;  /* 0x0000000103337819 */ /* 0x000fe400000006ff */
[----:B------:R-:W-:Y:S01]  /*0c40*/  SHF.L.U32 R5, R18, 0x10, RZ ;  /* 0x0000001012057819 */ /* 0x000fe200000006ff */
[----:B------:R-:W-:Y:S01]  /*0c50*/  FADD.FTZ R4, -R14, R4 ;  /* 0x000000040e047221 */ /* 0x000fe20000010100 */
[----:B------:R-:W-:Y:S01]  /*0c60*/  SHF.L.U32 R3, R33, 0x10, RZ ;  /* 0x0000001021037819 */ /* 0x000fe200000006ff */
[----:B------:R-:W-:Y:S01]  /*0c70*/  FMUL.FTZ R7, R2, R7 ;  /* 0x0000000702077220 */ /* 0x000fe20000410000 */
[----:B------:R-:W-:Y:S01]  /*0c80*/  SHF.L.U32 R48, R48, 0x10, RZ ;  /* 0x0000001030307819 */ /* 0x000fe200000006ff */
[----:B------:R-:W-:Y:S01]  /*0c90*/  FADD.FTZ R5, -R14, R5 ;  /* 0x000000050e057221 */ /* 0x000fe20000010100 */
[----:B------:R-:W-:-:S04]  /*0ca0*/  IADD3 R30, P0, R51, UR10, RZ ;  /* 0x0000000a331e7c10 */ /* 0x000fc8000ff1e0ff */
[----:B------:R-:W-:Y:S02]  /*0cb0*/  IADD3.X R31, R40, UR11, RZ, P0, !PT ;  /* 0x0000000b281f7c10 */ /* 0x000fe400087fe4ff */
[----:B-1----:R-:W-:-:S04]  /*0cc0*/  IADD3 R32, P0, R32, UR18, RZ ;  /* 0x0000001220207c10 */ /* 0x002fc8000ff1e0ff */
[----:B------:R-:W-:Y:S01]  /*0cd0*/  IADD3.X R33, R39, UR19, RZ, P0, !PT ;  /* 0x0000001327217c10 */ /* 0x000fe200087fe4ff */
[----:B--2---:R-:W-:Y:S01]  /*0ce0*/  HFMA2.MMA R39, -RZ, RZ, 0, 2.384185791015625e-06 ;  /* 0x00000028ff277435 */ /* 0x004fe200000001ff */
[----:B------:R-:W2:Y:S04]  /*0cf0*/  LDG.E.64.CONSTANT R30, desc[UR12][R30.64] ;  /* 0x0000000c1e1e7981 */ /* 0x000ea8000c1e9b00 */
[----:B------:R-:W4:Y:S05]  /*0d00*/  LDG.E.64.CONSTANT R32, desc[UR12][R32.64] ;  /* 0x0000000c20207981 */ /* 0x000f2a000c1e9b00 */
[----:B------:R-:W-:Y:S01]  /*0d10*/  IMAD R34, R34, R39, UR8 ;  /* 0x0000000822227e24 */ /* 0x000fe2000f8e0227 */
[----:B---3--:R-:W-:-:S02]  /*0d20*/  PRMT R9, R16, 0x7632, R9 ;  /* 0x0000763210097816 */ /* 0x008fc40000000009 */
[----:B------:R-:W-:Y:S02]  /*0d30*/  PRMT R8, R17, 0x7632, R8 ;  /* 0x0000763211087816 */ /* 0x000fe40000000008 */
[----:B------:R-:W-:Y:S02]  /*0d40*/  SHF.L.U32 R9, R9, 0x10, RZ ;  /* 0x0000001009097819 */ /* 0x000fe400000006ff */
[----:B------:R-:W-:Y:S02]  /*0d50*/  SHF.L.U32 R59, R17, 0x10, RZ ;  /* 0x00000010113b7819 */ /* 0x000fe400000006ff */
[----:B------:R-:W-:Y:S01]  /*0d60*/  SHF.L.U32 R8, R8, 0x10, RZ ;  /* 0x0000001008087819 */ /* 0x000fe200000006ff */
[----:B------:R-:W-:Y:S02]  /*0d70*/  FFMA.FTZ R55, R52, R15, R9 ;  /* 0x0000000f34377223 */ /* 0x000fe40000010009 */
[----:B------:R-:W-:Y:S02]  /*0d80*/  FFMA.FTZ R50, R60, R3, R59 ;  /* 0x000000033c327223 */ /* 0x000fe4000001003b */
[----:B------:R-:W-:-:S04]  /*0d90*/  FFMA.FTZ R43, R7, R48, R8 ;  /* 0x00000030072b7223 */ /* 0x000fc80000010008 */
[----:B------:R-:W-:Y:S01]  /*0da0*/  FMUL.FTZ R47, R43, -1.4426950216293334961 ;  /* 0xbfb8aa3b2b2f7820 */ /* 0x000fe20000410000 */
[----:B------:R-:W-:Y:S04]  /*0db0*/  STL [R1+0x134], R26 ;  /* 0x0001341a01007387 */ /* 0x000fe80000100800 */
[----:B------:R-:W-:Y:S04]  /*0dc0*/  STL [R1+0x130], R27 ;  /* 0x0001301b01007387 */ /* 0x000fe80000100800 */
[----:B------:R-:W-:Y:S04]  /*0dd0*/  STL [R1+0x12c], R28 ;  /* 0x00012c1c01007387 */ /* 0x000fe80000100800 */
[----:B------:R0:W-:Y:S02]  /*0de0*/  STL [R1+0x128], R29 ;  /* 0x0001281d01007387 */ /* 0x0001e40000100800 */
[----:B0-----:R-:W-:-:S05]  /*0df0*/  SHF.L.U32 R29, R16, 0x10, RZ ;  /* 0x00000010101d7819 */ /* 0x001fca00000006ff */
[----:B------:R-:W-:-:S04]  /*0e00*/  FFMA.FTZ R56, R61, R0, R29 ;  /* 0x000000003d387223 */ /* 0x000fc8000001001d */
[----:B------:R-:W-:Y:S01]  /*0e10*/  FMUL.FTZ R36, R56, -1.4426950216293334961 ;  /* 0xbfb8aa3b38247820 */ /* 0x000fe20000410000 */
[C---:B------:R-:W-:Y:S01]  /*0e20*/  FMUL.FTZ R28, R2.reuse, R4 ;  /* 0x00000004021c7220 */ /* 0x040fe20000410000 */
[----:B------:R-:W-:Y:S01]  /*0e30*/  FMUL.FTZ R4, R55, -1.4426950216293334961 ;  /* 0xbfb8aa3b37047820 */ /* 0x000fe20000410000 */
[----:B------:R-:W-:-:S03]  /*0e40*/  FMUL.FTZ R27, R2, R5 ;  /* 0x00000005021b7220 */ /* 0x000fc60000410000 */
[----:B------:R-:W0:Y:S01]  /*0e50*/  MUFU.EX2 R36, R36 ;  /* 0x0000002400247308 */ /* 0x000e220000000800 */
[----:B------:R-:W-:-:S07]  /*0e60*/  FMUL.FTZ R5, R50, -1.4426950216293334961 ;  /* 0xbfb8aa3b32057820 */ /* 0x000fce0000410000 */
[----:B------:R-:W1:Y:S08]  /*0e70*/  MUFU.EX2 R4, R4 ;  /* 0x0000000400047308 */ /* 0x000e700000000800 */
[----:B------:R-:W3:Y:S01]  /*0e80*/  MUFU.EX2 R5, R5 ;  /* 0x0000000500057308 */ /* 0x000ee20000000800 */
[----:B0-----:R-:W-:-:S07]  /*0e90*/  FADD.FTZ R36, R36, 1 ;  /* 0x3f80000024247421 */ /* 0x001fce0000010000 */
[----:B------:R-:W0:Y:S01]  /*0ea0*/  MUFU.EX2 R47, R47 ;  /* 0x0000002f002f7308 */ /* 0x000e220000000800 */
[----:B------:R-:W-:Y:S01]  /*0eb0*/  STL [R1+0xa4], R51 ;  /* 0x0000a43301007387 */ /* 0x000fe20000100800 */
[----:B-1----:R-:W-:-:S03]  /*0ec0*/  FADD.FTZ R49, R4, 1 ;  /* 0x3f80000004317421 */ /* 0x002fc60000010000 */
[----:B------:R-:W-:Y:S03]  /*0ed0*/  STL [R1+0xa8], R40 ;  /* 0x0000a82801007387 */ /* 0x000fe60000100800 */
[----:B------:R1:W2:Y:S01]  /*0ee0*/  MUFU.RCP R53, R36 ;  /* 0x0000002400357308 */ /* 0x0002a20000001000 */
[----:B------:R0:W-:Y:S01]  /*0ef0*/  STL [R1+0xe0], R16 ;  /* 0x0000e01001007387 */ /* 0x0001e20000100800 */
[----:B------:R-:W-:Y:S01]  /*0f00*/  PRMT R4, R19, 0x7632, R4 ;  /* 0x0000763213047816 */ /* 0x000fe20000000004 */
[----:B---3--:R-:W-:Y:S01]  /*0f10*/  FADD.FTZ R42, R5, 1 ;  /* 0x3f800000052a7421 */ /* 0x008fe20000010000 */
[----:B-1----:R-:W-:Y:S02]  /*0f20*/  PRMT R36, R18, 0x7632, R36 ;  /* 0x0000763212247816 */ /* 0x002fe40000000024 */
[----:B0-----:R-:W-:Y:S02]  /*0f30*/  LEA R16, R35, R34, 0x3 ;  /* 0x0000002223107211 */ /* 0x001fe400078e18ff */
[----:B------:R-:W-:-:S02]  /*0f40*/  IADD3 R34, R37, 0x3200, RZ ;  /* 0x0000320025227810 */ /* 0x000fc40007ffe0ff */
[----:B------:R-:W-:Y:S01]  /*0f50*/  SHF.L.U32 R36, R36, 0x10, RZ ;  /* 0x0000001024247819 */ /* 0x000fe200000006ff */
[----:B------:R-:W-:Y:S01]  /*0f60*/  FFMA.FTZ R38, R0, R27, R29 ;  /* 0x0000001b00267223 */ /* 0x000fe2000001001d */
[----:B------:R-:W-:Y:S01]  /*0f70*/  IADD3 R35, R37, 0x3c00, RZ ;  /* 0x00003c0025237810 */ /* 0x000fe20007ffe0ff */
[----:B------:R-:W-:Y:S01]  /*0f80*/  FADD.FTZ R47, R47, 1 ;  /* 0x3f8000002f2f7421 */ /* 0x000fe20000010000 */
[-C--:B------:R-:W-:Y:S02]  /*0f90*/  IADD3 R34, P1, R34, R44.reuse, RZ ;  /* 0x0000002c22227210 */ /* 0x080fe40007f3e0ff */
[----:B------:R-:W-:Y:S01]  /*0fa0*/  SHF.L.U32 R4, R4, 0x10, RZ ;  /* 0x0000001004047819 */ /* 0x000fe200000006ff */
[----:B------:R-:W-:Y:S01]  /*0fb0*/  FADD.FTZ R36, -R14, R36 ;  /* 0x000000240e247221 */ /* 0x000fe20000010100 */
[----:B------:R-:W-:Y:S01]  /*0fc0*/  IADD3 R5, P0, R35, R44, RZ ;  /* 0x0000002c23057210 */ /* 0x000fe20007f1e0ff */
[----:B------:R-:W-:Y:S01]  /*0fd0*/  FMUL.FTZ R54, R38, -1.4426950216293334961 ;  /* 0xbfb8aa3b26367820 */ /* 0x000fe20000410000 */
[----:B------:R-:W-:Y:S01]  /*0fe0*/  IADD3.X R35, RZ, R45, RZ, P1, !PT ;  /* 0x0000002dff237210 */ /* 0x000fe20000ffe4ff */
[----:B------:R-:W0:Y:S01]  /*0ff0*/  MUFU.RCP R42, R42 ;  /* 0x0000002a002a7308 */ /* 0x000e220000001000 */
[----:B------:R-:W-:Y:S01]  /*1000*/  STL [R1+0x60], R29 ;  /* 0x0000601d01007387 */ /* 0x000fe20000100800 */
[----:B------:R-:W-:Y:S01]  /*1010*/  FFMA.FTZ R6, R3, R28, R59 ;  /* 0x0000001c03067223 */ /* 0x000fe2000001003b */
[----:B------:R-:W-:Y:S01]  /*1020*/  FADD.FTZ R4, -R14, R4 ;  /* 0x000000040e047221 */ /* 0x000fe20000010100 */
[----:B------:R-:W-:Y:S01]  /*1030*/  FMUL.FTZ R41, R2, R36 ;  /* 0x0000002402297220 */ /* 0x000fe20000410000 */
[----:B------:R1:W-:Y:S01]  /*1040*/  STL [R1+0xe4], R17 ;  /* 0x0000e41101007387 */ /* 0x0003e20000100800 */
[----:B------:R-:W-:-:S02]  /*1050*/  SHF.L.U64.HI R26, R34, 0x1, R35 ;  /* 0x00000001221a7819 */ /* 0x000fc40000010223 */
[----:B------:R-:W3:Y:S01]  /*1060*/  MUFU.RCP R47, R47 ;  /* 0x0000002f002f7308 */ /* 0x000ee20000001000 */
[----:B------:R-:W-:Y:S01]  /*1070*/  FMUL.FTZ R46, R6, -1.4426950216293334961 ;  /* 0xbfb8aa3b062e7820 */ /* 0x000fe20000410000 */
[----:B------:R-:W-:Y:S01]  /*1080*/  FMUL.FTZ R4, R2, R4 ;  /* 0x0000000402047220 */ /* 0x000fe20000410000 */
[----:B------:R-:W-:Y:S01]  /*1090*/  FFMA.FTZ R39, R15, R41, R9 ;  /* 0x000000290f277223 */ /* 0x000fe20000010009 */
[----:B-1----:R-:W-:-:S04]  /*10a0*/  SHF.L.U32 R17, R34, 0x1, RZ ;  /* 0x0000000122117819 */ /* 0x002fc800000006ff */
[----:B------:R-:W1:Y:S01]  /*10b0*/  MUFU.EX2 R54, R54 ;  /* 0x0000003600367308 */ /* 0x000e620000000800 */
[----:B------:R-:W-:Y:S01]  /*10c0*/  IADD3 R34, P2, R51, UR18, RZ ;  /* 0x0000001233227c10 */ /* 0x000fe2000ff5e0ff */
[----:B------:R-:W-:Y:S01]  /*10d0*/  FMUL.FTZ R51, R39, -1.4426950216293334961 ;  /* 0xbfb8aa3b27337820 */ /* 0x000fe20000410000 */
[----:B--2---:R-:W-:Y:S02]  /*10e0*/  FADD.FTZ R57, -R53, 1 ;  /* 0x3f80000035397421 */ /* 0x004fe40000010100 */
[----:B------:R-:W-:Y:S01]  /*10f0*/  IADD3.X R35, R40, UR19, RZ, P2, !PT ;  /* 0x0000001328237c10 */ /* 0x000fe200097fe4ff */
[----:B------:R-:W-:Y:S02]  /*1100*/  FFMA.FTZ R40, R48, R4, R8 ;  /* 0x0000000430287223 */ /* 0x000fe40000010008 */
[----:B------:R-:W2:Y:S01]  /*1110*/  MUFU.RCP R49, R49 ;  /* 0x0000003100317308 */ /* 0x000ea20000001000 */
[----:B------:R-:W-:Y:S01]  /*1120*/  IADD3 R37, R37, 0x4600, RZ ;  /* 0x0000460025257810 */ /* 0x000fe20007ffe0ff */
[----:B------:R-:W-:Y:S01]  /*1130*/  FMUL.FTZ R58, R40, -1.4426950216293334961 ;  /* 0xbfb8aa3b283a7820 */ /* 0x000fe20000410000 */
[----:B------:R-:W-:-:S05]  /*1140*/  FFMA.FTZ R56, R56, R57, 1 ;  /* 0x3f80000038387423 */ /* 0x000fca0000010039 */
[----:B------:R-:W4:Y:S01]  /*1150*/  MUFU.EX2 R46, R46 ;  /* 0x0000002e002e7308 */ /* 0x000f220000000800 */
[----:B------:R-:W-:Y:S01]  /*1160*/  IADD3 R44, P1, R37, R44, RZ ;  /* 0x0000002c252c7210 */ /* 0x000fe20007f3e0ff */
[----:B0-----:R-:W-:Y:S01]  /*1170*/  FADD.FTZ R37, -R42, 1 ;  /* 0x3f8000002a257421 */ /* 0x001fe20000010100 */
[----:B------:R-:W-:Y:S01]  /*1180*/  FMUL.FTZ R56, R53, R56 ;  /* 0x0000003835387220 */ /* 0x000fe20000410000 */
[----:B---3--:R-:W-:Y:S01]  /*1190*/  FADD.FTZ R53, -R47, 1 ;  /* 0x3f8000002f357421 */ /* 0x008fe20000010100 */
[----:B------:R-:W-:Y:S03]  /*11a0*/  STL [R1+0x6c], R59 ;  /* 0x00006c3b01007387 */ /* 0x000fe60000100800 */
[----:B------:R-:W0:Y:S01]  /*11b0*/  MUFU.EX2 R51, R51 ;  /* 0x0000003300337308 */ /* 0x000e220000000800 */
[----:B------:R-:W-:Y:S01]  /*11c0*/  FFMA.FTZ R50, R50, R37, 1 ;  /* 0x3f80000032327423 */ /* 0x000fe20000010025 */
[----:B-1----:R-:W-:Y:S01]  /*11d0*/  FADD.FTZ R54, R54, 1 ;  /* 0x3f80000036367421 */ /* 0x002fe20000010000 */
[----:B------:R-:W-:Y:S01]  /*11e0*/  STL [R1+0x48], R61 ;  /* 0x0000483d01007387 */ /* 0x000fe20000100800 */
[----:B------:R-:W-:Y:S01]  /*11f0*/  FFMA.FTZ R43, R43, R53, 1 ;  /* 0x3f8000002b2b7423 */ /* 0x000fe20000010035 */
[----:B------:R-:W-:-:S02]  /*1200*/  IADD3 R36, P3, R17, UR10, RZ ;  /* 0x0000000a11247c10 */ /* 0x000fc4000ff7e0ff */
[----:B------:R-:W3:Y:S01]  /*1210*/  LDG.E.64.CONSTANT R34, desc[UR12][R34.64] ;  /* 0x0000000c22227981 */ /* 0x000ee2000c1e9b00 */
[----:B------:R-:W1:Y:S01]  /*1220*/  MUFU.EX2 R58, R58 ;  /* 0x0000003a003a7308 */ /* 0x000e620000000800 */
[----:B--2---:R-:W-:Y:S01]  /*1230*/  FADD.FTZ R57, -R49, 1 ;  /* 0x3f80000031397421 */ /* 0x004fe20000010100 */
[----:B------:R-:W-:Y:S01]  /*1240*/  SHF.L.U32 R53, R20, 0x10, RZ ;  /* 0x0000001014357819 */ /* 0x000fe200000006ff */
[----:B------:R-:W-:Y:S01]  /*1250*/  STL [R1+0x4c], R60 ;  /* 0x00004c3c01007387 */ /* 0x000fe20000100800 */
[----:B------:R-:W-:-:S03]  /*1260*/  FMUL.FTZ R50, R42, R50 ;  /* 0x000000322a327220 */ /* 0x000fc60000410000 */
[----:B------:R-:W-:Y:S01]  /*1270*/  STL [R1+0x70], R27 ;  /* 0x0000701b01007387 */ /* 0x000fe20000100800 */
[----:B------:R2:W1:Y:S01]  /*1280*/  MUFU.RCP R42, R54 ;  /* 0x00000036002a7308 */ /* 0x0004620000001000 */
[----:B------:R-:W-:Y:S02]  /*1290*/  FFMA.FTZ R57, R55, R57, 1 ;  /* 0x3f80000037397423 */ /* 0x000fe40000010039 */
[----:B------:R-:W-:Y:S01]  /*12a0*/  STL [R1+0x74], R28 ;  /* 0x0000741c01007387 */ /* 0x000fe20000100800 */
[----:B----4-:R-:W-:-:S03]  /*12b0*/  FADD.FTZ R46, R46, 1 ;  /* 0x3f8000002e2e7421 */ /* 0x010fc60000010000 */
[----:B------:R-:W-:Y:S01]  /*12c0*/  STL [R1+0xcc], R16 ;  /* 0x0000cc1001007387 */ /* 0x000fe20000100800 */
[----:B--2---:R-:W-:-:S03]  /*12d0*/  PRMT R54, R20, 0x7632, R54 ;  /* 0x0000763214367816 */ /* 0x004fc60000000036 */
[----:B------:R2:W-:Y:S01]  /*12e0*/  STL [R1+0xe8], R18 ;  /* 0x0000e81201007387 */ /* 0x0005e20000100800 */
[----:B------:R-:W-:Y:S01]  /*12f0*/  FMUL.FTZ R47, R47, R43 ;  /* 0x0000002b2f2f7220 */ /* 0x000fe20000410000 */
[----:B------:R-:W-:Y:S01]  /*1300*/  SHF.L.U32 R54, R54, 0x10, RZ ;  /* 0x0000001036367819 */ /* 0x000fe200000006ff */
[----:B------:R-:W-:Y:S01]  /*1310*/  FMUL.FTZ R57, R49, R57 ;  /* 0x0000003931397220 */ /* 0x000fe20000410000 */
[----:B------:R0:W4:Y:S01]  /*1320*/  MUFU.RCP R43, R46 ;  /* 0x0000002e002b7308 */ /* 0x0001220000001000 */
[----:B------:R-:W-:Y:S01]  /*1330*/  SHF.L.U32 R55, R21, 0x10, RZ ;  /* 0x0000001015377819 */ /* 0x000fe200000006ff */
[----:B--2---:R-:W-:Y:S01]  /*1340*/  FMUL.FTZ R18, R53, R56 ;  /* 0x0000003835127220 */ /* 0x004fe20000410000 */
[----:B------:R-:W-:Y:S01]  /*1350*/  PRMT R53, R21, 0x7632, R53 ;  /* 0x0000763215357816 */ /* 0x000fe20000000035 */
[----:B0-----:R-:W-:-:S03]  /*1360*/  FADD.FTZ R46, R51, 1 ;  /* 0x3f800000332e7421 */ /* 0x001fc60000010000 */
[----:B------:R-:W-:Y:S01]  /*1370*/  SHF.L.U32 R53, R53, 0x10, RZ ;  /* 0x0000001035357819 */ /* 0x000fe200000006ff */
[----:B------:R-:W-:Y:S01]  /*1380*/  FMUL.FTZ R54, R54, R57 ;  /* 0x0000003936367220 */ /* 0x000fe20000410000 */
[----:B------:R-:W-:Y:S01]  /*1390*/  FMUL.FTZ R49, R0, R18 ;  /* 0x0000001200317220 */ /* 0x000fe20000410000 */
[----:B-1----:R-:W-:Y:S01]  /*13a0*/  FADD.FTZ R58, R58, 1 ;  /* 0x3f8000003a3a7421 */ /* 0x002fe20000010000 */
[----:B------:R-:W-:Y:S01]  /*13b0*/  FMUL.FTZ R16, R55, R50 ;  /* 0x0000003237107220 */ /* 0x000fe20000410000 */
[----:B------:R-:W0:Y:S01]  /*13c0*/  MUFU.RCP R46, R46 ;  /* 0x0000002e002e7308 */ /* 0x000e220000001000 */
[----:B------:R-:W-:Y:S01]  /*13d0*/  FMUL.FTZ R50, R53, R47 ;  /* 0x0000002f35327220 */ /* 0x000fe20000410000 */
[----:B------:R-:W-:Y:S01]  /*13e0*/  FFMA.FTZ R49, R61, R49, RZ ;  /* 0x000000313d317223 */ /* 0x000fe200000100ff */
[----:B------:R-:W-:Y:S01]  /*13f0*/  FMUL.FTZ R51, R15, R54 ;  /* 0x000000360f337220 */ /* 0x000fe20000410000 */
[----:B------:R-:W-:-:S04]  /*1400*/  FFMA.FTZ R53, R0, R18, RZ ;  /* 0x0000001200357223 */ /* 0x000fc800000100ff */
[----:B------:R-:W1:Y:S01]  /*1410*/  MUFU.RCP R47, R58 ;  /* 0x0000003a002f7308 */ /* 0x000e620000001000 */
[----:B------:R-:W-:Y:S01]  /*1420*/  FFMA.FTZ R49, R52, R51, R49 ;  /* 0x0000003334317223 */ /* 0x000fe20000010031 */
[----:B------:R-:W-:Y:S01]  /*1430*/  FMUL.FTZ R51, R3, R16 ;  /* 0x0000001003337220 */ /* 0x000fe20000410000 */
[----:B------:R-:W-:-:S03]  /*1440*/  FFMA.FTZ R53, R15, R54, R53 ;  /* 0x000000360f357223 */ /* 0x000fc60000010035 */
[----:B------:R-:W-:Y:S01]  /*1450*/  FFMA.FTZ R49, R60, R51, R49 ;  /* 0x000000333c317223 */ /* 0x000fe20000010031 */
[----:B-----5:R-:W-:Y:S01]  /*1460*/  FADD.FTZ R60, R50, R13 ;  /* 0x0000000d323c7221 */ /* 0x020fe20000010000 */
[----:B------:R-:W-:Y:S01]  /*1470*/  FFMA.FTZ R13, R3, R16, R53 ;  /* 0x00000010030d7223 */ /* 0x000fe20000010035 */
[----:B------:R-:W-:Y:S01]  /*1480*/  FMUL.FTZ R53, R48, R50 ;  /* 0x0000003230357220 */ /* 0x000fe20000410000 */
[----:B------:R-:W-:Y:S01]  /*1490*/  FFMA.FTZ R52, R52, R54, R10 ;  /* 0x0000003634347223 */ /* 0x000fe2000001000a */
[----:B------:R-:W-:Y:S01]  /*14a0*/  FADD.FTZ R61, R54, R11 ;  /* 0x0000000b363d7221 */ /* 0x000fe20000010000 */
[-C--:B------:R-:W-:Y:S01]  /*14b0*/  FFMA.FTZ R12, R7, R50.reuse, R12 ;  /* 0x00000032070c7223 */ /* 0x080fe2000001000c */
[----:B------:R-:W-:Y:S01]  /*14c0*/  FADD.FTZ R10, -R42, 1 ;  /* 0x3f8000002a0a7421 */ /* 0x000fe20000010100 */
[----:B----4-:R-:W-:Y:S01]  /*14d0*/  FADD.FTZ R11, -R43, 1 ;  /* 0x3f8000002b0b7421 */ /* 0x010fe20000010100 */
[----:B------:R-:W-:Y:S01]  /*14e0*/  FFMA.FTZ R50, R48, R50, R13 ;  /* 0x0000003230327223 */ /* 0x000fe2000001000d */
[--C-:B------:R-:W-:Y:S01]  /*14f0*/  FFMA.FTZ R53, R7, R53, R49.reuse ;  /* 0x0000003507357223 */ /* 0x100fe20000010031 */
[----:B0-----:R-:W-:Y:S01]  /*1500*/  FADD.FTZ R13, -R46, 1 ;  /* 0x3f8000002e0d7421 */ /* 0x001fe20000010100 */
[----:B-1----:R-:W-:Y:S01]  /*1510*/  FADD.FTZ R7, -R47, 1 ;  /* 0x3f8000002f077421 */ /* 0x002fe20000010100 */
[----:B------:R-:W-:Y:S01]  /*1520*/  FFMA.FTZ R10, R38, R10, 1 ;  /* 0x3f800000260a7423 */ /* 0x000fe2000001000a */
[----:B------:R-:W-:Y:S01]  /*1530*/  FFMA.FTZ R11, R6, R11, 1 ;  /* 0x3f800000060b7423 */ /* 0x000fe2000001000b */
[----:B------:R-:W-:Y:S01]  /*1540*/  PRMT R49, R23, 0x7632, R49 ;  /* 0x0000763217317816 */ /* 0x000fe20000000031 */
[----:B------:R-:W-:Y:S01]  /*1550*/  FFMA.FTZ R13, R39, R13, 1 ;  /* 0x3f800000270d7423 */ /* 0x000fe2000001000d */
[----:B------:R-:W-:Y:S01]  /*1560*/  FFMA.FTZ R7, R40, R7, 1 ;  /* 0x3f80000028077423 */ /* 0x000fe20000010007 */
[----:B------:R-:W-:Y:S01]  /*1570*/  SHF.L.U32 R6, R22, 0x10, RZ ;  /* 0x0000001016067819 */ /* 0x000fe200000006ff */
[----:B------:R-:W-:Y:S01]  /*1580*/  FMUL.FTZ R42, R42, R10 ;  /* 0x0000000a2a2a7220 */ /* 0x000fe20000410000 */
[----:B------:R-:W-:Y:S01]  /*1590*/  FMUL.FTZ R10, R43, R11 ;  /* 0x0000000b2b0a7220 */ /* 0x000fe20000410000 */
[----:B------:R-:W-:Y:S01]  /*15a0*/  SHF.L.U32 R49, R49, 0x10, RZ ;  /* 0x0000001031317819 */ /* 0x000fe200000006ff */
[----:B------:R-:W-:Y:S01]  /*15b0*/  FMUL.FTZ R11, R46, R13 ;  /* 0x0000000d2e0b7220 */ /* 0x000fe20000410000 */
[----:B------:R-:W-:Y:S01]  /*15c0*/  SHF.L.U32 R13, R23, 0x10, RZ ;  /* 0x00000010170d7819 */ /* 0x000fe200000006ff */
[----:B------:R-:W-:Y:S01]  /*15d0*/  FMUL.FTZ R7, R47, R7 ;  /* 0x000000072f077220 */ /* 0x000fe20000410000 */
[----:B------:R0:W-:Y:S01]  /*15e0*/  STL [R1+0xec], R19 ;  /* 0x0000ec1301007387 */ /* 0x0001e20000100800 */
[----:B------:R-:W-:Y:S01]  /*15f0*/  PRMT R47, R24, 0x7632, R47 ;  /* 0x00007632182f7816 */ /* 0x000fe2000000002f */
[C---:B------:R-:W-:Y:S01]  /*1600*/  FADD.FTZ R6, -R14.reuse, R6 ;  /* 0x000000060e067221 */ /* 0x040fe20000010100 */
[C---:B------:R-:W-:Y:S01]  /*1610*/  FADD.FTZ R49, -R14.reuse, R49 ;  /* 0x000000310e317221 */ /* 0x040fe20000010100 */
[----:B------:R-:W-:Y:S01]  /*1620*/  STL [R1+0x9c], R26 ;  /* 0x00009c1a01007387 */ /* 0x000fe20000100800 */
[----:B------:R-:W-:Y:S01]  /*1630*/  FADD.FTZ R13, -R14, R13 ;  /* 0x0000000d0e0d7221 */ /* 0x000fe20000010100 */
[----:B------:R-:W-:-:S02]  /*1640*/  SHF.L.U32 R38, R25, 0x10, RZ ;  /* 0x0000001019267819 */ /* 0x000fc400000006ff */
[----:B------:R-:W-:Y:S01]  /*1650*/  STL [R1+0x98], R17 ;  /* 0x0000981101007387 */ /* 0x000fe20000100800 */
[----:B------:R-:W-:-:S03]  /*1660*/  SHF.L.U32 R47, R47, 0x10, RZ ;  /* 0x000000102f2f7819 */ /* 0x000fc600000006ff */
[----:B------:R-:W-:Y:S01]  /*1670*/  STL [R1+0xf0], R20 ;  /* 0x0000f01401007387 */ /* 0x000fe20000100800 */
[----:B------:R-:W-:Y:S01]  /*1680*/  SHF.L.U32 R39, R24, 0x10, RZ ;  /* 0x0000001018277819 */ /* 0x000fe200000006ff */
[----:B------:R-:W-:Y:S02]  /*1690*/  FMUL.FTZ R49, R2, R49 ;  /* 0x0000003102317220 */ /* 0x000fe40000410000 */
[----:B------:R1:W-:Y:S01]  /*16a0*/  STL [R1+0x2c], R18 ;  /* 0x00002c1201007387 */ /* 0x0003e20000100800 */
[----:B0-----:R-:W-:-:S03]  /*16b0*/  FMUL.FTZ R19, R38, R10 ;  /* 0x0000000a26137220 */ /* 0x001fc60000410000 */
[----:B------:R-:W-:Y:S01]  /*16c0*/  STL [R1+0xf4], R21 ;  /* 0x0000f41501007387 */ /* 0x000fe20000100800 */
[----:B------:R-:W-:-:S03]  /*16d0*/  FMUL.FTZ R47, R47, R11 ;  /* 0x0000000b2f2f7220 */ /* 0x000fc60000410000 */
[----:B------:R0:W-:Y:S01]  /*16e0*/  STL [R1+0x30], R16 ;  /* 0x0000301001007387 */ /* 0x0001e20000100800 */
[----:B-1----:R-:W-:Y:S01]  /*16f0*/  FMUL.FTZ R18, R2, R6 ;  /* 0x0000000602127220 */ /* 0x002fe20000410000 */
[----:B------:R-:W-:Y:S02]  /*1700*/  IADD3.X R38, RZ, R45, RZ, P0, !PT ;  /* 0x0000002dff267210 */ /* 0x000fe400007fe4ff */
[----:B------:R-:W-:Y:S01]  /*1710*/  STL [R1+0xf8], R22 ;  /* 0x0000f81601007387 */ /* 0x000fe20000100800 */
[----:B------:R-:W-:Y:S01]  /*1720*/  FFMA.FTZ R11, R48, R49, R8 ;  /* 0x00000031300b7223 */ /* 0x000fe20000010008 */
[----:B------:R-:W-:Y:S02]  /*1730*/  FMUL.FTZ R20, R39, R42 ;  /* 0x0000002a27147220 */ /* 0x000fe40000410000 */
[----:B------:R-:W-:Y:S01]  /*1740*/  STL [R1+0x64], R18 ;  /* 0x0000641201007387 */ /* 0x000fe20000100800 */
[----:B0-----:R-:W-:-:S03]  /*1750*/  FMUL.FTZ R16, R2, R13 ;  /* 0x0000000d02107220 */ /* 0x001fc60000410000 */
[----:B------:R-:W-:Y:S01]  /*1760*/  STL [R1+0xfc], R24 ;  /* 0x0000fc1801007387 */ /* 0x000fe20000100800 */
[----:B------:R-:W-:Y:S01]  /*1770*/  FMUL.FTZ R39, R11, -1.4426950216293334961 ;  /* 0xbfb8aa3b0b277820 */ /* 0x000fe20000410000 */
[----:B------:R-:W-:Y:S02]  /*1780*/  FFMA.FTZ R13, R3, R16, R59 ;  /* 0x00000010030d7223 */ /* 0x000fe4000001003b */
[----:B------:R-:W-:Y:S04]  /*1790*/  STL [R1+0x100], R23 ;  /* 0x0001001701007387 */ /* 0x000fe80000100800 */
[----:B------:R0:W-:Y:S01]  /*17a0*/  STL [R1+0x68], R16 ;  /* 0x0000681001007387 */ /* 0x0001e20000100800 */
[----:B------:R-:W-:-:S03]  /*17b0*/  IADD3.X R37, R26, UR11, RZ, P3, !PT ;  /* 0x0000000b1a257c10 */ /* 0x000fc60009ffe4ff */
[----:B------:R-:W-:Y:S01]  /*17c0*/  STL [R1+0x40], R20 ;  /* 0x0000401401007387 */ /* 0x000fe20000100800 */
[----:B0-----:R-:W-:Y:S01]  /*17d0*/  SHF.L.U64.HI R16, R5, 0x1, R38 ;  /* 0x0000000105107819 */ /* 0x001fe20000010226 */
[----:B------:R-:W-:Y:S01]  /*17e0*/  FMUL.FTZ R51, R13, -1.4426950216293334961 ;  /* 0xbfb8aa3b0d337820 */ /* 0x000fe20000410000 */
[----:B------:R-:W-:Y:S01]  /*17f0*/  IADD3 R38, P0, R17, UR18, RZ ;  /* 0x0000001211267c10 */ /* 0x000fe2000ff1e0ff */
[----:B------:R-:W-:Y:S01]  /*1800*/  STL [R1+0x44], R19 ;  /* 0x0000441301007387 */ /* 0x000fe20000100800 */
[----:B------:R-:W-:Y:S02]  /*1810*/  SHF.L.U32 R17, R5, 0x1, RZ ;  /* 0x0000000105117819 */ /* 0x000fe400000006ff */
[----:B------:R0:W1:Y:S01]  /*1820*/  MUFU.EX2 R5, R39 ;  /* 0x0000002700057308 */ /* 0x0000620000000800 */
[----:B------:R2:W-:Y:S04]  /*1830*/  STL [R1+0x104], R25 ;  /* 0x0001041901007387 */ /* 0x0005e80000100800 */
[----:B------:R-:W-:Y:S01]  /*1840*/  STL [R1+0x94], R16 ;  /* 0x0000941001007387 */ /* 0x000fe20000100800 */
[----:B0-----:R-:W-:Y:S01]  /*1850*/  IADD3.X R39, R26, UR19, RZ, P0, !PT ;  /* 0x000000131a277c10 */ /* 0x001fe200087fe4ff */
[----:B------:R-:W-:-:S02]  /*1860*/  FMUL.FTZ R54, R0, R20 ;  /* 0x0000001400367220 */ /* 0x000fc40000410000 */
[----:B------:R-:W4:Y:S01]  /*1870*/  LDL.LU R26, [R1+0x134] ;  /* 0x00013400011a7983 */ /* 0x000f220000300800 */
[----:B------:R-:W0:Y:S01]  /*1880*/  MUFU.EX2 R51, R51 ;  /* 0x0000003300337308 */ /* 0x000e220000000800 */
[----:B------:R-:W-:Y:S01]  /*1890*/  FFMA.FTZ R53, R27, R54, R53 ;  /* 0x000000361b357223 */ /* 0x000fe20000010035 */
[-C--:B------:R-:W-:Y:S01]  /*18a0*/  FMUL.FTZ R54, R15, R47.reuse ;  /* 0x0000002f0f367220 */ /* 0x080fe20000410000 */
[----:B------:R-:W-:Y:S01]  /*18b0*/  PRMT R42, R25, 0x7632, R42 ;  /* 0x00007632192a7816 */ /* 0x000fe2000000002a */
[C---:B------:R-:W-:Y:S01]  /*18c0*/  FFMA.FTZ R55, R0.reuse, R20, R50 ;  /* 0x0000001400377223 */ /* 0x040fe20000010032 */
[----:B-1----:R-:W-:Y:S01]  /*18d0*/  FADD.FTZ R5, R5, 1 ;  /* 0x3f80000005057421 */ /* 0x002fe20000010000 */
[C---:B------:R-:W-:Y:S01]  /*18e0*/  FFMA.FTZ R53, R41.reuse, R54, R53 ;  /* 0x0000003629357223 */ /* 0x040fe20000010035 */
[----:B------:R-:W-:Y:S01]  /*18f0*/  FFMA.FTZ R46, R0, R18, R29 ;  /* 0x00000012002e7223 */ /* 0x000fe2000001001d */
[----:B------:R-:W-:Y:S01]  /*1900*/  PRMT R6, R22, 0x7632, R6 ;  /* 0x0000763216067816 */ /* 0x000fe20000000006 */
[----:B------:R-:W-:Y:S01]  /*1910*/  FFMA.FTZ R52, R41, R47, R52 ;  /* 0x0000002f29347223 */ /* 0x000fe20000010034 */
[----:B------:R-:W-:Y:S01]  /*1920*/  FADD.FTZ R61, R61, R47 ;  /* 0x0000002f3d3d7221 */ /* 0x000fe20000010000 */
[----:B------:R-:W3:Y:S04]  /*1930*/  LDG.E.64.CONSTANT R36, desc[UR12][R36.64] ;  /* 0x0000000c24247981 */ /* 0x000ee8000c1e9b00 */
[----:B------:R-:W3:Y:S01]  /*1940*/  LDG.E.64.CONSTANT R38, desc[UR12][R38.64] ;  /* 0x0000000c26267981 */ /* 0x000ee2000c1e9b00 */
[----:B0-----:R-:W-:Y:S01]  /*1950*/  FADD.FTZ R54, R51, 1 ;  /* 0x3f80000033367421 */ /* 0x001fe20000010000 */
[----:B------:R-:W-:-:S04]  /*1960*/  FMUL.FTZ R51, R3, R19 ;  /* 0x0000001303337220 */ /* 0x000fc80000410000 */
[----:B------:R-:W-:Y:S01]  /*1970*/  FFMA.FTZ R51, R28, R51, R53 ;  /* 0x000000331c337223 */ /* 0x000fe20000010035 */
[----:B------:R-:W-:Y:S01]  /*1980*/  SHF.L.U32 R42, R42, 0x10, RZ ;  /* 0x000000102a2a7819 */ /* 0x000fe200000006ff */
[----:B------:R-:W-:Y:S01]  /*1990*/  STL [R1+0x90], R17 ;  /* 0x0000901101007387 */ /* 0x000fe20000100800 */
[----:B------:R-:W-:-:S03]  /*19a0*/  FFMA.FTZ R55, R15, R47, R55 ;  /* 0x0000002f0f377223 */ /* 0x000fc60000010037 */
[----:B--2---:R-:W2:Y:S01]  /*19b0*/  LDL R25, [R1+0x68] ;  /* 0x0000680001197983 */ /* 0x004ea20000100800 */
[----:B------:R-:W-:-:S03]  /*19c0*/  FMUL.FTZ R7, R42, R7 ;  /* 0x000000072a077220 */ /* 0x000fc60000410000 */
[----:B------:R-:W3:Y:S01]  /*19d0*/  LDL.LU R27, [R1+0x130] ;  /* 0x00013000011b7983 */ /* 0x000ee20000300800 */
[----:B------:R-:W-:-:S03]  /*19e0*/  FFMA.FTZ R12, R4, R7, R12 ;  /* 0x00000007040c7223 */ /* 0x000fc6000001000c */
[----:B------:R-:W2:Y:S01]  /*19f0*/  LDL.LU R28, [R1+0x12c] ;  /* 0x00012c00011c7983 */ /* 0x000ea20000300800 */
[----:B------:R-:W-:Y:S01]  /*1a00*/  FADD.FTZ R60, R60, R7 ;  /* 0x000000073c3c7221 */ /* 0x000fe20000010000 */
[----:B------:R-:W-:Y:S01]  /*1a10*/  FMUL.FTZ R40, R46, -1.4426950216293334961 ;  /* 0xbfb8aa3b2e287820 */ /* 0x000fe20000410000 */
[----:B------:R-:W-:Y:S02]  /*1a20*/  SHF.L.U32 R6, R6, 0x10, RZ ;  /* 0x0000001006067819 */ /* 0x000fe400000006ff */
[----:B----4-:R-:W-:-:S05]  /*1a30*/  SHF.L.U32 R53, R26, 0x10, RZ ;  /* 0x000000101a357819 */ /* 0x010fca00000006ff */
[----:B------:R-:W-:-:S04]  /*1a40*/  FADD.FTZ R53, -R14, R53 ;  /* 0x000000350e357221 */ /* 0x000fc80000010100 */
[----:B------:R-:W-:Y:S02]  /*1a50*/  FMUL.FTZ R24, R2, R53 ;  /* 0x0000003502187220 */ /* 0x000fe40000410000 */
[----:B------:R0:W-:Y:S01]  /*1a60*/  MUFU.RCP R53, R5 ;  /* 0x0000000500357308 */ /* 0x0001e20000001000 */
[----:B------:R1:W-:Y:S01]  /*1a70*/  STL [R1+0x108], R26 ;  /* 0x0001081a01007387 */ /* 0x0003e20000100800 */
[----:B0-----:R-:W-:Y:S01]  /*1a80*/  FFMA.FTZ R5, R3, R19, R55 ;  /* 0x0000001303057223 */ /* 0x001fe20000010037 */
[CC--:B------:R-:W-:Y:S02]  /*1a90*/  FMUL.FTZ R55, R48.reuse, R7.reuse ;  /* 0x0000000730377220 */ /* 0x0c0fe40000410000 */
[----:B------:R-:W-:Y:S01]  /*1aa0*/  STL [R1+0x5c], R24 ;  /* 0x00005c1801007387 */ /* 0x000fe20000100800 */
[----:B------:R-:W-:Y:S01]  /*1ab0*/  FFMA.FTZ R7, R48, R7, R5 ;  /* 0x0000000730077223 */ /* 0x000fe20000010005 */
[----:B------:R-:W-:Y:S02]  /*1ac0*/  FFMA.FTZ R5, R0, R24, R29 ;  /* 0x0000001800057223 */ /* 0x000fe4000001001d */
[----:B------:R-:W4:Y:S01]  /*1ad0*/  LDL.LU R29, [R1+0x128] ;  /* 0x00012800011d7983 */ /* 0x000f220000300800 */
[----:B------:R-:W-:Y:S01]  /*1ae0*/  FADD.FTZ R6, -R14, R6 ;  /* 0x000000060e067221 */ /* 0x000fe20000010100 */
[----:B------:R-:W0:Y:S03]  /*1af0*/  MUFU.EX2 R40, R40 ;  /* 0x0000002800287308 */ /* 0x000e260000000800 */
[----:B------:R-:W-:-:S04]  /*1b00*/  FMUL.FTZ R6, R2, R6 ;  /* 0x0000000602067220 */ /* 0x000fc80000410000 */
[----:B------:R-:W-:-:S04]  /*1b10*/  FFMA.FTZ R43, R15, R6, R9 ;  /* 0x000000060f2b7223 */ /* 0x000fc80000010009 */
[----:B------:R-:W-:Y:S01]  /*1b20*/  FMUL.FTZ R10, R43, -1.4426950216293334961 ;  /* 0xbfb8aa3b2b0a7820 */ /* 0x000fe20000410000 */
[----:B0-----:R-:W-:-:S05]  /*1b30*/  FADD.FTZ R42, R40, 1 ;  /* 0x3f800000282a7421 */ /* 0x001fca0000010000 */
[----:B------:R-:W0:Y:S08]  /*1b40*/  MUFU.EX2 R10, R10 ;  /* 0x0000000a000a7308 */ /* 0x000e300000000800 */
[----:B------:R-:W1:Y:S08]  /*1b50*/  MUFU.RCP R42, R42 ;  /* 0x0000002a002a7308 */ /* 0x000e700000001000 */
[----:B------:R3:W2:Y:S01]  /*1b60*/  MUFU.RCP R50, R54 ;  /* 0x0000003600327308 */ /* 0x0006a20000001000 */
[----:B0-----:R-:W-:Y:S01]  /*1b70*/  FADD.FTZ R47, R10, 1 ;  /* 0x3f8000000a2f7421 */ /* 0x001fe20000010000 */
[----:B------:R-:W-:Y:S01]  /*1b80*/  FFMA.FTZ R51, R4, R55, R51 ;  /* 0x0000003704337223 */ /* 0x000fe20000010033 */
[----:B------:R-:W-:-:S05]  /*1b90*/  FADD.FTZ R56, -R53, 1 ;  /* 0x3f80000035387421 */ /* 0x000fca0000010100 */
[----:B------:R-:W0:Y:S01]  /*1ba0*/  MUFU.RCP R47, R47 ;  /* 0x0000002f002f7308 */ /* 0x000e220000001000 */
[----:B-1----:R-:W-:Y:S01]  /*1bb0*/  FADD.FTZ R55, -R42, 1 ;  /* 0x3f8000002a377421 */ /* 0x002fe20000010100 */
[----:B---3--:R-:W-:Y:S01]  /*1bc0*/  SHF.L.U32 R54, R27, 0x10, RZ ;  /* 0x000000101b367819 */ /* 0x008fe200000006ff */
[----:B------:R-:W-:Y:S02]  /*1bd0*/  FFMA.FTZ R56, R11, R56, 1 ;  /* 0x3f8000000b387423 */ /* 0x000fe40000010038 */
[----:B------:R-:W-:Y:S01]  /*1be0*/  FFMA.FTZ R46, R46, R55, 1 ;  /* 0x3f8000002e2e7423 */ /* 0x000fe20000010037 */
[----:B--2---:R-:W-:Y:S01]  /*1bf0*/  SHF.L.U32 R11, R28, 0x10, RZ ;  /* 0x000000101c0b7819 */ /* 0x004fe200000006ff */
[----:B------:R-:W-:Y:S02]  /*1c00*/  FADD.FTZ R57, -R50, 1 ;  /* 0x3f80000032397421 */ /* 0x000fe40000010100 */
[----:B------:R-:W-:Y:S01]  /*1c10*/  FMUL.FTZ R46, R42, R46 ;  /* 0x0000002e2a2e7220 */ /* 0x000fe20000410000 */
[----:B------:R-:W-:Y:S01]  /*1c20*/  FADD.FTZ R54, -R14, R54 ;  /* 0x000000360e367221 */ /* 0x000fe20000010100 */
[----:B------:R-:W-:Y:S01]  /*1c30*/  PRMT R10, R26, 0x7632, R10 ;  /* 0x000076321a0a7816 */ /* 0x000fe2000000000a */
[----:B------:R-:W-:Y:S01]  /*1c40*/  FFMA.FTZ R57, R13, R57, 1 ;  /* 0x3f8000000d397423 */ /* 0x000fe20000010039 */
[----:B------:R-:W-:Y:S01]  /*1c50*/  FMUL.FTZ R26, R11, R46 ;  /* 0x0000002e0b1a7220 */ /* 0x000fe20000410000 */
[----:B------:R-:W-:-:S02]  /*1c60*/  FMUL.FTZ R21, R2, R54 ;  /* 0x0000003602157220 */ /* 0x000fc40000410000 */
[----:B------:R-:W-:Y:S01]  /*1c70*/  FMUL.FTZ R57, R50, R57 ;  /* 0x0000003932397220 */ /* 0x000fe20000410000 */
[----:B0-----:R-:W-:Y:S02]  /*1c80*/  FADD.FTZ R58, -R47, 1 ;  /* 0x3f8000002f3a7421 */ /* 0x001fe40000010100 */
[----:B------:R-:W-:Y:S04]  /*1c90*/  STL [R1+0x58], R21 ;  /* 0x0000581501007387 */ /* 0x000fe80000100800 */
[----:B------:R-:W-:Y:S01]  /*1ca0*/  STL [R1+0x10c], R28 ;  /* 0x00010c1c01007387 */ /* 0x000fe20000100800 */
[----:B------:R-:W-:-:S03]  /*1cb0*/  FFMA.FTZ R58, R43, R58, 1 ;  /* 0x3f8000002b3a7423 */ /* 0x000fc6000001003a */
[----:B------:R-:W-:Y:S01]  /*1cc0*/  STL [R1+0x34], R26 ;  /* 0x0000341a01007387 */ /* 0x000fe20000100800 */
[----:B------:R-:W-:-:S03]  /*1cd0*/  PRMT R46, R28, 0x7632, R46 ;  /* 0x000076321c2e7816 */ /* 0x000fc6000000002e */
[----:B------:R-:W-:Y:S01]  /*1ce0*/  STL [R1+0x110], R27 ;  /* 0x0001101b01007387 */ /* 0x000fe20000100800 */
[----:B------:R-:W-:-:S04]  /*1cf0*/  IADD3 R40, P0, R17, UR10, RZ ;  /* 0x0000000a11287c10 */ /* 0x000fc8000ff1e0ff */
[----:B------:R-:W-:Y:S01]  /*1d00*/  IADD3.X R41, R16, UR11, RZ, P0, !PT ;  /* 0x0000000b10297c10 */ /* 0x000fe200087fe4ff */
[----:B------:R-:W-:-:S05]  /*1d10*/  FMUL.FTZ R4, R5, -1.4426950216293334961 ;  /* 0xbfb8aa3b05047820 */ /* 0x000fca0000410000 */
[----:B------:R-:W2:Y:S01]  /*1d20*/  LDG.E.64.CONSTANT R40, desc[UR12][R40.64] ;  /* 0x0000000c28287981 */ /* 0x000ea2000c1e9b00 */
[----:B------:R-:W0:Y:S01]  /*1d30*/  MUFU.EX2 R4, R4 ;  /* 0x0000000400047308 */ /* 0x000e220000000800 */
[----:B------:R-:W-:Y:S01]  /*1d40*/  FFMA.FTZ R54, R3, R21, R59 ;  /* 0x0000001503367223 */ /* 0x000fe2000001003b */
[----:B------:R-:W-:-:S03]  /*1d50*/  SHF.L.U32 R10, R10, 0x10, RZ ;  /* 0x000000100a0a7819 */ /* 0x000fc600000006ff */
[----:B------:R-:W-:Y:S02]  /*1d60*/  FMUL.FTZ R55, R54, -1.4426950216293334961 ;  /* 0xbfb8aa3b36377820 */ /* 0x000fe40000410000 */
[----:B------:R-:W-:Y:S01]  /*1d70*/  FADD.FTZ R10, -R14, R10 ;  /* 0x0000000a0e0a7221 */ /* 0x000fe20000010100 */
[----:B------:R-:W-:-:S03]  /*1d80*/  FMUL.FTZ R58, R47, R58 ;  /* 0x0000003a2f3a7220 */ /* 0x000fc60000410000 */
[----:B------:R-:W1:Y:S01]  /*1d90*/  MUFU.EX2 R55, R55 ;  /* 0x0000003700377308 */ /* 0x000e620000000800 */
[----:B----4-:R-:W-:Y:S01]  /*1da0*/  SHF.L.U32 R11, R29, 0x10, RZ ;  /* 0x000000101d0b7819 */ /* 0x010fe200000006ff */
[----:B------:R3:W-:Y:S04]  /*1db0*/  STL [R1+0x114], R29 ;  /* 0x0001141d01007387 */ /* 0x0007e80000100800 */
[----:B------:R-:W-:Y:S01]  /*1dc0*/  FMUL.FTZ R23, R11, R57 ;  /* 0x000000390b177220 */ /* 0x000fe20000410000 */
[----:B------:R-:W-:-:S04]  /*1dd0*/  PRMT R43, R29, 0x7632, R43 ;  /* 0x000076321d2b7816 */ /* 0x000fc8000000002b */
[----:B------:R-:W-:Y:S04]  /*1de0*/  STL [R1+0x28], R23 ;  /* 0x0000281701007387 */ /* 0x000fe80000100800 */
[----:B---3--:R-:W3:Y:S04]  /*1df0*/  LDL.LU R29, [R1+0x60] ;  /* 0x00006000011d7983 */ /* 0x008ee80000300800 */
[----:B------:R-:W4:Y:S01]  /*1e00*/  LDL.LU R28, [R1+0x6c] ;  /* 0x00006c00011c7983 */ /* 0x000f220000300800 */
[----:B0-----:R-:W-:Y:S01]  /*1e10*/  FADD.FTZ R47, R4, 1 ;  /* 0x3f800000042f7421 */ /* 0x001fe20000010000 */
[----:B------:R-:W-:Y:S01]  /*1e20*/  FMUL.FTZ R10, R2, R10 ;  /* 0x0000000a020a7220 */ /* 0x000fe20000410000 */
[----:B------:R-:W-:-:S03]  /*1e30*/  PRMT R4, R27, 0x7632, R4 ;  /* 0x000076321b047816 */ /* 0x000fc60000000004 */
[----:B------:R-:W-:Y:S01]  /*1e40*/  FFMA.FTZ R13, R15, R10, R9 ;  /* 0x0000000a0f0d7223 */ /* 0x000fe20000010009 */
[----:B------:R-:W-:Y:S02]  /*1e50*/  SHF.L.U32 R4, R4, 0x10, RZ ;  /* 0x0000001004047819 */ /* 0x000fe400000006ff */
[----:B------:R-:W-:Y:S01]  /*1e60*/  SHF.L.U32 R46, R46, 0x10, RZ ;  /* 0x000000102e2e7819 */ /* 0x000fe200000006ff */
[----:B------:R-:W-:Y:S01]  /*1e70*/  FMUL.FTZ R42, R13, -1.4426950216293334961 ;  /* 0xbfb8aa3b0d2a7820 */ /* 0x000fe20000410000 */
[----:B------:R-:W-:Y:S01]  /*1e80*/  SHF.L.U32 R43, R43, 0x10, RZ ;  /* 0x000000102b2b7819 */ /* 0x000fe200000006ff */
[----:B------:R-:W-:Y:S01]  /*1e90*/  FADD.FTZ R4, -R14, R4 ;  /* 0x000000040e047221 */ /* 0x000fe20000010100 */
[----:B------:R-:W-:Y:S01]  /*1ea0*/  FMUL.FTZ R50, R53, R56 ;  /* 0x0000003835327220 */ /* 0x000fe20000410000 */
[----:B-1----:R-:W-:Y:S01]  /*1eb0*/  FADD.FTZ R55, R55, 1 ;  /* 0x3f80000037377421 */ /* 0x002fe20000010000 */
[----:B------:R-:W-:Y:S01]  /*1ec0*/  FMUL.FTZ R58, R46, R58 ;  /* 0x0000003a2e3a7220 */ /* 0x000fe20000410000 */
[----:B------:R-:W-:Y:S01]  /*1ed0*/  FMUL.FTZ R11, R0, R26 ;  /* 0x0000001a000b7220 */ /* 0x000fe20000410000 */
[----:B------:R-:W-:Y:S01]  /*1ee0*/  FMUL.FTZ R4, R2, R4 ;  /* 0x0000000402047220 */ /* 0x000fe20000410000 */
[----:B------:R-:W0:Y:S01]  /*1ef0*/  MUFU.EX2 R42, R42 ;  /* 0x0000002a002a7308 */ /* 0x000e220000000800 */
[----:B------:R-:W-:Y:S01]  /*1f00*/  FMUL.FTZ R50, R43, R50 ;  /* 0x000000322b327220 */ /* 0x000fe20000410000 */
[----:B------:R-:W-:Y:S01]  /*1f10*/  FFMA.FTZ R11, R18, R11, R51 ;  /* 0x0000000b120b7223 */ /* 0x000fe20000010033 */
[-C--:B------:R-:W-:Y:S01]  /*1f20*/  FMUL.FTZ R43, R15, R58.reuse ;  /* 0x0000003a0f2b7220 */ /* 0x080fe20000410000 */
[----:B------:R-:W-:-:S04]  /*1f30*/  FFMA.FTZ R52, R6, R58, R52 ;  /* 0x0000003a06347223 */ /* 0x000fc80000010034 */
[----:B------:R1:W-:Y:S01]  /*1f40*/  MUFU.RCP R56, R55 ;  /* 0x0000003700387308 */ /* 0x0003e20000001000 */
[----:B------:R-:W-:Y:S01]  /*1f50*/  FFMA.FTZ R11, R6, R43, R11 ;  /* 0x0000002b060b7223 */ /* 0x000fe2000001000b */
[----:B-1----:R-:W-:-:S06]  /*1f60*/  FFMA.FTZ R55, R48, R4, R8 ;  /* 0x0000000430377223 */ /* 0x002fcc0000010008 */
[----:B------:R-:W1:Y:S01]  /*1f70*/  MUFU.RCP R47, R47 ;  /* 0x0000002f002f7308 */ /* 0x000e620000001000 */
[----:B------:R-:W-:Y:S01]  /*1f80*/  FMUL.FTZ R6, R55, -1.4426950216293334961 ;  /* 0xbfb8aa3b37067820 */ /* 0x000fe20000410000 */
[----:B0-----:R-:W-:Y:S01]  /*1f90*/  FADD.FTZ R42, R42, 1 ;  /* 0x3f8000002a2a7421 */ /* 0x001fe20000010000 */
[----:B------:R-:W-:-:S05]  /*1fa0*/  FFMA.FTZ R43, R0, R26, R7 ;  /* 0x0000001a002b7223 */ /* 0x000fca0000010007 */
[----:B------:R-:W0:Y:S01]  /*1fb0*/  MUFU.EX2 R6, R6 ;  /* 0x0000000600067308 */ /* 0x000e220000000800 */
[----:B------:R-:W-:Y:S01]  /*1fc0*/  FMUL.FTZ R7, R3, R23 ;  /* 0x0000001703077220 */ /* 0x000fe20000410000 */
[----:B------:R-:W-:-:S03]  /*1fd0*/  FFMA.FTZ R12, R49, R50, R12 ;  /* 0x00000032310c7223 */ /* 0x000fc6000001000c */
[----:B------:R-:W-:-:S03]  /*1fe0*/  FFMA.FTZ R11, R25, R7, R11 ;  /* 0x00000007190b7223 */ /* 0x000fc6000001000b */
[----:B------:R0:W-:Y:S01]  /*1ff0*/  MUFU.RCP R53, R42 ;  /* 0x0000002a00357308 */ /* 0x0001e20000001000 */
[----:B-1----:R-:W-:Y:S01]  /*2000*/  FADD.FTZ R7, -R47, 1 ;  /* 0x3f8000002f077421 */ /* 0x002fe20000010100 */
[----:B------:R-:W-:Y:S01]  /*2010*/  FFMA.FTZ R43, R15, R58, R43 ;  /* 0x0000003a0f2b7223 */ /* 0x000fe2000001002b */
[----:B0-----:R-:W-:-:S04]  /*2020*/  FMUL.FTZ R42, R48, R50 ;  /* 0x00000032302a7220 */ /* 0x001fc80000410000 */
[----:B------:R-:W-:Y:S01]  /*2030*/  FFMA.FTZ R49, R49, R42, R11 ;  /* 0x0000002a31317223 */ /* 0x000fe2000001000b */
[----:B------:R-:W-:Y:S01]  /*2040*/  FFMA.FTZ R42, R5, R7, 1 ;  /* 0x3f800000052a7423 */ /* 0x000fe20000010007 */
[----:B------:R-:W-:Y:S01]  /*2050*/  FADD.FTZ R6, R6, 1 ;  /* 0x3f80000006067421 */ /* 0x000fe20000010000 */
[----:B------:R-:W-:Y:S02]  /*2060*/  FFMA.FTZ R43, R3, R23, R43 ;  /* 0x00000017032b7223 */ /* 0x000fe4000001002b */
[----:B------:R-:W-:Y:S01]  /*2070*/  FMUL.FTZ R47, R47, R42 ;  /* 0x0000002a2f2f7220 */ /* 0x000fe20000410000 */
[----:B------:R-:W-:Y:S01]  /*2080*/  IADD3 R42, P0, R17, UR18, RZ ;  /* 0x00000012112a7c10 */ /* 0x000fe2000ff1e0ff */
[----:B------:R-:W-:Y:S01]  /*2090*/  FADD.FTZ R60, R60, R50 ;  /* 0x000000323c3c7221 */ /* 0x000fe20000010000 */
[----:B------:R-:W0:Y:S01]  /*20a0*/  MUFU.RCP R51, R6 ;  /* 0x0000000600337308 */ /* 0x000e220000001000 */
[----:B------:R-:W-:Y:S01]  /*20b0*/  FFMA.FTZ R50, R48, R50, R43 ;  /* 0x0000003230327223 */ /* 0x000fe2000001002b */
[----:B------:R-:W-:-:S06]  /*20c0*/  IADD3.X R43, R16, UR19, RZ, P0, !PT ;  /* 0x00000013102b7c10 */ /* 0x000fcc00087fe4ff */
[----:B------:R-:W2:Y:S01]  /*20d0*/  LDG.E.64.CONSTANT R42, desc[UR12][R42.64] ;  /* 0x0000000c2a2a7981 */ /* 0x000ea2000c1e9b00 */
[----:B------:R-:W-:-:S03]  /*20e0*/  IADD3.X R45, RZ, R45, RZ, P1, !PT ;  /* 0x0000002dff2d7210 */ /* 0x000fc60000ffe4ff */
[----:B------:R1:W-:Y:S04]  /*20f0*/  STL [R1+0x118], R26 ;  /* 0x0001181a01007387 */ /* 0x0003e80000100800 */
[----:B------:R-:W-:Y:S01]  /*2100*/  STL [R1+0x11c], R25 ;  /* 0x00011c1901007387 */ /* 0x000fe20000100800 */
[----:B0-----:R-:W-:-:S03]  /*2110*/  FADD.FTZ R59, -R51, 1 ;  /* 0x3f800000333b7421 */ /* 0x001fc60000010100 */
[----:B------:R0:W-:Y:S01]  /*2120*/  STL [R1+0x120], R23 ;  /* 0x0001201701007387 */ /* 0x0001e20000100800 */
[----:B------:R-:W-:Y:S01]  /*2130*/  FFMA.FTZ R55, R55, R59, 1 ;  /* 0x3f80000037377423 */ /* 0x000fe2000001003b */
[C---:B-1----:R-:W-:Y:S02]  /*2140*/  SHF.L.U32 R26, R44.reuse, 0x1, RZ ;  /* 0x000000012c1a7819 */ /* 0x042fe400000006ff */
[--C-:B0-----:R-:W-:Y:S02]  /*2150*/  SHF.L.U64.HI R23, R44, 0x1, R45.reuse ;  /* 0x000000012c177819 */ /* 0x101fe4000001022d */
[----:B------:R-:W-:Y:S01]  /*2160*/  PRMT R45, R33, 0x7632, R45 ;  /* 0x00007632212d7816 */ /* 0x000fe2000000002d */
[----:B------:R-:W-:Y:S01]  /*2170*/  FMUL.FTZ R51, R51, R55 ;  /* 0x0000003733337220 */ /* 0x000fe20000410000 */
[----:B------:R-:W-:Y:S02]  /*2180*/  IADD3 R44, P0, R26, UR10, RZ ;  /* 0x0000000a1a2c7c10 */ /* 0x000fe4000ff1e0ff */
[----:B------:R-:W-:-:S05]  /*2190*/  SHF.L.U32 R45, R45, 0x10, RZ ;  /* 0x000000102d2d7819 */ /* 0x000fca00000006ff */
[----:B------:R-:W-:Y:S01]  /*21a0*/  FMUL.FTZ R51, R45, R51 ;  /* 0x000000332d337220 */ /* 0x000fe20000410000 */
[----:B------:R-:W-:-:S06]  /*21b0*/  IADD3.X R45, R23, UR11, RZ, P0, !PT ;  /* 0x0000000b172d7c10 */ /* 0x000fcc00087fe4ff */
[----:B------:R-:W2:Y:S01]  /*21c0*/  LDG.E.64.CONSTANT R44, desc[UR12][R44.64] ;  /* 0x0000000c2c2c7981 */ /* 0x000ea2000c1e9b00 */
[----:B------:R-:W-:Y:S01]  /*21d0*/  FADD.FTZ R7, -R53, 1 ;  /* 0x3f80000035077421 */ /* 0x000fe20000010100 */
[----:B------:R-:W-:Y:S01]  /*21e0*/  FADD.FTZ R11, -R56, 1 ;  /* 0x3f800000380b7421 */ /* 0x000fe20000010100 */
[----:B------:R-:W-:Y:S02]  /*21f0*/  SHF.L.U32 R5, R30, 0x10, RZ ;  /* 0x000000101e057819 */ /* 0x000fe400000006ff */
[----:B------:R-:W-:Y:S01]  /*2200*/  FFMA.FTZ R13, R13, R7, 1 ;  /* 0x3f8000000d0d7423 */ /* 0x000fe20000010007 */
[C---:B------:R-:W-:Y:S01]  /*2210*/  SHF.L.U32 R7, R31.reuse, 0x10, RZ ;  /* 0x000000101f077819 */ /* 0x040fe200000006ff */
[----:B------:R-:W-:Y:S01]  /*2220*/  FFMA.FTZ R54, R54, R11, 1 ;  /* 0x3f80000036367423 */ /* 0x000fe2000001000b */
[--C-:B------:R-:W-:Y:S01]  /*2230*/  FADD.FTZ R11, -R14, R5.reuse ;  /* 0x000000050e0b7221 */ /* 0x100fe20000010100 */
[----:B------:R-:W-:Y:S02]  /*2240*/  PRMT R5, R30, 0x7632, R5 ;  /* 0x000076321e057816 */ /* 0x000fe40000000005 */
[----:B------:R-:W-:Y:S01]  /*2250*/  FADD.FTZ R7, -R14, R7 ;  /* 0x000000070e077221 */ /* 0x000fe20000010100 */
[----:B------:R-:W-:-:S02]  /*2260*/  PRMT R57, R31, 0x7632, R57 ;  /* 0x000076321f397816 */ /* 0x000fc40000000039 */
[----:B------:R-:W-:Y:S01]  /*2270*/  SHF.L.U32 R5, R5, 0x10, RZ ;  /* 0x0000001005057819 */ /* 0x000fe200000006ff */
[C---:B------:R-:W-:Y:S01]  /*2280*/  FMUL.FTZ R19, R2.reuse, R7 ;  /* 0x0000000702137220 */ /* 0x040fe20000410000 */
[----:B------:R-:W-:Y:S01]  /*2290*/  SHF.L.U32 R57, R57, 0x10, RZ ;  /* 0x0000001039397819 */ /* 0x000fe200000006ff */
[----:B------:R-:W-:Y:S02]  /*22a0*/  FMUL.FTZ R20, R2, R11 ;  /* 0x0000000b02147220 */ /* 0x000fe40000410000 */
[C---:B------:R-:W-:Y:S01]  /*22b0*/  FADD.FTZ R5, -R14.reuse, R5 ;  /* 0x000000050e057221 */ /* 0x040fe20000010100 */
[----:B------:R-:W-:Y:S01]  /*22c0*/  FADD.FTZ R61, R61, R58 ;  /* 0x0000003a3d3d7221 */ /* 0x000fe20000010000 */
[----:B------:R-:W-:Y:S02]  /*22d0*/  FADD.FTZ R57, -R14, R57 ;  /* 0x000000390e397221 */ /* 0x000fe40000010100 */
[C---:B------:R-:W-:Y:S02]  /*22e0*/  FMUL.FTZ R5, R2.reuse, R5 ;  /* 0x0000000502057220 */ /* 0x040fe40000410000 */
[----:B------:R-:W-:-:S02]  /*22f0*/  FMUL.FTZ R57, R2, R57 ;  /* 0x0000003902397220 */ /* 0x000fc40000410000 */
[----:B------:R-:W-:Y:S01]  /*2300*/  FFMA.FTZ R11, R15, R5, R9 ;  /* 0x000000050f0b7223 */ /* 0x000fe20000010009 */
[----:B------:R-:W-:Y:S01]  /*2310*/  FMUL.FTZ R54, R56, R54 ;  /* 0x0000003638367220 */ /* 0x000fe20000410000 */
[----:B------:R-:W-:Y:S01]  /*2320*/  FMUL.FTZ R53, R53, R13 ;  /* 0x0000000d35357220 */ /* 0x000fe20000410000 */
[----:B------:R-:W-:Y:S01]  /*2330*/  FFMA.FTZ R13, R48, R57, R8 ;  /* 0x00000039300d7223 */ /* 0x000fe20000010008 */
[----:B------:R-:W-:Y:S01]  /*2340*/  FMUL.FTZ R56, R11, -1.4426950216293334961 ;  /* 0xbfb8aa3b0b387820 */ /* 0x000fe20000410000 */
[C---:B------:R-:W-:Y:S02]  /*2350*/  PRMT R59, R32.reuse, 0x7632, R59 ;  /* 0x00007632203b7816 */ /* 0x040fe4000000003b */
[----:B------:R-:W-:Y:S02]  /*2360*/  FMUL.FTZ R55, R13, -1.4426950216293334961 ;  /* 0xbfb8aa3b0d377820 */ /* 0x000fe40000410000 */
[----:B------:R-:W-:Y:S01]  /*2370*/  SHF.L.U32 R59, R59, 0x10, RZ ;  /* 0x000000103b3b7819 */ /* 0x000fe200000006ff */
[----:B------:R-:W0:Y:S04]  /*2380*/  MUFU.EX2 R56, R56 ;  /* 0x0000003800387308 */ /* 0x000e280000000800 */
[----:B------:R-:W-:Y:S01]  /*2390*/  FMUL.FTZ R53, R59, R53 ;  /* 0x000000353b357220 */ /* 0x000fe20000410000 */
[----:B------:R-:W-:-:S03]  /*23a0*/  SHF.L.U32 R59, R32, 0x10, RZ ;  /* 0x00000010203b7819 */ /* 0x000fc600000006ff */
[----:B------:R-:W1:Y:S02]  /*23b0*/  MUFU.EX2 R55, R55 ;  /* 0x0000003700377308 */ /* 0x000e640000000800 */
[----:B------:R-:W-:-:S04]  /*23c0*/  FMUL.FTZ R22, R59, R47 ;  /* 0x0000002f3b167220 */ /* 0x000fc80000410000 */
[----:B------:R-:W-:Y:S01]  /*23d0*/  FMUL.FTZ R59, R0, R22 ;  /* 0x00000016003b7220 */ /* 0x000fe20000410000 */
[----:B0-----:R-:W-:-:S03]  /*23e0*/  FADD.FTZ R56, R56, 1 ;  /* 0x3f80000038387421 */ /* 0x001fc60000010000 */
[----:B------:R-:W-:Y:S02]  /*23f0*/  FFMA.FTZ R59, R24, R59, R49 ;  /* 0x0000003b183b7223 */ /* 0x000fe40000010031 */
[----:B------:R1:W-:Y:S02]  /*2400*/  MUFU.RCP R49, R56 ;  /* 0x0000003800317308 */ /* 0x0003e40000001000 */
[----:B-1----:R-:W-:Y:S01]  /*2410*/  FADD.FTZ R56, R55, 1 ;  /* 0x3f80000037387421 */ /* 0x002fe20000010000 */
[----:B------:R-:W-:Y:S01]  /*2420*/  FADD.FTZ R61, R61, R53 ;  /* 0x000000353d3d7221 */ /* 0x000fe20000010000 */
[----:B------:R-:W-:Y:S01]  /*2430*/  FFMA.FTZ R12, R4, R51, R12 ;  /* 0x00000033040c7223 */ /* 0x000fe2000001000c */
[----:B------:R-:W-:Y:S01]  /*2440*/  FADD.FTZ R25, R60, R51 ;  /* 0x000000333c197221 */ /* 0x000fe20000010000 */
[----:B----4-:R-:W-:Y:S01]  /*2450*/  FFMA.FTZ R7, R3, R19, R28 ;  /* 0x0000001303077223 */ /* 0x010fe2000001001c */
[----:B---3--:R-:W-:-:S03]  /*2460*/  FFMA.FTZ R6, R0, R20, R29 ;  /* 0x0000001400067223 */ /* 0x008fc6000001001d */
[----:B------:R-:W-:Y:S01]  /*2470*/  FMUL.FTZ R58, R7, -1.4426950216293334961 ;  /* 0xbfb8aa3b073a7820 */ /* 0x000fe20000410000 */
[----:B------:R-:W-:-:S05]  /*2480*/  FMUL.FTZ R46, R6, -1.4426950216293334961 ;  /* 0xbfb8aa3b062e7820 */ /* 0x000fca0000410000 */
[----:B------:R-:W0:Y:S08]  /*2490*/  MUFU.EX2 R58, R58 ;  /* 0x0000003a003a7308 */ /* 0x000e300000000800 */
[----:B------:R-:W1:Y:S01]  /*24a0*/  MUFU.EX2 R46, R46 ;  /* 0x0000002e002e7308 */ /* 0x000e620000000800 */
[----:B0-----:R-:W-:-:S07]  /*24b0*/  FADD.FTZ R58, R58, 1 ;  /* 0x3f8000003a3a7421 */ /* 0x001fce0000010000 */
[----:B------:R0:W-:Y:S01]  /*24c0*/  MUFU.RCP R47, R58 ;  /* 0x0000003a002f7308 */ /* 0x0001e20000001000 */
[----:B-1----:R-:W-:Y:S01]  /*24d0*/  FADD.FTZ R46, R46, 1 ;  /* 0x3f8000002e2e7421 */ /* 0x002fe20000010000 */
[----:B0-----:R-:W-:-:S06]  /*24e0*/  SHF.L.U32 R58, R33, 0x10, RZ ;  /* 0x00000010213a7819 */ /* 0x001fcc00000006ff */
[----:B------:R-:W0:Y:S01]  /*24f0*/  MUFU.RCP R46, R46 ;  /* 0x0000002e002e7308 */ /* 0x000e220000001000 */
[----:B------:R-:W-:Y:S01]  /*2500*/  FMUL.FTZ R54, R58, R54 ;  /* 0x000000363a367220 */ /* 0x000fe20000410000 */
[----:B------:R-:W-:-:S04]  /*2510*/  FMUL.FTZ R58, R15, R53 ;  /* 0x000000350f3a7220 */ /* 0x000fc80000410000 */
[----:B------:R-:W-:Y:S01]  /*2520*/  FFMA.FTZ R55, R10, R58, R59 ;  /* 0x0000003a0a377223 */ /* 0x000fe2000001003b */
[----:B------:R-:W-:Y:S02]  /*2530*/  FFMA.FTZ R58, R0, R22, R50 ;  /* 0x00000016003a7223 */ /* 0x000fe40000010032 */
[----:B------:R1:W3:Y:S01]  /*2540*/  MUFU.RCP R50, R56 ;  /* 0x0000003800327308 */ /* 0x0002e20000001000 */
[-C--:B------:R-:W-:Y:S01]  /*2550*/  FFMA.FTZ R10, R10, R53.reuse, R52 ;  /* 0x000000350a0a7223 */ /* 0x080fe20000010034 */
[----:B------:R-:W-:Y:S01]  /*2560*/  FMUL.FTZ R52, R3, R54 ;  /* 0x0000003603347220 */ /* 0x000fe20000410000 */
[----:B-1----:R-:W-:-:S03]  /*2570*/  FFMA.FTZ R56, R15, R53, R58 ;  /* 0x000000350f387223 */ /* 0x002fc6000001003a */
[----:B------:R-:W-:Y:S01]  /*2580*/  FFMA.FTZ R55, R21, R52, R55 ;  /* 0x0000003415377223 */ /* 0x000fe20000010037 */
[----:B------:R-:W-:Y:S01]  /*2590*/  FMUL.FTZ R53, R48, R51 ;  /* 0x0000003330357220 */ /* 0x000fe20000410000 */
[----:B------:R-:W-:Y:S01]  /*25a0*/  FFMA.FTZ R56, R3, R54, R56 ;  /* 0x0000003603387223 */ /* 0x000fe20000010038 */
[----:B0-----:R-:W-:Y:S02]  /*25b0*/  FADD.FTZ R52, -R46, 1 ;  /* 0x3f8000002e347421 */ /* 0x001fe40000010100 */
[----:B------:R-:W-:Y:S01]  /*25c0*/  FFMA.FTZ R55, R4, R53, R55 ;  /* 0x0000003504377223 */ /* 0x000fe20000010037 */
[----:B------:R-:W-:Y:S01]  /*25d0*/  FFMA.FTZ R51, R48, R51, R56 ;  /* 0x0000003330337223 */ /* 0x000fe20000010038 */
[----:B------:R-:W-:Y:S01]  /*25e0*/  FADD.FTZ R56, -R47, 1 ;  /* 0x3f8000002f387421 */ /* 0x000fe20000010100 */
[----:B------:R-:W-:Y:S01]  /*25f0*/  FADD.FTZ R4, -R49, 1 ;  /* 0x3f80000031047421 */ /* 0x000fe20000010100 */
[----:B------:R-:W-:Y:S01]  /*2600*/  FFMA.FTZ R52, R6, R52, 1 ;  /* 0x3f80000006347423 */ /* 0x000fe20000010034 */
[----:B---3--:R-:W-:Y:S01]  /*2610*/  FADD.FTZ R6, -R50, 1 ;  /* 0x3f80000032067421 */ /* 0x008fe20000010100 */
[----:B------:R-:W-:Y:S01]  /*2620*/  FFMA.FTZ R56, R7, R56, 1 ;  /* 0x3f80000007387423 */ /* 0x000fe20000010038 */
[----:B------:R-:W-:Y:S01]  /*2630*/  FFMA.FTZ R4, R11, R4, 1 ;  /* 0x3f8000000b047423 */ /* 0x000fe20000010004 */
[----:B------:R-:W-:Y:S01]  /*2640*/  FMUL.FTZ R53, R46, R52 ;  /* 0x000000342e357220 */ /* 0x000fe20000410000 */
[C---:B------:R-:W-:Y:S01]  /*2650*/  PRMT R11, R34.reuse, 0x7632, R11 ;  /* 0x00007632220b7816 */ /* 0x040fe2000000000b */
[----:B------:R-:W-:Y:S01]  /*2660*/  FMUL.FTZ R52, R47, R56 ;  /* 0x000000382f347220 */ /* 0x000fe20000410000 */
[----:B------:R-:W-:Y:S01]  /*2670*/  FFMA.FTZ R6, R13, R6, 1 ;  /* 0x3f8000000d067423 */ /* 0x000fe20000010006 */
[----:B------:R-:W-:Y:S01]  /*2680*/  FMUL.FTZ R56, R49, R4 ;  /* 0x0000000431387220 */ /* 0x000fe20000410000 */
[----:B------:R-:W-:-:S02]  /*2690*/  SHF.L.U32 R13, R34, 0x10, RZ ;  /* 0x00000010220d7819 */ /* 0x000fc400000006ff */
[----:B------:R-:W-:Y:S02]  /*26a0*/  SHF.L.U32 R4, R36, 0x10, RZ ;  /* 0x0000001024047819 */ /* 0x000fe400000006ff */
[----:B------:R-:W-:Y:S02]  /*26b0*/  PRMT R7, R35, 0x7632, R7 ;  /* 0x0000763223077816 */ /* 0x000fe40000000007 */
[----:B------:R-:W-:Y:S01]  /*26c0*/  SHF.L.U32 R11, R11, 0x10, RZ ;  /* 0x000000100b0b7819 */ /* 0x000fe200000006ff */
[----:B------:R-:W-:Y:S01]  /*26d0*/  FMUL.FTZ R53, R13, R53 ;  /* 0x000000350d357220 */ /* 0x000fe20000410000 */
[----:B------:R-:W-:Y:S01]  /*26e0*/  SHF.L.U32 R7, R7, 0x10, RZ ;  /* 0x0000001007077819 */ /* 0x000fe200000006ff */
[----:B------:R-:W-:Y:S01]  /*26f0*/  FADD.FTZ R13, -R14, R4 ;  /* 0x000000040e0d7221 */ /* 0x000fe20000010100 */
[----:B------:R-:W-:Y:S01]  /*2700*/  FMUL.FTZ R6, R50, R6 ;  /* 0x0000000632067220 */ /* 0x000fe20000410000 */
[----:B------:R-:W-:Y:S01]  /*2710*/  FMUL.FTZ R56, R11, R56 ;  /* 0x000000380b387220 */ /* 0x000fe20000410000 */
[----:B------:R-:W-:-:S02]  /*2720*/  SHF.L.U32 R4, R37, 0x10, RZ ;  /* 0x0000001025047819 */ /* 0x000fc400000006ff */
[----:B------:R-:W-:Y:S01]  /*2730*/  PRMT R11, R36, 0x7632, R11 ;  /* 0x00007632240b7816 */ /* 0x000fe2000000000b */
[----:B------:R-:W-:Y:S01]  /*2740*/  FMUL.FTZ R7, R7, R6 ;  /* 0x0000000607077220 */ /* 0x000fe20000410000 */
[----:B------:R-:W-:Y:S01]  /*2750*/  FMUL.FTZ R18, R2, R13 ;  /* 0x0000000d02127220 */ /* 0x000fe20000410000 */
[----:B------:R-:W-:Y:S01]  /*2760*/  FADD.FTZ R4, -R14, R4 ;  /* 0x000000040e047221 */ /* 0x000fe20000010100 */
[----:B------:R-:W-:Y:S02]  /*2770*/  SHF.L.U32 R6, R11, 0x10, RZ ;  /* 0x000000100b067819 */ /* 0x000fe400000006ff */
[----:B------:R-:W-:Y:S01]  /*2780*/  PRMT R11, R37, 0x7632, R11 ;  /* 0x00007632250b7816 */ /* 0x000fe2000000000b */
[C---:B------:R-:W-:Y:S01]  /*2790*/  FFMA.FTZ R50, R0.reuse, R18, R29 ;  /* 0x0000001200327223 */ /* 0x040fe2000001001d */
[----:B------:R-:W-:Y:S01]  /*27a0*/  FMUL.FTZ R13, R0, R53 ;  /* 0x00000035000d7220 */ /* 0x000fe20000410000 */
[----:B------:R-:W-:Y:S01]  /*27b0*/  FMUL.FTZ R17, R2, R4 ;  /* 0x0000000402117220 */ /* 0x000fe20000410000 */
[----:B------:R-:W-:Y:S01]  /*27c0*/  FADD.FTZ R6, -R14, R6 ;  /* 0x000000060e067221 */ /* 0x000fe20000010100 */
[----:B------:R-:W-:Y:S01]  /*27d0*/  SHF.L.U32 R11, R11, 0x10, RZ ;  /* 0x000000100b0b7819 */ /* 0x000fe200000006ff */
[----:B------:R-:W-:Y:S01]  /*27e0*/  FMUL.FTZ R59, R50, -1.4426950216293334961 ;  /* 0xbfb8aa3b323b7820 */ /* 0x000fe20000410000 */
[----:B------:R-:W-:Y:S01]  /*27f0*/  FFMA.FTZ R13, R20, R13, R55 ;  /* 0x0000000d140d7223 */ /* 0x000fe20000010037 */
[----:B------:R-:W-:Y:S01]  /*2800*/  FMUL.FTZ R46, R15, R56 ;  /* 0x000000380f2e7220 */ /* 0x000fe20000410000 */
[----:B------:R-:W-:Y:S01]  /*2810*/  FFMA.FTZ R4, R3, R17, R28 ;  /* 0x0000001103047223 */ /* 0x000fe2000001001c */
[----:B------:R-:W-:Y:S01]  /*2820*/  FMUL.FTZ R6, R2, R6 ;  /* 0x0000000602067220 */ /* 0x000fe20000410000 */
[C---:B------:R-:W-:Y:S01]  /*2830*/  FFMA.FTZ R16, R5.reuse, R56, R10 ;  /* 0x0000003805107223 */ /* 0x040fe2000001000a */
[----:B------:R-:W-:Y:S01]  /*2840*/  FADD.FTZ R10, -R14, R11 ;  /* 0x0000000b0e0a7221 */ /* 0x000fe20000010100 */
[----:B------:R-:W-:Y:S01]  /*2850*/  FFMA.FTZ R13, R5, R46, R13 ;  /* 0x0000002e050d7223 */ /* 0x000fe2000001000d */
[----:B------:R-:W-:Y:S01]  /*2860*/  FMUL.FTZ R58, R4, -1.4426950216293334961 ;  /* 0xbfb8aa3b043a7820 */ /* 0x000fe20000410000 */
[----:B------:R-:W-:Y:S01]  /*2870*/  SHF.L.U32 R11, R35, 0x10, RZ ;  /* 0x00000010230b7819 */ /* 0x000fe200000006ff */
[----:B------:R-:W0:Y:S01]  /*2880*/  MUFU.EX2 R59, R59 ;  /* 0x0000003b003b7308 */ /* 0x000e220000000800 */
[----:B------:R-:W-:Y:S01]  /*2890*/  FFMA.FTZ R5, R15, R6, R9 ;  /* 0x000000060f057223 */ /* 0x000fe20000010009 */
[----:B------:R-:W-:-:S02]  /*28a0*/  FMUL.FTZ R10, R2, R10 ;  /* 0x0000000a020a7220 */ /* 0x000fc40000410000 */
[----:B------:R-:W-:Y:S01]  /*28b0*/  FMUL.FTZ R52, R11, R52 ;  /* 0x000000340b347220 */ /* 0x000fe20000410000 */
[----:B------:R-:W-:Y:S01]  /*28c0*/  FMUL.FTZ R55, R5, -1.4426950216293334961 ;  /* 0xbfb8aa3b05377820 */ /* 0x000fe20000410000 */
[----:B------:R-:W-:Y:S02]  /*28d0*/  FFMA.FTZ R11, R48, R10, R8 ;  /* 0x0000000a300b7223 */ /* 0x000fe40000010008 */
[----:B------:R-:W1:Y:S02]  /*28e0*/  MUFU.EX2 R58, R58 ;  /* 0x0000003a003a7308 */ /* 0x000e640000000800 */
[----:B------:R-:W-:-:S06]  /*28f0*/  FMUL.FTZ R49, R11, -1.4426950216293334961 ;  /* 0xbfb8aa3b0b317820 */ /* 0x000fcc0000410000 */
[----:B------:R-:W3:Y:S01]  /*2900*/  MUFU.EX2 R55, R55 ;  /* 0x0000003700377308 */ /* 0x000ee20000000800 */
[----:B0-----:R-:W-:-:S07]  /*2910*/  FADD.FTZ R59, R59, 1 ;  /* 0x3f8000003b3b7421 */ /* 0x001fce0000010000 */
[----:B------:R-:W0:Y:S01]  /*2920*/  MUFU.EX2 R49, R49 ;  /* 0x0000003100317308 */ /* 0x000e220000000800 */
[----:B-1----:R-:W-:Y:S01]  /*2930*/  FADD.FTZ R60, R58, 1 ;  /* 0x3f8000003a3c7421 */ /* 0x002fe20000010000 */
[----:B------:R-:W-:-:S06]  /*2940*/  FMUL.FTZ R58, R3, R52 ;  /* 0x00000034033a7220 */ /* 0x000fcc0000410000 */
[----:B------:R-:W1:Y:S01]  /*2950*/  MUFU.RCP R59, R59 ;  /* 0x0000003b003b7308 */ /* 0x000e620000001000 */
[----:B------:R-:W-:Y:S01]  /*2960*/  FFMA.FTZ R58, R19, R58, R13 ;  /* 0x0000003a133a7223 */ /* 0x000fe2000001000d */
[----:B---3--:R-:W-:-:S06]  /*2970*/  FADD.FTZ R55, R55, 1 ;  /* 0x3f80000037377421 */ /* 0x008fcc0000010000 */
[----:B------:R3:W4:Y:S01]  /*2980*/  MUFU.RCP R13, R60 ;  /* 0x0000003c000d7308 */ /* 0x0007220000001000 */
[----:B0-----:R-:W-:Y:S01]  /*2990*/  FADD.FTZ R49, R49, 1 ;  /* 0x3f80000031317421 */ /* 0x001fe20000010000 */
[----:B------:R-:W-:Y:S01]  /*29a0*/  IADD3 R46, P0, R26, UR18, RZ ;  /* 0x000000121a2e7c10 */ /* 0x000fe2000ff1e0ff */
[----:B------:R-:W-:Y:S01]  /*29b0*/  STL [R1+0x124], R30 ;  /* 0x0001241e01007387 */ /* 0x000fe20000100800 */
[----:B------:R-:W-:-:S04]  /*29c0*/  FFMA.FTZ R51, R0, R53, R51 ;  /* 0x0000003500337223 */ /* 0x000fc80000010033 */
[----:B------:R-:W0:Y:S01]  /*29d0*/  MUFU.RCP R55, R55 ;  /* 0x0000003700377308 */ /* 0x000e220000001000 */
[----:B------:R-:W-:Y:S01]  /*29e0*/  STL [R1+0x54], R20 ;  /* 0x0000541401007387 */ /* 0x000fe20000100800 */
[----:B------:R-:W-:Y:S01]  /*29f0*/  IADD3.X R47, R23, UR19, RZ, P0, !PT ;  /* 0x00000013172f7c10 */ /* 0x000fe200087fe4ff */
[----:B------:R-:W-:Y:S02]  /*2a00*/  FFMA.FTZ R51, R15, R56, R51 ;  /* 0x000000380f337223 */ /* 0x000fe40000010033 */
[----:B------:R-:W-:Y:S03]  /*2a10*/  STL [R1+0x50], R19 ;  /* 0x0000501301007387 */ /* 0x000fe60000100800 */
[----:B------:R-:W2:Y:S01]  /*2a20*/  MUFU.RCP R49, R49 ;  /* 0x0000003100317308 */ /* 0x000ea20000001000 */
[----:B------:R1:W-:Y:S01]  /*2a30*/  STL [R1+0x7c], R23 ;  /* 0x00007c1701007387 */ /* 0x0003e20000100800 */
[-C--:B---3--:R-:W-:Y:S01]  /*2a40*/  FMUL.FTZ R60, R48, R7.reuse ;  /* 0x00000007303c7220 */ /* 0x088fe20000410000 */
[----:B------:R-:W-:-:S02]  /*2a50*/  FFMA.FTZ R12, R57, R7, R12 ;  /* 0x00000007390c7223 */ /* 0x000fc4000001000c */
[----:B------:R-:W3:Y:S01]  /*2a60*/  LDG.E.64.CONSTANT R46, desc[UR12][R46.64] ;  /* 0x0000000c2e2e7981 */ /* 0x000ee2000c1e9b00 */
[----:B-1----:R-:W-:Y:S01]  /*2a70*/  FADD.FTZ R23, R61, R56 ;  /* 0x000000383d177221 */ /* 0x002fe20000010000 */
[----:B------:R-:W-:-:S04]  /*2a80*/  FADD.FTZ R56, -R59, 1 ;  /* 0x3f8000003b387421 */ /* 0x000fc80000010100 */
[----:B------:R-:W-:Y:S01]  /*2a90*/  FFMA.FTZ R56, R50, R56, 1 ;  /* 0x3f80000032387423 */ /* 0x000fe20000010038 */
[----:B----4-:R-:W-:-:S04]  /*2aa0*/  FADD.FTZ R50, -R13, 1 ;  /* 0x3f8000000d327421 */ /* 0x010fc80000010100 */
[----:B------:R-:W-:Y:S01]  /*2ab0*/  FFMA.FTZ R50, R4, R50, 1 ;  /* 0x3f80000004327423 */ /* 0x000fe20000010032 */
[----:B0-----:R-:W-:-:S04]  /*2ac0*/  FADD.FTZ R4, -R55, 1 ;  /* 0x3f80000037047421 */ /* 0x001fc80000010100 */
[----:B------:R-:W-:Y:S01]  /*2ad0*/  FFMA.FTZ R4, R5, R4, 1 ;  /* 0x3f80000005047423 */ /* 0x000fe20000010004 */
[----:B--2---:R-:W-:Y:S01]  /*2ae0*/  FADD.FTZ R5, -R49, 1 ;  /* 0x3f80000031057421 */ /* 0x004fe20000010100 */
[----:B------:R-:W-:Y:S01]  /*2af0*/  FMUL.FTZ R50, R13, R50 ;  /* 0x000000320d327220 */ /* 0x000fe20000410000 */
[C---:B------:R-:W-:Y:S02]  /*2b00*/  PRMT R13, R38.reuse, 0x7632, R13 ;  /* 0x00007632260d7816 */ /* 0x040fe4000000000d */
[----:B------:R-:W-:Y:S01]  /*2b10*/  FFMA.FTZ R5, R11, R5, 1 ;  /* 0x3f8000000b057423 */ /* 0x000fe20000010005 */
[----:B------:R-:W-:Y:S01]  /*2b20*/  FMUL.FTZ R11, R55, R4 ;  /* 0x00000004370b7220 */ /* 0x000fe20000410000 */
[----:B------:R-:W-:Y:S01]  /*2b30*/  SHF.L.U32 R4, R38, 0x10, RZ ;  /* 0x0000001026047819 */ /* 0x000fe200000006ff */
[----:B------:R-:W-:Y:S01]  /*2b40*/  FMUL.FTZ R56, R59, R56 ;  /* 0x000000383b387220 */ /* 0x000fe20000410000 */
[----:B------:R-:W-:Y:S01]  /*2b50*/  FMUL.FTZ R49, R49, R5 ;  /* 0x0000000531317220 */ /* 0x000fe20000410000 */
[----:B------:R-:W-:-:S02]  /*2b60*/  SHF.L.U32 R13, R13, 0x10, RZ ;  /* 0x000000100d0d7819 */ /* 0x000fc400000006ff */
[C---:B------:R-:W-:Y:S01]  /*2b70*/  SHF.L.U32 R5, R39.reuse, 0x10, RZ ;  /* 0x0000001027057819 */ /* 0x040fe200000006ff */
[----:B------:R-:W-:Y:S01]  /*2b80*/  FMUL.FTZ R4, R4, R56 ;  /* 0x0000003804047220 */ /* 0x000fe20000410000 */
[----:B------:R-:W-:Y:S01]  /*2b90*/  PRMT R55, R39, 0x7632, R55 ;  /* 0x0000763227377816 */ /* 0x000fe20000000037 */
[----:B------:R-:W-:Y:S01]  /*2ba0*/  FMUL.FTZ R11, R13, R11 ;  /* 0x0000000b0d0b7220 */ /* 0x000fe20000410000 */
[----:B------:R-:W-:Y:S01]  /*2bb0*/  FFMA.FTZ R58, R57, R60, R58 ;  /* 0x0000003c393a7223 */ /* 0x000fe2000001003a */
[----:B------:R-:W-:Y:S01]  /*2bc0*/  FMUL.FTZ R5, R5, R50 ;  /* 0x0000003205057220 */ /* 0x000fe20000410000 */
[----:B------:R-:W-:Y:S01]  /*2bd0*/  FMUL.FTZ R13, R0, R4 ;  /* 0x00000004000d7220 */ /* 0x000fe20000410000 */
[----:B------:R-:W-:Y:S01]  /*2be0*/  SHF.L.U32 R50, R55, 0x10, RZ ;  /* 0x0000001037327819 */ /* 0x000fe200000006ff */
[----:B------:R-:W-:Y:S02]  /*2bf0*/  FFMA.FTZ R55, R3, R52, R51 ;  /* 0x0000003403377223 */ /* 0x000fe40000010033 */
[----:B------:R-:W-:Y:S01]  /*2c00*/  FFMA.FTZ R58, R18, R13, R58 ;  /* 0x0000000d123a7223 */ /* 0x000fe2000001003a */
[----:B------:R-:W-:Y:S01]  /*2c10*/  FADD.FTZ R13, R25, R7 ;  /* 0x00000007190d7221 */ /* 0x000fe20000010000 */
[--C-:B------:R-:W-:Y:S01]  /*2c20*/  FFMA.FTZ R7, R48, R7, R55.reuse ;  /* 0x0000000730077223 */ /* 0x100fe20000010037 */
[----:B------:R-:W-:Y:S01]  /*2c30*/  FMUL.FTZ R51, R15, R11 ;  /* 0x0000000b0f337220 */ /* 0x000fe20000410000 */
[----:B------:R-:W-:Y:S01]  /*2c40*/  PRMT R55, R40, 0x7632, R55 ;  /* 0x0000763228377816 */ /* 0x000fe20000000037 */
[----:B------:R-:W-:Y:S01]  /*2c50*/  FMUL.FTZ R50, R50, R49 ;  /* 0x0000003132327220 */ /* 0x000fe20000410000 */
[----:B------:R-:W-:Y:S01]  /*2c60*/  SHF.L.U32 R56, R40, 0x10, RZ ;  /* 0x0000001028387819 */ /* 0x000fe200000006ff */
[C---:B------:R-:W-:Y:S01]  /*2c70*/  FFMA.FTZ R49, R6.reuse, R51, R58 ;  /* 0x0000003306317223 */ /* 0x040fe2000001003a */
[----:B------:R-:W-:Y:S01]  /*2c80*/  SHF.L.U32 R55, R55, 0x10, RZ ;  /* 0x0000001037377819 */ /* 0x000fe200000006ff */
[----:B------:R-:W-:Y:S01]  /*2c90*/  FMUL.FTZ R51, R3, R5 ;  /* 0x0000000503337220 */ /* 0x000fe20000410000 */
[----:B------:R-:W-:Y:S01]  /*2ca0*/  FFMA.FTZ R25, R6, R11, R16 ;  /* 0x0000000b06197223 */ /* 0x000fe20000010010 */
[----:B------:R-:W-:Y:S01]  /*2cb0*/  FADD.FTZ R56, -R14, R56 ;  /* 0x000000380e387221 */ /* 0x000fe20000010100 */
[----:B------:R-:W-:Y:S01]  /*2cc0*/  PRMT R6, R41, 0x7632, R6 ;  /* 0x0000763229067816 */ /* 0x000fe20000000006 */
[-C--:B------:R-:W-:Y:S01]  /*2cd0*/  FFMA.FTZ R27, R10, R50.reuse, R12 ;  /* 0x000000320a1b7223 */ /* 0x080fe2000001000c */
[----:B------:R-:W-:Y:S01]  /*2ce0*/  FFMA.FTZ R49, R17, R51, R49 ;  /* 0x0000003311317223 */ /* 0x000fe20000010031 */
[----:B------:R-:W-:Y:S01]  /*2cf0*/  FADD.FTZ R12, -R14, R55 ;  /* 0x000000370e0c7221 */ /* 0x000fe20000010100 */
[----:B------:R-:W-:Y:S01]  /*2d00*/  FMUL.FTZ R51, R48, R50 ;  /* 0x0000003230337220 */ /* 0x000fe20000410000 */
[----:B------:R-:W-:Y:S01]  /*2d10*/  SHF.L.U32 R55, R41, 0x10, RZ ;  /* 0x0000001029377819 */ /* 0x000fe200000006ff */
[----:B------:R-:W-:Y:S01]  /*2d20*/  FMUL.FTZ R16, R2, R56 ;  /* 0x0000003802107220 */ /* 0x000fe20000410000 */
[----:B------:R-:W-:Y:S01]  /*2d30*/  SHF.L.U32 R6, R6, 0x10, RZ ;  /* 0x0000001006067819 */ /* 0x000fe200000006ff */
[----:B------:R-:W-:Y:S01]  /*2d40*/  FFMA.FTZ R49, R10, R51, R49 ;  /* 0x000000330a317223 */ /* 0x000fe20000010031 */
[----:B------:R-:W-:Y:S01]  /*2d50*/  FMUL.FTZ R12, R2, R12 ;  /* 0x0000000c020c7220 */ /* 0x000fe20000410000 */
[----:B------:R-:W-:Y:S01]  /*2d60*/  FFMA.FTZ R51, R0, R16, R29 ;  /* 0x0000001000337223 */ /* 0x000fe2000001001d */
[C---:B------:R-:W-:Y:S01]  /*2d70*/  FADD.FTZ R55, -R14.reuse, R55 ;  /* 0x000000370e377221 */ /* 0x040fe20000010100 */
[----:B------:R-:W-:Y:S01]  /*2d80*/  FADD.FTZ R6, -R14, R6 ;  /* 0x000000060e067221 */ /* 0x000fe20000010100 */
[----:B------:R-:W-:Y:S01]  /*2d90*/  FFMA.FTZ R58, R15, R12, R9 ;  /* 0x0000000c0f3a7223 */ /* 0x000fe20000010009 */
[----:B------:R-:W-:Y:S01]  /*2da0*/  FMUL.FTZ R60, R51, -1.4426950216293334961 ;  /* 0xbfb8aa3b333c7820 */ /* 0x000fe20000410000 */
[C---:B------:R-:W-:Y:S01]  /*2db0*/  FMUL.FTZ R55, R2.reuse, R55 ;  /* 0x0000003702377220 */ /* 0x040fe20000410000 */
[----:B------:R-:W-:Y:S01]  /*2dc0*/  FMUL.FTZ R10, R2, R6 ;  /* 0x00000006020a7220 */ /* 0x000fe20000410000 */
[----:B------:R-:W-:-:S02]  /*2dd0*/  FMUL.FTZ R59, R58, -1.4426950216293334961 ;  /* 0xbfb8aa3b3a3b7820 */ /* 0x000fc40000410000 */
[----:B------:R-:W-:Y:S01]  /*2de0*/  FFMA.FTZ R6, R3, R55, R28 ;  /* 0x0000003703067223 */ /* 0x000fe2000001001c */
[----:B------:R-:W0:Y:S01]  /*2df0*/  MUFU.EX2 R60, R60 ;  /* 0x0000003c003c7308 */ /* 0x000e220000000800 */
[----:B------:R-:W-:Y:S02]  /*2e00*/  FFMA.FTZ R56, R48, R10, R8 ;  /* 0x0000000a30387223 */ /* 0x000fe40000010008 */
[----:B------:R-:W-:Y:S02]  /*2e10*/  FMUL.FTZ R57, R6, -1.4426950216293334961 ;  /* 0xbfb8aa3b06397820 */ /* 0x000fe40000410000 */
[----:B------:R-:W-:-:S03]  /*2e20*/  FMUL.FTZ R61, R56, -1.4426950216293334961 ;  /* 0xbfb8aa3b383d7820 */ /* 0x000fc60000410000 */
[----:B------:R-:W1:Y:S08]  /*2e30*/  MUFU.EX2 R59, R59 ;  /* 0x0000003b003b7308 */ /* 0x000e700000000800 */
[----:B------:R-:W2:Y:S01]  /*2e40*/  MUFU.EX2 R57, R57 ;  /* 0x0000003900397308 */ /* 0x000ea20000000800 */
[----:B0-----:R-:W-:-:S07]  /*2e50*/  FADD.FTZ R60, R60, 1 ;  /* 0x3f8000003c3c7421 */ /* 0x001fce0000010000 */
[----:B------:R-:W0:Y:S01]  /*2e60*/  MUFU.EX2 R61, R61 ;  /* 0x0000003d003d7308 */ /* 0x000e220000000800 */
[----:B------:R-:W-:Y:S01]  /*2e70*/  FFMA.FTZ R7, R0, R4, R7 ;  /* 0x0000000400077223 */ /* 0x000fe20000010007 */
[----:B-1----:R-:W-:Y:S01]  /*2e80*/  FADD.FTZ R59, R59, 1 ;  /* 0x3f8000003b3b7421 */ /* 0x002fe20000010000 */
[----:B------:R-:W-:Y:S02]  /*2e90*/  FADD.FTZ R23, R23, R11 ;  /* 0x0000000b17177221 */ /* 0x000fe40000010000 */
[----:B------:R-:W-:-:S03]  /*2ea0*/  FFMA.FTZ R7, R15, R11, R7 ;  /* 0x0000000b0f077223 */ /* 0x000fc60000010007 */
[----:B------:R-:W1:Y:S01]  /*2eb0*/  MUFU.RCP R60, R60 ;  /* 0x0000003c003c7308 */ /* 0x000e620000001000 */
[----:B--2---:R-:W-:-:S07]  /*2ec0*/  FADD.FTZ R11, R57, 1 ;  /* 0x3f800000390b7421 */ /* 0x004fce0000010000 */
[----:B------:R-:W2:Y:S01]  /*2ed0*/  MUFU.RCP R59, R59 ;  /* 0x0000003b003b7308 */ /* 0x000ea20000001000 */
[----:B0-----:R-:W-:-:S07]  /*2ee0*/  FADD.FTZ R61, R61, 1 ;  /* 0x3f8000003d3d7421 */ /* 0x001fce0000010000 */
[----:B------:R-:W0:Y:S01]  /*2ef0*/  MUFU.RCP R11, R11 ;  /* 0x0000000b000b7308 */ /* 0x000e220000001000 */
[----:B-1----:R-:W-:-:S07]  /*2f00*/  FADD.FTZ R57, -R60, 1 ;  /* 0x3f8000003c397421 */ /* 0x002fce0000010100 */
[----:B------:R-:W1:Y:S01]  /*2f10*/  MUFU.RCP R61, R61 ;  /* 0x0000003d003d7308 */ /* 0x000e620000001000 */
[----:B------:R-:W-:Y:S01]  /*2f20*/  FFMA.FTZ R7, R3, R5, R7 ;  /* 0x0000000503077223 */ /* 0x000fe20000010007 */
[----:B------:R-:W-:Y:S01]  /*2f30*/  FFMA.FTZ R51, R51, R57, 1 ;  /* 0x3f80000033337423 */ /* 0x000fe20000010039 */
[----:B--2---:R-:W-:Y:S01]  /*2f40*/  FADD.FTZ R57, -R59, 1 ;  /* 0x3f8000003b397421 */ /* 0x004fe20000010100 */
[----:B------:R-:W-:Y:S01]  /*2f50*/  FADD.FTZ R30, R13, R50 ;  /* 0x000000320d1e7221 */ /* 0x000fe20000010000 */
[----:B------:R-:W-:Y:S02]  /*2f60*/  FFMA.FTZ R50, R48, R50, R7 ;  /* 0x0000003230327223 */ /* 0x000fe40000010007 */
[----:B------:R-:W-:Y:S01]  /*2f70*/  FFMA.FTZ R58, R58, R57, 1 ;  /* 0x3f8000003a3a7423 */ /* 0x000fe20000010039 */
[----:B0-----:R-:W-:-:S04]  /*2f80*/  FADD.FTZ R7, -R11, 1 ;  /* 0x3f8000000b077421 */ /* 0x001fc80000010100 */
[----:B------:R-:W-:Y:S01]  /*2f90*/  FFMA.FTZ R7, R6, R7, 1 ;  /* 0x3f80000006077423 */ /* 0x000fe20000010007 */
[----:B------:R-:W-:Y:S01]  /*2fa0*/  PRMT R6, R43, 0x7632, R6 ;  /* 0x000076322b067816 */ /* 0x000fe20000000006 */
[----:B-1----:R-:W-:-:S03]  /*2fb0*/  FADD.FTZ R57, -R61, 1 ;  /* 0x3f8000003d397421 */ /* 0x002fc60000010100 */
[----:B------:R-:W-:Y:S01]  /*2fc0*/  SHF.L.U32 R6, R6, 0x10, RZ ;  /* 0x0000001006067819 */ /* 0x000fe200000006ff */
[----:B------:R-:W-:-:S04]  /*2fd0*/  FFMA.FTZ R57, R56, R57, 1 ;  /* 0x3f80000038397423 */ /* 0x000fc80000010039 */
[----:B------:R-:W-:Y:S01]  /*2fe0*/  FMUL.FTZ R13, R61, R57 ;  /* 0x000000393d0d7220 */ /* 0x000fe20000410000 */
[----:B------:R-:W-:-:S03]  /*2ff0*/  FMUL.FTZ R51, R60, R51 ;  /* 0x000000333c337220 */ /* 0x000fc60000410000 */
[----:B------:R-:W-:Y:S01]  /*3000*/  FMUL.FTZ R13, R6, R13 ;  /* 0x0000000d060d7220 */ /* 0x000fe20000410000 */
[C---:B------:R-:W-:Y:S02]  /*3010*/  SHF.L.U32 R6, R42.reuse, 0x10, RZ ;  /* 0x000000102a067819 */ /* 0x040fe400000006ff */
[----:B------:R-:W-:Y:S01]  /*3020*/  PRMT R56, R42, 0x7632, R56 ;  /* 0x000076322a387816 */ /* 0x000fe20000000038 */
[----:B------:R-:W-:Y:S02]  /*3030*/  FMUL.FTZ R7, R11, R7 ;  /* 0x000000070b077220 */ /* 0x000fe40000410000 */
[----:B------:R-:W-:Y:S01]  /*3040*/  FMUL.FTZ R6, R6, R51 ;  /* 0x0000003306067220 */ /* 0x000fe20000410000 */
[----:B------:R-:W-:Y:S01]  /*3050*/  SHF.L.U32 R51, R43, 0x10, RZ ;  /* 0x000000102b337819 */ /* 0x000fe200000006ff */
[----:B------:R-:W-:Y:S01]  /*3060*/  FMUL.FTZ R58, R59, R58 ;  /* 0x0000003a3b3a7220 */ /* 0x000fe20000410000 */
[----:B------:R-:W-:-:S03]  /*3070*/  SHF.L.U32 R56, R56, 0x10, RZ ;  /* 0x0000001038387819 */ /* 0x000fc600000006ff */
[----:B------:R-:W-:Y:S01]  /*3080*/  FMUL.FTZ R7, R51, R7 ;  /* 0x0000000733077220 */ /* 0x000fe20000410000 */
[----:B------:R-:W-:Y:S01]  /*3090*/  FMUL.FTZ R51, R0, R6 ;  /* 0x0000000600337220 */ /* 0x000fe20000410000 */
[----:B------:R-:W-:Y:S01]  /*30a0*/  FMUL.FTZ R11, R56, R58 ;  /* 0x0000003a380b7220 */ /* 0x000fe20000410000 */
[----:B------:R-:W-:Y:S02]  /*30b0*/  SHF.L.U32 R57, R44, 0x10, RZ ;  /* 0x000000102c397819 */ /* 0x000fe400000006ff */
[----:B------:R-:W-:Y:S01]  /*30c0*/  FFMA.FTZ R49, R16, R51, R49 ;  /* 0x0000003310317223 */ /* 0x000fe20000010031 */
[----:B------:R-:W-:Y:S01]  /*30d0*/  FMUL.FTZ R51, R15, R11 ;  /* 0x0000000b0f337220 */ /* 0x000fe20000410000 */
[----:B------:R0:W-:Y:S01]  /*30e0*/  STL [R1+0x78], R26 ;  /* 0x0000781a01007387 */ /* 0x0001e20000100800 */
[----:B------:R-:W-:Y:S02]  /*30f0*/  FADD.FTZ R57, -R14, R57 ;  /* 0x000000390e397221 */ /* 0x000fe40000010100 */
[----:B------:R-:W-:Y:S01]  /*3100*/  FFMA.FTZ R49, R12, R51, R49 ;  /* 0x000000330c317223 */ /* 0x000fe20000010031 */
[----:B------:R-:W-:Y:S01]  /*3110*/  FMUL.FTZ R51, R48, R13 ;  /* 0x0000000d30337220 */ /* 0x000fe20000410000 */
[----:B0-----:R-:W-:Y:S01]  /*3120*/  FFMA.FTZ R26, R12, R11, R25 ;  /* 0x0000000b0c1a7223 */ /* 0x001fe20000010019 */
[----:B------:R-:W-:Y:S01]  /*3130*/  FMUL.FTZ R12, R3, R7 ;  /* 0x00000007030c7220 */ /* 0x000fe20000410000 */
[----:B------:R-:W-:-:S03]  /*3140*/  FMUL.FTZ R57, R2, R57 ;  /* 0x0000003902397220 */ /* 0x000fc60000410000 */
[----:B------:R-:W-:Y:S01]  /*3150*/  FFMA.FTZ R12, R55, R12, R49 ;  /* 0x0000000c370c7223 */ /* 0x000fe20000010031 */
[----:B------:R-:W-:Y:S03]  /*3160*/  STL [R1+0x10], R22 ;  /* 0x0000101601007387 */ /* 0x000fe60000100800 */
[----:B------:R-:W-:Y:S01]  /*3170*/  FFMA.FTZ R25, R10, R51, R12 ;  /* 0x000000330a197223 */ /* 0x000fe2000001000c */
[----:B------:R-:W-:Y:S01]  /*3180*/  STL [R1+0x3c], R18 ;  /* 0x00003c1201007387 */ /* 0x000fe20000100800 */
[----:B------:R-:W-:Y:S01]  /*3190*/  FFMA.FTZ R51, R0, R57, R29 ;  /* 0x0000003900337223 */ /* 0x000fe2000001001d */
[----:B------:R-:W-:Y:S02]  /*31a0*/  FADD.FTZ R29, R23, R11 ;  /* 0x0000000b171d7221 */ /* 0x000fe40000010000 */
[----:B------:R-:W-:Y:S04]  /*31b0*/  STL [R1+0x38], R17 ;  /* 0x0000381101007387 */ /* 0x000fe80000100800 */
[----:B------:R-:W-:Y:S04]  /*31c0*/  STL [R1+0x4], R16 ;  /* 0x0000041001007387 */ /* 0x000fe80000100800 */
[----:B------:R-:W2:Y:S01]  /*31d0*/  LDL.LU R23, [R1+0xcc] ;  /* 0x0000cc0001177983 */ /* 0x000ea20000300800 */
[----:B------:R-:W-:-:S02]  /*31e0*/  PRMT R49, R44, 0x7632, R49 ;  /* 0x000076322c317816 */ /* 0x000fc40000000031 */
[----:B------:R-:W-:Y:S02]  /*31f0*/  PRMT R12, R45, 0x7632, R12 ;  /* 0x000076322d0c7816 */ /* 0x000fe4000000000c */
[----:B------:R-:W-:Y:S02]  /*3200*/  SHF.L.U32 R49, R49, 0x10, RZ ;  /* 0x0000001031317819 */ /* 0x000fe400000006ff */
[----:B------:R-:W-:Y:S02]  /*3210*/  SHF.L.U32 R12, R12, 0x10, RZ ;  /* 0x000000100c0c7819 */ /* 0x000fe400000006ff */
[----:B------:R-:W-:Y:S01]  /*3220*/  SHF.L.U32 R56, R45, 0x10, RZ ;  /* 0x000000102d387819 */ /* 0x000fe200000006ff */
[C---:B------:R-:W-:Y:S02]  /*3230*/  FADD.FTZ R49, -R14.reuse, R49 ;  /* 0x000000310e317221 */ /* 0x040fe40000010100 */
[C---:B------:R-:W-:Y:S02]  /*3240*/  FADD.FTZ R12, -R14.reuse, R12 ;  /* 0x0000000c0e0c7221 */ /* 0x040fe40000010100 */
[----:B------:R-:W-:Y:S01]  /*3250*/  FADD.FTZ R56, -R14, R56 ;  /* 0x000000380e387221 */ /* 0x000fe20000010100 */
[C---:B------:R-:W-:Y:S01]  /*3260*/  FMUL.FTZ R49, R2.reuse, R49 ;  /* 0x0000003102317220 */ /* 0x040fe20000410000 */
[----:B------:R-:W-:Y:S01]  /*3270*/  FMUL.FTZ R58, R51, -1.4426950216293334961 ;  /* 0xbfb8aa3b333a7820 */ /* 0x000fe20000410000 */
[C---:B------:R-:W-:Y:S01]  /*3280*/  FMUL.FTZ R12, R2.reuse, R12 ;  /* 0x0000000c020c7220 */ /* 0x040fe20000410000 */
[----:B------:R-:W-:Y:S01]  /*3290*/  FMUL.FTZ R56, R2, R56 ;  /* 0x0000003802387220 */ /* 0x000fe20000410000 */
[----:B------:R-:W-:-:S02]  /*32a0*/  FFMA.FTZ R9, R15, R49, R9 ;  /* 0x000000310f097223 */ /* 0x000fc40000010009 */
[----:B------:R-:W-:Y:S01]  /*32b0*/  FFMA.FTZ R59, R48, R12, R8 ;  /* 0x0000000c303b7223 */ /* 0x000fe20000010008 */
[----:B------:R-:W-:Y:S01]  /*32c0*/  FFMA.FTZ R8, R3, R56, R28 ;  /* 0x0000003803087223 */ /* 0x000fe2000001001c */
[----:B------:R-:W0:Y:S01]  /*32d0*/  MUFU.EX2 R58, R58 ;  /* 0x0000003a003a7308 */ /* 0x000e220000000800 */
[----:B------:R-:W-:Y:S01]  /*32e0*/  FMUL.FTZ R61, R9, -1.4426950216293334961 ;  /* 0xbfb8aa3b093d7820 */ /* 0x000fe20000410000 */
[----:B------:R-:W-:Y:S01]  /*32f0*/  FFMA.FTZ R27, R10, R13, R27 ;  /* 0x0000000d0a1b7223 */ /* 0x000fe2000001001b */
[----:B------:R-:W-:Y:S01]  /*3300*/  FMUL.FTZ R10, R8, -1.4426950216293334961 ;  /* 0xbfb8aa3b080a7820 */ /* 0x000fe20000410000 */
[----:B------:R-:W-:-:S04]  /*3310*/  FMUL.FTZ R60, R59, -1.4426950216293334961 ;  /* 0xbfb8aa3b3b3c7820 */ /* 0x000fc80000410000 */
[----:B------:R-:W1:Y:S08]  /*3320*/  MUFU.EX2 R61, R61 ;  /* 0x0000003d003d7308 */ /* 0x000e700000000800 */
[----:B------:R-:W4:Y:S01]  /*3330*/  MUFU.EX2 R10, R10 ;  /* 0x0000000a000a7308 */ /* 0x000f220000000800 */
[----:B0-----:R-:W-:-:S07]  /*3340*/  FADD.FTZ R58, R58, 1 ;  /* 0x3f8000003a3a7421 */ /* 0x001fce0000010000 */
[----:B------:R-:W0:Y:S01]  /*3350*/  MUFU.EX2 R60, R60 ;  /* 0x0000003c003c7308 */ /* 0x000e220000000800 */
[----:B------:R-:W-:Y:S01]  /*3360*/  FFMA.FTZ R50, R0, R6, R50 ;  /* 0x0000000600327223 */ /* 0x000fe20000010032 */
[----:B-1----:R-:W-:-:S03]  /*3370*/  FADD.FTZ R61, R61, 1 ;  /* 0x3f8000003d3d7421 */ /* 0x002fc60000010000 */
[----:B------:R-:W-:-:S03]  /*3380*/  FFMA.FTZ R11, R15, R11, R50 ;  /* 0x0000000b0f0b7223 */ /* 0x000fc60000010032 */
[----:B------:R-:W1:Y:S01]  /*3390*/  MUFU.RCP R58, R58 ;  /* 0x0000003a003a7308 */ /* 0x000e620000001000 */
[----:B----4-:R-:W-:-:S07]  /*33a0*/  FADD.FTZ R50, R10, 1 ;  /* 0x3f8000000a327421 */ /* 0x010fce0000010000 */
[----:B------:R-:W4:Y:S01]  /*33b0*/  MUFU.RCP R61, R61 ;  /* 0x0000003d003d7308 */ /* 0x000f220000001000 */
[----:B0-----:R-:W-:-:S07]  /*33c0*/  FADD.FTZ R60, R60, 1 ;  /* 0x3f8000003c3c7421 */ /* 0x001fce0000010000 */
[----:B------:R-:W0:Y:S01]  /*33d0*/  MUFU.RCP R50, R50 ;  /* 0x0000003200327308 */ /* 0x000e220000001000 */
[----:B-1----:R-:W-:-:S07]  /*33e0*/  FADD.FTZ R10, -R58, 1 ;  /* 0x3f8000003a0a7421 */ /* 0x002fce0000010100 */
[----:B------:R-:W1:Y:S01]  /*33f0*/  MUFU.RCP R60, R60 ;  /* 0x0000003c003c7308 */ /* 0x000e620000001000 */
[----:B------:R-:W-:Y:S01]  /*3400*/  FFMA.FTZ R10, R51, R10, 1 ;  /* 0x3f800000330a7423 */ /* 0x000fe2000001000a */
[----:B----4-:R-:W-:-:S03]  /*3410*/  FADD.FTZ R51, -R61, 1 ;  /* 0x3f8000003d337421 */ /* 0x010fc60000010100 */
[----:B------:R-:W-:Y:S01]  /*3420*/  FMUL.FTZ R10, R58, R10 ;  /* 0x0000000a3a0a7220 */ /* 0x000fe20000410000 */
[----:B------:R-:W-:Y:S01]  /*3430*/  FFMA.FTZ R51, R9, R51, 1 ;  /* 0x3f80000009337423 */ /* 0x000fe20000010033 */
[----:B0-----:R-:W-:-:S04]  /*3440*/  FADD.FTZ R58, -R50, 1 ;  /* 0x3f800000323a7421 */ /* 0x001fc80000010100 */
[----:B------:R-:W-:Y:S01]  /*3450*/  FFMA.FTZ R58, R8, R58, 1 ;  /* 0x3f800000083a7423 */ /* 0x000fe2000001003a */
[----:B---3--:R-:W-:Y:S01]  /*3460*/  PRMT R8, R47, 0x7632, R8 ;  /* 0x000076322f087816 */ /* 0x008fe20000000008 */
[----:B-1----:R-:W-:-:S03]  /*3470*/  FADD.FTZ R9, -R60, 1 ;  /* 0x3f8000003c097421 */ /* 0x002fc60000010100 */
[----:B------:R-:W-:Y:S01]  /*3480*/  SHF.L.U32 R8, R8, 0x10, RZ ;  /* 0x0000001008087819 */ /* 0x000fe200000006ff */
[----:B------:R-:W-:Y:S01]  /*3490*/  FFMA.FTZ R9, R59, R9, 1 ;  /* 0x3f8000003b097423 */ /* 0x000fe20000010009 */
[----:B------:R-:W-:-:S03]  /*34a0*/  FMUL.FTZ R58, R50, R58 ;  /* 0x0000003a323a7220 */ /* 0x000fc60000410000 */
[----:B------:R-:W-:Y:S01]  /*34b0*/  FMUL.FTZ R9, R60, R9 ;  /* 0x000000093c097220 */ /* 0x000fe20000410000 */
[----:B------:R-:W-:-:S03]  /*34c0*/  PRMT R59, R46, 0x7632, R59 ;  /* 0x000076322e3b7816 */ /* 0x000fc6000000003b */
[----:B------:R-:W-:Y:S01]  /*34d0*/  FMUL.FTZ R50, R8, R9 ;  /* 0x0000000908327220 */ /* 0x000fe20000410000 */
[----:B------:R-:W-:Y:S01]  /*34e0*/  SHF.L.U32 R8, R46, 0x10, RZ ;  /* 0x000000102e087819 */ /* 0x000fe200000006ff */
[----:B------:R-:W-:Y:S01]  /*34f0*/  FFMA.FTZ R11, R3, R7, R11 ;  /* 0x00000007030b7223 */ /* 0x000fe2000001000b */
[----:B------:R-:W-:Y:S01]  /*3500*/  SHF.L.U32 R59, R59, 0x10, RZ ;  /* 0x000000103b3b7819 */ /* 0x000fe200000006ff */
[----:B------:R-:W-:Y:S02]  /*3510*/  FMUL.FTZ R51, R61, R51 ;  /* 0x000000333d337220 */ /* 0x000fe40000410000 */
[----:B------:R-:W-:Y:S01]  /*3520*/  FMUL.FTZ R8, R8, R10 ;  /* 0x0000000a08087220 */ /* 0x000fe20000410000 */
[----:B------:R-:W-:Y:S01]  /*3530*/  SHF.L.U32 R9, R47, 0x10, RZ ;  /* 0x000000102f097819 */ /* 0x000fe200000006ff */
[----:B------:R-:W-:Y:S01]  /*3540*/  FFMA.FTZ R11, R48, R13, R11 ;  /* 0x0000000d300b7223 */ /* 0x000fe2000001000b */
[----:B------:R-:W-:Y:S01]  /*3550*/  FMUL.FTZ R51, R59, R51 ;  /* 0x000000333b337220 */ /* 0x000fe20000410000 */
[C---:B------:R-:W-:Y:S01]  /*3560*/  FMUL.FTZ R10, R0.reuse, R8 ;  /* 0x00000008000a7220 */ /* 0x040fe20000410000 */
[----:B------:R-:W3:Y:S01]  /*3570*/  LDL R61, [R1+0x30] ;  /* 0x00003000013d7983 */ /* 0x000ee20000100800 */
[----:B------:R-:W-:Y:S01]  /*3580*/  FMUL.FTZ R9, R9, R58 ;  /* 0x0000003a09097220 */ /* 0x000fe20000410000 */
[----:B------:R-:W-:Y:S01]  /*3590*/  FFMA.FTZ R11, R0, R8, R11 ;  /* 0x00000008000b7223 */ /* 0x000fe2000001000b */
[----:B------:R-:W-:Y:S01]  /*35a0*/  FFMA.FTZ R10, R57, R10, R25 ;  /* 0x0000000a390a7223 */ /* 0x000fe20000010019 */
[CC--:B------:R-:W-:Y:S01]  /*35b0*/  FMUL.FTZ R58, R15.reuse, R51.reuse ;  /* 0x000000330f3a7220 */ /* 0x0c0fe20000410000 */
[----:B------:R-:W4:Y:S01]  /*35c0*/  LDL.LU R25, [R1+0x88] ;  /* 0x0000880001197983 */ /* 0x000f220000300800 */
[----:B------:R-:W-:Y:S01]  /*35d0*/  FFMA.FTZ R11, R15, R51, R11 ;  /* 0x000000330f0b7223 */ /* 0x000fe2000001000b */
[----:B------:R-:W-:Y:S01]  /*35e0*/  FMUL.FTZ R15, R3, R9 ;  /* 0x00000009030f7220 */ /* 0x000fe20000410000 */
[----:B------:R-:W-:Y:S01]  /*35f0*/  FFMA.FTZ R10, R49, R58, R10 ;  /* 0x0000003a310a7223 */ /* 0x000fe2000001000a */
[----:B------:R-:W3:Y:S03]  /*3600*/  LDL.LU R59, [R1+0x84] ;  /* 0x00008400013b7983 */ /* 0x000ee60000300800 */
[----:B------:R-:W-:Y:S01]  /*3610*/  FFMA.FTZ R15, R56, R15, R10 ;  /* 0x0000000f380f7223 */ /* 0x000fe2000001000a */
[----:B------:R-:W-:Y:S01]  /*3620*/  FFMA.FTZ R10, R3, R9, R11 ;  /* 0x00000009030a7223 */ /* 0x000fe2000001000b */
[CC--:B------:R-:W-:Y:S01]  /*3630*/  FMUL.FTZ R11, R48.reuse, R50.reuse ;  /* 0x00000032300b7220 */ /* 0x0c0fe20000410000 */
[----:B------:R-:W3:Y:S02]  /*3640*/  LDL R28, [R1+0x70] ;  /* 0x00007000011c7983 */ /* 0x000ee40000100800 */
[----:B------:R-:W-:Y:S01]  /*3650*/  FFMA.FTZ R10, R48, R50, R10 ;  /* 0x00000032300a7223 */ /* 0x000fe2000001000a */
[----:B------:R-:W-:Y:S01]  /*3660*/  FFMA.FTZ R11, R12, R11, R15 ;  /* 0x0000000b0c0b7223 */ /* 0x000fe2000001000f */
[----:B------:R-:W3:Y:S01]  /*3670*/  LDL R60, [R1+0x64] ;  /* 0x00006400013c7983 */ /* 0x000ee20000100800 */
[----:B------:R-:W-:-:S03]  /*3680*/  FADD.FTZ R13, R30, R13 ;  /* 0x0000000d1e0d7221 */ /* 0x000fc60000010000 */
[----:B------:R-:W3:Y:S04]  /*3690*/  LDL R58, [R1+0x4c] ;  /* 0x00004c00013a7983 */ /* 0x000ee80000100800 */
[----:B------:R-:W4:Y:S04]  /*36a0*/  LDL R48, [R1+0x2c] ;  /* 0x00002c0001307983 */ /* 0x000f280000100800 */
[----:B------:R-:W4:Y:S04]  /*36b0*/  LDL R15, [R1+0x48] ;  /* 0x00004800010f7983 */ /* 0x000f280000100800 */
[----:B------:R0:W5:Y:S04]  /*36c0*/  LDL.LU R30, [R1+0x124] ;  /* 0x00012400011e7983 */ /* 0x0001680000300800 */
[----:B--2---:R1:W-:Y:S04]  /*36d0*/  STS.64 [R23], R10 ;  /* 0x0000000a17007388 */ /* 0x0043e80000000a00 */
[----:B-1----:R-:W2:Y:S04]  /*36e0*/  LDL.LU R23, [R1+0x120] ;  /* 0x0001200001177983 */ /* 0x002ea80000300800 */
[----:B------:R-:W3:Y:S04]  /*36f0*/  LDL.LU R10, [R1+0x8c] ;  /* 0x00008c00010a7983 */ /* 0x000ee80000300800 */
[----:B------:R-:W2:Y:S01]  /*3700*/  LDL.LU R11, [R1+0x80] ;  /* 0x00008000010b7983 */ /* 0x000ea20000300800 */
[----:B------:R-:W-:Y:S01]  /*3710*/  FFMA.FTZ R12, R12, R50, R27 ;  /* 0x000000320c0c7223 */ /* 0x000fe2000001001b */
[----:B------:R-:W-:Y:S01]  /*3720*/  FADD.FTZ R13, R13, R50 ;  /* 0x000000320d0d7221 */ /* 0x000fe20000010000 */
[----:B----4-:R-:W-:-:S02]  /*3730*/  FFMA.FTZ R15, R15, R48, R25 ;  /* 0x000000300f0f7223 */ /* 0x010fc40000010019 */
[----:B------:R-:W4:Y:S01]  /*3740*/  LDL.LU R25, [R1+0x11c] ;  /* 0x00011c0001197983 */ /* 0x000f220000300800 */
[----:B---3--:R-:W-:Y:S01]  /*3750*/  FADD.FTZ R48, R48, R10 ;  /* 0x0000000a30307221 */ /* 0x008fe20000010000 */
[----:B------:R-:W-:Y:S02]  /*3760*/  FFMA.FTZ R10, R49, R51, R26 ;  /* 0x00000033310a7223 */ /* 0x000fe4000001001a */
[----:B------:R-:W3:Y:S01]  /*3770*/  LDL.LU R26, [R1+0x118] ;  /* 0x00011800011a7983 */ /* 0x000ee20000300800 */
[----:B--2---:R-:W-:Y:S01]  /*3780*/  FFMA.FTZ R58, R58, R61, R11 ;  /* 0x0000003d3a3a7223 */ /* 0x004fe2000001000b */
[----:B------:R-:W-:Y:S02]  /*3790*/  FADD.FTZ R11, R29, R51 ;  /* 0x000000331d0b7221 */ /* 0x000fe40000010000 */
[----:B------:R-:W2:Y:S04]  /*37a0*/  LDL R49, [R1+0x44] ;  /* 0x0000440001317983 */ /* 0x000ea80000100800 */
[----:B------:R0:W5:Y:S04]  /*37b0*/  LDL.LU R29, [R1+0x114] ;  /* 0x00011400011d7983 */ /* 0x0001680000300800 */
[----:B------:R-:W4:Y:S04]  /*37c0*/  LDL R51, [R1+0x74] ;  /* 0x0000740001337983 */ /* 0x000f280000100800 */
[----:B------:R0:W5:Y:S04]  /*37d0*/  LDL.LU R27, [R1+0x110] ;  /* 0x00011000011b7983 */ /* 0x0001680000300800 */
[----:B------:R-:W3:Y:S01]  /*37e0*/  LDL R50, [R1+0x40] ;  /* 0x0000400001327983 */ /* 0x000ee20000100800 */
[----:B------:R-:W-:Y:S01]  /*37f0*/  FADD.FTZ R59, R61, R59 ;  /* 0x0000003b3d3b7221 */ /* 0x000fe20000010000 */
[----:B------:R-:W-:Y:S01]  /*3800*/  UIADD3 UR10, UP0, UR9, 0x2, URZ ;  /* 0x00000002090a7890 */ /* 0x000fe2000ff1e03f */
[----:B------:R-:W1:Y:S03]  /*3810*/  S2R R61, SR_TID.X ;  /* 0x00000000003d7919 */ /* 0x000e660000002100 */
[----:B------:R-:W-:-:S02]  /*3820*/  UIADD3.X UR11, URZ, UR5, URZ, UP0, !UPT ;  /* 0x000000053f0b7290 */ /* 0x000fc400087fe43f */
[----:B------:R-:W-:-:S04]  /*3830*/  UISETP.GE.U32.AND UP0, UPT, UR10, UR16, UPT ;  /* 0x000000100a00728c */ /* 0x000fc8000bf06070 */
[----:B------:R-:W-:Y:S01]  /*3840*/  UISETP.GE.AND.EX UP0, UPT, UR11, UR7, UPT, UP0 ;  /* 0x000000070b00728c */ /* 0x000fe2000bf06300 */
[----:B------:R-:W-:Y:S05]  /*3850*/  BAR.SYNC.DEFER_BLOCKING 0x0 ;  /* 0x0000000000007b1d */ /* 0x000fea0000010000 */
[----:B------:R-:W-:Y:S02]  /*3860*/  PLOP3.LUT P0, PT, PT, PT, UP0, 0x80, 0x0 ;  /* 0x000000000000781c */ /* 0x000fe40003f0f008 */
[----:B-1----:R-:W-:Y:S01]  /*3870*/  ISETP.GT.U32.AND P1, PT, R61, 0x1f, PT ;  /* 0x0000001f3d00780c */ /* 0x002fe20003f24070 */
[----:B--2---:R-:W-:-:S04]  /*3880*/  FADD.FTZ R59, R59, R49 ;  /* 0x000000313b3b7221 */ /* 0x004fc80000010000 */
[----:B------:R-:W-:Y:S01]  /*3890*/  FADD.FTZ R59, R59, R23 ;  /* 0x000000173b3b7221 */ /* 0x000fe20000010000 */
[----:B----4-:R-:W-:Y:S01]  /*38a0*/  FFMA.FTZ R58, R51, R49, R58 ;  /* 0x00000031333a7223 */ /* 0x010fe2000001003a */
[----:B---3--:R-:W-:Y:S01]  /*38b0*/  FFMA.FTZ R15, R28, R50, R15 ;  /* 0x000000321c0f7223 */ /* 0x008fe2000001000f */
[----:B------:R-:W-:Y:S02]  /*38c0*/  FADD.FTZ R48, R48, R50 ;  /* 0x0000003230307221 */ /* 0x000fe40000010000 */
[----:B------:R-:W-:Y:S01]  /*38d0*/  FFMA.FTZ R58, R25, R23, R58 ;  /* 0x00000017193a7223 */ /* 0x000fe2000001003a */
[----:B------:R-:W-:Y:S01]  /*38e0*/  FADD.FTZ R59, R59, R54 ;  /* 0x000000363b3b7221 */ /* 0x000fe20000010000 */
[----:B------:R-:W-:Y:S01]  /*38f0*/  FFMA.FTZ R15, R60, R26, R15 ;  /* 0x0000001a3c0f7223 */ /* 0x000fe2000001000f */
[----:B------:R-:W-:Y:S01]  /*3900*/  FADD.FTZ R48, R48, R26 ;  /* 0x0000001a30307221 */ /* 0x000fe20000010000 */
[----:B------:R0:W5:Y:S02]  /*3910*/  LDL.LU R28, [R1+0x10c] ;  /* 0x00010c00011c7983 */ /* 0x0001640000300800 */
[----:B------:R-:W-:Y:S01]  /*3920*/  FFMA.FTZ R15, R24, R22, R15 ;  /* 0x00000016180f7223 */ /* 0x000fe2000001000f */
[----:B------:R-:W-:Y:S01]  /*3930*/  FADD.FTZ R48, R48, R22 ;  /* 0x0000001630307221 */ /* 0x000fe20000010000 */
[----:B------:R-:W-:Y:S01]  /*3940*/  FFMA.FTZ R58, R21, R54, R58 ;  /* 0x00000036153a7223 */ /* 0x000fe2000001003a */
[----:B------:R-:W-:Y:S01]  /*3950*/  FADD.FTZ R59, R59, R52 ;  /* 0x000000343b3b7221 */ /* 0x000fe20000010000 */
[----:B------:R-:W-:Y:S01]  /*3960*/  FFMA.FTZ R15, R20, R53, R15 ;  /* 0x00000035140f7223 */ /* 0x000fe2000001000f */
[----:B------:R-:W-:Y:S01]  /*3970*/  FADD.FTZ R48, R48, R53 ;  /* 0x0000003530307221 */ /* 0x000fe20000010000 */
[----:B------:R-:W-:Y:S01]  /*3980*/  FFMA.FTZ R58, R19, R52, R58 ;  /* 0x00000034133a7223 */ /* 0x000fe2000001003a */
[----:B------:R0:W5:Y:S01]  /*3990*/  LDL.LU R26, [R1+0x108] ;  /* 0x00010800011a7983 */ /* 0x0001620000300800 */
[----:B------:R-:W-:Y:S01]  /*39a0*/  FFMA.FTZ R15, R18, R4, R15 ;  /* 0x00000004120f7223 */ /* 0x000fe2000001000f */
[----:B------:R-:W-:Y:S01]  /*39b0*/  FADD.FTZ R48, R48, R4 ;  /* 0x0000000430307221 */ /* 0x000fe20000010000 */
[----:B------:R-:W-:Y:S01]  /*39c0*/  FADD.FTZ R59, R59, R5 ;  /* 0x000000053b3b7221 */ /* 0x000fe20000010000 */
[----:B------:R0:W5:Y:S01]  /*39d0*/  LDL.LU R25, [R1+0x104] ;  /* 0x0001040001197983 */ /* 0x0001620000300800 */
[----:B------:R-:W-:Y:S01]  /*39e0*/  FFMA.FTZ R58, R17, R5, R58 ;  /* 0x00000005113a7223 */ /* 0x000fe2000001003a */
[----:B------:R-:W-:Y:S01]  /*39f0*/  FFMA.FTZ R15, R16, R6, R15 ;  /* 0x00000006100f7223 */ /* 0x000fe2000001000f */
[----:B------:R-:W-:Y:S01]  /*3a00*/  FADD.FTZ R48, R48, R6 ;  /* 0x0000000630307221 */ /* 0x000fe20000010000 */
[----:B------:R0:W5:Y:S01]  /*3a10*/  LDL.LU R23, [R1+0x100] ;  /* 0x0001000001177983 */ /* 0x0001620000300800 */
[----:B------:R-:W-:Y:S01]  /*3a20*/  FADD.FTZ R59, R59, R7 ;  /* 0x000000073b3b7221 */ /* 0x000fe20000010000 */
[----:B------:R-:W-:-:S02]  /*3a30*/  FFMA.FTZ R58, R55, R7, R58 ;  /* 0x00000007373a7223 */ /* 0x000fc4000001003a */
[----:B------:R0:W5:Y:S01]  /*3a40*/  LDL.LU R24, [R1+0xfc] ;  /* 0x0000fc0001187983 */ /* 0x0001620000300800 */
[----:B------:R-:W-:-:S03]  /*3a50*/  FFMA.FTZ R60, R57, R8, R15 ;  /* 0x00000008393c7223 */ /* 0x000fc6000001000f */
[----:B------:R0:W5:Y:S01]  /*3a60*/  LDL.LU R22, [R1+0xf8] ;  /* 0x0000f80001167983 */ /* 0x0001620000300800 */
[----:B------:R-:W-:-:S03]  /*3a70*/  FADD.FTZ R51, R48, R8 ;  /* 0x0000000830337221 */ /* 0x000fc60000010000 */
[----:B------:R0:W5:Y:S01]  /*3a80*/  LDL.LU R21, [R1+0xf4] ;  /* 0x0000f40001157983 */ /* 0x0001620000300800 */
[----:B------:R-:W-:-:S03]  /*3a90*/  FADD.FTZ R49, R59, R9 ;  /* 0x000000093b317221 */ /* 0x000fc60000010000 */
[----:B------:R0:W5:Y:S01]  /*3aa0*/  LDL.LU R20, [R1+0xf0] ;  /* 0x0000f00001147983 */ /* 0x0001620000300800 */
[----:B------:R-:W-:-:S03]  /*3ab0*/  FFMA.FTZ R50, R56, R9, R58 ;  /* 0x0000000938327223 */ /* 0x000fc6000001003a */
        /* <DEDUP_REMOVED lines=9> */
[----:B------:R-:W-:Y:S01]  /*3b50*/  MOV R59, R51 ;  /* 0x00000033003b7202 */ /* 0x000fe20000000f00 */
[----:B------:R1:W-:Y:S01]  /*3b60*/  STL.64 [R1+0xe0], R2 ;  /* 0x0000e00201007387 */ /* 0x0003e20000100a00 */
[----:B------:R-:W-:-:S03]  /*3b70*/  MOV R58, R60 ;  /* 0x0000003c003a7202 */ /* 0x000fc60000000f00 */
[----:B0-----:R-:W2:Y:S01]  /*3b80*/  LDL R51, [R1+0xdc] ;  /* 0x0000dc0001337983 */ /* 0x001ea20000100800 */
[----:B-1----:R-:W-:-:S03]  /*3b90*/  MOV R2, R50 ;  /* 0x0000003200027202 */ /* 0x002fc60000000f00 */
[----:B------:R-:W3:Y:S01]  /*3ba0*/  LDL R50, [R1+0xd8] ;  /* 0x0000d80001327983 */ /* 0x000ee20000100800 */
[----:B------:R-:W0:Y:S01]  /*3bb0*/  S2UR UR15, SR_CgaCtaId ;  /* 0x00000000000f79c3 */ /* 0x000e220000008800 */
[----:B------:R-:W-:Y:S01]  /*3bc0*/  UMOV UR5, 0x400 ;  /* 0x0000040000057882 */ /* 0x000fe20000000000 */
[----:B------:R-:W-:Y:S02]  /*3bd0*/  SHF.L.U32 R48, R61, 0x1, RZ ;  /* 0x000000013d307819 */ /* 0x000fe400000006ff */
[----:B------:R-:W-:Y:S02]  /*3be0*/  MOV R3, R49 ;  /* 0x0000003100037202 */ /* 0x000fe40000000f00 */
[----:B------:R-:W-:Y:S01]  /*3bf0*/  LOP3.LUT R48, R48, 0x18, RZ, 0xc0, !PT ;  /* 0x0000001830307812 */ /* 0x000fe200078ec0ff */
[----:B0-----:R-:W-:-:S06]  /*3c00*/  ULEA UR5, UR15, UR5, 0x18 ;  /* 0x000000050f057291 */ /* 0x001fcc000f8ec03f */
[----:B------:R-:W-:-:S04]  /*3c10*/  LEA R15, R61, UR5, 0x5 ;  /* 0x000000053d0f7c11 */ /* 0x000fc8000f8e28ff */
[----:B------:R-:W-:-:S05]  /*3c20*/  IADD3 R49, R15, R48, RZ ;  /* 0x000000300f317210 */ /* 0x000fca0007ffe0ff */
[----:B------:R0:W-:Y:S04]  /*3c30*/  STS.64 [R49], R58 ;  /* 0x0000003a31007388 */ /* 0x0001e80000000a00 */
[----:B0-----:R-:W4:Y:S01]  /*3c40*/  LDL R59, [R1+0xd4] ;  /* 0x0000d400013b7983 */ /* 0x001f220000100800 */
[----:B------:R-:W-:-:S04]  /*3c50*/  LOP3.LUT R49, R48, 0x8, RZ, 0x3c, !PT ;  /* 0x0000000830317812 */ /* 0x000fc800078e3cff */
[----:B------:R-:W-:-:S05]  /*3c60*/  IADD3 R49, R15, R49, RZ ;  /* 0x000000310f317210 */ /* 0x000fca0007ffe0ff */
[----:B------:R0:W-:Y:S02]  /*3c70*/  STS.64 [R49], R10 ;  /* 0x0000000a31007388 */ /* 0x0001e40000000a00 */
[----:B0-----:R-:W-:-:S04]  /*3c80*/  LOP3.LUT R49, R48, 0x10, RZ, 0x3c, !PT ;  /* 0x0000001030317812 */ /* 0x001fc800078e3cff */
[----:B------:R-:W-:-:S05]  /*3c90*/  IADD3 R49, R15, R49, RZ ;  /* 0x000000310f317210 */ /* 0x000fca0007ffe0ff */
[----:B------:R0:W-:Y:S04]  /*3ca0*/  STS.64 [R49], R2 ;  /* 0x0000000231007388 */ /* 0x0001e80000000a00 */
[----:B0-----:R1:W5:Y:S04]  /*3cb0*/  LDL.LU.64 R2, [R1+0xe0] ;  /* 0x0000e00001027983 */ /* 0x0013680000300a00 */
[----:B------:R-:W4:Y:S01]  /*3cc0*/  LDL R58, [R1+0xd0] ;  /* 0x0000d000013a7983 */ /* 0x000f220000100800 */
[----:B------:R-:W0:Y:S01]  /*3cd0*/  S2R R49, SR_TID.X ;  /* 0x0000000000317919 */ /* 0x000e220000002100 */
[----:B------:R-:W-:-:S04]  /*3ce0*/  LOP3.LUT R48, R48, 0x18, RZ, 0x3c, !PT ;  /* 0x0000001830307812 */ /* 0x000fc800078e3cff */
[----:B------:R-:W-:-:S05]  /*3cf0*/  IADD3 R48, R15, R48, RZ ;  /* 0x000000300f307210 */ /* 0x000fca0007ffe0ff */
[----:B------:R2:W-:Y:S01]  /*3d00*/  STS.64 [R48], R12 ;  /* 0x0000000c30007388 */ /* 0x0005e20000000a00 */
[----:B0-----:R-:W-:-:S04]  /*3d10*/  SHF.R.S32.HI R60, RZ, 0x1f, R49 ;  /* 0x0000001fff3c7819 */ /* 0x001fc80000011431 */
[----:B------:R-:W-:-:S04]  /*3d20*/  LEA.HI R60, R60, R49, RZ, 0x2 ;  /* 0x000000313c3c7211 */ /* 0x000fc800078f10ff */
[----:B------:R-:W-:-:S04]  /*3d30*/  SHF.R.S32.HI R60, RZ, 0x2, R60 ;  /* 0x00000002ff3c7819 */ /* 0x000fc8000001143c */
[----:B------:R-:W-:Y:S01]  /*3d40*/  LEA R15, R60, UR5, 0x5 ;  /* 0x000000053c0f7c11 */ /* 0x000fe2000f8e28ff */
[----:B------:R-:W-:-:S03]  /*3d50*/  USHF.R.U32.HI UR5, URZ, 0x1, UR6 ;  /* 0x000000013f057899 */ /* 0x000fc60008011606 */
[-C--:B--2---:R-:W-:Y:S01]  /*3d60*/  LEA R48, R51, R15.reuse, 0x3 ;  /* 0x0000000f33307211 */ /* 0x084fe200078e18ff */
[----:B------:R-:W-:Y:S01]  /*3d70*/  BAR.SYNC.DEFER_BLOCKING 0x0 ;  /* 0x0000000000007b1d */ /* 0x000fe20000010000 */
[----:B---3--:R-:W-:-:S05]  /*3d80*/  LEA R50, R50, R15, 0x3 ;  /* 0x0000000f32327211 */ /* 0x008fca00078e18ff */
[----:B------:R-:W0:Y:S04]  /*3d90*/  LDS.64 R48, [R48] ;  /* 0x0000000030307984 */ /* 0x000e280000000a00 */
[----:B------:R-:W2:Y:S01]  /*3da0*/  LDS.64 R50, [R50+0xa00] ;  /* 0x000a000032327984 */ /* 0x000ea20000000a00 */
[----:B0-----:R-:W-:Y:S01]  /*3db0*/  FADD.FTZ R48, RZ, R48 ;  /* 0x00000030ff307221 */ /* 0x001fe20000010000 */
[----:B------:R-:W-:-:S03]  /*3dc0*/  FADD.FTZ R49, RZ, R49 ;  /* 0x00000031ff317221 */ /* 0x000fc60000010000 */
[----:B--2---:R-:W-:Y:S01]  /*3dd0*/  FADD.FTZ R50, R48, R50 ;  /* 0x0000003230327221 */ /* 0x004fe20000010000 */
[----:B----4-:R-:W-:Y:S01]  /*3de0*/  LEA R48, R59, R15, 0x3 ;  /* 0x0000000f3b307211 */ /* 0x010fe200078e18ff */
[----:B------:R-:W-:-:S05]  /*3df0*/  FADD.FTZ R51, R49, R51 ;  /* 0x0000003331337221 */ /* 0x000fca0000010000 */
[----:B------:R-:W0:Y:S02]  /*3e00*/  LDS.64 R48, [R48+0x1400] ;  /* 0x0014000030307984 */ /* 0x000e240000000a00 */
[----:B0-----:R-:W-:Y:S01]  /*3e10*/  FADD.FTZ R50, R50, R48 ;  /* 0x0000003032327221 */ /* 0x001fe20000010000 */
[----:B------:R-:W-:Y:S01]  /*3e20*/  LEA R48, R58, R15, 0x3 ;  /* 0x0000000f3a307211 */ /* 0x000fe200078e18ff */
[----:B------:R-:W-:-:S05]  /*3e30*/  FADD.FTZ R51, R51, R49 ;  /* 0x0000003133337221 */ /* 0x000fca0000010000 */
[----:B------:R-:W0:Y:S01]  /*3e40*/  LDS.64 R48, [R48+0x1e00] ;  /* 0x001e000030307984 */ /* 0x000e220000000a00 */
[----:B------:R-:W-:-:S04]  /*3e50*/  USHF.L.U32 UR5, UR5, 0x7, URZ ;  /* 0x0000000705057899 */ /* 0x000fc8000800063f */
[----:B------:R-:W-:-:S06]  /*3e60*/  ULOP3.LUT UR5, UR5, 0xffffff80, UR17, 0xe2, !UPT ;  /* 0xffffff8005057892 */ /* 0x000fcc000f8ee211 */
[----:B------:R-:W-:-:S05]  /*3e70*/  MOV R15, UR5 ;  /* 0x00000005000f7c02 */ /* 0x000fca0008000f00 */
[----:B------:R-:W-:-:S05]  /*3e80*/  IMAD R15, R15, 0x280, R61 ;  /* 0x000002800f0f7824 */ /* 0x000fca00078e023d */
[----:B------:R-:W-:Y:S01]  /*3e90*/  IADD3 R15, R15, UR14, RZ ;  /* 0x0000000e0f0f7c10 */ /* 0x000fe2000fffe0ff */
[----:B0-----:R-:W-:Y:S01]  /*3ea0*/  FADD.FTZ R49, R51, R49 ;  /* 0x0000003133317221 */ /* 0x001fe20000010000 */
[----:B------:R-:W-:Y:S02]  /*3eb0*/  FADD.FTZ R48, R50, R48 ;  /* 0x0000003032307221 */ /* 0x000fe40000010000 */
[----:B------:R-:W0:Y:S01]  /*3ec0*/  LDC.64 R50, c[0x0][0x260] ;  /* 0x00009800ff327b82 */ /* 0x000e220000000a00 */
[----:B------:R-:W-:-:S05]  /*3ed0*/  SHF.L.U32 R15, R15, 0x1, RZ ;  /* 0x000000010f0f7819 */ /* 0x000fca00000006ff */
[----:B0-----:R-:W-:-:S05]  /*3ee0*/  IMAD.WIDE.U32 R50, R15, 0x4, R50 ;  /* 0x000000040f327825 */ /* 0x001fca00078e0032 */
[----:B------:R1:W-:Y:S02]  /*3ef0*/  STG.E.64 desc[UR12][R50.64+0x8000], R48 ;  /* 0x0080003032007986 */ /* 0x0003e4000c101b0c */
.L_x_599:
[----:B------:R-:W-:Y:S01]  /*3f00*/  BSSY B0, `(.L_x_600) ;  /* 0x000006d000007945 */ /* 0x000fe20003800000 */
[----:B01----:R-:W-:-:S03]  /*3f10*/  CS2R R48, SRZ ;  /* 0x0000000000307805 */ /* 0x003fc6000001ff00 */
[----:B------:R-:W-:Y:S05]  /*3f20*/  @P1 BRA `(.L_x_601) ;  /* 0x0000000400a81947 */ /* 0x000fea0003800000 */
[----:B------:R-:W-:Y:S01]  /*3f30*/  USHF.L.U32 UR5, UR9, 0x3, URZ ;  /* 0x0000000309057899 */ /* 0x000fe2000800063f */
[----:B------:R-:W-:Y:S01]  /*3f40*/  MOV R48, 0x28 ;  /* 0x0000002800307802 */ /* 0x000fe20000000f00 */
[----:B------:R-:W-:Y:S01]  /*3f50*/  HFMA2.MMA R49, -RZ, RZ, 0, 2.384185791015625e-06 ;  /* 0x00000028ff317435 */ /* 0x000fe200000001ff */
[----:B------:R-:W-:Y:S01]  /*3f60*/  SHF.L.U32 R58, R61, 0x3, RZ ;  /* 0x000000033d3a7819 */ /* 0x000fe200000006ff */
[----:B------:R-:W-:Y:S01]  /*3f70*/  ULOP3.LUT UR5, UR5, 0x8, URZ, 0xc0, !UPT ;  /* 0x0000000805057892 */ /* 0x000fe2000f8ec03f */
[----:B------:R-:W-:Y:S02]  /*3f80*/  HFMA2.MMA R60, -RZ, RZ, 0, 2.384185791015625e-06 ;  /* 0x00000028ff3c7435 */ /* 0x000fe400000001ff */
[----:B------:R-:W-:-:S03]  /*3f90*/  LOP3.LUT R58, R58, 0x18, RZ, 0xc0, !PT ;  /* 0x000000183a3a7812 */ /* 0x000fc600078ec0ff */
        /* <DEDUP_REMOVED lines=89> */
[----:B------:R-:W-:Y:S01]  /*4530*/  SHF.R.S32.HI R48, RZ, 0x1f, R15 ;  /* 0x0000001fff307819 */ /* 0x000fe2000001140f */
[----:B------:R-:W-:-:S03]  /*4540*/  FADD.FTZ R51, R51, R49 ;  /* 0x0000003133337221 */ /* 0x000fc60000010000 */
[----:B------:R-:W-:Y:S02]  /*4550*/  LEA.HI R48, R48, R15, RZ, 0x2 ;  /* 0x0000000f30307211 */ /* 0x000fe400078f10ff */
[----:B------:R-:W-:Y:S02]  /*4560*/  MOV R15, 0x28 ;  /* 0x00000028000f7802 */ /* 0x000fe40000000f00 */
[----:B------:R-:W-:-:S05]  /*4570*/  SHF.R.S32.HI R48, RZ, 0x2, R48 ;  /* 0x00000002ff307819 */ /* 0x000fca0000011430 */
[----:B------:R-:W-:-:S05]  /*4580*/  IMAD R48, R48, R15, UR8 ;  /* 0x0000000830307e24 */ /* 0x000fca000f8e020f */
[----:B------:R-:W-:-:S06]  /*4590*/  IADD3 R48, R58, R48, RZ ;  /* 0x000000303a307210 */ /* 0x000fcc0007ffe0ff */
[----:B------:R-:W0:Y:S02]  /*45a0*/  LDS.64 R48, [R48] ;  /* 0x0000000030307984 */ /* 0x000e240000000a00 */
[----:B0-----:R-:W-:Y:S01]  /*45b0*/  FADD.FTZ R48, R50, R48 ;  /* 0x0000003032307221 */ /* 0x001fe20000010000 */
[----:B------:R-:W-:-:S07]  /*45c0*/  FADD.FTZ R49, R51, R49 ;  /* 0x0000003133317221 */ /* 0x000fce0000010000 */
.L_x_601:
[----:B------:R-:W-:Y:S05]  /*45d0*/  BSYNC B0 ;  /* 0x0000000000007941 */ /* 0x000fea0003800000 */
.L_x_600:
[----:B------:R-:W2:Y:S04]  /*45e0*/  LDL.LU R58, [R1+0x20] ;  /* 0x00002000013a7983 */ /* 0x000ea80000300800 */
[----:B------:R-:W3:Y:S01]  /*45f0*/  LDL.LU R51, [R1+0x24] ;  /* 0x0000240001337983 */ /* 0x000ee20000300800 */
[----:B------:R-:W-:Y:S01]  /*4600*/  LOP3.LUT P1, RZ, R61, 0xffffffe3, RZ, 0xc0, !PT ;  /* 0xffffffe33dff7812 */ /* 0x000fe2000782c0ff */
[----:B------:R-:W-:Y:S02]  /*4610*/  BSSY B0, `(.L_x_602) ;  /* 0x0000018000007945 */ /* 0x000fe40003800000 */
[----:B------:R-:W0:Y:S04]  /*4620*/  SHFL.BFLY PT, R50, R48, 0x2, 0x1f ;  /* 0x0c401f0030327f89 */ /* 0x000e2800000e0000 */
[----:B------:R-:W1:Y:S01]  /*4630*/  SHFL.BFLY PT, R15, R49, 0x2, 0x1f ;  /* 0x0c401f00310f7f89 */ /* 0x000e6200000e0000 */
[----:B0-----:R-:W-:Y:S01]  /*4640*/  FADD.FTZ R48, R50, R48 ;  /* 0x0000003032307221 */ /* 0x001fe20000010000 */
[----:B-1----:R-:W-:-:S04]  /*4650*/  FADD.FTZ R49, R15, R49 ;  /* 0x000000310f317221 */ /* 0x002fc80000010000 */
[----:B------:R-:W0:Y:S04]  /*4660*/  SHFL.BFLY PT, R50, R48, 0x1, 0x1f ;  /* 0x0c201f0030327f89 */ /* 0x000e2800000e0000 */
[----:B------:R-:W1:Y:S01]  /*4670*/  SHFL.BFLY PT, R15, R49, 0x1, 0x1f ;  /* 0x0c201f00310f7f89 */ /* 0x000e6200000e0000 */
[----:B0-----:R-:W-:Y:S01]  /*4680*/  FADD.FTZ R48, R48, R50 ;  /* 0x0000003230307221 */ /* 0x001fe20000010000 */
[----:B-1----:R-:W-:Y:S01]  /*4690*/  FADD.FTZ R49, R49, R15 ;  /* 0x0000000f31317221 */ /* 0x002fe20000010000 */
[----:B--2---:R-:W-:Y:S02]  /*46a0*/  PRMT R59, R58, 0x7632, R59 ;  /* 0x000076323a3b7816 */ /* 0x004fe4000000003b */
[----:B---3--:R-:W-:Y:S01]  /*46b0*/  PRMT R60, R51, 0x7632, R60 ;  /* 0x00007632333c7816 */ /* 0x008fe2000000003c */
[----:B------:R-:W-:Y:S06]  /*46c0*/  @P1 BRA `(.L_x_603) ;  /* 0x0000000000301947 */ /* 0x000fec0003800000 */
[----:B------:R-:W-:Y:S01]  /*46d0*/  SHF.R.U32.HI R50, RZ, 0x2, R61 ;  /* 0x00000002ff327819 */ /* 0x000fe2000001163d */
[----:B------:R-:W-:Y:S01]  /*46e0*/  ULDC UR5, c[0x0][0x10] ;  /* 0x0000040000057ab9 */ /* 0x000fe20000000800 */
[----:B------:R-:W-:Y:S01]  /*46f0*/  MOV R15, UR17 ;  /* 0x00000011000f7c02 */ /* 0x000fe20008000f00 */
[----:B------:R-:W-:Y:S01]  /*4700*/  UIMAD UR5, UR5, UR4, UR6 ;  /* 0x00000004050572a4 */ /* 0x000fe2000f8e0206 */
[----:B------:R-:W-:-:S04]  /*4710*/  SHF.L.U32 R50, R50, 0x7, RZ ;  /* 0x0000000732327819 */ /* 0x000fc800000006ff */
[----:B------:R-:W-:Y:S02]  /*4720*/  LOP3.LUT R15, R50, 0xffffff80, R15, 0xe2, !PT ;  /* 0xffffff80320f7812 */ /* 0x000fe400078ee20f */
[----:B------:R-:W-:-:S04]  /*4730*/  MOV R50, UR5 ;  /* 0x0000000500327c02 */ /* 0x000fc80008000f00 */
[----:B------:R-:W-:Y:S02]  /*4740*/  LEA R15, R50, R15, 0xa ;  /* 0x0000000f320f7211 */ /* 0x000fe400078e50ff */
[----:B------:R-:W0:Y:S02]  /*4750*/  LDC.64 R50, c[0x0][0x260] ;  /* 0x00009800ff327b82 */ /* 0x000e240000000a00 */
[----:B------:R-:W-:-:S05]  /*4760*/  SHF.L.U32 R15, R15, 0x1, RZ ;  /* 0x000000010f0f7819 */ /* 0x000fca00000006ff */
[----:B0-----:R-:W-:-:S05]  /*4770*/  IMAD.WIDE.U32 R50, R15, 0x4, R50 ;  /* 0x000000040f327825 */ /* 0x001fca00078e0032 */
[----:B------:R0:W-:Y:S02]  /*4780*/  STG.E.64 desc[UR12][R50.64], R48 ;  /* 0x0000003032007986 */ /* 0x0001e4000c101b0c */
.L_x_603:
[----:B------:R-:W-:Y:S05]  /*4790*/  BSYNC B0 ;  /* 0x0000000000007941 */ /* 0x000fea0003800000 */
.L_x_602:
[----:B-----5:R1:W-:Y:S04]  /*47a0*/  STL [R1+0xe4], R2 ;  /* 0x0000e40201007387 */ /* 0x0203e80000100800 */
[----:B-1----:R-:W2:Y:S04]  /*47b0*/  LDL.LU R2, [R1+0x18] ;  /* 0x0000180001027983 */ /* 0x002ea80000300800 */
[----:B------:R1:W-:Y:S04]  /*47c0*/  STL [R1+0xe0], R0 ;  /* 0x0000e00001007387 */ /* 0x0003e80000100800 */
[----:B-1----:R-:W3:Y:S01]  /*47d0*/  LDL.LU R0, [R1+0x1c] ;  /* 0x00001c0001007983 */ /* 0x002ee20000300800 */
[----:B------:R-:W-:-:S02]  /*47e0*/  PRMT R25, R20, 0x7632, R25 ;  /* 0x0000763214197816 */ /* 0x000fc40000000019 */
[----:B------:R-:W-:Y:S02]  /*47f0*/  PRMT R43, R22, 0x7632, R43 ;  /* 0x00007632162b7816 */ /* 0x000fe4000000002b */
[----:B------:R-:W-:Y:S02]  /*4800*/  PRMT R46, R25, 0x7632, R46 ;  /* 0x00007632192e7816 */ /* 0x000fe4000000002e */
[----:B0-----:R-:W-:Y:S02]  /*4810*/  PRMT R49, R18, 0x7632, R49 ;  /* 0x0000763212317816 */ /* 0x001fe40000000031 */
[----:B------:R-:W-:Y:S02]  /*4820*/  PRMT R15, R16, 0x7632, R15 ;  /* 0x00007632100f7816 */ /* 0x000fe4000000000f */
[----:B------:R-:W-:Y:S01]  /*4830*/  PRMT R18, R43, 0x7632, R18 ;  /* 0x000076322b127816 */ /* 0x000fe20000000012 */
[----:B------:R-:W-:Y:S01]  /*4840*/  UISETP.GE.U32.AND UP0, UPT, UR10, UR16, UPT ;  /* 0x000000100a00728c */ /* 0x000fe2000bf06070 */
[----:B------:R-:W-:-:S02]  /*4850*/  PRMT R58, R17, 0x7632, R58 ;  /* 0x00007632113a7816 */ /* 0x000fc4000000003a */
[----:B------:R-:W-:Y:S01]  /*4860*/  PRMT R17, R46, 0x7632, R17 ;  /* 0x000076322e117816 */ /* 0x000fe20000000011 */
[----:B------:R-:W-:-:S06]  /*4870*/  UISETP.GE.AND.EX UP0, UPT, UR11, UR7, UPT, UP0 ;  /* 0x000000070b00728c */ /* 0x000fcc000bf06300 */
        /* <DEDUP_REMOVED lines=23> */
[----:B--2---:R-:W-:-:S02]  /*49f0*/  PRMT R24, R2, 0x7632, R24 ;  /* 0x0000763202187816 */ /* 0x004fc40000000018 */
[----:B------:R0:W5:Y:S02]  /*4a00*/  LDL.LU R2, [R1+0xe4] ;  /* 0x0000e40001027983 */ /* 0x0001640000300800 */
[----:B------:R-:W-:-:S04]  /*4a10*/  PRMT R47, R24, 0x7632, R47 ;  /* 0x00007632182f7816 */ /* 0x000fc8000000002f */
[----:B------:R-:W-:Y:S02]  /*4a20*/  PRMT R16, R47, 0x7632, R16 ;  /* 0x000076322f107816 */ /* 0x000fe40000000010 */
[----:B---3--:R-:W-:Y:S02]  /*4a30*/  PRMT R51, R0, 0x7632, R51 ;  /* 0x0000763200337816 */ /* 0x008fe40000000033 */
[----:B------:R0:W5:Y:S04]  /*4a40*/  LDL.LU R0, [R1+0xe0] ;  /* 0x0000e00001007983 */ /* 0x0001680000300800 */
[----:B------:R0:W-:Y:S04]  /*4a50*/  STL.S16 [R1], R18 ;  /* 0x0000001201007387 */ /* 0x0001e80000100600 */
[----:B------:R0:W-:Y:S04]  /*4a60*/  STL.S16 [R1+0x8], R16 ;  /* 0x0000081001007387 */ /* 0x0001e80000100600 */
[----:B------:R0:W-:Y:S01]  /*4a70*/  STL.S16 [R1+0xc], R17 ;  /* 0x00000c1101007387 */ /* 0x0001e20000100600 */
[----:B------:R-:W-:Y:S05]  /*4a80*/  @P1 BRA `(.L_x_604) ;  /* 0x00000000005c1947 */ /* 0x000fea0003800000 */
[----:B0-----:R-:W0:Y:S01]  /*4a90*/  S2R R16, SR_TID.X ;  /* 0x0000000000107919 */ /* 0x001e220000002100 */
        /* <DEDUP_REMOVED lines=13> */
.L_x_606:
[----:B------:R-:W2:Y:S04]  /*4b70*/  LD.E.STRONG.GPU R19, desc[UR12][R16.64] ;  /* 0x0000000c10137980 */ /* 0x000ea8000c10f900 */
[----:B--2---:R-:W-:Y:S01]  /*4b80*/  CCTL.IVALL ;  /* 0x00000000ff00798f */ /* 0x004fe20002000000 */
[----:B------:R-:W-:Y:S05]  /*4b90*/  YIELD ;  /* 0x0000000000007946 */ /* 0x000fea0003800000 */
[----:B-----5:R-:W-:-:S04]  /*4ba0*/  LOP3.LUT R19, R19, R18, RZ, 0x3c, !PT ;  /* 0x0000001213137212 */ /* 0x020fc800078e3cff */
[----:B------:R-:W-:-:S13]  /*4bb0*/  ISETP.GT.AND P1, PT, R19, -0x1, PT ;  /* 0xffffffff1300780c */ /* 0x000fda0003f24270 */
[----:B------:R-:W-:Y:S05]  /*4bc0*/  @P1 BRA `(.L_x_606) ;  /* 0xfffffffc00e81947 */ /* 0x000fea000383ffff */
.L_x_605:
[----:B------:R-:W-:Y:S05]  /*4bd0*/  WARPSYNC.ALL ;  /* 0x0000000000007948 */ /* 0x000fea0003800000 */
[----:B------:R-:W-:Y:S06]  /*4be0*/  BAR.SYNC.DEFER_BLOCKING 0x0 ;  /* 0x0000000000007b1d */ /* 0x000fec0000010000 */
[----:B------:R-:W-:Y:S05]  /*4bf0*/  BRA `(.L_x_607) ;  /* 0x0000000000687947 */ /* 0x000fea0003800000 */
.L_x_604:
[----:B0-----:R-:W0:Y:S01]  /*4c00*/  S2R R16, SR_TID.X ;  /* 0x0000000000107919 */ /* 0x001e220000002100 */
        /* <DEDUP_REMOVED lines=17> */
.L_x_609:
[----:B------:R-:W2:Y:S04]  /*4d20*/  LD.E.STRONG.GPU R19, desc[UR12][R16.64] ;  /* 0x0000000c10137980 */ /* 0x000ea8000c10f900 */
[----:B--2---:R-:W-:Y:S01]  /*4d30*/  CCTL.IVALL ;  /* 0x00000000ff00798f */ /* 0x004fe20002000000 */
[----:B------:R-:W-:Y:S05]  /*4d40*/  YIELD ;  /* 0x0000000000007946 */ /* 0x000fea0003800000 */
[----:B-----5:R-:W-:-:S04]  /*4d50*/  LOP3.LUT R19, R19, R18, RZ, 0x3c, !PT ;  /* 0x0000001213137212 */ /* 0x020fc800078e3cff */
[----:B------:R-:W-:-:S13]  /*4d60*/  ISETP.GT.AND P1, PT, R19, -0x1, PT ;  /* 0xffffffff1300780c */ /* 0x000fda0003f24270 */
[----:B------:R-:W-:Y:S05]  /*4d70*/  @P1 BRA `(.L_x_609) ;  /* 0xfffffffc00e81947 */ /* 0x000fea000383ffff */
.L_x_608:
[----:B------:R-:W-:Y:S05]  /*4d80*/  WARPSYNC.ALL ;  /* 0x0000000000007948 */ /* 0x000fea0003800000 */
[----:B------:R-:W-:Y:S06]  /*4d90*/  BAR.SYNC.DEFER_BLOCKING 0x0 ;  /* 0x0000000000007b1d */ /* 0x000fec0000010000 */
.L_x_607:
[----:B------:R-:W1:Y:S01]  /*4da0*/  S2R R18, SR_TID.X ;  /* 0x0000000000127919 */ /* 0x000e620000002100 */
[----:B------:R-:W-:Y:S01]  /*4db0*/  BSSY B0, `(.L_x_610) ;  /* 0x0000023000007945 */ /* 0x000fe20003800000 */
[----:B0-----:R-:W-:Y:S02]  /*4dc0*/  CS2R R16, SRZ ;  /* 0x0000000000107805 */ /* 0x001fe4000001ff00 */
[----:B-1----:R-:W-:-:S13]  /*4dd0*/  ISETP.GT.U32.AND P1, PT, R18, 0xff, PT ;  /* 0x000000ff1200780c */ /* 0x002fda0003f24070 */
        /* <DEDUP_REMOVED lines=11> */
[----:B------:R-:W-:-:S04]  /*4e90*/  SHF.L.U32 R20, R16, 0x1, RZ ;  /* 0x0000000110147819 */ /* 0x000fc800000006ff */
        /* <DEDUP_REMOVED lines=20> */
.L_x_611:
[----:B------:R-:W-:Y:S05]  /*4fe0*/  BSYNC B0 ;  /* 0x0000000000007941 */ /* 0x000fea0003800000 */
.L_x_610:
        /* <DEDUP_REMOVED lines=33> */
.L_x_613:
[----:B------:R-:W-:Y:S05]  /*5200*/  BSYNC B0 ;  /* 0x0000000000007941 */ /* 0x000fea0003800000 */
.L_x_612:
[----:B------:R-:W2:Y:S04]  /*5210*/  LDL.LU R20, [R1+0x2c] ;  /* 0x00002c0001147983 */ /* 0x000ea80000300800 */
[----:B------:R-:W3:Y:S04]  /*5220*/  LDL.LU R22, [R1+0x48] ;  /* 0x0000480001167983 */ /* 0x000ee80000300800 */
[----:B------:R-:W4:Y:S04]  /*5230*/  LDL.LU R21, [R1+0x30] ;  /* 0x0000300001157983 */ /* 0x000f280000300800 */
[----:B------:R-:W3:Y:S04]  /*5240*/  LDL.LU R23, [R1+0x4c] ;  /* 0x00004c0001177983 */ /* 0x000ee80000300800 */
[----:B------:R1:W-:Y:S04]  /*5250*/  STL [R1+0xf8], R55 ;  /* 0x0000f83701007387 */ /* 0x0003e80000100800 */
[----:B-1----:R-:W2:Y:S01]  /*5260*/  LDL.LU R55, [R1+0xc8] ;  /* 0x0000c80001377983 */ /* 0x002ea20000300800 */
        /* <DEDUP_REMOVED lines=9> */
[----:B-----5:R-:W-:Y:S01]  /*5300*/  FMUL.FTZ R18, R2, R18 ;  /* 0x0000001202127220 */ /* 0x020fe20000410000 */
[----:B------:R-:W-:Y:S01]  /*5310*/  UIADD3 UR9, UR9, 0x3480, URZ ;  /* 0x0000348009097890 */ /* 0x000fe2000fffe03f */
[----:B------:R-:W-:Y:S01]  /*5320*/  SHF.L.U32 R60, R60, 0x10, RZ ;  /* 0x000000103c3c7819 */ /* 0x000fe200000006ff */
[----:B------:R-:W-:Y:S01]  /*5330*/  STL [R1+0xf4], R57 ;  /* 0x0000f43901007387 */ /* 0x000fe20000100800 */
[----:B------:R-:W-:Y:S01]  /*5340*/  FFMA.FTZ R16, R18, R59, R15 ;  /* 0x0000003b12107223 */ /* 0x000fe2000001000f */
[----:B------:R-:W-:-:S02]  /*5350*/  SHF.L.U32 R58, R58, 0x10, RZ ;  /* 0x000000103a3a7819 */ /* 0x000fc400000006ff */
[----:B------:R-:W-:Y:S01]  /*5360*/  SHF.L.U32 R49, R49, 0x10, RZ ;  /* 0x0000001031317819 */ /* 0x000fe200000006ff */
[----:B------:R-:W-:Y:S01]  /*5370*/  FMUL.FTZ R17, R16, -1.4426950216293334961 ;  /* 0xbfb8aa3b10117820 */ /* 0x000fe20000410000 */
[----:B------:R-:W-:Y:S01]  /*5380*/  SHF.L.U32 R48, R48, 0x10, RZ ;  /* 0x0000001030307819 */ /* 0x000fe200000006ff */
[----:B------:R1:W-:Y:S04]  /*5390*/  STL [R1+0xf0], R56 ;  /* 0x0000f03801007387 */ /* 0x0003e80000100800 */
[----:B------:R-:W1:Y:S01]  /*53a0*/  MUFU.EX2 R17, R17 ;  /* 0x0000001100117308 */ /* 0x000e620000000800 */
[----:B0-----:R-:W-:Y:S01]  /*53b0*/  ULEA UR9, UR14, UR9, 0x18 ;  /* 0x000000090e097291 */ /* 0x001fe2000f8ec03f */
[----:B------:R-:W-:Y:S01]  /*53c0*/  FADD.FTZ R48, -R14, R48 ;  /* 0x000000300e307221 */ /* 0x000fe20000010100 */
[----:B------:R-:W-:Y:S01]  /*53d0*/  BAR.SYNC.DEFER_BLOCKING 0x0 ;  /* 0x0000000000007b1d */ /* 0x000fe20000010000 */
[----:B------:R-:W-:-:S02]  /*53e0*/  SHF.L.U32 R47, R47, 0x10, RZ ;  /* 0x000000102f2f7819 */ /* 0x000fc400000006ff */
[----:B------:R-:W-:Y:S02]  /*53f0*/  SHF.L.U32 R43, R43, 0x10, RZ ;  /* 0x000000102b2b7819 */ /* 0x000fe400000006ff */
[----:B------:R-:W-:Y:S01]  /*5400*/  SHF.L.U32 R46, R46, 0x10, RZ ;  /* 0x000000102e2e7819 */ /* 0x000fe200000006ff */
[----:B------:R-:W-:Y:S01]  /*5410*/  ULDC.64 UR14, c[0x0][0x210] ;  /* 0x00008400000e7ab9 */ /* 0x000fe20000000a00 */
[----:B------:R-:W-:Y:S01]  /*5420*/  SHF.L.U32 R28, R28, 0x10, RZ ;  /* 0x000000101c1c7819 */ /* 0x000fe200000006ff */
[----:B------:R-:W-:Y:S01]  /*5430*/  STL [R1+0xec], R13 ;  /* 0x0000ec0d01007387 */ /* 0x000fe20000100800 */
[----:B-1----:R-:W-:Y:S01]  /*5440*/  FADD.FTZ R17, R17, 1 ;  /* 0x3f80000011117421 */ /* 0x002fe20000010000 */
[----:B------:R-:W-:Y:S01]  /*5450*/  FADD.FTZ R43, -R14, R43 ;  /* 0x0000002b0e2b7221 */ /* 0x000fe20000010100 */
[----:B------:R-:W-:Y:S01]  /*5460*/  SHF.L.U32 R29, R29, 0x10, RZ ;  /* 0x000000101d1d7819 */ /* 0x000fe200000006ff */
[----:B------:R-:W-:Y:S03]  /*5470*/  STL [R1+0xe8], R12 ;  /* 0x0000e80c01007387 */ /* 0x000fe60000100800 */
[----:B------:R-:W0:Y:S01]  /*5480*/  MUFU.RCP R17, R17 ;  /* 0x0000001100117308 */ /* 0x000e220000001000 */
[----:B------:R-:W-:Y:S01]  /*5490*/  SHF.L.U32 R32, R32, 0x10, RZ ;  /* 0x0000001020207819 */ /* 0x000fe200000006ff */
[----:B------:R-:W-:Y:S01]  /*54a0*/  STL [R1+0xe4], R11 ;  /* 0x0000e40b01007387 */ /* 0x000fe20000100800 */
[----:B------:R-:W-:-:S03]  /*54b0*/  SHF.L.U32 R33, R33, 0x10, RZ ;  /* 0x0000001021217819 */ /* 0x000fc600000006ff */
[----:B------:R-:W-:Y:S04]  /*54c0*/  STL [R1+0xe0], R10 ;  /* 0x0000e00a01007387 */ /* 0x000fe80000100800 */
[----:B------:R-:W3:Y:S01]  /*54d0*/  LDL.LU R56, [R1] ;  /* 0x0000000001387983 */ /* 0x000ee20000300800 */
[----:B0-----:R-:W-:-:S04]  /*54e0*/  FADD.FTZ R19, -R17, 1 ;  /* 0x3f80000011137421 */ /* 0x001fc80000010100 */
[----:B------:R-:W-:-:S04]  /*54f0*/  FFMA.FTZ R19, R16, R19, 1 ;  /* 0x3f80000010137423 */ /* 0x000fc80000010013 */
[----:B------:R-:W-:-:S04]  /*5500*/  FMUL.FTZ R19, R17, R19 ;  /* 0x0000001311137220 */ /* 0x000fc80000410000 */
[----:B------:R-:W-:Y:S01]  /*5510*/  FMUL.FTZ R19, R25, R19 ;  /* 0x0000001319137220 */ /* 0x000fe20000410000 */
[----:B--2---:R-:W-:Y:S02]  /*5520*/  IADD3 R16, R55, -UR5, RZ ;  /* 0x8000000537107c10 */ /* 0x004fe4000fffe0ff */
[----:B------:R-:W2:Y:S02]  /*5530*/  LDL.LU R55, [R1+0x8] ;  /* 0x0000080001377983 */ /* 0x000ea40000300800 */
[----:B------:R-:W-:-:S06]  /*5540*/  LEA R16, R16, UR9, 0x3 ;  /* 0x0000000910107c11 */ /* 0x000fcc000f8e18ff */
[----:B------:R-:W0:Y:S02]  /*5550*/  LDS.64 R16, [R16] ;  /* 0x0000000010107984 */ /* 0x000e240000000a00 */
[--C-:B0-----:R-:W-:Y:S01]  /*5560*/  FFMA.FTZ R20, R0, R20, -R16.reuse ;  /* 0x0000001400147223 */ /* 0x101fe20000010810 */
[----:B----4-:R-:W-:-:S03]  /*5570*/  FFMA.FTZ R21, R3, R21, -R16 ;  /* 0x0000001503157223 */ /* 0x010fc60000010810 */
[-C--:B---3--:R-:W-:Y:S01]  /*5580*/  FFMA.FTZ R20, R22, -R17.reuse, R20 ;  /* 0x8000001116147223 */ /* 0x088fe20000010014 */
[----:B------:R-:W-:Y:S01]  /*5590*/  SHF.L.U32 R22, R51, 0x10, RZ ;  /* 0x0000001033167819 */ /* 0x000fe200000006ff */
[----:B------:R-:W-:Y:S01]  /*55a0*/  FFMA.FTZ R21, R23, -R17, R21 ;  /* 0x8000001117157223 */ /* 0x000fe20000010015 */
[----:B------:R-:W-:Y:S01]  /*55b0*/  FFMA.FTZ R23, R59, R19, -R16 ;  /* 0x000000133b177223 */ /* 0x000fe20000010810 */
[----:B------:R-:W-:Y:S01]  /*55c0*/  FMUL.FTZ R20, R2, R20 ;  /* 0x0000001402147220 */ /* 0x000fe20000410000 */
[----:B------:R-:W3:Y:S01]  /*55d0*/  LDL.LU R51, [R1+0xc] ;  /* 0x00000c0001337983 */ /* 0x000ee20000300800 */
[----:B------:R-:W-:Y:S01]  /*55e0*/  FADD.FTZ R22, -R14, R22 ;  /* 0x000000160e167221 */ /* 0x000fe20000010100 */
[----:B------:R-:W-:Y:S01]  /*55f0*/  FFMA.FTZ R18, -R17, R18, R23 ;  /* 0x0000001211127223 */ /* 0x000fe20000010117 */
[----:B------:R-:W-:Y:S01]  /*5600*/  SHF.L.U32 R36, R36, 0x10, RZ ;  /* 0x0000001024247819 */ /* 0x000fe200000006ff */
[----:B------:R-:W4:Y:S01]  /*5610*/  LDL.LU R13, [R1+0x40] ;  /* 0x00004000010d7983 */ /* 0x000f220000300800 */
[C---:B------:R-:W-:Y:S01]  /*5620*/  FMUL.FTZ R19, R2.reuse, R22 ;  /* 0x0000001602137220 */ /* 0x040fe20000410000 */
[----:B------:R-:W-:Y:S01]  /*5630*/  FMUL.FTZ R18, R2, R18 ;  /* 0x0000001202127220 */ /* 0x000fe20000410000 */
[----:B------:R-:W-:Y:S01]  /*5640*/  SHF.L.U32 R34, R34, 0x10, RZ ;  /* 0x0000001022227819 */ /* 0x000fe200000006ff */
[----:B------:R-:W-:Y:S01]  /*5650*/  FADD.FTZ R36, -R14, R36 ;  /* 0x000000240e247221 */ /* 0x000fe20000010100 */
[----:B------:R-:W-:Y:S01]  /*5660*/  FFMA.FTZ R23, R19, R60, R58 ;  /* 0x0000003c13177223 */ /* 0x000fe2000001003a */
[----:B------:R-:W-:Y:S01]  /*5670*/  SHF.L.U32 R37, R37, 0x10, RZ ;  /* 0x0000001025257819 */ /* 0x000fe200000006ff */
[----:B------:R-:W4:Y:S02]  /*5680*/  LDL.LU R12, [R1+0x34] ;  /* 0x00003400010c7983 */ /* 0x000f240000300800 */
[----:B------:R-:W-:Y:S01]  /*5690*/  FMUL.FTZ R22, R23, -1.4426950216293334961 ;  /* 0xbfb8aa3b17167820 */ /* 0x000fe20000410000 */
[----:B------:R-:W-:Y:S01]  /*56a0*/  F2FP.BF16.F32.PACK_AB R18, R18, R20 ;  /* 0x000000141212723e */ /* 0x000fe200000010ff */
[----:B------:R-:W-:Y:S01]  /*56b0*/  FMUL.FTZ R36, R2, R36 ;  /* 0x0000002402247220 */ /* 0x000fe20000410000 */
[----:B------:R-:W-:Y:S01]  /*56c0*/  SHF.L.U32 R35, R35, 0x10, RZ ;  /* 0x0000001023237819 */ /* 0x000fe200000006ff */
[----:B------:R-:W-:Y:S01]  /*56d0*/  FADD.FTZ R37, -R14, R37 ;  /* 0x000000250e257221 */ /* 0x000fe20000010100 */
[----:B------:R-:W-:Y:S01]  /*56e0*/  SHF.L.U32 R40, R40, 0x10, RZ ;  /* 0x0000001028287819 */ /* 0x000fe200000006ff */
[----:B------:R-:W0:Y:S01]  /*56f0*/  MUFU.EX2 R22, R22 ;  /* 0x0000001600167308 */ /* 0x000e220000000800 */
[----:B------:R-:W-:Y:S01]  /*5700*/  SHF.L.U32 R38, R38, 0x10, RZ ;  /* 0x0000001026267819 */ /* 0x000fe200000006ff */
[----:B------:R-:W4:Y:S01]  /*5710*/  LDL.LU R11, [R1+0x10] ;  /* 0x00001000010b7983 */ /* 0x000f220000300800 */
[----:B------:R-:W-:Y:S01]  /*5720*/  FADD.FTZ R20, -R14, R49 ;  /* 0x000000310e147221 */ /* 0x000fe20000010100 */
[----:B------:R-:W-:Y:S01]  /*5730*/  FMUL.FTZ R37, R2, R37 ;  /* 0x0000002502257220 */ /* 0x000fe20000410000 */
[----:B------:R-:W-:Y:S01]  /*5740*/  FADD.FTZ R40, -R14, R40 ;  /* 0x000000280e287221 */ /* 0x000fe20000010100 */
[----:B------:R-:W-:Y:S01]  /*5750*/  SHF.L.U32 R39, R39, 0x10, RZ ;  /* 0x0000001027277819 */ /* 0x000fe200000006ff */
[----:B0-----:R-:W-:Y:S01]  /*5760*/  FADD.FTZ R22, R22, 1 ;  /* 0x3f80000016167421 */ /* 0x001fe20000010000 */
[----:B------:R-:W-:Y:S01]  /*5770*/  SHF.L.U32 R41, R41, 0x10, RZ ;  /* 0x0000001029297819 */ /* 0x000fe200000006ff */
[----:B------:R-:W4:Y:S04]  /*5780*/  LDL.LU R10, [R1+0x44] ;  /* 0x00004400010a7983 */ /* 0x000f280000300800 */
[----:B------:R-:W0:Y:S01]  /*5790*/  MUFU.RCP R22, R22 ;  /* 0x0000001600167308 */ /* 0x000e220000001000 */
[----:B------:R-:W-:Y:S01]  /*57a0*/  FMUL.FTZ R20, R2, R20 ;  /* 0x0000001402147220 */ /* 0x000fe20000410000 */
[----:B0-----:R-:W-:-:S04]  /*57b0*/  FADD.FTZ R24, -R22, 1 ;  /* 0x3f80000016187421 */ /* 0x001fc80000010100 */
[----:B------:R-:W-:Y:S01]  /*57c0*/  FFMA.FTZ R24, R23, R24, 1 ;  /* 0x3f80000017187423 */ /* 0x000fe20000010018 */
        /* <DEDUP_REMOVED lines=15> */
[----:B------:R-:W-:Y:S01]  /*58c0*/  FMUL.FTZ R24, R47, R24 ;  /* 0x000000182f187220 */ /* 0x000fe20000410000 */
[----:B0-----:R-:W-:-:S04]  /*58d0*/  FADD.FTZ R47, -R48, 1 ;  /* 0x3f800000302f7421 */ /* 0x001fc80000010100 */
[----:B------:R-:W-:Y:S01]  /*58e0*/  FFMA.FTZ R47, R25, R47, 1 ;  /* 0x3f800000192f7423 */ /* 0x000fe2000001002f */
[----:B------:R-:W-:-:S04]  /*58f0*/  FMUL.FTZ R25, R2, R43 ;  /* 0x0000002b02197220 */ /* 0x000fc80000410000 */
[----:B------:R-:W-:Y:S01]  /*5900*/  FFMA.FTZ R43, R59, R25, R15 ;  /* 0x000000193b2b7223 */ /* 0x000fe2000001000f */
[----:B------:R-:W-:-:S03]  /*5910*/  FMUL.FTZ R48, R48, R47 ;  /* 0x0000002f30307220 */ /* 0x000fc60000410000 */
[----:B------:R-:W-:-:S06]  /*5920*/  FMUL.FTZ R47, R43, -1.4426950216293334961 ;  /* 0xbfb8aa3b2b2f7820 */ /* 0x000fcc0000410000 */
[----:B------:R-:W0:Y:S02]  /*5930*/  MUFU.EX2 R47, R47 ;  /* 0x0000002f002f7308 */ /* 0x000e240000000800 */
[----:B0-----:R-:W-:-:S06]  /*5940*/  FADD.FTZ R47, R47, 1 ;  /* 0x3f8000002f2f7421 */ /* 0x001fcc0000010000 */
[----:B------:R-:W0:Y:S01]  /*5950*/  MUFU.RCP R47, R47 ;  /* 0x0000002f002f7308 */ /* 0x000e220000001000 */
[----:B------:R-:W-:Y:S01]  /*5960*/  SHF.L.U32 R49, R42, 0x10, RZ ;  /* 0x000000102a317819 */ /* 0x000fe200000006ff */
[----:B------:R-:W-:-:S04]  /*5970*/  FMUL.FTZ R42, R46, R48 ;  /* 0x000000302e2a7220 */ /* 0x000fc80000410000 */
        /* <DEDUP_REMOVED lines=8> */
[----:B------:R-:W-:Y:S01]  /*5a00*/  SHF.L.U32 R49, R26, 0x10, RZ ;  /* 0x000000101a317819 */ /* 0x000fe200000006ff */
[----:B0-----:R-:W-:-:S06]  /*5a10*/  FADD.FTZ R46, R46, 1 ;  /* 0x3f8000002e2e7421 */ /* 0x001fcc0000010000 */
[----:B------:R-:W0:Y:S01]  /*5a20*/  MUFU.RCP R46, R46 ;  /* 0x0000002e002e7308 */ /* 0x000e220000001000 */
[----:B------:R-:W-:Y:S01]  /*5a30*/  FMUL.FTZ R26, R28, R48 ;  /* 0x000000301c1a7220 */ /* 0x000fe20000410000 */
[----:B------:R-:W-:-:S04]  /*5a40*/  FADD.FTZ R28, -R14, R49 ;  /* 0x000000310e1c7221 */ /* 0x000fc80000010100 */
[----:B------:R-:W-:Y:S01]  /*5a50*/  FMUL.FTZ R28, R2, R28 ;  /* 0x0000001c021c7220 */ /* 0x000fe20000410000 */
[----:B0-----:R-:W-:-:S04]  /*5a60*/  FADD.FTZ R48, -R46, 1 ;  /* 0x3f8000002e307421 */ /* 0x001fc80000010100 */
[----:B------:R-:W-:Y:S01]  /*5a70*/  FFMA.FTZ R48, R47, R48, 1 ;  /* 0x3f8000002f307423 */ /* 0x000fe20000010030 */
[----:B------:R-:W-:-:S03]  /*5a80*/  FFMA.FTZ R47, R59, R28, R15 ;  /* 0x0000001c3b2f7223 */ /* 0x000fc6000001000f */
[----:B------:R-:W-:Y:S01]  /*5a90*/  FMUL.FTZ R48, R46, R48 ;  /* 0x000000302e307220 */ /* 0x000fe20000410000 */
        /* <DEDUP_REMOVED lines=78> */
[----:B------:R-:W-:-:S03]  /*5f80*/  SHF.L.U32 R45, R45, 0x10, RZ ;  /* 0x000000102d2d7819 */ /* 0x000fc600000006ff */
[C---:B------:R-:W-:Y:S02]  /*5f90*/  FADD.FTZ R44, -R14.reuse, R44 ;  /* 0x0000002c0e2c7221 */ /* 0x040fe40000010100 */
[----:B------:R-:W-:Y:S01]  /*5fa0*/  FADD.FTZ R14, -R14, R45 ;  /* 0x0000002d0e0e7221 */ /* 0x000fe20000010100 */
[----:B0-----:R-:W-:-:S04]  /*5fb0*/  FADD.FTZ R48, R48, 1 ;  /* 0x3f80000030307421 */ /* 0x001fc80000010000 */
[----:B------:R-:W0:Y:S01]  /*5fc0*/  MUFU.RCP R45, R48 ;  /* 0x00000030002d7308 */ /* 0x000e220000001000 */
[----:B------:R-:W-:-:S04]  /*5fd0*/  FMUL.FTZ R44, R2, R44 ;  /* 0x0000002c022c7220 */ /* 0x000fc80000410000 */
[----:B------:R-:W-:Y:S01]  /*5fe0*/  FFMA.FTZ R15, R59, R44, R15 ;  /* 0x0000002c3b0f7223 */ /* 0x000fe2000001000f */
[----:B0-----:R-:W-:-:S04]  /*5ff0*/  FADD.FTZ R49, -R45, 1 ;  /* 0x3f8000002d317421 */ /* 0x001fc80000010100 */
[----:B------:R-:W-:Y:S01]  /*6000*/  FFMA.FTZ R46, R46, R49, 1 ;  /* 0x3f8000002e2e7423 */ /* 0x000fe20000010031 */
[----:B------:R-:W-:-:S06]  /*6010*/  FMUL.FTZ R49, R15, -1.4426950216293334961 ;  /* 0xbfb8aa3b0f317820 */ /* 0x000fcc0000410000 */
[----:B------:R-:W0:Y:S02]  /*6020*/  MUFU.EX2 R49, R49 ;  /* 0x0000003100317308 */ /* 0x000e240000000800 */
[----:B0-----:R-:W-:-:S06]  /*6030*/  FADD.FTZ R49, R49, 1 ;  /* 0x3f80000031317421 */ /* 0x001fcc0000010000 */
[----:B------:R-:W0:Y:S01]  /*6040*/  MUFU.RCP R49, R49 ;  /* 0x0000003100317308 */ /* 0x000e220000001000 */
[----:B------:R-:W-:-:S05]  /*6050*/  SHF.L.U32 R50, R50, 0x10, RZ ;  /* 0x0000001032327819 */ /* 0x000fca00000006ff */
[----:B------:R-:W-:Y:S01]  /*6060*/  FMUL.FTZ R22, R50, R22 ;  /* 0x0000001632167220 */ /* 0x000fe20000410000 */
[----:B------:R1:W-:Y:S01]  /*6070*/  STL [R1+0xfc], R21 ;  /* 0x0000fc1501007387 */ /* 0x0003e20000100800 */
[----:B0-----:R-:W-:-:S04]  /*6080*/  FADD.FTZ R50, -R49, 1 ;  /* 0x3f80000031327421 */ /* 0x001fc80000010100 */
[----:B------:R-:W-:-:S04]  /*6090*/  FFMA.FTZ R50, R15, R50, 1 ;  /* 0x3f8000000f327423 */ /* 0x000fc80000010032 */
[----:B------:R-:W-:Y:S01]  /*60a0*/  FMUL.FTZ R50, R49, R50 ;  /* 0x0000003231327220 */ /* 0x000fe20000410000 */
[----:B---3--:R-:W-:Y:S02]  /*60b0*/  SHF.L.U32 R49, R51, 0x10, RZ ;  /* 0x0000001033317819 */ /* 0x008fe400000006ff */
[----:B------:R-:W3:Y:S04]  /*60c0*/  LDL.LU R51, [R1+0x28] ;  /* 0x0000280001337983 */ /* 0x000ee80000300800 */
[----:B-1----:R-:W3:Y:S01]  /*60d0*/  LDL.LU R21, [R1+0x70] ;  /* 0x0000700001157983 */ /* 0x002ee20000300800 */
[----:B------:R-:W-:Y:S01]  /*60e0*/  FMUL.FTZ R14, R2, R14 ;  /* 0x0000000e020e7220 */ /* 0x000fe20000410000 */
[----:B------:R-:W-:-:S03]  /*60f0*/  SHF.L.U32 R48, R61, 0x10, RZ ;  /* 0x000000103d307819 */ /* 0x000fc600000006ff */
[----:B------:R-:W-:Y:S02]  /*6100*/  FFMA.FTZ R58, R60, R14, R58 ;  /* 0x0000000e3c3a7223 */ /* 0x000fe4000001003a */
[----:B------:R-:W-:Y:S02]  /*6110*/  FMUL.FTZ R41, R48, R41 ;  /* 0x0000002930297220 */ /* 0x000fe40000410000 */
[----:B------:R-:W-:-:S06]  /*6120*/  FMUL.FTZ R48, R58, -1.4426950216293334961 ;  /* 0xbfb8aa3b3a307820 */ /* 0x000fcc0000410000 */
[----:B------:R-:W0:Y:S02]  /*6130*/  MUFU.EX2 R48, R48 ;  /* 0x0000003000307308 */ /* 0x000e240000000800 */
[----:B0-----:R-:W-:-:S06]  /*6140*/  FADD.FTZ R48, R48, 1 ;  /* 0x3f80000030307421 */ /* 0x001fcc0000010000 */
[----:B------:R-:W0:Y:S01]  /*6150*/  MUFU.RCP R48, R48 ;  /* 0x0000003000307308 */ /* 0x000e220000001000 */
[----:B------:R-:W-:Y:S01]  /*6160*/  FMUL.FTZ R46, R45, R46 ;  /* 0x0000002e2d2e7220 */ /* 0x000fe20000410000 */
[----:B------:R-:W-:Y:S01]  /*6170*/  SHF.L.U32 R15, R56, 0x10, RZ ;  /* 0x00000010380f7819 */ /* 0x000fe200000006ff */
[----:B------:R-:W-:Y:S01]  /*6180*/  FMUL.FTZ R49, R49, R50 ;  /* 0x0000003231317220 */ /* 0x000fe20000410000 */
[----:B0-----:R-:W-:-:S04]  /*6190*/  FADD.FTZ R45, -R48, 1 ;  /* 0x3f800000302d7421 */ /* 0x001fc80000010100 */
[----:B------:R-:W-:-:S04]  /*61a0*/  FFMA.FTZ R45, R58, R45, 1 ;  /* 0x3f8000003a2d7423 */ /* 0x000fc8000001002d */
[----:B------:R-:W-:Y:S01]  /*61b0*/  FMUL.FTZ R45, R48, R45 ;  /* 0x0000002d302d7220 */ /* 0x000fe20000410000 */
[----:B--2---:R-:W-:Y:S01]  /*61c0*/  SHF.L.U32 R48, R55, 0x10, RZ ;  /* 0x0000001037307819 */ /* 0x004fe200000006ff */
[----:B------:R-:W-:Y:S01]  /*61d0*/  FMUL.FTZ R15, R15, R46 ;  /* 0x0000002e0f0f7220 */ /* 0x000fe20000410000 */
[----:B------:R-:W2:Y:S01]  /*61e0*/  LDL.LU R55, [R1+0x74] ;  /* 0x0000740001377983 */ /* 0x000ea20000300800 */
[C-C-:B----4-:R-:W-:Y:S01]  /*61f0*/  FFMA.FTZ R46, R0.reuse, R13, -R16.reuse ;  /* 0x0000000d002e7223 */ /* 0x150fe20000010810 */
[--C-:B------:R-:W-:Y:S01]  /*6200*/  FFMA.FTZ R50, R0, R11, -R16.reuse ;  /* 0x0000000b00327223 */ /* 0x100fe20000010810 */
[----:B------:R-:W-:Y:S01]  /*6210*/  FMUL.FTZ R45, R48, R45 ;  /* 0x0000002d302d7220 */ /* 0x000fe20000410000 */
[----:B------:R-:W4:Y:S01]  /*6220*/  LDL.LU R57, [R1+0x64] ;  /* 0x0000640001397983 */ /* 0x000f220000300800 */
[C-C-:B------:R-:W-:Y:S01]  /*6230*/  FFMA.FTZ R48, R0.reuse, R12, -R16.reuse ;  /* 0x0000000c00307223 */ /* 0x140fe20000010810 */
[C-C-:B------:R-:W-:Y:S01]  /*6240*/  FFMA.FTZ R53, R0.reuse, R53, -R16.reuse ;  /* 0x0000003500357223 */ /* 0x140fe20000010810 */
[C-C-:B------:R-:W-:Y:S01]  /*6250*/  FFMA.FTZ R4, R0.reuse, R4, -R16.reuse ;  /* 0x0000000400047223 */ /* 0x140fe20000010810 */
[----:B------:R-:W4:Y:S01]  /*6260*/  LDL.LU R56, [R1+0x68] ;  /* 0x0000680001387983 */ /* 0x000f220000300800 */
[C-C-:B------:R-:W-:Y:S01]  /*6270*/  FFMA.FTZ R6, R0.reuse, R6, -R16.reuse ;  /* 0x0000000600067223 */ /* 0x140fe20000010810 */
[----:B------:R-:W-:-:S02]  /*6280*/  FFMA.FTZ R0, R0, R8, -R16 ;  /* 0x0000000800007223 */ /* 0x000fc40000010810 */
[----:B------:R-:W4:Y:S01]  /*6290*/  LDL.LU R13, [R1+0x5c] ;  /* 0x00005c00010d7983 */ /* 0x000f220000300800 */
[----:B------:R-:W-:-:S03]  /*62a0*/  FFMA.FTZ R8, R3, R10, -R16 ;  /* 0x0000000a03087223 */ /* 0x000fc60000010810 */
[----:B------:R-:W4:Y:S01]  /*62b0*/  LDL.LU R12, [R1+0x58] ;  /* 0x00005800010c7983 */ /* 0x000f220000300800 */
[----:B------:R-:W-:-:S03]  /*62c0*/  FFMA.FTZ R54, R3, R54, -R16 ;  /* 0x0000003603367223 */ /* 0x000fc60000010810 */
[----:B------:R-:W4:Y:S01]  /*62d0*/  LDL.LU R11, [R1+0x54] ;  /* 0x00005400010b7983 */ /* 0x000f220000300800 */
[C-C-:B------:R-:W-:Y:S01]  /*62e0*/  FFMA.FTZ R52, R3.reuse, R52, -R16.reuse ;  /* 0x0000003403347223 */ /* 0x140fe20000010810 */
[C-C-:B------:R-:W-:Y:S02]  /*62f0*/  FFMA.FTZ R5, R3.reuse, R5, -R16.reuse ;  /* 0x0000000503057223 */ /* 0x140fe40000010810 */
[----:B------:R-:W4:Y:S01]  /*6300*/  LDL.LU R10, [R1+0x50] ;  /* 0x00005000010a7983 */ /* 0x000f220000300800 */
[----:B------:R-:W-:-:S03]  /*6310*/  FFMA.FTZ R7, R3, R7, -R16 ;  /* 0x0000000703077223 */ /* 0x000fc60000010810 */
[----:B------:R-:W4:Y:S04]  /*6320*/  LDL.LU R61, [R1+0x38] ;  /* 0x00003800013d7983 */ /* 0x000f280000300800 */
[----:B------:R-:W4:Y:S01]  /*6330*/  LDL.LU R58, [R1+0x4] ;  /* 0x00000400013a7983 */ /* 0x000f220000300800 */
[C-C-:B---3--:R-:W-:Y:S01]  /*6340*/  FFMA.FTZ R51, R3.reuse, R51, -R16.reuse ;  /* 0x0000003303337223 */ /* 0x148fe20000010810 */
[----:B------:R-:W-:Y:S02]  /*6350*/  FFMA.FTZ R3, R3, R9, -R16 ;  /* 0x0000000903037223 */ /* 0x000fe40000010810 */
[----:B------:R-:W3:Y:S01]  /*6360*/  LDL.LU R9, [R1+0x3c] ;  /* 0x00003c0001097983 */ /* 0x000ee20000300800 */
[----:B------:R-:W-:-:S03]  /*6370*/  FFMA.FTZ R46, R21, -R17, R46 ;  /* 0x80000011152e7223 */ /* 0x000fc6000001002e */
[----:B------:R-:W3:Y:S01]  /*6380*/  LDL.LU R21, [R1+0xfc] ;  /* 0x0000fc0001157983 */ /* 0x000ee20000300800 */
[----:B------:R-:W-:-:S04]  /*6390*/  FFMA.FTZ R22, R60, R22, -R16 ;  /* 0x000000163c167223 */ /* 0x000fc80000010810 */
[----:B------:R-:W-:-:S04]  /*63a0*/  FFMA.FTZ R22, -R17, R19, R22 ;  /* 0x0000001311167223 */ /* 0x000fc80000010116 */
[----:B------:R-:W-:Y:S01]  /*63b0*/  FMUL.FTZ R22, R2, R22 ;  /* 0x0000001602167220 */ /* 0x000fe20000410000 */
[----:B------:R-:W-:-:S04]  /*63c0*/  FFMA.FTZ R30, R59, R30, -R16 ;  /* 0x0000001e3b1e7223 */ /* 0x000fc80000010810 */
[----:B------:R-:W-:Y:S01]  /*63d0*/  FFMA.FTZ R30, -R17, R28, R30 ;  /* 0x0000001c111e7223 */ /* 0x000fe2000001011e */
[-C--:B--2---:R-:W-:Y:S02]  /*63e0*/  FFMA.FTZ R8, R55, -R17.reuse, R8 ;  /* 0x8000001137087223 */ /* 0x084fe40000010008 */
[----:B------:R-:W2:Y:S01]  /*63f0*/  LDL.LU R55, [R1+0xf8] ;  /* 0x0000f80001377983 */ /* 0x000ea20000300800 */
[----:B----4-:R-:W-:-:S03]  /*6400*/  FFMA.FTZ R48, R57, -R17, R48 ;  /* 0x8000001139307223 */ /* 0x010fc60000010030 */
[----:B------:R-:W4:Y:S01]  /*6410*/  LDL.LU R57, [R1+0xf4] ;  /* 0x0000f40001397983 */ /* 0x000f220000300800 */
[----:B------:R-:W-:-:S03]  /*6420*/  FFMA.FTZ R51, R56, -R17, R51 ;  /* 0x8000001138337223 */ /* 0x000fc60000010033 */
[----:B------:R-:W4:Y:S01]  /*6430*/  LDL.LU R56, [R1+0xf0] ;  /* 0x0000f00001387983 */ /* 0x000f220000300800 */
[----:B------:R-:W-:-:S03]  /*6440*/  FFMA.FTZ R50, R13, -R17, R50 ;  /* 0x800000110d327223 */ /* 0x000fc60000010032 */
[----:B------:R0:W5:Y:S01]  /*6450*/  LDL.LU R13, [R1+0xec] ;  /* 0x0000ec00010d7983 */ /* 0x0001620000300800 */
[----:B------:R-:W-:-:S03]  /*6460*/  FFMA.FTZ R54, R12, -R17, R54 ;  /* 0x800000110c367223 */ /* 0x000fc60000010036 */
[----:B------:R0:W5:Y:S01]  /*6470*/  LDL.LU R12, [R1+0xe8] ;  /* 0x0000e800010c7983 */ /* 0x0001620000300800 */
[----:B------:R-:W-:-:S03]  /*6480*/  FFMA.FTZ R53, R11, -R17, R53 ;  /* 0x800000110b357223 */ /* 0x000fc60000010035 */
[----:B------:R0:W5:Y:S01]  /*6490*/  LDL.LU R11, [R1+0xe4] ;  /* 0x0000e400010b7983 */ /* 0x0001620000300800 */
[----:B------:R-:W-:-:S03]  /*64a0*/  FFMA.FTZ R52, R10, -R17, R52 ;  /* 0x800000110a347223 */ /* 0x000fc60000010034 */
[----:B------:R0:W5:Y:S01]  /*64b0*/  LDL.LU R10, [R1+0xe0] ;  /* 0x0000e000010a7983 */ /* 0x0001620000300800 */
[----:B------:R-:W-:-:S03]  /*64c0*/  FFMA.FTZ R6, R58, -R17, R6 ;  /* 0x800000113a067223 */ /* 0x000fc60000010006 */
[----:B------:R-:W4:Y:S01]  /*64d0*/  LDL.LU R58, [R1+0xa0] ;  /* 0x0000a000013a7983 */ /* 0x000f220000300800 */
[----:B---3--:R-:W-:-:S03]  /*64e0*/  FFMA.FTZ R4, R9, -R17, R4 ;  /* 0x8000001109047223 */ /* 0x008fc60000010004 */
[----:B------:R-:W3:Y:S01]  /*64f0*/  LDL.LU R9, [R1+0xc4] ;  /* 0x0000c40001097983 */ /* 0x000ee20000300800 */
[----:B------:R-:W-:-:S05]  /*6500*/  FMUL.FTZ R21, R2, R21 ;  /* 0x0000001502157220 */ /* 0x000fca0000410000 */
[----:B------:R-:W-:Y:S02]  /*6510*/  F2FP.BF16.F32.PACK_AB R21, R22, R21 ;  /* 0x000000151615723e */ /* 0x000fe400000010ff */
[----:B------:R-:W3:Y:S04]  /*6520*/  LDL.LU R22, [R1+0xbc] ;  /* 0x0000bc0001167983 */ /* 0x000ee80000300800 */
[----:B------:R-:W3:Y:S01]  /*6530*/  LDL.LU R28, [R1+0xc0] ;  /* 0x0000c000011c7983 */ /* 0x000ee20000300800 */
[C-C-:B------:R-:W-:Y:S01]  /*6540*/  FFMA.FTZ R45, R60.reuse, R45, -R16.reuse ;  /* 0x0000002d3c2d7223 */ /* 0x140fe20000010810 */
[C-C-:B------:R-:W-:Y:S01]  /*6550*/  FFMA.FTZ R24, R59.reuse, R24, -R16.reuse ;  /* 0x000000183b187223 */ /* 0x140fe20000010810 */
[C-C-:B------:R-:W-:Y:S01]  /*6560*/  FFMA.FTZ R26, R59.reuse, R26, -R16.reuse ;  /* 0x0000001a3b1a7223 */ /* 0x140fe20000010810 */
[--C-:B------:R-:W-:Y:S01]  /*6570*/  FFMA.FTZ R34, R59, R34, -R16.reuse ;  /* 0x000000223b227223 */ /* 0x100fe20000010810 */
[----:B------:R-:W-:Y:S01]  /*6580*/  FFMA.FTZ R45, -R17, R14, R45 ;  /* 0x0000000e112d7223 */ /* 0x000fe2000001012d */
        /* <DEDUP_REMOVED lines=8> */
[----:B------:R-:W-:Y:S01]  /*6610*/  FFMA.FTZ R15, R60, R15, -R16 ;  /* 0x0000000f3c0f7223 */ /* 0x000fe20000010810 */
[C---:B------:R-:W-:Y:S01]  /*6620*/  FFMA.FTZ R24, -R17.reuse, R20, R24 ;  /* 0x0000001411187223 */ /* 0x040fe20000010118 */
[----:B------:R-:W3:Y:S01]  /*6630*/  LDL.LU R14, [R1+0xb4] ;  /* 0x0000b400010e7983 */ /* 0x000ee20000300800 */
[----:B------:R-:W-:Y:S01]  /*6640*/  FFMA.FTZ R26, -R17, R25, R26 ;  /* 0x00000019111a7223 */ /* 0x000fe2000001011a */
[----:B------:R-:W-:Y:S01]  /*6650*/  FFMA.FTZ R5, R61, -R17, R5 ;  /* 0x800000113d057223 */ /* 0x000fe20000010005 */
[C---:B------:R-:W-:Y:S01]  /*6660*/  FFMA.FTZ R42, -R17.reuse, R23, R42 ;  /* 0x00000017112a7223 */ /* 0x040fe2000001012a */
        /* <DEDUP_REMOVED lines=8> */
[----:B------:R-:W-:Y:S01]  /*66f0*/  FFMA.FTZ R49, -R17, R44, R49 ;  /* 0x0000002c11317223 */ /* 0x000fe20000010131 */
[----:B------:R-:W3:Y:S01]  /*6700*/  LDL.LU R25, [R1+0xb8] ;  /* 0x0000b80001197983 */ /* 0x000ee20000300800 */
        /* <DEDUP_REMOVED lines=21> */
[-C--:B--2---:R-:W-:Y:S01]  /*6860*/  FFMA.FTZ R7, R55, -R17.reuse, R7 ;  /* 0x8000001137077223 */ /* 0x084fe20000010007 */
[-C--:B----4-:R-:W-:Y:S01]  /*6870*/  FFMA.FTZ R0, R57, -R17.reuse, R0 ;  /* 0x8000001139007223 */ /* 0x090fe20000010000 */
[----:B------:R-:W-:-:S02]  /*6880*/  FFMA.FTZ R3, R56, -R17, R3 ;  /* 0x8000001138037223 */ /* 0x000fc40000010003 */
[C---:B------:R-:W-:Y:S01]  /*6890*/  FMUL.FTZ R7, R2.reuse, R7 ;  /* 0x0000000702077220 */ /* 0x040fe20000410000 */
[C---:B------:R-:W-:Y:S01]  /*68a0*/  FMUL.FTZ R0, R2.reuse, R0 ;  /* 0x0000000002007220 */ /* 0x040fe20000410000 */
[C---:B------:R-:W-:Y:S01]  /*68b0*/  FMUL.FTZ R41, R2.reuse, R41 ;  /* 0x0000002902297220 */ /* 0x040fe20000410000 */
[C---:B------:R-:W-:Y:S01]  /*68c0*/  FMUL.FTZ R19, R2.reuse, R15 ;  /* 0x0000000f02137220 */ /* 0x040fe20000410000 */
[C---:B------:R-:W-:Y:S01]  /*68d0*/  FMUL.FTZ R49, R2.reuse, R49 ;  /* 0x0000003102317220 */ /* 0x040fe20000410000 */
[----:B------:R-:W-:Y:S01]  /*68e0*/  FMUL.FTZ R45, R2, R45 ;  /* 0x0000002d022d7220 */ /* 0x000fe20000410000 */
[----:B------:R-:W2:Y:S01]  /*68f0*/  LDL.LU R23, [R1+0xac] ;  /* 0x0000ac0001177983 */ /* 0x000ea20000300800 */
[----:B------:R-:W-:Y:S02]  /*6900*/  F2FP.BF16.F32.PACK_AB R24, R24, R46 ;  /* 0x0000002e1818723e */ /* 0x000fe400000010ff */
[----:B------:R-:W-:Y:S02]  /*6910*/  PRMT R15, R21, 0x7632, R15 ;  /* 0x00007632150f7816 */ /* 0x000fe4000000000f */
[----:B------:R-:W-:-:S02]  /*6920*/  PRMT R20, R24, 0x7632, R20 ;  /* 0x0000763218147816 */ /* 0x000fc40000000014 */
[----:B------:R-:W-:-:S04]  /*6930*/  IADD3 R16, P1, R58, UR14, RZ ;  /* 0x0000000e3a107c10 */ /* 0x000fc8000ff3e0ff */
[----:B---3--:R-:W-:Y:S01]  /*6940*/  IADD3.X R17, R9, UR15, RZ, P1, !PT ;  /* 0x0000000f09117c10 */ /* 0x008fe20008ffe4ff */
[----:B------:R-:W-:Y:S01]  /*6950*/  FMUL.FTZ R9, R2, R3 ;  /* 0x0000000302097220 */ /* 0x000fe20000410000 */
[----:B------:R-:W-:Y:S02]  /*6960*/  PRMT R3, R18, 0x7632, R3 ;  /* 0x0000763212037816 */ /* 0x000fe40000000003 */
[----:B------:R-:W-:-:S03]  /*6970*/  IADD3 R2, P1, R22, UR14, RZ ;  /* 0x0000000e16027c10 */ /* 0x000fc6000ff3e0ff */
[----:B------:R1:W-:Y:S04]  /*6980*/  STG.E.U16 desc[UR12][R16.64+0x2], R3 ;  /* 0x0000020310007986 */ /* 0x0003e8000c10150c */
[----:B------:R-:W3:Y:S04]  /*6990*/  LDL.LU R22, [R1+0xb0] ;  /* 0x0000b00001167983 */ /* 0x000ee80000300800 */
[----:B------:R4:W-:Y:S01]  /*69a0*/  STG.E.U16 desc[UR12][R16.64+0x4], R21 ;  /* 0x0000041510007986 */ /* 0x0009e2000c10150c */
[----:B-1----:R-:W-:-:S03]  /*69b0*/  IADD3.X R3, R28, UR15, RZ, P1, !PT ;  /* 0x0000000f1c037c10 */ /* 0x002fc60008ffe4ff */
[----:B------:R-:W-:Y:S04]  /*69c0*/  STG.E.U16 desc[UR12][R16.64], R18 ;  /* 0x0000001210007986 */ /* 0x000fe8000c10150c */
[----:B------:R-:W-:Y:S04]  /*69d0*/  STG.E.U16 desc[UR12][R16.64+0x6], R15 ;  /* 0x0000060f10007986 */ /* 0x000fe8000c10150c */
[----:B----4-:R-:W4:Y:S04]  /*69e0*/  LDL.LU R21, [R1+0xa4] ;  /* 0x0000a40001157983 */ /* 0x010f280000300800 */
[----:B------:R1:W-:Y:S04]  /*69f0*/  STG.E.U16 desc[UR12][R2.64+0x2], R20 ;  /* 0x0000021402007986 */ /* 0x0003e8000c10150c */
[----:B-1----:R-:W4:Y:S01]  /*6a00*/  LDL.LU R20, [R1+0xa8] ;  /* 0x0000a80001147983 */ /* 0x002f220000300800 */
[----:B------:R-:W-:-:S02]  /*6a10*/  F2FP.BF16.F32.PACK_AB R8, R42, R8 ;  /* 0x000000082a08723e */ /* 0x000fc400000010ff */
[----:B------:R-:W-:Y:S02]  /*6a20*/  IADD3 R14, P1, R14, UR14, RZ ;  /* 0x0000000e0e0e7c10 */ /* 0x000fe4000ff3e0ff */
[----:B------:R-:W-:Y:S02]  /*6a30*/  PRMT R17, R8, 0x7632, R17 ;  /* 0x0000763208117816 */ /* 0x000fe40000000011 */
[----:B------:R-:W-:Y:S02]  /*6a40*/  IADD3.X R15, R25, UR15, RZ, P1, !PT ;  /* 0x0000000f190f7c10 */ /* 0x000fe40008ffe4ff */
[----:B------:R-:W-:Y:S01]  /*6a50*/  F2FP.BF16.F32.PACK_AB R26, R26, R48 ;  /* 0x000000301a1a723e */ /* 0x000fe200000010ff */
[----:B------:R-:W4:Y:S01]  /*6a60*/  LDL.LU R25, [R1+0x98] ;  /* 0x0000980001197983 */ /* 0x000f220000300800 */
[----:B------:R-:W-:Y:S02]  /*6a70*/  F2FP.BF16.F32.PACK_AB R27, R27, R51 ;  /* 0x000000331b1b723e */ /* 0x000fe400000010ff */
[----:B------:R-:W-:Y:S01]  /*6a80*/  PRMT R18, R26, 0x7632, R18 ;  /* 0x000076321a127816 */ /* 0x000fe20000000012 */
[----:B------:R1:W-:Y:S04]  /*6a90*/  STG.E.U16 desc[UR12][R2.64], R24 ;  /* 0x0000001802007986 */ /* 0x0003e8000c10150c */
[----:B------:R0:W-:Y:S04]  /*6aa0*/  STG.E.U16 desc[UR12][R2.64+0x4], R8 ;  /* 0x0000040802007986 */ /* 0x0001e8000c10150c */
[----:B------:R2:W-:Y:S04]  /*6ab0*/  STG.E.U16 desc[UR12][R2.64+0x6], R17 ;  /* 0x0000061102007986 */ /* 0x0005e8000c10150c */
[----:B-1----:R-:W4:Y:S01]  /*6ac0*/  LDL.LU R24, [R1+0x9c] ;  /* 0x00009c0001187983 */ /* 0x002f220000300800 */
[----:B0-----:R-:W-:-:S02]  /*6ad0*/  PRMT R8, R27, 0x7632, R8 ;  /* 0x000076321b087816 */ /* 0x001fc40000000008 */
[----:B--2---:R-:W-:Y:S02]  /*6ae0*/  IADD3 R2, P1, R23, UR14, RZ ;  /* 0x0000000e17027c10 */ /* 0x004fe4000ff3e0ff */
[----:B------:R-:W2:Y:S04]  /*6af0*/  LDL.LU R23, [R1+0x90] ;  /* 0x0000900001177983 */ /* 0x000ea80000300800 */
[----:B------:R-:W-:Y:S04]  /*6b00*/  STG.E.U16 desc[UR12][R14.64], R26 ;  /* 0x0000001a0e007986 */ /* 0x000fe8000c10150c */
[----:B------:R-:W-:Y:S04]  /*6b10*/  STG.E.U16 desc[UR12][R14.64+0x2], R18 ;  /* 0x000002120e007986 */ /* 0x000fe8000c10150c */
[----:B------:R-:W-:Y:S04]  /*6b20*/  STG.E.U16 desc[UR12][R14.64+0x4], R27 ;  /* 0x0000041b0e007986 */ /* 0x000fe8000c10150c */
[----:B------:R4:W-:Y:S01]  /*6b30*/  STG.E.U16 desc[UR12][R14.64+0x6], R8 ;  /* 0x000006080e007986 */ /* 0x0009e2000c10150c */
[----:B---3--:R-:W-:-:S03]  /*6b40*/  IADD3.X R3, R22, UR15, RZ, P1, !PT ;  /* 0x0000000f16037c10 */ /* 0x008fc60008ffe4ff */
[----:B------:R-:W3:Y:S01]  /*6b50*/  LDL.LU R22, [R1+0x94] ;  /* 0x0000940001167983 */ /* 0x000ee20000300800 */
[----:B----4-:R-:W-:-:S03]  /*6b60*/  IADD3 R14, P1, R21, UR14, RZ ;  /* 0x0000000e150e7c10 */ /* 0x010fc6000ff3e0ff */
[----:B------:R-:W4:Y:S01]  /*6b70*/  LDL.LU R21, [R1+0x78] ;  /* 0x0000780001157983 */ /* 0x000f220000300800 */
[----:B------:R-:W-:-:S03]  /*6b80*/  IADD3.X R15, R20, UR15, RZ, P1, !PT ;  /* 0x0000000f140f7c10 */ /* 0x000fc60008ffe4ff */
[----:B------:R-:W4:Y:S01]  /*6b90*/  LDL.LU R20, [R1+0x7c] ;  /* 0x00007c0001147983 */ /* 0x000f220000300800 */
[----:B------:R-:W-:Y:S02]  /*6ba0*/  F2FP.BF16.F32.PACK_AB R30, R30, R50 ;  /* 0x000000321e1e723e */ /* 0x000fe400000010ff */
[----:B------:R-:W-:Y:S02]  /*6bb0*/  F2FP.BF16.F32.PACK_AB R31, R31, R54 ;  /* 0x000000361f1f723e */ /* 0x000fe400000010ff */
[----:B------:R-:W-:Y:S02]  /*6bc0*/  PRMT R16, R30, 0x7632, R16 ;  /* 0x000076321e107816 */ /* 0x000fe40000000010 */
[----:B------:R-:W-:Y:S02]  /*6bd0*/  PRMT R17, R31, 0x7632, R17 ;  /* 0x000076321f117816 */ /* 0x000fe40000000011 */
[----:B------:R-:W-:Y:S01]  /*6be0*/  F2FP.BF16.F32.PACK_AB R34, R34, R53 ;  /* 0x000000352222723e */ /* 0x000fe200000010ff */
[----:B------:R0:W-:Y:S01]  /*6bf0*/  STG.E.U16 desc[UR12][R2.64+0x2], R16 ;  /* 0x0000021002007986 */ /* 0x0001e2000c10150c */
[----:B------:R-:W-:-:S02]  /*6c00*/  F2FP.BF16.F32.PACK_AB R35, R35, R52 ;  /* 0x000000342323723e */ /* 0x000fc400000010ff */
[----:B------:R-:W-:Y:S01]  /*6c10*/  PRMT R8, R34, 0x7632, R8 ;  /* 0x0000763222087816 */ /* 0x000fe20000000008 */
[----:B------:R-:W-:Y:S01]  /*6c20*/  STG.E.U16 desc[UR12][R2.64], R30 ;  /* 0x0000001e02007986 */ /* 0x000fe2000c10150c */
[----:B------:R-:W-:-:S03]  /*6c30*/  F2FP.BF16.F32.PACK_AB R4, R38, R4 ;  /* 0x000000042604723e */ /* 0x000fc600000010ff */
[----:B------:R-:W-:Y:S01]  /*6c40*/  STG.E.U16 desc[UR12][R2.64+0x4], R31 ;  /* 0x0000041f02007986 */ /* 0x000fe2000c10150c */
[----:B0-----:R-:W-:-:S03]  /*6c50*/  IADD3 R16, P1, R25, UR14, RZ ;  /* 0x0000000e19107c10 */ /* 0x001fc6000ff3e0ff */
[----:B------:R0:W-:Y:S01]  /*6c60*/  STG.E.U16 desc[UR12][R2.64+0x6], R17 ;  /* 0x0000061102007986 */ /* 0x0001e2000c10150c */
[----:B------:R-:W-:Y:S02]  /*6c70*/  F2FP.BF16.F32.PACK_AB R5, R39, R5 ;  /* 0x000000052705723e */ /* 0x000fe400000010ff */
[----:B------:R-:W-:Y:S02]  /*6c80*/  F2FP.BF16.F32.PACK_AB R6, R41, R6 ;  /* 0x000000062906723e */ /* 0x000fe400000010ff */
[----:B------:R-:W-:Y:S01]  /*6c90*/  F2FP.BF16.F32.PACK_AB R7, R19, R7 ;  /* 0x000000071307723e */ /* 0x000fe200000010ff */
[----:B------:R1:W-:Y:S01]  /*6ca0*/  STG.E.U16 desc[UR12][R14.64+0x2], R8 ;  /* 0x000002080e007986 */ /* 0x0003e2000c10150c */
[----:B------:R-:W-:Y:S02]  /*6cb0*/  PRMT R18, R4, 0x7632, R18 ;  /* 0x0000763204127816 */ /* 0x000fe40000000012 */
[----:B0-----:R-:W-:Y:S02]  /*6cc0*/  PRMT R3, R35, 0x7632, R3 ;  /* 0x0000763223037816 */ /* 0x001fe40000000003 */
[----:B------:R-:W-:-:S02]  /*6cd0*/  IADD3.X R17, R24, UR15, RZ, P1, !PT ;  /* 0x0000000f18117c10 */ /* 0x000fc40008ffe4ff */
[----:B--2---:R-:W-:Y:S01]  /*6ce0*/  IADD3 R2, P1, R23, UR14, RZ ;  /* 0x0000000e17027c10 */ /* 0x004fe2000ff3e0ff */
[----:B------:R-:W-:Y:S01]  /*6cf0*/  STG.E.U16 desc[UR12][R14.64], R34 ;  /* 0x000000220e007986 */ /* 0x000fe2000c10150c */
[----:B-1----:R-:W-:-:S03]  /*6d00*/  PRMT R8, R5, 0x7632, R8 ;  /* 0x0000763205087816 */ /* 0x002fc60000000008 */
[----:B------:R-:W-:Y:S01]  /*6d10*/  STG.E.U16 desc[UR12][R14.64+0x4], R35 ;  /* 0x000004230e007986 */ /* 0x000fe2000c10150c */
[----:B------:R-:W-:-:S03]  /*6d20*/  F2FP.BF16.F32.PACK_AB R0, R49, R0 ;  /* 0x000000003100723e */ /* 0x000fc600000010ff */
[----:B------:R0:W-:Y:S01]  /*6d30*/  STG.E.U16 desc[UR12][R14.64+0x6], R3 ;  /* 0x000006030e007986 */ /* 0x0001e2000c10150c */
[----:B------:R-:W-:-:S03]  /*6d40*/  F2FP.BF16.F32.PACK_AB R9, R45, R9 ;  /* 0x000000092d09723e */ /* 0x000fc600000010ff */
[----:B------:R4:W-:Y:S04]  /*6d50*/  STG.E.U16 desc[UR12][R16.64], R4 ;  /* 0x0000000410007986 */ /* 0x0009e8000c10150c */
[----:B------:R-:W-:Y:S01]  /*6d60*/  STG.E.U16 desc[UR12][R16.64+0x2], R18 ;  /* 0x0000021210007986 */ /* 0x000fe2000c10150c */
[----:B0-----:R-:W-:Y:S02]  /*6d70*/  PRMT R14, R6, 0x7632, R14 ;  /* 0x00007632060e7816 */ /* 0x001fe4000000000e */
[----:B------:R-:W-:Y:S01]  /*6d80*/  PRMT R15, R7, 0x7632, R15 ;  /* 0x00007632070f7816 */ /* 0x000fe2000000000f */
[----:B------:R-:W-:Y:S04]  /*6d90*/  STG.E.U16 desc[UR12][R16.64+0x4], R5 ;  /* 0x0000040510007986 */ /* 0x000fe8000c10150c */
[----:B------:R-:W-:Y:S01]  /*6da0*/  STG.E.U16 desc[UR12][R16.64+0x6], R8 ;  /* 0x0000060810007986 */ /* 0x000fe2000c10150c */
[----:B------:R-:W-:Y:S01]  /*6db0*/  ULOP3.LUT UR4, UR4, 0x1, URZ, 0x3c, !UPT ;  /* 0x0000000104047892 */ /* 0x000fe2000f8e3c3f */
[----:B------:R-:W-:Y:S01]  /*6dc0*/  UMOV UR5, UR11 ;  /* 0x0000000b00057c82 */ /* 0x000fe20008000000 */
[----:B------:R-:W-:Y:S01]  /*6dd0*/  UMOV UR9, UR10 ;  /* 0x0000000a00097c82 */ /* 0x000fe20008000000 */
[----:B---3--:R-:W-:-:S05]  /*6de0*/  IADD3.X R3, R22, UR15, RZ, P1, !PT ;  /* 0x0000000f16037c10 */ /* 0x008fca0008ffe4ff */
[----:B------:R0:W-:Y:S04]  /*6df0*/  STG.E.U16 desc[UR12][R2.64], R6 ;  /* 0x0000000602007986 */ /* 0x0001e8000c10150c */
[----:B------:R-:W-:Y:S04]  /*6e00*/  STG.E.U16 desc[UR12][R2.64+0x2], R14 ;  /* 0x0000020e02007986 */ /* 0x000fe8000c10150c */
[----:B------:R-:W-:Y:S01]  /*6e10*/  STG.E.U16 desc[UR12][R2.64+0x4], R7 ;  /* 0x0000040702007986 */ /* 0x000fe2000c10150c */
[----:B----4-:R-:W-:-:S03]  /*6e20*/  IADD3 R4, P1, R21, UR14, RZ ;  /* 0x0000000e15047c10 */ /* 0x010fc6000ff3e0ff */
[----:B------:R1:W-:Y:S01]  /*6e30*/  STG.E.U16 desc[UR12][R2.64+0x6], R15 ;  /* 0x0000060f02007986 */ /* 0x0003e2000c10150c */
[----:B0-----:R-:W-:Y:S02]  /*6e40*/  PRMT R6, R9, 0x7632, R6 ;  /* 0x0000763209067816 */ /* 0x001fe40000000006 */
[----:B-1----:R-:W-:Y:S02]  /*6e50*/  PRMT R3, R0, 0x7632, R3 ;  /* 0x0000763200037816 */ /* 0x002fe40000000003 */
[----:B------:R-:W-:-:S05]  /*6e60*/  IADD3.X R5, R20, UR15, RZ, P1, !PT ;  /* 0x0000000f14057c10 */ /* 0x000fca0008ffe4ff */
[----:B------:R2:W-:Y:S04]  /*6e70*/  STG.E.U16 desc[UR12][R4.64], R0 ;  /* 0x0000000004007986 */ /* 0x0005e8000c10150c */
[----:B------:R2:W-:Y:S04]  /*6e80*/  STG.E.U16 desc[UR12][R4.64+0x2], R3 ;  /* 0x0000020304007986 */ /* 0x0005e8000c10150c */
[----:B------:R2:W-:Y:S04]  /*6e90*/  STG.E.U16 desc[UR12][R4.64+0x4], R9 ;  /* 0x0000040904007986 */ /* 0x0005e8000c10150c */
[----:B------:R2:W-:Y:S01]  /*6ea0*/  STG.E.U16 desc[UR12][R4.64+0x6], R6 ;  /* 0x0000060604007986 */ /* 0x0005e2000c10150c */
[----:B------:R-:W-:Y:S05]  /*6eb0*/  @!P0 BRA `(.L_x_614) ;  /* 0xffffff9400908947 */ /* 0x000fea000383ffff */
.L_x_598:
        /* <DEDUP_REMOVED lines=23> */
[----:B-----5:R-:W-:-:S04]  /*7030*/  IADD3 R11, P0, P1, -R2, -0x81, -R0 ;  /* 0xffffff7f020b7810 */ /* 0x020fc8000791e900 */
        /* <DEDUP_REMOVED lines=8> */
[----:B------:R-:W-:Y:S02]  /*70c0*/  IADD3.X R11, RZ, RZ, RZ, P0, !PT ;  /* 0x000000ffff0b7210 */ /* 0x000fe400007fe4ff */
[----:B------:R-:W-:Y:S02]  /*70d0*/  MOV R10, R9 ;  /* 0x00000009000a7202 */ /* 0x000fe40000000f00 */
[----:B------:R-:W-:Y:S01]  /*70e0*/  IADD3 RZ, P1, R7, R8, RZ ;  /* 0x0000000807ff7210 */ /* 0x000fe20007f3e0ff */
[----:B------:R-:W-:Y:S01]  /*70f0*/  IMAD.WIDE.U32 R6, R5, -0x33333333, RZ ;  /* 0xcccccccd05067825 */ /* 0x000fe200078e00ff */
[----:B------:R-:W-:Y:S02]  /*7100*/  ISETP.LT.U32.AND P0, PT, R14, 0x1, PT ;  /* 0x000000010e00780c */ /* 0x000fe40003f01070 */
[----:B------:R-:W-:Y:S01]  /*7110*/  MOV R6, UR10 ;  /* 0x0000000a00067c02 */ /* 0x000fe20008000f00 */
[----:B------:R-:W-:Y:S01]  /*7120*/  IMAD.WIDE.U32.X R8, R13, -0x33333334, R10, P1 ;  /* 0xcccccccc0d087825 */ /* 0x000fe200008e040a */
[----:B------:R-:W-:-:S02]  /*7130*/  ISETP.LT.AND.EX P0, PT, R15, RZ, PT, P0 ;  /* 0x000000ff0f00720c */ /* 0x000fc40003f01300 */
[----:B------:R-:W-:Y:S02]  /*7140*/  LEA.HI R50, R7, 0x1, RZ, 0x1c ;  /* 0x0000000107327811 */ /* 0x000fe400078fe0ff */
[----:B------:R-:W-:Y:S02]  /*7150*/  SHF.R.U64 R51, R8, 0x3, R9 ;  /* 0x0000000308337819 */ /* 0x000fe40000001209 */
[----:B------:R-:W-:Y:S02]  /*7160*/  SEL R49, R14, 0x1, P0 ;  /* 0x000000010e317807 */ /* 0x000fe40000000000 */
[----:B------:R-:W-:Y:S02]  /*7170*/  SEL R48, R15, RZ, P0 ;  /* 0x000000ff0f307207 */ /* 0x000fe40000000000 */
[C---:B------:R-:W-:Y:S02]  /*7180*/  IADD3 R7, P0, R0.reuse, 0xa, RZ ;  /* 0x0000000a00077810 */ /* 0x040fe40007f1e0ff */
[----:B------:R-:W-:-:S02]  /*7190*/  IADD3 R8, P1, R0, 0x14, RZ ;  /* 0x0000001400087810 */ /* 0x000fc40007f3e0ff */
[----:B------:R-:W-:Y:S02]  /*71a0*/  IADD3 R9, P2, R0, 0x1e, RZ ;  /* 0x0000001e00097810 */ /* 0x000fe40007f5e0ff */
[----:B------:R-:W-:Y:S02]  /*71b0*/  IADD3 R51, R51, 0x1, RZ ;  /* 0x0000000133337810 */ /* 0x000fe40007ffe0ff */
[----:B------:R-:W-:Y:S02]  /*71c0*/  SHF.L.U64.HI R48, R49, 0x7, R48 ;  /* 0x0000000731307819 */ /* 0x000fe40000010230 */
[----:B------:R-:W-:Y:S02]  /*71d0*/  LOP3.LUT R10, R56, 0xf, RZ, 0xc0, !PT ;  /* 0x0000000f380a7812 */ /* 0x000fe400078ec0ff */
[----:B------:R-:W-:Y:S02]  /*71e0*/  IADD3.X R11, RZ, RZ, RZ, P0, !PT ;  /* 0x000000ffff0b7210 */ /* 0x000fe400007fe4ff */
[----:B------:R-:W-:-:S02]  /*71f0*/  IADD3.X R12, RZ, RZ, RZ, P1, !PT ;  /* 0x000000ffff0c7210 */ /* 0x000fc40000ffe4ff */
[----:B------:R-:W-:Y:S02]  /*7200*/  IADD3.X R13, RZ, RZ, RZ, P2, !PT ;  /* 0x000000ffff0d7210 */ /* 0x000fe400017fe4ff */
[----:B------:R-:W-:Y:S02]  /*7210*/  SHF.L.U32 R49, R49, 0x7, RZ ;  /* 0x0000000731317819 */ /* 0x000fe400000006ff */
[----:B------:R-:W-:Y:S02]  /*7220*/  LOP3.LUT R50, R50, 0x3, RZ, 0xc0, !PT ;  /* 0x0000000332327812 */ /* 0x000fe400078ec0ff */
[----:B------:R-:W-:-:S07]  /*7230*/  LOP3.LUT R51, R51, 0x3, RZ, 0xc0, !PT ;  /* 0x0000000333337812 */ /* 0x000fce00078ec0ff */
.L_x_631:
        /* <DEDUP_REMOVED lines=9> */
[----:B------:R-:W-:Y:S01]  /*72d0*/  HFMA2.MMA R55, -RZ, RZ, 0, 0 ;  /* 0x00000000ff377435 */ /* 0x000fe200000001ff */
        /* <DEDUP_REMOVED lines=35> */
.L_x_618:
[----:B------:R-:W-:Y:S05]  /*7510*/  BSYNC B1 ;  /* 0x0000000000017941 */ /* 0x000fea0003800000 */
.L_x_617:
        /* <DEDUP_REMOVED lines=21> */
.L_x_621:
        /* <DEDUP_REMOVED lines=55> */
.L_x_620:
[----:B------:R-:W-:Y:S05]  /*79e0*/  BSYNC B1 ;  /* 0x0000000000017941 */ /* 0x000fea0003800000 */
.L_x_619:
        /* <DEDUP_REMOVED lines=35> */
.L_x_623:
[----:B------:R-:W-:Y:S05]  /*7c20*/  BSYNC B1 ;  /* 0x0000000000017941 */ /* 0x000fea0003800000 */
.L_x_622:
        /* <DEDUP_REMOVED lines=15> */
.L_x_616:
[----:B------:R-:W-:Y:S05]  /*7d20*/  BSYNC B0 ;  /* 0x0000000000007941 */ /* 0x000fea0003800000 */
.L_x_615:
        /* <DEDUP_REMOVED lines=21> */
[----:B------:R-:W-:-:S04]  /*7e80*/  @!P0 LOP3.LUT R15, R4, R15, RZ, 0x3c, !PT ;  /* 0x0000000f040f8212 */ /* 0x000fc800078e3cff */
[----:B------:R-:W-:Y:S02]  /*7e90*/  @!P0 LEA R16, R15, R16, 0x2 ;  /* 0x000000100f108211 */ /* 0x000fe400078e10ff */
[----:B0-----:R-:W-:-:S06]  /*7ea0*/  CS2R R14, SRZ ;  /* 0x00000000000e7805 */ /* 0x001fcc000001ff00 */
        /* <DEDUP_REMOVED lines=9> */
[----:B0-2---:R-:W0:Y:S01]  /*7f40*/  SHFL.BFLY PT, R16, R15, 0x8, 0x101f ;  /* 0x0d101f000f107f89 */ /* 0x005e2200000e0000 */
[----:B------:R-:W-:-:S02]  /*7f50*/  MOV R24, 0xffff ;  /* 0x0000ffff00187802 */ /* 0x000fc40000000f00 */
        /* <DEDUP_REMOVED lines=15> */
.L_x_640:
        /* <DEDUP_REMOVED lines=46> */
.L_x_650:
        /* <DEDUP_REMOVED lines=9> */
[C---:B-1----:R-:W-:Y:S01]  /*83c0*/  @!P0 SHF.L.U32 R14, R10.reuse, 0x1, RZ ;  /* 0x000000010a0e8819 */ /* 0x042fe200000006ff */
        /* <DEDUP_REMOVED lines=31> */
.L_x_660:
[----:B--2---:R-:W-:Y:S01]  /*85c0*/  FADD.FTZ R15, R14, R30 ;  /* 0x0000001e0e0f7221 */ /* 0x004fe20000010000 */
[----:B------:R-:W-:-:S04]  /*85d0*/  @!P1 F2FP.BF16.F32.PACK_AB R14, RZ, R24 ;  /* 0x00000018ff0e923e */ /* 0x000fc800000010ff */
[----:B------:R-:W-:Y:S01]  /*85e0*/  @!P1 F2FP.BF16.F32.PACK_AB R15, RZ, R15 ;  /* 0x0000000fff0f923e */ /* 0x000fe200000010ff */
[----:B------:R3:W-:Y:S03]  /*85f0*/  @!P1 STG.E.U16 desc[UR12][R16.64+0x50], R14 ;  /* 0x0000500e10009986 */ /* 0x0007e6000c10150c */
[----:B------:R-:W-:Y:S02]  /*8600*/  PRMT R20, R15, 0x7610, R20 ;  /* 0x000076100f147816 */ /* 0x000fe40000000014 */
[----:B------:R-:W-:-:S03]  /*8610*/  LEA.HI R15, R56, 0x3c, RZ, 0x1c ;  /* 0x0000003c380f7811 */ /* 0x000fc600078fe0ff */
[----:B------:R3:W-:Y:S04]  /*8620*/  @!P1 STG.E.U16 desc[UR12][R18.64+0x50], R20 ;  /* 0x0000501412009986 */ /* 0x0007e8000c10150c */
.L_x_626:
[----:B------:R-:W-:Y:S05]  /*8630*/  BSYNC B0 ;  /* 0x0000000000007941 */ /* 0x000fea0003800000 */
.L_x_625:
[----:B------:R-:W-:-:S13]  /*8640*/  ISETP.GE.U32.AND P0, PT, R5, 0x3c, PT ;  /* 0x0000003c0500780c */ /* 0x000fda0003f06070 */
[----:B------:R-:W-:Y:S05]  /*8650*/  @!P0 BRA `(.L_x_624) ;  /* 0x0000000800b08947 */ /* 0x000fea0003800000 */
[----:B------:R-:W-:Y:S01]  /*8660*/  ISETP.GT.U32.AND P0, PT, R10, 0x9, PT ;  /* 0x000000090a00780c */ /* 0x000fe20003f04070 */
[----:B-123--:R-:W-:Y:S01]  /*8670*/  HFMA2.MMA R16, -RZ, RZ, 0, 0 ;  /* 0x00000000ff107435 */ /* 0x00efe200000001ff */
[----:B------:R-:W-:-:S11]  /*8680*/  UMOV UR5, 0xffff ;  /* 0x0000ffff00057882 */ /* 0x000fd60000000000 */
[C---:B0-----:R-:W-:Y:S02]  /*8690*/  @!P0 SHF.L.U32 R14, R10.reuse, 0x1, RZ ;  /* 0x000000010a0e8819 */ /* 0x041fe400000006ff */
[----:B------:R-:W-:Y:S02]  /*86a0*/  @!P0 LEA R17, R10, UR4, 0x7 ;  /* 0x000000040a118c11 */ /* 0x000fe4000f8e38ff */
[----:B------:R-:W-:-:S04]  /*86b0*/  @!P0 LOP3.LUT R14, R15, R14, RZ, 0x3c, !PT ;  /* 0x0000000e0f0e8212 */ /* 0x000fc800078e3cff */
[----:B------:R-:W-:Y:S02]  /*86c0*/  @!P0 LEA R17, R14, R17, 0x2 ;  /* 0x000000110e118211 */ /* 0x000fe400078e10ff */
[----:B------:R-:W-:-:S03]  /*86d0*/  MOV R14, RZ ;  /* 0x000000ff000e7202 */ /* 0x000fc60000000f00 */
[----:B------:R0:W1:Y:S04]  /*86e0*/  @!P0 LDS R16, [R17] ;  /* 0x0000000011108984 */ /* 0x0000680000000800 */
[----:B------:R0:W2:Y:S01]  /*86f0*/  @!P0 LDS R14, [R17+0x500] ;  /* 0x00050000110e8984 */ /* 0x0000a20000000800 */
[----:B------:R-:W-:Y:S05]  /*8700*/  BRA.DIV UR5, `(.L_x_630) ;  /* 0x0000001605487947 */ /* 0x000fea000b800000 */
[C---:B------:R-:W-:Y:S02]  /*8710*/  @!P0 SHF.L.U32 R19, R10.reuse, 0x1, RZ ;  /* 0x000000010a138819 */ /* 0x040fe400000006ff */
[----:B------:R-:W-:Y:S02]  /*8720*/  @!P0 IADD3 R18, R15, 0x14, RZ ;  /* 0x000000140f128810 */ /* 0x000fe40007ffe0ff */
[----:B------:R-:W-:Y:S02]  /*8730*/  @!P0 LEA R23, R10, UR4, 0x7 ;  /* 0x000000040a178c11 */ /* 0x000fe4000f8e38ff */
[----:B------:R-:W-:Y:S02]  /*8740*/  @!P0 LOP3.LUT R18, R18, R19, RZ, 0x3c, !PT ;  /* 0x0000001312128212 */ /* 0x000fe400078e3cff */
[----:B------:R-:W-:Y:S02]  /*8750*/  @!P0 SHF.L.U32 R22, R10, 0x1, RZ ;  /* 0x000000010a168819 */ /* 0x000fe400000006ff */
[----:B------:R-:W-:-:S02]  /*8760*/  @!P0 LEA R18, R18, R23, 0x2 ;  /* 0x0000001712128211 */ /* 0x000fc400078e10ff */
[----:B------:R-:W-:Y:S02]  /*8770*/  @!P0 IADD3 R21, R15, 0x28, RZ ;  /* 0x000000280f158810 */ /* 0x000fe40007ffe0ff */
[----:B------:R-:W-:Y:S01]  /*8780*/  @!P0 LEA R24, R10, UR4, 0x7 ;  /* 0x000000040a188c11 */ /* 0x000fe2000f8e38ff */
[----:B------:R-:W3:Y:S01]  /*8790*/  @!P0 LDS R20, [R18] ;  /* 0x0000000012148984 */ /* 0x000ee20000000800 */
[----:B------:R-:W-:Y:S02]  /*87a0*/  @!P0 LOP3.LUT R21, R21, R22, RZ, 0x3c, !PT ;  /* 0x0000001615158212 */ /* 0x000fe400078e3cff */
[----:B0-----:R-:W-:Y:S02]  /*87b0*/  MOV R17, 0xffff ;  /* 0x0000ffff00117802 */ /* 0x001fe40000000f00 */
[----:B------:R-:W-:Y:S02]  /*87c0*/  @!P0 LEA R22, R21, R24, 0x2 ;  /* 0x0000001815168211 */ /* 0x000fe400078e10ff */
[----:B------:R0:W-:Y:S01]  /*87d0*/  @!P0 LDS R21, [R18+0x500] ;  /* 0x0005000012158984 */ /* 0x0001e20000000800 */
[----:B------:R-:W-:-:S02]  /*87e0*/  @!P0 IADD3 R23, R15, 0x3c, RZ ;  /* 0x0000003c0f178810 */ /* 0x000fc40007ffe0ff */
[C---:B------:R-:W-:Y:S01]  /*87f0*/  @!P0 SHF.L.U32 R24, R10.reuse, 0x1, RZ ;  /* 0x000000010a188819 */ /* 0x040fe200000006ff */
[----:B------:R-:W-:Y:S01]  /*8800*/  @!P0 LDS R38, [R22+0x500] ;  /* 0x0005000016268984 */ /* 0x000fe20000000800 */
[----:B------:R-:W-:Y:S02]  /*8810*/  @!P0 LEA R30, R10, UR4, 0x7 ;  /* 0x000000040a1e8c11 */ /* 0x000fe4000f8e38ff */
[----:B------:R-:W-:Y:S01]  /*8820*/  @!P0 LOP3.LUT R23, R23, R24, RZ, 0x3c, !PT ;  /* 0x0000001817178212 */ /* 0x000fe200078e3cff */
[----:B------:R-:W-:Y:S01]  /*8830*/  @!P0 LDS R37, [R22] ;  /* 0x0000000016258984 */ /* 0x000fe20000000800 */
[----:B------:R-:W-:Y:S02]  /*8840*/  MOV R27, 0xffff ;  /* 0x0000ffff001b7802 */ /* 0x000fe40000000f00 */
[----:B------:R-:W-:Y:S01]  /*8850*/  @!P0 LEA R39, R23, R30, 0x2 ;  /* 0x0000001e17278211 */ /* 0x000fe200078e10ff */
[----:B-1----:R-:W1:Y:S01]  /*8860*/  SHFL.BFLY PT, R17, R16, 0x8, 0x101f ;  /* 0x0d101f0010117f89 */ /* 0x002e6200000e0000 */
[----:B------:R-:W-:-:S02]  /*8870*/  MOV R32, RZ ;  /* 0x000000ff00207202 */ /* 0x000fc40000000f00 */
[----:B------:R-:W-:Y:S01]  /*8880*/  MOV R23, RZ ;  /* 0x000000ff00177202 */ /* 0x000fe20000000f00 */
[----:B--2---:R-:W2:Y:S01]  /*8890*/  SHFL.BFLY PT, R30, R14, 0x8, 0x101f ;  /* 0x0d101f000e1e7f89 */ /* 0x004ea200000e0000 */
[----:B------:R-:W-:Y:S02]  /*88a0*/  MOV R29, 0xffff ;  /* 0x0000ffff001d7802 */ /* 0x000fe40000000f00 */
[----:B------:R-:W-:Y:S01]  /*88b0*/  MOV R24, RZ ;  /* 0x000000ff00187202 */ /* 0x000fe20000000f00 */
[----:B------:R-:W4:Y:S01]  /*88c0*/  @!P0 LDS R22, [R39] ;  /* 0x0000000027168984 */ /* 0x000f220000000800 */
[----:B------:R-:W-:Y:S02]  /*88d0*/  MOV R34, RZ ;  /* 0x000000ff00227202 */ /* 0x000fe40000000f00 */
[----:B------:R-:W-:Y:S02]  /*88e0*/  MOV R35, 0xffff ;  /* 0x0000ffff00237802 */ /* 0x000fe40000000f00 */
[----:B0-----:R-:W-:-:S02]  /*88f0*/  MOV R18, RZ ;  /* 0x000000ff00127202 */ /* 0x001fc40000000f00 */
[----:B------:R-:W-:Y:S02]  /*8900*/  MOV R28, 0xffff ;  /* 0x0000ffff001c7802 */ /* 0x000fe40000000f00 */
[----:B------:R-:W-:Y:S02]  /*8910*/  MOV R26, 0xffff ;  /* 0x0000ffff001a7802 */ /* 0x000fe40000000f00 */
[----:B------:R-:W-:Y:S02]  /*8920*/  MOV R41, 0xffff ;  /* 0x0000ffff00297802 */ /* 0x000fe40000000f00 */
[----:B---3--:R-:W-:Y:S02]  /*8930*/  @!P0 MOV R32, R20 ;  /* 0x0000001400208202 */ /* 0x008fe40000000f00 */
[----:B------:R0:W-:Y:S01]  /*8940*/  @!P0 LDS R20, [R39+0x500] ;  /* 0x0005000027148984 */ /* 0x0001e20000000800 */
[----:B-1----:R-:W-:Y:S01]  /*8950*/  FADD.FTZ R25, R17, R16 ;  /* 0x0000001011197221 */ /* 0x002fe20000010000 */
[----:B------:R-:W-:-:S02]  /*8960*/  MOV R16, 0xffff ;  /* 0x0000ffff00107802 */ /* 0x000fc40000000f00 */
[----:B------:R-:W1:Y:S01]  /*8970*/  SHFL.BFLY PT, R31, R32, 0x8, 0x101f ;  /* 0x0d101f00201f7f89 */ /* 0x000e6200000e0000 */
[----:B------:R-:W-:Y:S01]  /*8980*/  @!P0 MOV R34, R21 ;  /* 0x0000001500228202 */ /* 0x000fe20000000f00 */
[----:B--2---:R-:W-:Y:S01]  /*8990*/  FADD.FTZ R17, R30, R14 ;  /* 0x0000000e1e117221 */ /* 0x004fe20000010000 */
[----:B------:R-:W-:Y:S01]  /*89a0*/  MOV R30, 0xffff ;  /* 0x0000ffff001e7802 */ /* 0x000fe20000000f00 */
[----:B------:R-:W2:Y:S01]  /*89b0*/  SHFL.BFLY PT, R16, R25, 0x4, 0x101f ;  /* 0x0c901f0019107f89 */ /* 0x000ea200000e0000 */
[----:B------:R-:W-:Y:S02]  /*89c0*/  @!P0 MOV R23, R38 ;  /* 0x0000002600178202 */ /* 0x000fe40000000f00 */
[----:B------:R-:W-:Y:S01]  /*89d0*/  MOV R38, 0xffff ;  /* 0x0000ffff00267802 */ /* 0x000fe20000000f00 */
[----:B------:R-:W3:Y:S01]  /*89e0*/  SHFL.BFLY PT, R33, R34, 0x8, 0x101f ;  /* 0x0d101f0022217f89 */ /* 0x000ee200000e0000 */
[----:B------:R-:W-:Y:S02]  /*89f0*/  @!P0 MOV R24, R37 ;  /* 0x0000002500188202 */ /* 0x000fe40000000f00 */
[----:B------:R-:W-:Y:S01]  /*8a00*/  MOV R37, 0xffff ;  /* 0x0000ffff00257802 */ /* 0x000fe20000000f00 */
[----:B------:R-:W5:Y:S01]  /*8a10*/  SHFL.BFLY PT, R30, R17, 0x4, 0x101f ;  /* 0x0c901f00111e7f89 */ /* 0x000f6200000e0000 */
[----:B------:R-:W-:-:S02]  /*8a20*/  MOV R21, RZ ;  /* 0x000000ff00157202 */ /* 0x000fc40000000f00 */
[----:B0-----:R-:W-:Y:S01]  /*8a30*/  MOV R39, 0xffff ;  /* 0x0000ffff00277802 */ /* 0x001fe20000000f00 */
[----:B------:R-:W0:Y:S01]  /*8a40*/  SHFL.BFLY PT, R38, R23, 0x8, 0x101f ;  /* 0x0d101f0017267f89 */ /* 0x000e2200000e0000 */
[----:B------:R-:W-:Y:S02]  /*8a50*/  MOV R40, 0xffff ;  /* 0x0000ffff00287802 */ /* 0x000fe40000000f00 */
[----:B------:R-:W-:Y:S01]  /*8a60*/  MOV R43, 0xffff ;  /* 0x0000ffff002b7802 */ /* 0x000fe20000000f00 */
[----:B------:R-:W0:Y:S01]  /*8a70*/  SHFL.BFLY PT, R37, R24, 0x8, 0x101f ;  /* 0x0d101f0018257f89 */ /* 0x000e2200000e0000 */
[----:B----4-:R-:W-:Y:S02]  /*8a80*/  @!P0 MOV R21, R22 ;  /* 0x0000001600158202 */ /* 0x010fe40000000f00 */
[----:B------:R-:W-:Y:S01]  /*8a90*/  MOV R22, 0xffff ;  /* 0x0000ffff00167802 */ /* 0x000fe20000000f00 */
[----:B-1----:R-:W-:Y:S02]  /*8aa0*/  FADD.FTZ R31, R31, R32 ;  /* 0x000000201f1f7221 */ /* 0x002fe40000010000 */
[----:B------:R-:W1:Y:S01]  /*8ab0*/  SHFL.BFLY PT, R42, R21, 0x8, 0x101f ;  /* 0x0d101f00152a7f89 */ /* 0x000e6200000e0000 */
[----:B--2---:R-:W-:Y:S01]  /*8ac0*/  FADD.FTZ R19, R25, R16 ;  /* 0x0000001019137221 */ /* 0x004fe20000010000 */
[----:B---3--:R-:W-:-:S04]  /*8ad0*/  FADD.FTZ R33, R33, R34 ;  /* 0x0000002221217221 */ /* 0x008fc80000010000 */
[----:B------:R-:W2:Y:S01]  /*8ae0*/  SHFL.BFLY PT, R16, R19, 0x2, 0x101f ;  /* 0x0c501f0013107f89 */ /* 0x000ea200000e0000 */
[----:B------:R-:W-:Y:S02]  /*8af0*/  MOV R34, 0xffff ;  /* 0x0000ffff00227802 */ /* 0x000fe40000000f00 */
[----:B------:R-:W-:Y:S01]  /*8b00*/  @!P0 MOV R18, R20 ;  /* 0x0000001400128202 */ /* 0x000fe20000000f00 */
[----:B-----5:R-:W-:Y:S01]  /*8b10*/  FADD.FTZ R14, R17, R30 ;  /* 0x0000001e110e7221 */ /* 0x020fe20000010000 */
[----:B------:R-:W-:Y:S01]  /*8b20*/  MOV R20, 0xffff ;  /* 0x0000ffff00147802 */ /* 0x000fe20000000f00 */
[----:B0-----:R-:W-:Y:S01]  /*8b30*/  FADD.FTZ R32, R38, R23 ;  /* 0x0000001726207221 */ /* 0x001fe20000010000 */
[----:B------:R-:W-:Y:S02]  /*8b40*/  MOV R23, 0xffff ;  /* 0x0000ffff00177802 */ /* 0x000fe40000000f00 */
[----:B------:R-:W-:Y:S01]  /*8b50*/  MOV R17, 0xffff ;  /* 0x0000ffff00117802 */ /* 0x000fe20000000f00 */
[----:B------:R-:W-:Y:S01]  /*8b60*/  FADD.FTZ R25, R37, R24 ;  /* 0x0000001825197221 */ /* 0x000fe20000010000 */
[----:B------:R-:W-:Y:S01]  /*8b70*/  MOV R24, 0xffff ;  /* 0x0000ffff00187802 */ /* 0x000fe20000000f00 */
[----:B------:R-:W0:Y:S01]  /*8b80*/  SHFL.BFLY PT, R20, R31, 0x4, 0x101f ;  /* 0x0c901f001f147f89 */ /* 0x000e2200000e0000 */
[----:B------:R-:W-:-:S03]  /*8b90*/  ISETP.NE.AND P0, PT, R10, RZ, PT ;  /* 0x000000ff0a00720c */ /* 0x000fc60003f05270 */
[----:B------:R-:W3:Y:S01]  /*8ba0*/  SHFL.BFLY PT, R23, R18, 0x8, 0x101f ;  /* 0x0d101f0012177f89 */ /* 0x000ee200000e0000 */
[----:B-1----:R-:W-:Y:S01]  /*8bb0*/  FADD.FTZ R42, R42, R21 ;  /* 0x000000152a2a7221 */ /* 0x002fe20000010000 */
[----:B------:R-:W-:Y:S02]  /*8bc0*/  MOV R21, 0xffff ;  /* 0x0000ffff00157802 */ /* 0x000fe40000000f00 */
[----:B------:R-:W1:Y:S01]  /*8bd0*/  SHFL.BFLY PT, R36, R33, 0x4, 0x101f ;  /* 0x0c901f0021247f89 */ /* 0x000e6200000e0000 */
[----:B--2---:R-:W-:-:S03]  /*8be0*/  FADD.FTZ R16, R19, R16 ;  /* 0x0000001013107221 */ /* 0x004fc60000010000 */
[----:B------:R-:W2:Y:S01]  /*8bf0*/  SHFL.BFLY PT, R38, R25, 0x4, 0x101f ;  /* 0x0c901f0019267f89 */ /* 0x000ea200000e0000 */
[----:B------:R-:W-:-:S03]  /*8c00*/  MOV R19, 0xffff ;  /* 0x0000ffff00137802 */ /* 0x000fc60000000f00 */
[----:B------:R-:W4:Y:S04]  /*8c10*/  SHFL.BFLY PT, R37, R32, 0x4, 0x101f ;  /* 0x0c901f0020257f89 */ /* 0x000f2800000e0000 */
[----:B------:R-:W5:Y:S01]  /*8c20*/  SHFL.BFLY PT, R30, R14, 0x2, 0x101f ;  /* 0x0c501f000e1e7f89 */ /* 0x000f6200000e0000 */
[----:B0-----:R-:W-:Y:S01]  /*8c30*/  FADD.FTZ R35, R31, R20 ;  /* 0x000000141f237221 */ /* 0x001fe20000010000 */
[----:B------:R-:W-:Y:S02]  /*8c40*/  MOV R20, 0xffff ;  /* 0x0000ffff00147802 */ /* 0x000fe40000000f00 */
[----:B------:R-:W0:Y:S01]  /*8c50*/  SHFL.BFLY PT, R41, R42, 0x4, 0x101f ;  /* 0x0c901f002a297f89 */ /* 0x000e2200000e0000 */
[----:B---3--:R-:W-:Y:S01]  /*8c60*/  FADD.FTZ R31, R23, R18 ;  /* 0x00000012171f7221 */ /* 0x008fe20000010000 */
[----:B------:R-:W-:-:S02]  /*8c70*/  MOV R18, 0xffff ;  /* 0x0000ffff00127802 */ /* 0x000fc40000000f00 */
[----:B------:R-:W3:Y:S01]  /*8c80*/  SHFL.BFLY PT, R19, R16, 0x1, 0x101f ;  /* 0x0c301f0010137f89 */ /* 0x000ee200000e0000 */
[----:B------:R-:W-:Y:S01]  /*8c90*/  MOV R23, 0xffff ;  /* 0x0000ffff00177802 */ /* 0x000fe20000000f00 */
[----:B-1----:R-:W-:Y:S01]  /*8ca0*/  FADD.FTZ R36, R33, R36 ;  /* 0x0000002421247221 */ /* 0x002fe20000010000 */
[----:B------:R-:W-:Y:S01]  /*8cb0*/  MOV R33, 0xffff ;  /* 0x0000ffff00217802 */ /* 0x000fe20000000f00 */
[----:B------:R-:W1:Y:S01]  /*8cc0*/  SHFL.BFLY PT, R20, R31, 0x4, 0x101f ;  /* 0x0c901f001f147f89 */ /* 0x000e6200000e0000 */
[----:B--2---:R-:W-:-:S03]  /*8cd0*/  FADD.FTZ R38, R25, R38 ;  /* 0x0000002619267221 */ /* 0x004fc60000010000 */
[----:B------:R-:W2:Y:S01]  /*8ce0*/  SHFL.BFLY PT, R18, R35, 0x2, 0x101f ;  /* 0x0c501f0023127f89 */ /* 0x000ea200000e0000 */
[----:B----4-:R-:W-:Y:S01]  /*8cf0*/  FADD.FTZ R37, R32, R37 ;  /* 0x0000002520257221 */ /* 0x010fe20000010000 */
[----:B------:R-:W-:Y:S02]  /*8d00*/  MOV R32, 0xffff ;  /* 0x0000ffff00207802 */ /* 0x000fe40000000f00 */
[----:B------:R-:W4:Y:S01]  /*8d10*/  SHFL.BFLY PT, R21, R36, 0x2, 0x101f ;  /* 0x0c501f0024157f89 */ /* 0x000f2200000e0000 */
[----:B-----5:R-:W-:Y:S01]  /*8d20*/  FADD.FTZ R17, R14, R30 ;  /* 0x0000001e0e117221 */ /* 0x020fe20000010000 */
[----:B------:R-:W-:Y:S02]  /*8d30*/  MOV R14, 0xffff ;  /* 0x0000ffff000e7802 */ /* 0x000fe40000000f00 */
[----:B------:R-:W5:Y:S04]  /*8d40*/  SHFL.BFLY PT, R23, R38, 0x2, 0x101f ;  /* 0x0c501f0026177f89 */ /* 0x000f6800000e0000 */
[----:B------:R-:W5:Y:S01]  /*8d50*/  SHFL.BFLY PT, R24, R37, 0x2, 0x101f ;  /* 0x0c501f0025187f89 */ /* 0x000f6200000e0000 */
[----:B0-----:R-:W-:Y:S01]  /*8d60*/  FADD.FTZ R42, R42, R41 ;  /* 0x000000292a2a7221 */ /* 0x001fe20000010000 */
[----:B------:R-:W-:-:S02]  /*8d70*/  IADD3 R41, R15, R6, RZ ;  /* 0x000000060f297210 */ /* 0x000fc40007ffe0ff */
[----:B------:R-:W0:Y:S01]  /*8d80*/  SHFL.BFLY PT, R14, R17, 0x1, 0x101f ;  /* 0x0c301f00110e7f89 */ /* 0x000e2200000e0000 */
[----:B---3--:R-:W-:Y:S01]  /*8d90*/  FADD.FTZ R16, R16, R19 ;  /* 0x0000001310107221 */ /* 0x008fe20000010000 */
[----:B-1----:R-:W-:Y:S02]  /*8da0*/  FADD.FTZ R31, R31, R20 ;  /* 0x000000141f1f7221 */ /* 0x002fe40000010000 */
[----:B------:R-:W1:Y:S02]  /*8db0*/  SHFL.BFLY PT, R43, R42, 0x2, 0x101f ;  /* 0x0c501f002a2b7f89 */ /* 0x000e6400000e0000 */
[----:B------:R-:W-:Y:S01]  /*8dc0*/  @!P0 F2FP.BF16.F32.PACK_AB R30, RZ, R16 ;  /* 0x00000010ff1e823e */ /* 0x000fe200000010ff */
[----:B--2---:R-:W-:Y:S01]  /*8dd0*/  FADD.FTZ R35, R35, R18 ;  /* 0x0000001223237221 */ /* 0x004fe20000010000 */
[----:B------:R-:W2:Y:S01]  /*8de0*/  SHFL.BFLY PT, R32, R31, 0x2, 0x101f ;  /* 0x0c501f001f207f89 */ /* 0x000ea200000e0000 */
[----:B------:R-:W3:Y:S01]  /*8df0*/  @!P0 LDC.64 R18, c[0x0][0x220] ;  /* 0x00008800ff128b82 */ /* 0x000ee20000000a00 */
[----:B----4-:R-:W-:-:S02]  /*8e00*/  FADD.FTZ R36, R36, R21 ;  /* 0x0000001524247221 */ /* 0x010fc40000010000 */
[----:B------:R-:W4:Y:S01]  /*8e10*/  SHFL.BFLY PT, R34, R35, 0x1, 0x101f ;  /* 0x0c301f0023227f89 */ /* 0x000f2200000e0000 */
[----:B-----5:R-:W-:-:S03]  /*8e20*/  FADD.FTZ R38, R38, R23 ;  /* 0x0000001726267221 */ /* 0x020fc60000010000 */
[----:B------:R-:W5:Y:S01]  /*8e30*/  SHFL.BFLY PT, R33, R36, 0x1, 0x101f ;  /* 0x0c301f0024217f89 */ /* 0x000f6200000e0000 */
[----:B------:R-:W5:Y:S01]  /*8e40*/  @!P0 LDC.64 R22, c[0x0][0x220] ;  /* 0x00008800ff168b82 */ /* 0x000f620000000a00 */
[----:B------:R-:W-:Y:S02]  /*8e50*/  FADD.FTZ R37, R37, R24 ;  /* 0x0000001825257221 */ /* 0x000fe40000010000 */
[----:B------:R-:W5:Y:S01]  /*8e60*/  SHFL.BFLY PT, R39, R38, 0x1, 0x101f ;  /* 0x0c301f0026277f89 */ /* 0x000f6200000e0000 */
[----:B0-----:R-:W-:-:S03]  /*8e70*/  FADD.FTZ R44, R17, R14 ;  /* 0x0000000e112c7221 */ /* 0x001fc60000010000 */
[----:B------:R-:W0:Y:S01]  /*8e80*/  SHFL.BFLY PT, R40, R37, 0x1, 0x101f ;  /* 0x0c301f0025287f89 */ /* 0x000e2200000e0000 */
[----:B------:R-:W0:Y:S01]  /*8e90*/  @!P0 LDC.64 R24, c[0x0][0x218] ;  /* 0x00008600ff188b82 */ /* 0x000e220000000a00 */
[----:B------:R-:W-:Y:S01]  /*8ea0*/  @!P0 F2FP.BF16.F32.PACK_AB R44, RZ, R44 ;  /* 0x0000002cff2c823e */ /* 0x000fe200000010ff */
[----:B-1----:R-:W-:Y:S01]  /*8eb0*/  FADD.FTZ R42, R42, R43 ;  /* 0x0000002b2a2a7221 */ /* 0x002fe20000010000 */
[----:B--2---:R-:W-:-:S05]  /*8ec0*/  FADD.FTZ R31, R31, R32 ;  /* 0x000000201f1f7221 */ /* 0x004fca0000010000 */
[----:B------:R-:W1:Y:S01]  /*8ed0*/  @!P0 LDC.64 R20, c[0x0][0x218] ;  /* 0x00008600ff148b82 */ /* 0x000e620000000a00 */
[----:B---3--:R-:W-:-:S04]  /*8ee0*/  @!P0 IMAD.WIDE R18, R41, 0x2, R18 ;  /* 0x0000000229128825 */ /* 0x008fc800078e0212 */
[----:B----4-:R-:W-:Y:S01]  /*8ef0*/  FADD.FTZ R34, R35, R34 ;  /* 0x0000002223227221 */ /* 0x010fe20000010000 */
[----:B------:R-:W-:Y:S01]  /*8f00*/  MOV R35, 0xffff ;  /* 0x0000ffff00237802 */ /* 0x000fe20000000f00 */
[----:B-----5:R-:W-:Y:S01]  /*8f10*/  FADD.FTZ R33, R36, R33 ;  /* 0x0000002124217221 */ /* 0x020fe20000010000 */
[----:B------:R-:W2:Y:S01]  /*8f20*/  @!P0 LDC.64 R16, c[0x0][0x218] ;  /* 0x00008600ff108b82 */ /* 0x000ea20000000a00 */
[----:B------:R-:W-:-:S03]  /*8f30*/  @!P0 IMAD.WIDE R22, R41, 0x2, R22 ;  /* 0x0000000229168825 */ /* 0x000fc600078e0216 */
[----:B------:R-:W3:Y:S01]  /*8f40*/  SHFL.BFLY PT, R35, R42, 0x1, 0x101f ;  /* 0x0c301f002a237f89 */ /* 0x000ee200000e0000 */
[----:B------:R-:W-:Y:S01]  /*8f50*/  FADD.FTZ R38, R38, R39 ;  /* 0x0000002726267221 */ /* 0x000fe20000010000 */
[----:B0-----:R-:W-:Y:S02]  /*8f60*/  FADD.FTZ R37, R37, R40 ;  /* 0x0000002825257221 */ /* 0x001fe40000010000 */
[----:B------:R-:W0:Y:S01]  /*8f70*/  @!P0 LDC.64 R14, c[0x0][0x220] ;  /* 0x00008800ff0e8b82 */ /* 0x000e220000000a00 */
[----:B------:R-:W-:Y:S01]  /*8f80*/  @!P0 IMAD.WIDE R24, R41, 0x2, R24 ;  /* 0x0000000229188825 */ /* 0x000fe200078e0218 */
[----:B------:R-:W-:-:S04]  /*8f90*/  @!P0 F2FP.BF16.F32.PACK_AB R26, RZ, R38 ;  /* 0x00000026ff1a823e */ /* 0x000fc800000010ff */
[----:B------:R4:W-:Y:S01]  /*8fa0*/  @!P0 STG.E.U16 desc[UR12][R24.64], R30 ;  /* 0x0000001e18008986 */ /* 0x0009e2000c10150c */
[----:B-1----:R-:W-:-:S03]  /*8fb0*/  @!P0 IMAD.WIDE R20, R41, 0x2, R20 ;  /* 0x0000000229148825 */ /* 0x002fc600078e0214 */
[----:B------:R1:W-:Y:S01]  /*8fc0*/  @!P0 STG.E.U16 desc[UR12][R22.64], R44 ;  /* 0x0000002c16008986 */ /* 0x0003e2000c10150c */
[----:B--2---:R-:W-:Y:S01]  /*8fd0*/  @!P0 IMAD.WIDE R16, R41, 0x2, R16 ;  /* 0x0000000229108825 */ /* 0x004fe200078e0210 */
[----:B----4-:R-:W-:-:S03]  /*8fe0*/  @!P0 F2FP.BF16.F32.PACK_AB R25, RZ, R33 ;  /* 0x00000021ff19823e */ /* 0x010fc600000010ff */
[----:B---3--:R-:W-:Y:S01]  /*8ff0*/  FADD.FTZ R35, R42, R35 ;  /* 0x000000232a237221 */ /* 0x008fe20000010000 */
[----:B------:R-:W-:Y:S02]  /*9000*/  MOV R30, 0xffff ;  /* 0x0000ffff001e7802 */ /* 0x000fe40000000f00 */
[----:B-1----:R-:W-:Y:S02]  /*9010*/  @!P0 F2FP.BF16.F32.PACK_AB R23, RZ, R34 ;  /* 0x00000022ff17823e */ /* 0x002fe400000010ff */
[----:B------:R-:W-:Y:S01]  /*9020*/  @!P0 F2FP.BF16.F32.PACK_AB R33, RZ, R37 ;  /* 0x00000025ff21823e */ /* 0x000fe200000010ff */
[----:B0-----:R-:W-:Y:S01]  /*9030*/  @!P0 IMAD.WIDE R14, R41, 0x2, R14 ;  /* 0x00000002290e8825 */ /* 0x001fe200078e020e */
[----:B------:R0:W1:Y:S04]  /*9040*/  SHFL.BFLY PT, R30, R31, 0x1, 0x101f ;  /* 0x0c301f001f1e7f89 */ /* 0x00006800000e0000 */
[----:B------:R0:W-:Y:S04]  /*9050*/  @!P0 STG.E.U16 desc[UR12][R20.64+0x28], R23 ;  /* 0x0000281714008986 */ /* 0x0001e8000c10150c */
[----:B------:R0:W-:Y:S04]  /*9060*/  @!P0 STG.E.U16 desc[UR12][R18.64+0x28], R25 ;  /* 0x0000281912008986 */ /* 0x0001e8000c10150c */
[----:B------:R0:W-:Y:S04]  /*9070*/  @!P0 STG.E.U16 desc[UR12][R16.64+0x50], R26 ;  /* 0x0000501a10008986 */ /* 0x0001e8000c10150c */
[----:B------:R0:W-:Y:S02]  /*9080*/  @!P0 STG.E.U16 desc[UR12][R14.64+0x50], R33 ;  /* 0x000050210e008986 */ /* 0x0001e4000c10150c */
.L_x_694:
[----:B0-----:R-:W0:Y:S01]  /*9090*/  @!P0 LDC.64 R14, c[0x0][0x218] ;  /* 0x00008600ff0e8b82 */ /* 0x001e220000000a00 */
[----:B-1----:R-:W-:Y:S01]  /*90a0*/  FADD.FTZ R19, R31, R30 ;  /* 0x0000001e1f137221 */ /* 0x002fe20000010000 */
[----:B------:R-:W-:-:S04]  /*90b0*/  @!P0 F2FP.BF16.F32.PACK_AB R18, RZ, R35 ;  /* 0x00000023ff12823e */ /* 0x000fc800000010ff */
[----:B------:R-:W-:Y:S02]  /*90c0*/  @!P0 F2FP.BF16.F32.PACK_AB R19, RZ, R19 ;  /* 0x00000013ff13823e */ /* 0x000fe400000010ff */
[----:B------:R-:W1:Y:S01]  /*90d0*/  @!P0 LDC.64 R16, c[0x0][0x220] ;  /* 0x00008800ff108b82 */ /* 0x000e620000000a00 */
[----:B0-----:R-:W-:-:S05]  /*90e0*/  @!P0 IMAD.WIDE R14, R41, 0x2, R14 ;  /* 0x00000002290e8825 */ /* 0x001fca00078e020e */
[----:B------:R4:W-:Y:S01]  /*90f0*/  @!P0 STG.E.U16 desc[UR12][R14.64+0x78], R18 ;  /* 0x000078120e008986 */ /* 0x0009e2000c10150c */
[----:B-1----:R-:W-:-:S05]  /*9100*/  @!P0 IMAD.WIDE R16, R41, 0x2, R16 ;  /* 0x0000000229108825 */ /* 0x002fca00078e0210 */
[----:B------:R4:W-:Y:S02]  /*9110*/  @!P0 STG.E.U16 desc[UR12][R16.64+0x78], R19 ;  /* 0x0000781310008986 */ /* 0x0009e4000c10150c */
.L_x_624:
        /* <DEDUP_REMOVED lines=8> */
.L_x_627:
[----:B------:R-:W-:Y:S01]  /*91a0*/  HFMA2.MMA R28, -RZ, RZ, 0, 4.76837158203125e-07 ;  /* 0x00000008ff1c7435 */ /* 0x000fe200000001ff */
[----:B-1----:R-:W-:Y:S02]  /*91b0*/  MOV R29, R14 ;  /* 0x0000000e001d7202 */ /* 0x002fe40000000f00 */
[----:B------:R-:W-:Y:S02]  /*91c0*/  MOV R27, 0x101f ;  /* 0x0000101f001b7802 */ /* 0x000fe40000000f00 */
[----:B------:R-:W-:-:S07]  /*91d0*/  MOV R26, 0xffff ;  /* 0x0000ffff001a7802 */ /* 0x000fce0000000f00 */
[----:B0-2---:R-:W-:Y:S05]  /*91e0*/  WARPSYNC.COLLECTIVE R26, `(.L_x_632) ;  /* 0x000000001a087348 */ /* 0x005fea0003c00000 */
[----:B------:R1:W3:Y:S02]  /*91f0*/  SHFL.BFLY P2, R30, R29, R28, R27 ;  /* 0x0c00001c1d1e7389 */ /* 0x0002e4000004001b */
[----:B0123--:R-:W-:Y:S01]  /*9200*/  ENDCOLLECTIVE ;  /* 0x000000000000791b */ /* 0x00ffe20003800000 */
.L_x_632:
[----:B------:R-:W-:Y:S02]  /*9210*/  MOV R29, R15 ;  /* 0x0000000f001d7202 */ /* 0x000fe40000000f00 */
[----:B------:R-:W-:-:S07]  /*9220*/  MOV R17, R30 ;  /* 0x0000001e00117202 */ /* 0x000fce0000000f00 */
[----:B------:R-:W-:Y:S05]  /*9230*/  WARPSYNC.COLLECTIVE R26, `(.L_x_633) ;  /* 0x000000001a087348 */ /* 0x000fea0003c00000 */
[----:B------:R0:W1:Y:S02]  /*9240*/  SHFL.BFLY P2, R30, R29, R28, R27 ;  /* 0x0c00001c1d1e7389 */ /* 0x000064000004001b */
[----:B01----:R-:W-:Y:S01]  /*9250*/  ENDCOLLECTIVE ;  /* 0x000000000000791b */ /* 0x003fe20003800000 */
.L_x_633:
[----:B------:R-:W-:Y:S01]  /*9260*/  FADD.FTZ R17, R17, R14 ;  /* 0x0000000e11117221 */ /* 0x000fe20000010000 */
[----:B------:R-:W-:-:S04]  /*9270*/  HFMA2.MMA R28, -RZ, RZ, 0, 2.384185791015625e-07 ;  /* 0x00000004ff1c7435 */ /* 0x000fc800000001ff */
[----:B------:R-:W-:Y:S02]  /*9280*/  MOV R29, R17 ;  /* 0x00000011001d7202 */ /* 0x000fe40000000f00 */
[----:B------:R-:W-:-:S07]  /*9290*/  MOV R16, R30 ;  /* 0x0000001e00107202 */ /* 0x000fce0000000f00 */
[----:B------:R-:W-:Y:S05]  /*92a0*/  WARPSYNC.COLLECTIVE R26, `(.L_x_634) ;  /* 0x000000001a087348 */ /* 0x000fea0003c00000 */
[----:B------:R0:W1:Y:S02]  /*92b0*/  SHFL.BFLY P2, R30, R29, R28, R27 ;  /* 0x0c00001c1d1e7389 */ /* 0x000064000004001b */
[----:B01----:R-:W-:Y:S01]  /*92c0*/  ENDCOLLECTIVE ;  /* 0x000000000000791b */ /* 0x003fe20003800000 */
.L_x_634:
[----:B------:R-:W-:-:S05]  /*92d0*/  FADD.FTZ R16, R16, R15 ;  /* 0x0000000f10107221 */ /* 0x000fca0000010000 */
[----:B------:R-:W-:Y:S02]  /*92e0*/  MOV R29, R16 ;  /* 0x00000010001d7202 */ /* 0x000fe40000000f00 */
[----:B------:R-:W-:-:S07]  /*92f0*/  MOV R18, R30 ;  /* 0x0000001e00127202 */ /* 0x000fce0000000f00 */
[----:B------:R-:W-:Y:S05]  /*9300*/  WARPSYNC.COLLECTIVE R26, `(.L_x_635) ;  /* 0x000000001a087348 */ /* 0x000fea0003c00000 */
[----:B------:R0:W1:Y:S02]  /*9310*/  SHFL.BFLY P2, R30, R29, R28, R27 ;  /* 0x0c00001c1d1e7389 */ /* 0x000064000004001b */
[----:B01----:R-:W-:Y:S01]  /*9320*/  ENDCOLLECTIVE ;  /* 0x000000000000791b */ /* 0x003fe20003800000 */
.L_x_635:
[----:B------:R-:W-:Y:S01]  /*9330*/  FADD.FTZ R18, R17, R18 ;  /* 0x0000001211127221 */ /* 0x000fe20000010000 */
[----:B------:R-:W-:-:S04]  /*9340*/  HFMA2.MMA R28, -RZ, RZ, 0, 1.1920928955078125e-07 ;  /* 0x00000002ff1c7435 */ /* 0x000fc800000001ff */
[----:B------:R-:W-:Y:S02]  /*9350*/  MOV R29, R18 ;  /* 0x00000012001d7202 */ /* 0x000fe40000000f00 */
[----:B------:R-:W-:-:S07]  /*9360*/  MOV R19, R30 ;  /* 0x0000001e00137202 */ /* 0x000fce0000000f00 */
[----:B------:R-:W-:Y:S05]  /*9370*/  WARPSYNC.COLLECTIVE R26, `(.L_x_636) ;  /* 0x000000001a087348 */ /* 0x000fea0003c00000 */
[----:B------:R0:W1:Y:S02]  /*9380*/  SHFL.BFLY P2, R30, R29, R28, R27 ;  /* 0x0c00001c1d1e7389 */ /* 0x000064000004001b */
[----:B01----:R-:W-:Y:S01]  /*9390*/  ENDCOLLECTIVE ;  /* 0x000000000000791b */ /* 0x003fe20003800000 */
.L_x_636:
[----:B------:R-:W-:-:S05]  /*93a0*/  FADD.FTZ R19, R16, R19 ;  /* 0x0000001310137221 */ /* 0x000fca0000010000 */
[----:B------:R-:W-:Y:S02]  /*93b0*/  MOV R29, R19 ;  /* 0x00000013001d7202 */ /* 0x000fe40000000f00 */
[----:B------:R-:W-:-:S07]  /*93c0*/  MOV R21, R30 ;  /* 0x0000001e00157202 */ /* 0x000fce0000000f00 */
[----:B------:R-:W-:Y:S05]  /*93d0*/  WARPSYNC.COLLECTIVE R26, `(.L_x_637) ;  /* 0x000000001a087348 */ /* 0x000fea0003c00000 */
[----:B------:R0:W1:Y:S02]  /*93e0*/  SHFL.BFLY P2, R30, R29, R28, R27 ;  /* 0x0c00001c1d1e7389 */ /* 0x000064000004001b */
[----:B01----:R-:W-:Y:S01]  /*93f0*/  ENDCOLLECTIVE ;  /* 0x000000000000791b */ /* 0x003fe20003800000 */
.L_x_637:
[----:B------:R-:W-:Y:S01]  /*9400*/  FADD.FTZ R21, R18, R21 ;  /* 0x0000001512157221 */ /* 0x000fe20000010000 */
[----:B------:R-:W-:-:S04]  /*9410*/  HFMA2.MMA R28, -RZ, RZ, 0, 5.9604644775390625e-08 ;  /* 0x00000001ff1c7435 */ /* 0x000fc800000001ff */
[----:B------:R-:W-:Y:S02]  /*9420*/  MOV R29, R21 ;  /* 0x00000015001d7202 */ /* 0x000fe40000000f00 */
[----:B------:R-:W-:-:S07]  /*9430*/  MOV R14, R30 ;  /* 0x0000001e000e7202 */ /* 0x000fce0000000f00 */
[----:B------:R-:W-:Y:S05]  /*9440*/  WARPSYNC.COLLECTIVE R26, `(.L_x_638) ;  /* 0x000000001a087348 */ /* 0x000fea0003c00000 */
[----:B------:R0:W1:Y:S02]  /*9450*/  SHFL.BFLY P2, R30, R29, R28, R27 ;  /* 0x0c00001c1d1e7389 */ /* 0x000064000004001b */
[----:B01----:R-:W-:Y:S01]  /*9460*/  ENDCOLLECTIVE ;  /* 0x000000000000791b */ /* 0x003fe20003800000 */
.L_x_638:
[----:B------:R-:W-:-:S05]  /*9470*/  FADD.FTZ R14, R19, R14 ;  /* 0x0000000e130e7221 */ /* 0x000fca0000010000 */
[----:B------:R-:W-:Y:S02]  /*9480*/  MOV R29, R14 ;  /* 0x0000000e001d7202 */ /* 0x000fe40000000f00 */
[----:B------:R-:W-:-:S07]  /*9490*/  MOV R20, R30 ;  /* 0x0000001e00147202 */ /* 0x000fce0000000f00 */
[----:B------:R-:W-:Y:S05]  /*94a0*/  WARPSYNC.COLLECTIVE R26, `(.L_x_639) ;  /* 0x000000001a087348 */ /* 0x000fea0003c00000 */
[----:B------:R0:W1:Y:S02]  /*94b0*/  SHFL.BFLY P2, R30, R29, R28, R27 ;  /* 0x0c00001c1d1e7389 */ /* 0x000064000004001b */
[----:B01----:R-:W-:Y:S01]  /*94c0*/  ENDCOLLECTIVE ;  /* 0x000000000000791b */ /* 0x003fe20003800000 */
.L_x_639:
[----:B------:R-:W-:Y:S01]  /*94d0*/  FADD.FTZ R20, R21, R20 ;  /* 0x0000001415147221 */ /* 0x000fe20000010000 */
[----:B------:R-:W-:Y:S06]  /*94e0*/  BRA `(.L_x_640) ;  /* 0xffffffe800d87947 */ /* 0x000fec000383ffff */
.L_x_628:
[----:B------:R-:W-:Y:S01]  /*94f0*/  HFMA2.MMA R28, -RZ, RZ, 0, 4.76837158203125e-07 ;  /* 0x00000008ff1c7435 */ /* 0x000fe200000001ff */
[----:B------:R-:W-:Y:S01]  /*9500*/  BSSY B1, `(.L_x_641) ;  /* 0x0000007000017945 */ /* 0x000fe20003800000 */
[----:B-1----:R-:W-:Y:S02]  /*9510*/  MOV R29, R14 ;  /* 0x0000000e001d7202 */ /* 0x002fe40000000f00 */
[----:B------:R-:W-:Y:S02]  /*9520*/  MOV R27, 0x101f ;  /* 0x0000101f001b7802 */ /* 0x000fe40000000f00 */
[----:B------:R-:W-:-:S07]  /*9530*/  MOV R26, 0xffff ;  /* 0x0000ffff001a7802 */ /* 0x000fce0000000f00 */
[----:B0-2---:R-:W-:Y:S05]  /*9540*/  WARPSYNC.COLLECTIVE R26, `(.L_x_642) ;  /* 0x000000001a087348 */ /* 0x005fea0003c00000 */
[----:B------:R1:W3:Y:S02]  /*9550*/  SHFL.BFLY P2, R30, R29, R28, R27 ;  /* 0x0c00001c1d1e7389 */ /* 0x0002e4000004001b */
[----:B0123--:R-:W-:Y:S01]  /*9560*/  ENDCOLLECTIVE ;  /* 0x000000000000791b */ /* 0x00ffe20003800000 */
.L_x_642:
[----:B------:R-:W-:Y:S05]  /*9570*/  BSYNC B1 ;  /* 0x0000000000017941 */ /* 0x000fea0003800000 */
.L_x_641:
        /* <DEDUP_REMOVED lines=8> */
.L_x_643:
[----:B------:R-:W-:Y:S01]  /*9600*/  FADD.FTZ R21, R21, R14 ;  /* 0x0000000e15157221 */ /* 0x000fe20000010000 */
[----:B------:R-:W-:-:S04]  /*9610*/  HFMA2.MMA R28, -RZ, RZ, 0, 2.384185791015625e-07 ;  /* 0x00000004ff1c7435 */ /* 0x000fc800000001ff */
[----:B------:R-:W-:Y:S02]  /*9620*/  MOV R29, R21 ;  /* 0x00000015001d7202 */ /* 0x000fe40000000f00 */
[----:B------:R-:W-:-:S07]  /*9630*/  MOV R20, R30 ;  /* 0x0000001e00147202 */ /* 0x000fce0000000f00 */
[----:B------:R-:W-:Y:S05]  /*9640*/  WARPSYNC.COLLECTIVE R26, `(.L_x_644) ;  /* 0x000000001a087348 */ /* 0x000fea0003c00000 */
[----:B------:R0:W1:Y:S02]  /*9650*/  SHFL.BFLY P2, R30, R29, R28, R27 ;  /* 0x0c00001c1d1e7389 */ /* 0x000064000004001b */
[----:B01----:R-:W-:Y:S01]  /*9660*/  ENDCOLLECTIVE ;  /* 0x000000000000791b */ /* 0x003fe20003800000 */
.L_x_644:
[----:B------:R-:W-:-:S05]  /*9670*/  FADD.FTZ R20, R20, R15 ;  /* 0x0000000f14147221 */ /* 0x000fca0000010000 */
[----:B------:R-:W-:Y:S02]  /*9680*/  MOV R29, R20 ;  /* 0x00000014001d7202 */ /* 0x000fe40000000f00 */
[----:B------:R-:W-:-:S07]  /*9690*/  MOV R22, R30 ;  /* 0x0000001e00167202 */ /* 0x000fce0000000f00 */
[----:B------:R-:W-:Y:S05]  /*96a0*/  WARPSYNC.COLLECTIVE R26, `(.L_x_645) ;  /* 0x000000001a087348 */ /* 0x000fea0003c00000 */
[----:B------:R0:W1:Y:S02]  /*96b0*/  SHFL.BFLY P2, R30, R29, R28, R27 ;  /* 0x0c00001c1d1e7389 */ /* 0x000064000004001b */
[----:B01----:R-:W-:Y:S01]  /*96c0*/  ENDCOLLECTIVE ;  /* 0x000000000000791b */ /* 0x003fe20003800000 */
.L_x_645:
[----:B------:R-:W-:Y:S01]  /*96d0*/  FADD.FTZ R22, R21, R22 ;  /* 0x0000001615167221 */ /* 0x000fe20000010000 */
[----:B------:R-:W-:-:S04]  /*96e0*/  HFMA2.MMA R28, -RZ, RZ, 0, 1.1920928955078125e-07 ;  /* 0x00000002ff1c7435 */ /* 0x000fc800000001ff */
[----:B------:R-:W-:Y:S02]  /*96f0*/  MOV R29, R22 ;  /* 0x00000016001d7202 */ /* 0x000fe40000000f00 */
[----:B------:R-:W-:-:S07]  /*9700*/  MOV R23, R30 ;  /* 0x0000001e00177202 */ /* 0x000fce0000000f00 */
[----:B------:R-:W-:Y:S05]  /*9710*/  WARPSYNC.COLLECTIVE R26, `(.L_x_646) ;  /* 0x000000001a087348 */ /* 0x000fea0003c00000 */
[----:B------:R0:W1:Y:S02]  /*9720*/  SHFL.BFLY P2, R30, R29, R28, R27 ;  /* 0x0c00001c1d1e7389 */ /* 0x000064000004001b */
[----:B01----:R-:W-:Y:S01]  /*9730*/  ENDCOLLECTIVE ;  /* 0x000000000000791b */ /* 0x003fe20003800000 */
.L_x_646:
[----:B------:R-:W-:-:S05]  /*9740*/  FADD.FTZ R23, R20, R23 ;  /* 0x0000001714177221 */ /* 0x000fca0000010000 */
[----:B------:R-:W-:Y:S02]  /*9750*/  MOV R29, R23 ;  /* 0x00000017001d7202 */ /* 0x000fe40000000f00 */
[----:B------:R-:W-:-:S07]  /*9760*/  MOV R25, R30 ;  /* 0x0000001e00197202 */ /* 0x000fce0000000f00 */
[----:B------:R-:W-:Y:S05]  /*9770*/  WARPSYNC.COLLECTIVE R26, `(.L_x_647) ;  /* 0x000000001a087348 */ /* 0x000fea0003c00000 */
[----:B------:R0:W1:Y:S02]  /*9780*/  SHFL.BFLY P2, R30, R29, R28, R27 ;  /* 0x0c00001c1d1e7389 */ /* 0x000064000004001b */
[----:B01----:R-:W-:Y:S01]  /*9790*/  ENDCOLLECTIVE ;  /* 0x000000000000791b */ /* 0x003fe20003800000 */
.L_x_647:
[----:B------:R-:W-:Y:S01]  /*97a0*/  FADD.FTZ R25, R22, R25 ;  /* 0x0000001916197221 */ /* 0x000fe20000010000 */
[----:B------:R-:W-:-:S04]  /*97b0*/  HFMA2.MMA R28, -RZ, RZ, 0, 5.9604644775390625e-08 ;  /* 0x00000001ff1c7435 */ /* 0x000fc800000001ff */
[----:B------:R-:W-:Y:S02]  /*97c0*/  MOV R29, R25 ;  /* 0x00000019001d7202 */ /* 0x000fe40000000f00 */
[----:B------:R-:W-:-:S07]  /*97d0*/  MOV R14, R30 ;  /* 0x0000001e000e7202 */ /* 0x000fce0000000f00 */
[----:B------:R-:W-:Y:S05]  /*97e0*/  WARPSYNC.COLLECTIVE R26, `(.L_x_648) ;  /* 0x000000001a087348 */ /* 0x000fea0003c00000 */
[----:B------:R0:W1:Y:S02]  /*97f0*/  SHFL.BFLY P2, R30, R29, R28, R27 ;  /* 0x0c00001c1d1e7389 */ /* 0x000064000004001b */
[----:B01----:R-:W-:Y:S01]  /*9800*/  ENDCOLLECTIVE ;  /* 0x000000000000791b */ /* 0x003fe20003800000 */
.L_x_648:
[----:B------:R-:W-:-:S05]  /*9810*/  FADD.FTZ R14, R23, R14 ;  /* 0x0000000e170e7221 */ /* 0x000fca0000010000 */
[----:B------:R-:W-:Y:S02]  /*9820*/  MOV R29, R14 ;  /* 0x0000000e001d7202 */ /* 0x000fe40000000f00 */
[----:B------:R-:W-:-:S07]  /*9830*/  MOV R24, R30 ;  /* 0x0000001e00187202 */ /* 0x000fce0000000f00 */
[----:B------:R-:W-:Y:S05]  /*9840*/  WARPSYNC.COLLECTIVE R26, `(.L_x_649) ;  /* 0x000000001a087348 */ /* 0x000fea0003c00000 */
[----:B------:R0:W1:Y:S02]  /*9850*/  SHFL.BFLY P2, R30, R29, R28, R27 ;  /* 0x0c00001c1d1e7389 */ /* 0x000064000004001b */
[----:B01----:R-:W-:Y:S01]  /*9860*/  ENDCOLLECTIVE ;  /* 0x000000000000791b */ /* 0x003fe20003800000 */
.L_x_649:
[----:B------:R-:W-:Y:S01]  /*9870*/  FADD.FTZ R24, R25, R24 ;  /* 0x0000001819187221 */ /* 0x000fe20000010000 */
[----:B------:R-:W-:Y:S06]  /*9880*/  BRA `(.L_x_650) ;  /* 0xffffffe800a87947 */ /* 0x000fec000383ffff */
.L_x_629:
        /* <DEDUP_REMOVED lines=8> */
.L_x_652:
[----:B------:R-:W-:Y:S05]  /*9910*/  BSYNC B1 ;  /* 0x0000000000017941 */ /* 0x000fea0003800000 */
.L_x_651:
        /* <DEDUP_REMOVED lines=8> */
.L_x_653:
[----:B------:R-:W-:Y:S01]  /*99a0*/  FADD.FTZ R21, R21, R14 ;  /* 0x0000000e15157221 */ /* 0x000fe20000010000 */
[----:B------:R-:W-:-:S04]  /*99b0*/  HFMA2.MMA R28, -RZ, RZ, 0, 2.384185791015625e-07 ;  /* 0x00000004ff1c7435 */ /* 0x000fc800000001ff */
[----:B------:R-:W-:Y:S02]  /*99c0*/  MOV R29, R21 ;  /* 0x00000015001d7202 */ /* 0x000fe40000000f00 */
[----:B------:R-:W-:-:S07]  /*99d0*/  MOV R20, R30 ;  /* 0x0000001e00147202 */ /* 0x000fce0000000f00 */
[----:B------:R-:W-:Y:S05]  /*99e0*/  WARPSYNC.COLLECTIVE R26, `(.L_x_654) ;  /* 0x000000001a087348 */ /* 0x000fea0003c00000 */
[----:B------:R0:W1:Y:S02]  /*99f0*/  SHFL.BFLY P2, R30, R29, R28, R27 ;  /* 0x0c00001c1d1e7389 */ /* 0x000064000004001b */
[----:B01----:R-:W-:Y:S01]  /*9a00*/  ENDCOLLECTIVE ;  /* 0x000000000000791b */ /* 0x003fe20003800000 */
.L_x_654:
[----:B------:R-:W-:-:S05]  /*9a10*/  FADD.FTZ R20, R20, R15 ;  /* 0x0000000f14147221 */ /* 0x000fca0000010000 */
[----:B------:R-:W-:Y:S02]  /*9a20*/  MOV R29, R20 ;  /* 0x00000014001d7202 */ /* 0x000fe40000000f00 */
[----:B------:R-:W-:-:S07]  /*9a30*/  MOV R22, R30 ;  /* 0x0000001e00167202 */ /* 0x000fce0000000f00 */
[----:B------:R-:W-:Y:S05]  /*9a40*/  WARPSYNC.COLLECTIVE R26, `(.L_x_655) ;  /* 0x000000001a087348 */ /* 0x000fea0003c00000 */
[----:B------:R0:W1:Y:S02]  /*9a50*/  SHFL.BFLY P2, R30, R29, R28, R27 ;  /* 0x0c00001c1d1e7389 */ /* 0x000064000004001b */
[----:B01----:R-:W-:Y:S01]  /*9a60*/  ENDCOLLECTIVE ;  /* 0x000000000000791b */ /* 0x003fe20003800000 */
.L_x_655:
[----:B------:R-:W-:Y:S01]  /*9a70*/  FADD.FTZ R22, R21, R22 ;  /* 0x0000001615167221 */ /* 0x000fe20000010000 */
[----:B------:R-:W-:-:S04]  /*9a80*/  HFMA2.MMA R28, -RZ, RZ, 0, 1.1920928955078125e-07 ;  /* 0x00000002ff1c7435 */ /* 0x000fc800000001ff */
[----:B------:R-:W-:Y:S02]  /*9a90*/  MOV R29, R22 ;  /* 0x00000016001d7202 */ /* 0x000fe40000000f00 */
[----:B------:R-:W-:-:S07]  /*9aa0*/  MOV R23, R30 ;  /* 0x0000001e00177202 */ /* 0x000fce0000000f00 */
[----:B------:R-:W-:Y:S05]  /*9ab0*/  WARPSYNC.COLLECTIVE R26, `(.L_x_656) ;  /* 0x000000001a087348 */ /* 0x000fea0003c00000 */
[----:B------:R0:W1:Y:S02]  /*9ac0*/  SHFL.BFLY P2, R30, R29, R28, R27 ;  /* 0x0c00001c1d1e7389 */ /* 0x000064000004001b */
[----:B01----:R-:W-:Y:S01]  /*9ad0*/  ENDCOLLECTIVE ;  /* 0x000000000000791b */ /* 0x003fe20003800000 */
.L_x_656:
[----:B------:R-:W-:-:S05]  /*9ae0*/  FADD.FTZ R23, R20, R23 ;  /* 0x0000001714177221 */ /* 0x000fca0000010000 */
[----:B------:R-:W-:Y:S02]  /*9af0*/  MOV R29, R23 ;  /* 0x00000017001d7202 */ /* 0x000fe40000000f00 */
[----:B------:R-:W-:-:S07]  /*9b00*/  MOV R25, R30 ;  /* 0x0000001e00197202 */ /* 0x000fce0000000f00 */
[----:B------:R-:W-:Y:S05]  /*9b10*/  WARPSYNC.COLLECTIVE R26, `(.L_x_657) ;  /* 0x000000001a087348 */ /* 0x000fea0003c00000 */
[----:B------:R0:W1:Y:S02]  /*9b20*/  SHFL.BFLY P2, R30, R29, R28, R27 ;  /* 0x0c00001c1d1e7389 */ /* 0x000064000004001b */
[----:B01----:R-:W-:Y:S01]  /*9b30*/  ENDCOLLECTIVE ;  /* 0x000000000000791b */ /* 0x003fe20003800000 */
.L_x_657:
[----:B------:R-:W-:Y:S01]  /*9b40*/  FADD.FTZ R25, R22, R25 ;  /* 0x0000001916197221 */ /* 0x000fe20000010000 */
[----:B------:R-:W-:-:S04]  /*9b50*/  HFMA2.MMA R28, -RZ, RZ, 0, 5.9604644775390625e-08 ;  /* 0x00000001ff1c7435 */ /* 0x000fc800000001ff */
[----:B------:R-:W-:Y:S02]  /*9b60*/  MOV R29, R25 ;  /* 0x00000019001d7202 */ /* 0x000fe40000000f00 */
[----:B------:R-:W-:-:S07]  /*9b70*/  MOV R14, R30 ;  /* 0x0000001e000e7202 */ /* 0x000fce0000000f00 */
[----:B------:R-:W-:Y:S05]  /*9b80*/  WARPSYNC.COLLECTIVE R26, `(.L_x_658) ;  /* 0x000000001a087348 */ /* 0x000fea0003c00000 */
[----:B------:R0:W1:Y:S02]  /*9b90*/  SHFL.BFLY P2, R30, R29, R28, R27 ;  /* 0x0c00001c1d1e7389 */ /* 0x000064000004001b */
[----:B01----:R-:W-:Y:S01]  /*9ba0*/  ENDCOLLECTIVE ;  /* 0x000000000000791b */ /* 0x003fe20003800000 */
.L_x_658:
[----:B------:R-:W-:-:S05]  /*9bb0*/  FADD.FTZ R14, R23, R14 ;  /* 0x0000000e170e7221 */ /* 0x000fca0000010000 */
[----:B------:R-:W-:Y:S02]  /*9bc0*/  MOV R29, R14 ;  /* 0x0000000e001d7202 */ /* 0x000fe40000000f00 */
[----:B------:R-:W-:-:S07]  /*9bd0*/  MOV R24, R30 ;  /* 0x0000001e00187202 */ /* 0x000fce0000000f00 */
[----:B------:R-:W-:Y:S05]  /*9be0*/  WARPSYNC.COLLECTIVE R26, `(.L_x_659) ;  /* 0x000000001a087348 */ /* 0x000fea0003c00000 */
[----:B------:R0:W1:Y:S02]  /*9bf0*/  SHFL.BFLY P2, R30, R29, R28, R27 ;  /* 0x0c00001c1d1e7389 */ /* 0x000064000004001b */
[----:B01----:R-:W-:Y:S01]  /*9c00*/  ENDCOLLECTIVE ;  /* 0x000000000000791b */ /* 0x003fe20003800000 */
.L_x_659:
[----:B------:R-:W-:Y:S01]  /*9c10*/  FADD.FTZ R24, R25, R24 ;  /* 0x0000001819187221 */ /* 0x000fe20000010000 */
[----:B------:R-:W-:Y:S06]  /*9c20*/  BRA `(.L_x_660) ;  /* 0xffffffe800647947 */ /* 0x000fec000383ffff */
.L_x_630:
[----:B------:R-:W-:Y:S01]  /*9c30*/  BSSY B0, `(.L_x_661) ;  /* 0x0000008000007945 */ /* 0x000fe20003800000 */
[----:B-1----:R-:W-:Y:S02]  /*9c40*/  MOV R29, R16 ;  /* 0x00000010001d7202 */ /* 0x002fe40000000f00 */
[----:B------:R-:W-:Y:S02]  /*9c50*/  MOV R28, 0x8 ;  /* 0x00000008001c7802 */ /* 0x000fe40000000f00 */
[----:B------:R-:W-:Y:S02]  /*9c60*/  MOV R27, 0x101f ;  /* 0x0000101f001b7802 */ /* 0x000fe40000000f00 */
[----:B------:R-:W-:-:S07]  /*9c70*/  MOV R26, 0xffff ;  /* 0x0000ffff001a7802 */ /* 0x000fce0000000f00 */
[----:B0-2---:R-:W-:Y:S05]  /*9c80*/  WARPSYNC.COLLECTIVE R26, `(.L_x_662) ;  /* 0x000000001a087348 */ /* 0x005fea0003c00000 */
[----:B------:R1:W3:Y:S02]  /*9c90*/  SHFL.BFLY P2, R30, R29, R28, R27 ;  /* 0x0c00001c1d1e7389 */ /* 0x0002e4000004001b */
[----:B0123--:R-:W-:Y:S01]  /*9ca0*/  ENDCOLLECTIVE ;  /* 0x000000000000791b */ /* 0x00ffe20003800000 */
.L_x_662:
[----:B------:R-:W-:Y:S05]  /*9cb0*/  BSYNC B0 ;  /* 0x0000000000007941 */ /* 0x000fea0003800000 */
.L_x_661:
        /* <DEDUP_REMOVED lines=10> */
.L_x_663:
[----:B------:R-:W-:Y:S01]  /*9d60*/  @!P0 IADD3 R18, R15, 0x14, RZ ;  /* 0x000000140f128810 */ /* 0x000fe20007ffe0ff */
[----:B------:R-:W-:Y:S01]  /*9d70*/  FADD.FTZ R25, R17, R16 ;  /* 0x0000001011197221 */ /* 0x000fe20000010000 */
[----:B------:R-:W-:Y:S02]  /*9d80*/  @!P0 LEA R23, R10, UR4, 0x7 ;  /* 0x000000040a178c11 */ /* 0x000fe4000f8e38ff */
[----:B------:R-:W-:Y:S02]  /*9d90*/  @!P0 LOP3.LUT R18, R18, R19, RZ, 0x3c, !PT ;  /* 0x0000001312128212 */ /* 0x000fe400078e3cff */
[----:B------:R-:W-:Y:S02]  /*9da0*/  MOV R34, RZ ;  /* 0x000000ff00227202 */ /* 0x000fe40000000f00 */
[----:B------:R-:W-:Y:S02]  /*9db0*/  @!P0 LEA R18, R18, R23, 0x2 ;  /* 0x0000001712128211 */ /* 0x000fe400078e10ff */
[----:B------:R-:W-:-:S02]  /*9dc0*/  @!P0 SHF.L.U32 R22, R10, 0x1, RZ ;  /* 0x000000010a168819 */ /* 0x000fc400000006ff */
[----:B------:R-:W-:Y:S01]  /*9dd0*/  @!P0 LEA R24, R10, UR4, 0x7 ;  /* 0x000000040a188c11 */ /* 0x000fe2000f8e38ff */
[----:B------:R-:W-:Y:S01]  /*9de0*/  HFMA2.MMA R28, -RZ, RZ, 0, 2.384185791015625e-07 ;  /* 0x00000004ff1c7435 */ /* 0x000fe200000001ff */
[----:B------:R-:W-:Y:S01]  /*9df0*/  MOV R29, R25 ;  /* 0x00000019001d7202 */ /* 0x000fe20000000f00 */
[----:B------:R0:W1:Y:S01]  /*9e00*/  @!P0 LDS R20, [R18] ;  /* 0x0000000012148984 */ /* 0x0000620000000800 */
[----:B------:R-:W-:-:S03]  /*9e10*/  MOV R23, RZ ;  /* 0x000000ff00177202 */ /* 0x000fc60000000f00 */
[----:B------:R0:W2:Y:S01]  /*9e20*/  @!P0 LDS R21, [R18+0x500] ;  /* 0x0005000012158984 */ /* 0x0000a20000000800 */
[----:B------:R-:W-:-:S07]  /*9e30*/  FADD.FTZ R17, R30, R14 ;  /* 0x0000000e1e117221 */ /* 0x000fce0000010000 */
[----:B012---:R-:W-:Y:S05]  /*9e40*/  WARPSYNC.COLLECTIVE R26, `(.L_x_664) ;  /* 0x000000001a087348 */ /* 0x007fea0003c00000 */
[----:B------:R3:W4:Y:S02]  /*9e50*/  SHFL.BFLY P2, R30, R29, R28, R27 ;  /* 0x0c00001c1d1e7389 */ /* 0x000724000004001b */
[----:B01234-:R-:W-:Y:S01]  /*9e60*/  ENDCOLLECTIVE ;  /* 0x000000000000791b */ /* 0x01ffe20003800000 */
.L_x_664:
[----:B------:R-:W-:Y:S02]  /*9e70*/  MOV R29, R17 ;  /* 0x00000011001d7202 */ /* 0x000fe40000000f00 */
[----:B------:R-:W-:-:S07]  /*9e80*/  MOV R16, R30 ;  /* 0x0000001e00107202 */ /* 0x000fce0000000f00 */
[----:B------:R-:W-:Y:S05]  /*9e90*/  WARPSYNC.COLLECTIVE R26, `(.L_x_665) ;  /* 0x000000001a087348 */ /* 0x000fea0003c00000 */
[----:B------:R0:W1:Y:S02]  /*9ea0*/  SHFL.BFLY P2, R30, R29, R28, R27 ;  /* 0x0c00001c1d1e7389 */ /* 0x000064000004001b */
[----:B01----:R-:W-:Y:S01]  /*9eb0*/  ENDCOLLECTIVE ;  /* 0x000000000000791b */ /* 0x003fe20003800000 */
.L_x_665:
[----:B------:R-:W-:Y:S01]  /*9ec0*/  FADD.FTZ R19, R25, R16 ;  /* 0x0000001019137221 */ /* 0x000fe20000010000 */
[----:B------:R-:W-:Y:S02]  /*9ed0*/  @!P0 MOV R32, R20 ;  /* 0x0000001400208202 */ /* 0x000fe40000000f00 */
[----:B------:R-:W-:Y:S02]  /*9ee0*/  @!P0 MOV R34, R21 ;  /* 0x0000001500228202 */ /* 0x000fe40000000f00 */
[----:B------:R-:W-:Y:S01]  /*9ef0*/  @!P0 IADD3 R21, R15, 0x28, RZ ;  /* 0x000000280f158810 */ /* 0x000fe20007ffe0ff */
[----:B------:R-:W-:Y:S01]  /*9f00*/  HFMA2.MMA R28, -RZ, RZ, 0, 1.1920928955078125e-07 ;  /* 0x00000002ff1c7435 */ /* 0x000fe200000001ff */
[----:B------:R-:W-:Y:S02]  /*9f10*/  MOV R29, R19 ;  /* 0x00000013001d7202 */ /* 0x000fe40000000f00 */
[----:B------:R-:W-:-:S04]  /*9f20*/  @!P0 LOP3.LUT R21, R21, R22, RZ, 0x3c, !PT ;  /* 0x0000001615158212 */ /* 0x000fc800078e3cff */
[----:B------:R-:W-:Y:S01]  /*9f30*/  @!P0 LEA R22, R21, R24, 0x2 ;  /* 0x0000001815168211 */ /* 0x000fe200078e10ff */
[----:B------:R-:W-:Y:S01]  /*9f40*/  HFMA2.MMA R24, -RZ, RZ, 0, 0 ;  /* 0x00000000ff187435 */ /* 0x000fe200000001ff */
[----:B------:R-:W-:-:S10]  /*9f50*/  FADD.FTZ R14, R17, R30 ;  /* 0x0000001e110e7221 */ /* 0x000fd40000010000 */
[----:B------:R-:W-:Y:S05]  /*9f60*/  WARPSYNC.COLLECTIVE R26, `(.L_x_666) ;  /* 0x000000001a087348 */ /* 0x000fea0003c00000 */
[----:B------:R0:W1:Y:S02]  /*9f70*/  SHFL.BFLY P2, R30, R29, R28, R27 ;  /* 0x0c00001c1d1e7389 */ /* 0x000064000004001b */
[----:B01----:R-:W-:Y:S01]  /*9f80*/  ENDCOLLECTIVE ;  /* 0x000000000000791b */ /* 0x003fe20003800000 */
.L_x_666:
[----:B------:R0:W1:Y:S04]  /*9f90*/  @!P0 LDS R37, [R22] ;  /* 0x0000000016258984 */ /* 0x0000680000000800 */
[----:B------:R0:W2:Y:S01]  /*9fa0*/  @!P0 LDS R38, [R22+0x500] ;  /* 0x0005000016268984 */ /* 0x0000a20000000800 */
[----:B------:R-:W-:Y:S02]  /*9fb0*/  MOV R29, R14 ;  /* 0x0000000e001d7202 */ /* 0x000fe40000000f00 */
[----:B------:R-:W-:-:S07]  /*9fc0*/  MOV R16, R30 ;  /* 0x0000001e00107202 */ /* 0x000fce0000000f00 */
[----:B012---:R-:W-:Y:S05]  /*9fd0*/  WARPSYNC.COLLECTIVE R26, `(.L_x_667) ;  /* 0x000000001a087348 */ /* 0x007fea0003c00000 */
[----:B------:R3:W4:Y:S02]  /*9fe0*/  SHFL.BFLY P2, R30, R29, R28, R27 ;  /* 0x0c00001c1d1e7389 */ /* 0x000724000004001b */
[----:B01234-:R-:W-:Y:S01]  /*9ff0*/  ENDCOLLECTIVE ;  /* 0x000000000000791b */ /* 0x01ffe20003800000 */
.L_x_667:
[----:B------:R-:W-:Y:S01]  /*a000*/  FADD.FTZ R16, R19, R16 ;  /* 0x0000001013107221 */ /* 0x000fe20000010000 */
[----:B------:R-:W-:-:S04]  /*a010*/  HFMA2.MMA R28, -RZ, RZ, 0, 5.9604644775390625e-08 ;  /* 0x00000001ff1c7435 */ /* 0x000fc800000001ff */
[----:B------:R-:W-:Y:S02]  /*a020*/  MOV R29, R16 ;  /* 0x00000010001d7202 */ /* 0x000fe40000000f00 */
[----:B------:R-:W-:Y:S02]  /*a030*/  @!P0 MOV R24, R37 ;  /* 0x0000002500188202 */ /* 0x000fe40000000f00 */
[----:B------:R-:W-:Y:S01]  /*a040*/  @!P0 MOV R23, R38 ;  /* 0x0000002600178202 */ /* 0x000fe20000000f00 */
[----:B------:R-:W-:-:S07]  /*a050*/  FADD.FTZ R17, R14, R30 ;  /* 0x0000001e0e117221 */ /* 0x000fce0000010000 */
[----:B------:R-:W-:Y:S05]  /*a060*/  WARPSYNC.COLLECTIVE R26, `(.L_x_668) ;  /* 0x000000001a087348 */ /* 0x000fea0003c00000 */
[----:B------:R0:W1:Y:S02]  /*a070*/  SHFL.BFLY P2, R30, R29, R28, R27 ;  /* 0x0c00001c1d1e7389 */ /* 0x000064000004001b */
[----:B01----:R-:W-:Y:S01]  /*a080*/  ENDCOLLECTIVE ;  /* 0x000000000000791b */ /* 0x003fe20003800000 */
.L_x_668:
[----:B------:R-:W-:Y:S02]  /*a090*/  MOV R29, R17 ;  /* 0x00000011001d7202 */ /* 0x000fe40000000f00 */
[----:B------:R-:W-:-:S07]  /*a0a0*/  MOV R19, R30 ;  /* 0x0000001e00137202 */ /* 0x000fce0000000f00 */
[----:B------:R-:W-:Y:S05]  /*a0b0*/  WARPSYNC.COLLECTIVE R26, `(.L_x_669) ;  /* 0x000000001a087348 */ /* 0x000fea0003c00000 */
[----:B------:R0:W1:Y:S02]  /*a0c0*/  SHFL.BFLY P2, R30, R29, R28, R27 ;  /* 0x0c00001c1d1e7389 */ /* 0x000064000004001b */
[----:B01----:R-:W-:Y:S01]  /*a0d0*/  ENDCOLLECTIVE ;  /* 0x000000000000791b */ /* 0x003fe20003800000 */
.L_x_669:
[----:B------:R-:W-:Y:S01]  /*a0e0*/  FADD.FTZ R16, R16, R19 ;  /* 0x0000001310107221 */ /* 0x000fe20000010000 */
[----:B------:R-:W-:Y:S01]  /*a0f0*/  HFMA2.MMA R28, -RZ, RZ, 0, 4.76837158203125e-07 ;  /* 0x00000008ff1c7435 */ /* 0x000fe200000001ff */
[----:B------:R-:W-:Y:S02]  /*a100*/  MOV R29, R32 ;  /* 0x00000020001d7202 */ /* 0x000fe40000000f00 */
[----:B------:R-:W-:-:S08]  /*a110*/  MOV R14, R30 ;  /* 0x0000001e000e7202 */ /* 0x000fd00000000f00 */
[----:B------:R-:W-:Y:S05]  /*a120*/  WARPSYNC.COLLECTIVE R26, `(.L_x_670) ;  /* 0x000000001a087348 */ /* 0x000fea0003c00000 */
[----:B------:R0:W1:Y:S02]  /*a130*/  SHFL.BFLY P2, R30, R29, R28, R27 ;  /* 0x0c00001c1d1e7389 */ /* 0x000064000004001b */
[----:B01----:R-:W-:Y:S01]  /*a140*/  ENDCOLLECTIVE ;  /* 0x000000000000791b */ /* 0x003fe20003800000 */
.L_x_670:
[----:B------:R-:W-:Y:S01]  /*a150*/  FADD.FTZ R44, R17, R14 ;  /* 0x0000000e112c7221 */ /* 0x000fe20000010000 */
[----:B------:R-:W-:Y:S02]  /*a160*/  MOV R29, R34 ;  /* 0x00000022001d7202 */ /* 0x000fe40000000f00 */
[----:B------:R-:W-:-:S07]  /*a170*/  MOV R31, R30 ;  /* 0x0000001e001f7202 */ /* 0x000fce0000000f00 */
[----:B------:R-:W-:Y:S05]  /*a180*/  WARPSYNC.COLLECTIVE R26, `(.L_x_671) ;  /* 0x000000001a087348 */ /* 0x000fea0003c00000 */
[----:B------:R0:W1:Y:S02]  /*a190*/  SHFL.BFLY P2, R30, R29, R28, R27 ;  /* 0x0c00001c1d1e7389 */ /* 0x000064000004001b */
[----:B01----:R-:W-:Y:S01]  /*a1a0*/  ENDCOLLECTIVE ;  /* 0x000000000000791b */ /* 0x003fe20003800000 */
.L_x_671:
[----:B------:R-:W-:Y:S01]  /*a1b0*/  FADD.FTZ R31, R31, R32 ;  /* 0x000000201f1f7221 */ /* 0x000fe20000010000 */
[----:B------:R-:W-:-:S04]  /*a1c0*/  HFMA2.MMA R28, -RZ, RZ, 0, 2.384185791015625e-07 ;  /* 0x00000004ff1c7435 */ /* 0x000fc800000001ff */
[----:B------:R-:W-:Y:S02]  /*a1d0*/  MOV R29, R31 ;  /* 0x0000001f001d7202 */ /* 0x000fe40000000f00 */
[----:B------:R-:W-:-:S07]  /*a1e0*/  MOV R33, R30 ;  /* 0x0000001e00217202 */ /* 0x000fce0000000f00 */
[----:B------:R-:W-:Y:S05]  /*a1f0*/  WARPSYNC.COLLECTIVE R26, `(.L_x_672) ;  /* 0x000000001a087348 */ /* 0x000fea0003c00000 */
[----:B------:R0:W1:Y:S02]  /*a200*/  SHFL.BFLY P2, R30, R29, R28, R27 ;  /* 0x0c00001c1d1e7389 */ /* 0x000064000004001b */
[----:B01----:R-:W-:Y:S01]  /*a210*/  ENDCOLLECTIVE ;  /* 0x000000000000791b */ /* 0x003fe20003800000 */
.L_x_672:
[----:B------:R-:W-:-:S05]  /*a220*/  FADD.FTZ R33, R33, R34 ;  /* 0x0000002221217221 */ /* 0x000fca0000010000 */
[----:B------:R-:W-:Y:S02]  /*a230*/  MOV R29, R33 ;  /* 0x00000021001d7202 */ /* 0x000fe40000000f00 */
[----:B------:R-:W-:-:S07]  /*a240*/  MOV R20, R30 ;  /* 0x0000001e00147202 */ /* 0x000fce0000000f00 */
[----:B------:R-:W-:Y:S05]  /*a250*/  WARPSYNC.COLLECTIVE R26, `(.L_x_673) ;  /* 0x000000001a087348 */ /* 0x000fea0003c00000 */
[----:B------:R0:W1:Y:S02]  /*a260*/  SHFL.BFLY P2, R30, R29, R28, R27 ;  /* 0x0c00001c1d1e7389 */ /* 0x000064000004001b */
[----:B01----:R-:W-:Y:S01]  /*a270*/  ENDCOLLECTIVE ;  /* 0x000000000000791b */ /* 0x003fe20003800000 */
.L_x_673:
[----:B------:R-:W-:Y:S01]  /*a280*/  FADD.FTZ R35, R31, R20 ;  /* 0x000000141f237221 */ /* 0x000fe20000010000 */
[----:B------:R-:W-:-:S04]  /*a290*/  HFMA2.MMA R28, -RZ, RZ, 0, 1.1920928955078125e-07 ;  /* 0x00000002ff1c7435 */ /* 0x000fc800000001ff */
[----:B------:R-:W-:Y:S02]  /*a2a0*/  MOV R29, R35 ;  /* 0x00000023001d7202 */ /* 0x000fe40000000f00 */
[----:B------:R-:W-:-:S07]  /*a2b0*/  MOV R36, R30 ;  /* 0x0000001e00247202 */ /* 0x000fce0000000f00 */
[----:B------:R-:W-:Y:S05]  /*a2c0*/  WARPSYNC.COLLECTIVE R26, `(.L_x_674) ;  /* 0x000000001a087348 */ /* 0x000fea0003c00000 */
[----:B------:R0:W1:Y:S02]  /*a2d0*/  SHFL.BFLY P2, R30, R29, R28, R27 ;  /* 0x0c00001c1d1e7389 */ /* 0x000064000004001b */
[----:B01----:R-:W-:Y:S01]  /*a2e0*/  ENDCOLLECTIVE ;  /* 0x000000000000791b */ /* 0x003fe20003800000 */
.L_x_674:
[----:B------:R-:W-:-:S05]  /*a2f0*/  FADD.FTZ R36, R33, R36 ;  /* 0x0000002421247221 */ /* 0x000fca0000010000 */
[----:B------:R-:W-:Y:S02]  /*a300*/  MOV R29, R36 ;  /* 0x00000024001d7202 */ /* 0x000fe40000000f00 */
[----:B------:R-:W-:-:S07]  /*a310*/  MOV R18, R30 ;  /* 0x0000001e00127202 */ /* 0x000fce0000000f00 */
[----:B------:R-:W-:Y:S05]  /*a320*/  WARPSYNC.COLLECTIVE R26, `(.L_x_675) ;  /* 0x000000001a087348 */ /* 0x000fea0003c00000 */
[----:B------:R0:W1:Y:S02]  /*a330*/  SHFL.BFLY P2, R30, R29, R28, R27 ;  /* 0x0c00001c1d1e7389 */ /* 0x000064000004001b */
[----:B01----:R-:W-:Y:S01]  /*a340*/  ENDCOLLECTIVE ;  /* 0x000000000000791b */ /* 0x003fe20003800000 */
.L_x_675:
[----:B------:R-:W-:Y:S01]  /*a350*/  FADD.FTZ R35, R35, R18 ;  /* 0x0000001223237221 */ /* 0x000fe20000010000 */
[----:B------:R-:W-:Y:S02]  /*a360*/  HFMA2.MMA R18, -RZ, RZ, 0, 0 ;  /* 0x00000000ff127435 */ /* 0x000fe400000001ff */
[----:B------:R-:W-:Y:S02]  /*a370*/  HFMA2.MMA R28, -RZ, RZ, 0, 5.9604644775390625e-08 ;  /* 0x00000001ff1c7435 */ /* 0x000fe400000001ff */
[----:B------:R-:W-:Y:S02]  /*a380*/  MOV R29, R35 ;  /* 0x00000023001d7202 */ /* 0x000fe40000000f00 */
[----:B------:R-:W-:-:S07]  /*a390*/  MOV R21, R30 ;  /* 0x0000001e00157202 */ /* 0x000fce0000000f00 */
[----:B------:R-:W-:Y:S05]  /*a3a0*/  WARPSYNC.COLLECTIVE R26, `(.L_x_676) ;  /* 0x000000001a087348 */ /* 0x000fea0003c00000 */
[----:B------:R0:W1:Y:S02]  /*a3b0*/  SHFL.BFLY P2, R30, R29, R28, R27 ;  /* 0x0c00001c1d1e7389 */ /* 0x000064000004001b */
[----:B01----:R-:W-:Y:S01]  /*a3c0*/  ENDCOLLECTIVE ;  /* 0x000000000000791b */ /* 0x003fe20003800000 */
.L_x_676:
[----:B------:R-:W-:Y:S01]  /*a3d0*/  FADD.FTZ R36, R36, R21 ;  /* 0x0000001524247221 */ /* 0x000fe20000010000 */
[----:B------:R-:W-:-:S04]  /*a3e0*/  HFMA2.MMA R21, -RZ, RZ, 0, 0 ;  /* 0x00000000ff157435 */ /* 0x000fc800000001ff */
[----:B------:R-:W-:Y:S02]  /*a3f0*/  MOV R29, R36 ;  /* 0x00000024001d7202 */ /* 0x000fe40000000f00 */
[----:B------:R-:W-:-:S07]  /*a400*/  MOV R34, R30 ;  /* 0x0000001e00227202 */ /* 0x000fce0000000f00 */
[----:B------:R-:W-:Y:S05]  /*a410*/  WARPSYNC.COLLECTIVE R26, `(.L_x_677) ;  /* 0x000000001a087348 */ /* 0x000fea0003c00000 */
[----:B------:R0:W1:Y:S02]  /*a420*/  SHFL.BFLY P2, R30, R29, R28, R27 ;  /* 0x0c00001c1d1e7389 */ /* 0x000064000004001b */
[----:B01----:R-:W-:Y:S01]  /*a430*/  ENDCOLLECTIVE ;  /* 0x000000000000791b */ /* 0x003fe20003800000 */
.L_x_677:
[----:B------:R-:W-:Y:S01]  /*a440*/  FADD.FTZ R34, R35, R34 ;  /* 0x0000002223227221 */ /* 0x000fe20000010000 */
[----:B------:R-:W-:Y:S01]  /*a450*/  HFMA2.MMA R28, -RZ, RZ, 0, 4.76837158203125e-07 ;  /* 0x00000008ff1c7435 */ /* 0x000fe200000001ff */
[----:B------:R-:W-:Y:S02]  /*a460*/  MOV R29, R24 ;  /* 0x00000018001d7202 */ /* 0x000fe40000000f00 */
[----:B------:R-:W-:-:S08]  /*a470*/  MOV R33, R30 ;  /* 0x0000001e00217202 */ /* 0x000fd00000000f00 */
[----:B------:R-:W-:Y:S05]  /*a480*/  WARPSYNC.COLLECTIVE R26, `(.L_x_678) ;  /* 0x000000001a087348 */ /* 0x000fea0003c00000 */
[----:B------:R0:W1:Y:S02]  /*a490*/  SHFL.BFLY P2, R30, R29, R28, R27 ;  /* 0x0c00001c1d1e7389 */ /* 0x000064000004001b */
[----:B01----:R-:W-:Y:S01]  /*a4a0*/  ENDCOLLECTIVE ;  /* 0x000000000000791b */ /* 0x003fe20003800000 */
.L_x_678:
[----:B------:R-:W-:Y:S01]  /*a4b0*/  FADD.FTZ R33, R36, R33 ;  /* 0x0000002124217221 */ /* 0x000fe20000010000 */
[----:B------:R-:W-:Y:S02]  /*a4c0*/  MOV R29, R23 ;  /* 0x00000017001d7202 */ /* 0x000fe40000000f00 */
[----:B------:R-:W-:-:S07]  /*a4d0*/  MOV R37, R30 ;  /* 0x0000001e00257202 */ /* 0x000fce0000000f00 */
[----:B------:R-:W-:Y:S05]  /*a4e0*/  WARPSYNC.COLLECTIVE R26, `(.L_x_679) ;  /* 0x000000001a087348 */ /* 0x000fea0003c00000 */
[----:B------:R0:W1:Y:S02]  /*a4f0*/  SHFL.BFLY P2, R30, R29, R28, R27 ;  /* 0x0c00001c1d1e7389 */ /* 0x000064000004001b */
[----:B01----:R-:W-:Y:S01]  /*a500*/  ENDCOLLECTIVE ;  /* 0x000000000000791b */ /* 0x003fe20003800000 */
.L_x_679:
[----:B------:R-:W-:Y:S01]  /*a510*/  FADD.FTZ R25, R37, R24 ;  /* 0x0000001825197221 */ /* 0x000fe20000010000 */
[----:B------:R-:W-:Y:S01]  /*a520*/  @!P0 SHF.L.U32 R24, R10, 0x1, RZ ;  /* 0x000000010a188819 */ /* 0x000fe200000006ff */
[----:B------:R-:W-:-:S03]  /*a530*/  HFMA2.MMA R28, -RZ, RZ, 0, 2.384185791015625e-07 ;  /* 0x00000004ff1c7435 */ /* 0x000fc600000001ff */
[----:B------:R-:W-:Y:S02]  /*a540*/  MOV R29, R25 ;  /* 0x00000019001d7202 */ /* 0x000fe40000000f00 */
[----:B------:R-:W-:-:S07]  /*a550*/  MOV R38, R30 ;  /* 0x0000001e00267202 */ /* 0x000fce0000000f00 */
[----:B------:R-:W-:Y:S05]  /*a560*/  WARPSYNC.COLLECTIVE R26, `(.L_x_680) ;  /* 0x000000001a087348 */ /* 0x000fea0003c00000 */
[----:B------:R0:W1:Y:S02]  /*a570*/  SHFL.BFLY P2, R30, R29, R28, R27 ;  /* 0x0c00001c1d1e7389 */ /* 0x000064000004001b */
[----:B01----:R-:W-:Y:S01]  /*a580*/  ENDCOLLECTIVE ;  /* 0x000000000000791b */ /* 0x003fe20003800000 */
.L_x_680:
[----:B------:R-:W-:Y:S01]  /*a590*/  FADD.FTZ R32, R38, R23 ;  /* 0x0000001726207221 */ /* 0x000fe20000010000 */
[----:B------:R-:W-:-:S04]  /*a5a0*/  @!P0 IADD3 R23, R15, 0x3c, RZ ;  /* 0x0000003c0f178810 */ /* 0x000fc80007ffe0ff */
[----:B------:R-:W-:Y:S02]  /*a5b0*/  @!P0 LOP3.LUT R23, R23, R24, RZ, 0x3c, !PT ;  /* 0x0000001817178212 */ /* 0x000fe400078e3cff */
[----:B------:R-:W-:Y:S02]  /*a5c0*/  MOV R29, R32 ;  /* 0x00000020001d7202 */ /* 0x000fe40000000f00 */
[----:B------:R-:W-:-:S07]  /*a5d0*/  MOV R38, R30 ;  /* 0x0000001e00267202 */ /* 0x000fce0000000f00 */
[----:B------:R-:W-:Y:S05]  /*a5e0*/  WARPSYNC.COLLECTIVE R26, `(.L_x_681) ;  /* 0x000000001a087348 */ /* 0x000fea0003c00000 */
[----:B------:R0:W1:Y:S02]  /*a5f0*/  SHFL.BFLY P2, R30, R29, R28, R27 ;  /* 0x0c00001c1d1e7389 */ /* 0x000064000004001b */
[----:B01----:R-:W-:Y:S01]  /*a600*/  ENDCOLLECTIVE ;  /* 0x000000000000791b */ /* 0x003fe20003800000 */
.L_x_681:
[----:B------:R-:W-:Y:S01]  /*a610*/  FADD.FTZ R38, R25, R38 ;  /* 0x0000002619267221 */ /* 0x000fe20000010000 */
[----:B------:R-:W-:-:S04]  /*a620*/  HFMA2.MMA R28, -RZ, RZ, 0, 1.1920928955078125e-07 ;  /* 0x00000002ff1c7435 */ /* 0x000fc800000001ff */
[----:B------:R-:W-:Y:S02]  /*a630*/  MOV R29, R38 ;  /* 0x00000026001d7202 */ /* 0x000fe40000000f00 */
[----:B------:R-:W-:Y:S02]  /*a640*/  MOV R37, R30 ;  /* 0x0000001e00257202 */ /* 0x000fe40000000f00 */
[----:B------:R-:W-:-:S03]  /*a650*/  @!P0 LEA R30, R10, UR4, 0x7 ;  /* 0x000000040a1e8c11 */ /* 0x000fc6000f8e38ff */
[----:B------:R-:W-:Y:S01]  /*a660*/  FADD.FTZ R37, R32, R37 ;  /* 0x0000002520257221 */ /* 0x000fe20000010000 */
[----:B------:R-:W-:-:S07]  /*a670*/  @!P0 LEA R39, R23, R30, 0x2 ;  /* 0x0000001e17278211 */ /* 0x000fce00078e10ff */
[----:B------:R-:W-:Y:S05]  /*a680*/  WARPSYNC.COLLECTIVE R26, `(.L_x_682) ;  /* 0x000000001a087348 */ /* 0x000fea0003c00000 */
[----:B------:R0:W1:Y:S02]  /*a690*/  SHFL.BFLY P2, R30, R29, R28, R27 ;  /* 0x0c00001c1d1e7389 */ /* 0x000064000004001b */
[----:B01----:R-:W-:Y:S01]  /*a6a0*/  ENDCOLLECTIVE ;  /* 0x000000000000791b */ /* 0x003fe20003800000 */
.L_x_682:
[----:B------:R0:W1:Y:S04]  /*a6b0*/  @!P0 LDS R22, [R39] ;  /* 0x0000000027168984 */ /* 0x0000680000000800 */
[----:B------:R0:W2:Y:S01]  /*a6c0*/  @!P0 LDS R20, [R39+0x500] ;  /* 0x0005000027148984 */ /* 0x0000a20000000800 */
[----:B------:R-:W-:Y:S02]  /*a6d0*/  MOV R29, R37 ;  /* 0x00000025001d7202 */ /* 0x000fe40000000f00 */
[----:B------:R-:W-:-:S07]  /*a6e0*/  MOV R23, R30 ;  /* 0x0000001e00177202 */ /* 0x000fce0000000f00 */
[----:B012---:R-:W-:Y:S05]  /*a6f0*/  WARPSYNC.COLLECTIVE R26, `(.L_x_683) ;  /* 0x000000001a087348 */ /* 0x007fea0003c00000 */
[----:B------:R3:W4:Y:S02]  /*a700*/  SHFL.BFLY P2, R30, R29, R28, R27 ;  /* 0x0c00001c1d1e7389 */ /* 0x000724000004001b */
[----:B01234-:R-:W-:Y:S01]  /*a710*/  ENDCOLLECTIVE ;  /* 0x000000000000791b */ /* 0x01ffe20003800000 */
.L_x_683:
        /* <DEDUP_REMOVED lines=9> */
.L_x_684:
[----:B------:R-:W-:Y:S01]  /*a7b0*/  ISETP.NE.AND P0, PT, R10, RZ, PT ;  /* 0x000000ff0a00720c */ /* 0x000fe20003f05270 */
[----:B------:R-:W-:-:S05]  /*a7c0*/  FADD.FTZ R37, R37, R24 ;  /* 0x0000001825257221 */ /* 0x000fca0000010000 */
[----:B------:R-:W-:-:S07]  /*a7d0*/  MOV R29, R37 ;  /* 0x00000025001d7202 */ /* 0x000fce0000000f00 */
[----:B------:R-:W0:Y:S01]  /*a7e0*/  @!P0 LDC.64 R24, c[0x0][0x218] ;  /* 0x00008600ff188b82 */ /* 0x000e220000000a00 */
[----:B------:R-:W-:Y:S02]  /*a7f0*/  @!P0 F2FP.BF16.F32.PACK_AB R44, RZ, R44 ;  /* 0x0000002cff2c823e */ /* 0x000fe400000010ff */
[----:B------:R-:W-:-:S07]  /*a800*/  MOV R39, R30 ;  /* 0x0000001e00277202 */ /* 0x000fce0000000f00 */
[----:B0-----:R-:W-:Y:S05]  /*a810*/  WARPSYNC.COLLECTIVE R26, `(.L_x_685) ;  /* 0x000000001a087348 */ /* 0x001fea0003c00000 */
[----:B------:R1:W2:Y:S02]  /*a820*/  SHFL.BFLY P2, R30, R29, R28, R27 ;  /* 0x0c00001c1d1e7389 */ /* 0x0002a4000004001b */
[----:B012---:R-:W-:Y:S01]  /*a830*/  ENDCOLLECTIVE ;  /* 0x000000000000791b */ /* 0x007fe20003800000 */
.L_x_685:
[----:B------:R-:W-:Y:S01]  /*a840*/  FADD.FTZ R38, R38, R39 ;  /* 0x0000002726267221 */ /* 0x000fe20000010000 */
[----:B------:R-:W-:Y:S01]  /*a850*/  HFMA2.MMA R28, -RZ, RZ, 0, 4.76837158203125e-07 ;  /* 0x00000008ff1c7435 */ /* 0x000fe200000001ff */
[----:B------:R-:W-:Y:S02]  /*a860*/  MOV R29, R21 ;  /* 0x00000015001d7202 */ /* 0x000fe40000000f00 */
[----:B------:R-:W-:-:S08]  /*a870*/  MOV R40, R30 ;  /* 0x0000001e00287202 */ /* 0x000fd00000000f00 */
[----:B------:R-:W-:Y:S05]  /*a880*/  WARPSYNC.COLLECTIVE R26, `(.L_x_686) ;  /* 0x000000001a087348 */ /* 0x000fea0003c00000 */
[----:B------:R0:W1:Y:S02]  /*a890*/  SHFL.BFLY P2, R30, R29, R28, R27 ;  /* 0x0c00001c1d1e7389 */ /* 0x000064000004001b */
[----:B01----:R-:W-:Y:S01]  /*a8a0*/  ENDCOLLECTIVE ;  /* 0x000000000000791b */ /* 0x003fe20003800000 */
.L_x_686:
[----:B------:R-:W-:Y:S01]  /*a8b0*/  FADD.FTZ R37, R37, R40 ;  /* 0x0000002825257221 */ /* 0x000fe20000010000 */
[----:B------:R-:W-:Y:S02]  /*a8c0*/  MOV R29, R18 ;  /* 0x00000012001d7202 */ /* 0x000fe40000000f00 */
[----:B------:R-:W-:-:S07]  /*a8d0*/  MOV R42, R30 ;  /* 0x0000001e002a7202 */ /* 0x000fce0000000f00 */
[----:B------:R-:W-:Y:S05]  /*a8e0*/  WARPSYNC.COLLECTIVE R26, `(.L_x_687) ;  /* 0x000000001a087348 */ /* 0x000fea0003c00000 */
[----:B------:R0:W1:Y:S02]  /*a8f0*/  SHFL.BFLY P2, R30, R29, R28, R27 ;  /* 0x0c00001c1d1e7389 */ /* 0x000064000004001b */
[----:B01----:R-:W-:Y:S01]  /*a900*/  ENDCOLLECTIVE ;  /* 0x000000000000791b */ /* 0x003fe20003800000 */
.L_x_687:
[----:B------:R-:W-:Y:S01]  /*a910*/  FADD.FTZ R42, R42, R21 ;  /* 0x000000152a2a7221 */ /* 0x000fe20000010000 */
[----:B------:R-:W-:-:S04]  /*a920*/  HFMA2.MMA R28, -RZ, RZ, 0, 2.384185791015625e-07 ;  /* 0x00000004ff1c7435 */ /* 0x000fc800000001ff */
[----:B------:R-:W-:Y:S02]  /*a930*/  MOV R29, R42 ;  /* 0x0000002a001d7202 */ /* 0x000fe40000000f00 */
[----:B------:R-:W-:-:S07]  /*a940*/  MOV R23, R30 ;  /* 0x0000001e00177202 */ /* 0x000fce0000000f00 */
[----:B------:R-:W-:Y:S05]  /*a950*/  WARPSYNC.COLLECTIVE R26, `(.L_x_688) ;  /* 0x000000001a087348 */ /* 0x000fea0003c00000 */
[----:B------:R0:W1:Y:S02]  /*a960*/  SHFL.BFLY P2, R30, R29, R28, R27 ;  /* 0x0c00001c1d1e7389 */ /* 0x000064000004001b */
[----:B01----:R-:W-:Y:S01]  /*a970*/  ENDCOLLECTIVE ;  /* 0x000000000000791b */ /* 0x003fe20003800000 */
.L_x_688:
        /* <DEDUP_REMOVED lines=8> */
.L_x_689:
[----:B------:R-:W-:Y:S01]  /*aa00*/  FADD.FTZ R42, R42, R41 ;  /* 0x000000292a2a7221 */ /* 0x000fe20000010000 */
[----:B------:R-:W-:Y:S02]  /*aa10*/  IADD3 R41, R15, R6, RZ ;  /* 0x000000060f297210 */ /* 0x000fe40007ffe0ff */
[----:B------:R-:W0:Y:S03]  /*aa20*/  @!P0 LDC.64 R14, c[0x0][0x220] ;  /* 0x00008800ff0e8b82 */ /* 0x000e260000000a00 */
[----:B------:R-:W-:-:S04]  /*aa30*/  @!P0 IMAD.WIDE R24, R41, 0x2, R24 ;  /* 0x0000000229188825 */ /* 0x000fc800078e0218 */
[C---:B------:R-:W-:Y:S01]  /*aa40*/  @!P0 IMAD.WIDE R22, R41.reuse, 0x2, R22 ;  /* 0x0000000229168825 */ /* 0x040fe200078e0216 */
[----:B------:R-:W-:Y:S01]  /*aa50*/  HFMA2.MMA R28, -RZ, RZ, 0, 1.1920928955078125e-07 ;  /* 0x00000002ff1c7435 */ /* 0x000fe200000001ff */
[----:B------:R-:W-:Y:S02]  /*aa60*/  MOV R29, R42 ;  /* 0x0000002a001d7202 */ /* 0x000fe40000000f00 */
[----:B------:R-:W-:Y:S01]  /*aa70*/  @!P0 IMAD.WIDE R18, R41, 0x2, R18 ;  /* 0x0000000229128825 */ /* 0x000fe200078e0212 */
[----:B------:R-:W-:-:S07]  /*aa80*/  MOV R20, R30 ;  /* 0x0000001e00147202 */ /* 0x000fce0000000f00 */
[----:B0-----:R-:W-:Y:S05]  /*aa90*/  WARPSYNC.COLLECTIVE R26, `(.L_x_690) ;  /* 0x000000001a087348 */ /* 0x001fea0003c00000 */
[----:B------:R1:W2:Y:S02]  /*aaa0*/  SHFL.BFLY P2, R30, R29, R28, R27 ;  /* 0x0c00001c1d1e7389 */ /* 0x0002a4000004001b */
[----:B012---:R-:W-:Y:S01]  /*aab0*/  ENDCOLLECTIVE ;  /* 0x000000000000791b */ /* 0x007fe20003800000 */
.L_x_690:
[----:B------:R-:W-:Y:S01]  /*aac0*/  FADD.FTZ R31, R31, R20 ;  /* 0x000000141f1f7221 */ /* 0x000fe20000010000 */
[C---:B------:R-:W-:Y:S01]  /*aad0*/  @!P0 IMAD.WIDE R14, R41.reuse, 0x2, R14 ;  /* 0x00000002290e8825 */ /* 0x040fe200078e020e */
[----:B------:R-:W0:Y:S03]  /*aae0*/  @!P0 LDC.64 R20, c[0x0][0x218] ;  /* 0x00008600ff148b82 */ /* 0x000e260000000a00 */
        /* <DEDUP_REMOVED lines=10> */
.L_x_691:
[----:B------:R0:W-:Y:S04]  /*ab90*/  @!P0 STG.E.U16 desc[UR12][R24.64], R45 ;  /* 0x0000002d18008986 */ /* 0x0001e8000c10150c */
[----:B------:R1:W-:Y:S01]  /*aba0*/  @!P0 STG.E.U16 desc[UR12][R22.64], R44 ;  /* 0x0000002c16008986 */ /* 0x0003e2000c10150c */
[----:B------:R-:W-:Y:S01]  /*abb0*/  @!P0 F2FP.BF16.F32.PACK_AB R26, RZ, R38 ;  /* 0x00000026ff1a823e */ /* 0x000fe200000010ff */
[----:B------:R-:W-:Y:S01]  /*abc0*/  HFMA2.MMA R28, -RZ, RZ, 0, 5.9604644775390625e-08 ;  /* 0x00000001ff1c7435 */ /* 0x000fe200000001ff */
        /* <DEDUP_REMOVED lines=10> */
.L_x_692:
        /* <DEDUP_REMOVED lines=11> */
.L_x_693:
[----:B------:R-:W-:Y:S01]  /*ad20*/  FADD.FTZ R35, R42, R35 ;  /* 0x000000232a237221 */ /* 0x000fe20000010000 */
[----:B------:R-:W-:Y:S06]  /*ad30*/  BRA `(.L_x_694) ;  /* 0xffffffe000d47947 */ /* 0x000fec000383ffff */
.L_x_695:
        /* <DEDUP_REMOVED lines=12> */
.L_x_1818:


//--------------------- .text._ZN13group_norm_v218gn_bwd_cuda_kernelI13__nv_bfloat16Li320ELi3ELi16ELi40ELi4096ELb1ELb1ELi32ELi320ELi320ELi4ELb1ELi3ELb0ELb0ELNS_15WgradSyncMethodE2ENS_16CompileConditionILi900EEEEEvPT_S6_S6_PKS5_S8_S8_S8_PKfflPfPj --------------------------
	.section	.text._ZN13group_norm_v218gn_bwd_cuda_kernelI13__nv_bfloat16Li320ELi3ELi16ELi40ELi4096ELb1ELb1ELi32ELi320ELi320ELi4ELb1ELi3ELb0ELb0ELNS_15WgradSyncMethodE2ENS_16CompileConditionILi900EEEEEvPT_S6_S6_PKS5_S8_S8_S8_PKfflPfPj,"ax",@progbits
	.align	128
        .global         _ZN13group_norm_v218gn_bwd_cuda_kernelI13__nv_bfloat16Li320ELi3ELi16ELi40ELi4096ELb1ELb1ELi32ELi320ELi320ELi4ELb1ELi3ELb0ELb0ELNS_15WgradSyncMethodE2ENS_16CompileConditionILi900EEEEEvPT_S6_S6_PKS5_S8_S8_S8_PKfflPfPj
        .type           _ZN13group_norm_v218gn_bwd_cuda_kernelI13__nv_bfloat16Li320ELi3ELi16ELi40ELi4096ELb1ELb1ELi32ELi320ELi320ELi4ELb1ELi3ELb0ELb0ELNS_15WgradSyncMethodE2ENS_16CompileConditionILi900EEEEEvPT_S6_S6_PKS5_S8_S8_S8_PKfflPfPj,@function
        .size           _ZN13group_norm_v218gn_bwd_cuda_kernelI13__nv_bfloat16Li320ELi3ELi16ELi40ELi4096ELb1ELb1ELi32ELi320ELi320ELi4ELb1ELi3ELb0ELb0ELNS_15WgradSyncMethodE2ENS_16CompileConditionILi900EEEEEvPT_S6_S6_PKS5_S8_S8_S8_PKfflPfPj,(.L_x_1819 - _ZN13group_norm_v218gn_bwd_cuda_kernelI13__nv_bfloat16Li320ELi3ELi16ELi40ELi4096ELb1ELb1ELi32ELi320ELi320ELi4ELb1ELi3ELb0ELb0ELNS_15WgradSyncMethodE2ENS_16CompileConditionILi900EEEEEvPT_S6_S6_PKS5_S8_S8_S8_PKfflPfPj)
        .other          _ZN13group_norm_v218gn_bwd_cuda_kernelI13__nv_bfloat16Li320ELi3ELi16ELi40ELi4096ELb1ELb1ELi32ELi320ELi320ELi4ELb1ELi3ELb0ELb0ELNS_15WgradSyncMethodE2ENS_16CompileConditionILi900EEEEEvPT_S6_S6_PKS5_S8_S8_S8_PKfflPfPj,@"STO_CUDA_ENTRY STV_DEFAULT"
_ZN13group_norm_v218gn_bwd_cuda_kernelI13__nv_bfloat16Li320ELi3ELi16ELi40ELi4096ELb1ELb1ELi32ELi320ELi320ELi4ELb1ELi3ELb0ELb0ELNS_15WgradSyncMethodE2ENS_16CompileConditionILi900EEEEEvPT_S6_S6_PKS5_S8_S8_S8_PKfflPfPj:
.text._ZN13group_norm_v218gn_bwd_cuda_kernelI13__nv_bfloat16Li320ELi3ELi16ELi40ELi4096ELb1ELb1ELi32ELi320ELi320ELi4ELb1ELi3ELb0ELb0ELNS_15WgradSyncMethodE2ENS_16CompileConditionILi900EEEEEvPT_S6_S6_PKS5_S8_S8_S8_PKfflPfPj:
        /* <DEDUP_REMOVED lines=26> */
[----:B------:R-:W-:Y:S01]  /*01a0*/  MOV R3, UR8 ;  /* 0x0000000800037c02 */ /* 0x000fe20008000f00 */
[----:B------:R-:W-:Y:S06]  /*01b0*/  MEMBAR.ALL.GPU ;  /* 0x0000000000007992 */ /* 0x000fec000000a000 */
[----:B------:R-:W-:-:S00]  /*01c0*/  ERRBAR ;  /* 0x00000000000079ab */ /* 0x000fc00000000000 */
[----:B------:R-:W-:Y:S06]  /*01d0*/  CGAERRBAR ;  /* 0x00000000000075ab */ /* 0x000fec0000000000 */
[----:B------:R0:W5:Y:S02]  /*01e0*/  ATOM.E.ADD.STRONG.GPU PT, R5, desc[UR14][R2.64], R5 ;  /* 0x000000050205798a */ /* 0x00016400081ee1ce */
.L_x_698:
[----:B------:R-:W2:Y:S04]  /*01f0*/  LD.E.STRONG.GPU R0, desc[UR14][R2.64] ;  /* 0x0000000e02007980 */ /* 0x000ea8000c10f900 */
[----:B--2---:R-:W-:Y:S01]  /*0200*/  CCTL.IVALL ;  /* 0x00000000ff00798f */ /* 0x004fe20002000000 */
[----:B------:R-:W-:Y:S05]  /*0210*/  YIELD ;  /* 0x0000000000007946 */ /* 0x000fea0003800000 */
[----:B-----5:R-:W-:-:S04]  /*0220*/  LOP3.LUT R0, R0, R5, RZ, 0x3c, !PT ;  /* 0x0000000500007212 */ /* 0x020fc800078e3cff */
[----:B------:R-:W-:-:S13]  /*0230*/  ISETP.GT.AND P0, PT, R0, -0x1, PT ;  /* 0xffffffff0000780c */ /* 0x000fda0003f04270 */
[----:B------:R-:W-:Y:S05]  /*0240*/  @P0 BRA `(.L_x_698) ;  /* 0xfffffffc00e80947 */ /* 0x000fea000383ffff */
.L_x_697:
[----:B------:R-:W-:Y:S05]  /*0250*/  WARPSYNC.ALL ;  /* 0x0000000000007948 */ /* 0x000fea0003800000 */
[----:B------:R-:W-:Y:S06]  /*0260*/  BAR.SYNC.DEFER_BLOCKING 0x0 ;  /* 0x0000000000007b1d */ /* 0x000fec0000010000 */
[----:B------:R-:W-:Y:S05]  /*0270*/  BRA `(.L_x_699) ;  /* 0x0000006800187947 */ /* 0x000fea0003800000 */
.L_x_696:
[----:B------:R-:W0:Y:S01]  /*0280*/  S2UR UR8, SR_CgaCtaId ;  /* 0x00000000000879c3 */ /* 0x000e220000008800 */
[----:B------:R-:W-:Y:S02]  /*0290*/  UMOV UR4, 0x400 ;  /* 0x0000040000047882 */ /* 0x000fe40000000000 */
[----:B------:R-:W-:-:S04]  /*02a0*/  UIADD3 UR4, UR4, 0x2800, URZ ;  /* 0x0000280004047890 */ /* 0x000fc8000fffe03f */
[----:B0-----:R-:W-:-:S03]  /*02b0*/  ULEA UR8, UR8, UR4, 0x18 ;  /* 0x0000000408087291 */ /* 0x001fc6000f8ec03f */
[----:B------:R-:W-:-:S09]  /*02c0*/  UMOV UR4, URZ ;  /* 0x0000003f00047c82 */ /* 0x000fd20008000000 */
.L_x_712:
[----:B------:R-:W0:Y:S01]  /*02d0*/  S2R R0, SR_TID.X ;  /* 0x0000000000007919 */ /* 0x000e220000002100 */
[----:B------:R-:W1:Y:S01]  /*02e0*/  LDC.64 R4, c[0x0][0x238] ;  /* 0x00008e00ff047b82 */ /* 0x000e620000000a00 */
[----:B------:R-:W-:Y:S02]  /*02f0*/  ULOP3.LUT UR9, UR11, 0x1, URZ, 0xc0, !UPT ;  /* 0x000000010b097892 */ /* 0x000fe4000f8ec03f */
[----:B------:R-:W-:Y:S02]  /*0300*/  USHF.R.U64 UR10, UR11, 0x1, UR5 ;  /* 0x000000010b0a7899 */ /* 0x000fe40008001205 */
[----:B------:R-:W-:Y:S02]  /*0310*/  UIMAD UR12, UR9, 0x140, URZ ;  /* 0x00000140090c78a4 */ /* 0x000fe4000f8e023f */
[----:B------:R-:W-:Y:S01]  /*0320*/  USHF.L.U32 UR9, UR21, 0x5, URZ ;  /* 0x0000000515097899 */ /* 0x000fe2000800063f */
[----:B------:R-:W2:Y:S01]  /*0330*/  LDC.64 R6, c[0x0][0x240] ;  /* 0x00009000ff067b82 */ /* 0x000ea20000000a00 */
[----:B------:R-:W-:Y:S01]  /*0340*/  USHF.R.U32.HI UR13, URZ, 0x1, UR5 ;  /* 0x000000013f0d7899 */ /* 0x000fe20008011605 */
[----:B------:R-:W-:Y:S01]  /*0350*/  MOV R11, UR10 ;  /* 0x0000000a000b7c02 */ /* 0x000fe20008000f00 */
[----:B------:R-:W-:-:S02]  /*0360*/  ULOP3.LUT UR9, UR9, 0xfe0, URZ, 0xc0, !UPT ;  /* 0x00000fe009097892 */ /* 0x000fc4000f8ec03f */
[----:B------:R-:W-:Y:S01]  /*0370*/  UIMAD UR16, UR13, 0x280000, URZ ;  /* 0x002800000d1078a4 */ /* 0x000fe2000f8e023f */
[----:B------:R-:W-:Y:S01]  /*0380*/  ULDC.64 UR18, c[0x0][0x248] ;  /* 0x0000920000127ab9 */ /* 0x000fe20000000a00 */
[----:B0-----:R-:W-:-:S05]  /*0390*/  IMAD.WIDE.U32 R2, R0, -0x33333333, RZ ;  /* 0xcccccccd00027825 */ /* 0x001fca00078e00ff */
[----:B------:R-:W-:-:S04]  /*03a0*/  SHF.R.U32.HI R55, RZ, 0x6, R3 ;  /* 0x00000006ff377819 */ /* 0x000fc80000011603 */
[C---:B------:R-:W-:Y:S01]  /*03b0*/  IADD3 R53, R55.reuse, UR9, RZ ;  /* 0x0000000937357c10 */ /* 0x040fe2000fffe0ff */
[----:B------:R-:W-:Y:S01]  /*03c0*/  IMAD R56, R55, -0x50, R0 ;  /* 0xffffffb037387824 */ /* 0x000fe200078e0200 */
[----:B------:R-:W-:Y:S01]  /*03d0*/  MOV R0, UR13 ;  /* 0x0000000d00007c02 */ /* 0x000fe20008000f00 */
[----:B------:R-:W-:Y:S02]  /*03e0*/  ULDC UR9, c[0x0][0x250] ;  /* 0x0000940000097ab9 */ /* 0x000fe40000000800 */
[----:B------:R-:W-:Y:S01]  /*03f0*/  IMAD R53, R53, 0x280, RZ ;  /* 0x0000028035357824 */ /* 0x000fe200078e02ff */
[----:B------:R-:W-:-:S04]  /*0400*/  LEA R38, R56, UR12, 0x2 ;  /* 0x0000000c38267c11 */ /* 0x000fc8000f8e10ff */
[----:B------:R-:W-:Y:S01]  /*0410*/  SHF.R.S32.HI R39, RZ, 0x1f, R38 ;  /* 0x0000001fff277819 */ /* 0x000fe20000011426 */
[----:B------:R-:W-:-:S05]  /*0420*/  IMAD.WIDE.U32 R2, R38, -0x33333333, RZ ;  /* 0xcccccccd26027825 */ /* 0x000fca00078e00ff */
[----:B------:R-:W-:Y:S01]  /*0430*/  SHF.R.U32.HI R8, RZ, 0x5, R3 ;  /* 0x00000005ff087819 */ /* 0x000fe20000011603 */
[----:B-1----:R-:W-:-:S03]  /*0440*/  IMAD.WIDE R2, R38, 0x2, R4 ;  /* 0x0000000226027825 */ /* 0x002fc600078e0204 */
[C---:B------:R-:W-:Y:S01]  /*0450*/  LEA R10, P0, R11.reuse, R8, 0x4 ;  /* 0x000000080b0a7211 */ /* 0x040fe200078020ff */
[----:B------:R0:W-:Y:S04]  /*0460*/  STL [R1+0xb0], R8 ;  /* 0x0000b00801007387 */ /* 0x0001e80000100800 */
[----:B------:R1:W3:Y:S01]  /*0470*/  LDG.E.64.CONSTANT R12, desc[UR14][R2.64] ;  /* 0x0000000e020c7981 */ /* 0x0002e2000c1e9b00 */
[C---:B0-----:R-:W-:Y:S01]  /*0480*/  IMAD.WIDE.U32 R8, R11.reuse, 0x280000, R38 ;  /* 0x002800000b087825 */ /* 0x041fe200078e0026 */
[----:B------:R-:W-:Y:S02]  /*0490*/  LEA.HI.X R11, R11, RZ, R0, 0x4, P0 ;  /* 0x000000ff0b0b7211 */ /* 0x000fe400000f2400 */
[----:B------:R-:W-:Y:S02]  /*04a0*/  LEA R40, P0, R10, UR18, 0x3 ;  /* 0x000000120a287c11 */ /* 0x000fe4000f8018ff */
[----:B------:R-:W-:Y:S01]  /*04b0*/  IADD3 R57, R9, UR16, RZ ;  /* 0x0000001009397c10 */ /* 0x000fe2000fffe0ff */
[----:B------:R-:W-:Y:S01]  /*04c0*/  ULDC.64 UR16, c[0x0][0x230] ;  /* 0x00008c0000107ab9 */ /* 0x000fe20000000a00 */
[----:B------:R-:W-:-:S02]  /*04d0*/  IADD3 R0, P1, R53, R8, RZ ;  /* 0x0000000835007210 */ /* 0x000fc40007f3e0ff */
[----:B------:R-:W-:Y:S01]  /*04e0*/  LEA.HI.X R41, R10, UR19, R11, 0x3, P0 ;  /* 0x000000130a297c11 */ /* 0x000fe200080f1c0b */
[----:B------:R-:W-:Y:S01]  /*04f0*/  ULDC.64 UR18, c[0x0][0x228] ;  /* 0x00008a0000127ab9 */ /* 0x000fe20000000a00 */
[----:B------:R-:W-:-:S04]  /*0500*/  IADD3.X R5, RZ, R57, RZ, P1, !PT ;  /* 0x00000039ff057210 */ /* 0x000fc80000ffe4ff */
[----:B-1----:R-:W-:Y:S01]  /*0510*/  SHF.L.U64.HI R3, R0, 0x1, R5 ;  /* 0x0000000100037819 */ /* 0x002fe20000010205 */
[----:B------:R-:W4:Y:S01]  /*0520*/  LDG.E.64.CONSTANT R40, desc[UR14][R40.64] ;  /* 0x0000000e28287981 */ /* 0x000f22000c1e9b00 */
[----:B------:R-:W-:-:S04]  /*0530*/  IADD3 R5, R53, 0xa00, RZ ;  /* 0x00000a0035057810 */ /* 0x000fc80007ffe0ff */
[----:B------:R-:W-:-:S04]  /*0540*/  IADD3 R5, P1, R5, R8, RZ ;  /* 0x0000000805057210 */ /* 0x000fc80007f3e0ff */
[----:B------:R-:W-:Y:S01]  /*0550*/  SHF.L.U32 R4, R5, 0x1, RZ ;  /* 0x0000000105047819 */ /* 0x000fe200000006ff */
[----:B--2---:R-:W-:-:S06]  /*0560*/  IMAD.WIDE R38, R38, 0x2, R6 ;  /* 0x0000000226267825 */ /* 0x004fcc00078e0206 */
[----:B------:R-:W2:Y:S01]  /*0570*/  LDG.E.64.CONSTANT R38, desc[UR14][R38.64] ;  /* 0x0000000e26267981 */ /* 0x000ea2000c1e9b00 */
[----:B---3--:R-:W-:-:S03]  /*0580*/  MOV R2, R12 ;  /* 0x0000000c00027202 */ /* 0x008fc60000000f00 */
[----:B------:R0:W-:Y:S02]  /*0590*/  STL.64 [R1+0x18], R12 ;  /* 0x0000180c01007387 */ /* 0x0001e40000100a00 */
[----:B0-----:R-:W-:Y:S02]  /*05a0*/  MOV R12, R13 ;  /* 0x0000000d000c7202 */ /* 0x001fe40000000f00 */
[----:B------:R-:W-:Y:S02]  /*05b0*/  SHF.L.U32 R13, R0, 0x1, RZ ;  /* 0x00000001000d7819 */ /* 0x000fe400000006ff */
[----:B------:R-:W-:Y:S02]  /*05c0*/  IADD3.X R0, RZ, R57, RZ, P1, !PT ;  /* 0x00000039ff007210 */ /* 0x000fe40000ffe4ff */
[----:B------:R-:W-:Y:S02]  /*05d0*/  IADD3 R36, P0, R13, UR16, RZ ;  /* 0x000000100d247c10 */ /* 0x000fe4000ff1e0ff */
[----:B------:R-:W-:-:S02]  /*05e0*/  SHF.L.U64.HI R11, R5, 0x1, R0 ;  /* 0x00000001050b7819 */ /* 0x000fc40000010200 */
[----:B------:R-:W-:Y:S02]  /*05f0*/  IADD3.X R37, R3, UR17, RZ, P0, !PT ;  /* 0x0000001103257c10 */ /* 0x000fe400087fe4ff */
[----:B------:R-:W-:-:S04]  /*0600*/  IADD3 R34, P0, R4, UR16, RZ ;  /* 0x0000001004227c10 */ /* 0x000fc8000ff1e0ff */
[----:B------:R-:W-:Y:S01]  /*0610*/  IADD3.X R35, R11, UR17, RZ, P0, !PT ;  /* 0x000000110b237c10 */ /* 0x000fe200087fe4ff */
[----:B------:R0:W-:Y:S01]  /*0620*/  STL [R1+0xac], R3 ;  /* 0x0000ac0301007387 */ /* 0x0001e20000100800 */
[----:B------:R-:W-:-:S03]  /*0630*/  IADD3 R32, P0, R13, UR18, RZ ;  /* 0x000000120d207c10 */ /* 0x000fc6000ff1e0ff */
[----:B------:R-:W3:Y:S01]  /*0640*/  LDG.E.64.CONSTANT R36, desc[UR14][R36.64] ;  /* 0x0000000e24247981 */ /* 0x000ee2000c1e9b00 */
[----:B------:R-:W-:-:S03]  /*0650*/  IADD3.X R33, R3, UR19, RZ, P0, !PT ;  /* 0x0000001303217c10 */ /* 0x000fc600087fe4ff */
[----:B------:R-:W3:Y:S01]  /*0660*/  LDG.E.64.CONSTANT R34, desc[UR14][R34.64] ;  /* 0x0000000e22227981 */ /* 0x000ee2000c1e9b00 */
[----:B0-----:R-:W-:-:S03]  /*0670*/  IADD3 R3, R53, 0x1400, RZ ;  /* 0x0000140035037810 */ /* 0x001fc60007ffe0ff */
[----:B------:R-:W-:Y:S01]  /*0680*/  STL [R1+0x98], R13 ;  /* 0x0000980d01007387 */ /* 0x000fe20000100800 */
[----:B------:R-:W-:-:S03]  /*0690*/  IADD3 R3, P0, R3, R8, RZ ;  /* 0x0000000803037210 */ /* 0x000fc60007f1e0ff */
[----:B------:R-:W3:Y:S01]  /*06a0*/  LDG.E.64.CONSTANT R32, desc[UR14][R32.64] ;  /* 0x0000000e20207981 */ /* 0x000ee2000c1e9b00 */
[----:B------:R-:W-:-:S03]  /*06b0*/  IADD3.X R0, RZ, R57, RZ, P0, !PT ;  /* 0x00000039ff007210 */ /* 0x000fc600007fe4ff */
[----:B------:R0:W-:Y:S01]  /*06c0*/  STL [R1+0xa4], R4 ;  /* 0x0000a40401007387 */ /* 0x0001e20000100800 */
[----:B------:R-:W-:Y:S02]  /*06d0*/  IADD3 R30, P0, R4, UR18, RZ ;  /* 0x00000012041e7c10 */ /* 0x000fe4000ff1e0ff */
[----:B------:R-:W-:Y:S02]  /*06e0*/  SHF.L.U32 R5, R3, 0x1, RZ ;  /* 0x0000000103057819 */ /* 0x000fe400000006ff */
[----:B------:R-:W-:Y:S02]  /*06f0*/  IADD3.X R31, R11, UR19, RZ, P0, !PT ;  /* 0x000000130b1f7c10 */ /* 0x000fe400087fe4ff */
[----:B0-----:R-:W-:Y:S01]  /*0700*/  SHF.L.U64.HI R4, R3, 0x1, R0 ;  /* 0x0000000103047819 */ /* 0x001fe20000010200 */
[----:B------:R0:W-:Y:S01]  /*0710*/  STL [R1+0xa8], R11 ;  /* 0x0000a80b01007387 */ /* 0x0001e20000100800 */
[----:B------:R-:W-:Y:S02]  /*0720*/  IADD3 R3, R53, 0x1e00, RZ ;  /* 0x00001e0035037810 */ /* 0x000fe40007ffe0ff */
[----:B------:R-:W-:Y:S01]  /*0730*/  IADD3 R28, P1, R5, UR16, RZ ;  /* 0x00000010051c7c10 */ /* 0x000fe2000ff3e0ff */
[----:B------:R-:W3:Y:S01]  /*0740*/  LDG.E.64.CONSTANT R30, desc[UR14][R30.64] ;  /* 0x0000000e1e1e7981 */ /* 0x000ee2000c1e9b00 */
[----:B------:R-:W-:-:S04]  /*0750*/  IADD3 R3, P0, R3, R8, RZ ;  /* 0x0000000803037210 */ /* 0x000fc80007f1e0ff */
[----:B------:R-:W-:Y:S02]  /*0760*/  IADD3.X R0, RZ, R57, RZ, P0, !PT ;  /* 0x00000039ff007210 */ /* 0x000fe400007fe4ff */
[C---:B------:R-:W-:Y:S02]  /*0770*/  SHF.L.U32 R7, R3.reuse, 0x1, RZ ;  /* 0x0000000103077819 */ /* 0x040fe400000006ff */
[----:B0-----:R-:W-:Y:S02]  /*0780*/  SHF.L.U64.HI R11, R3, 0x1, R0 ;  /* 0x00000001030b7819 */ /* 0x001fe40000010200 */
[----:B------:R-:W-:Y:S02]  /*0790*/  IADD3 R26, P0, R7, UR16, RZ ;  /* 0x00000010071a7c10 */ /* 0x000fe4000ff1e0ff */
[----:B------:R-:W-:Y:S02]  /*07a0*/  IADD3.X R29, R4, UR17, RZ, P1, !PT ;  /* 0x00000011041d7c10 */ /* 0x000fe40008ffe4ff */
[----:B------:R-:W-:-:S02]  /*07b0*/  IADD3.X R27, R11, UR17, RZ, P0, !PT ;  /* 0x000000110b1b7c10 */ /* 0x000fc400087fe4ff */
[----:B------:R-:W-:Y:S02]  /*07c0*/  IADD3 R24, P0, R5, UR18, RZ ;  /* 0x0000001205187c10 */ /* 0x000fe4000ff1e0ff */
[----:B------:R-:W3:Y:S02]  /*07d0*/  LDG.E.64.CONSTANT R28, desc[UR14][R28.64] ;  /* 0x0000000e1c1c7981 */ /* 0x000ee4000c1e9b00 */
[----:B------:R-:W-:Y:S02]  /*07e0*/  IADD3.X R25, R4, UR19, RZ, P0, !PT ;  /* 0x0000001304197c10 */ /* 0x000fe400087fe4ff */
[----:B------:R-:W-:Y:S01]  /*07f0*/  IADD3 R3, R53, 0x2800, RZ ;  /* 0x0000280035037810 */ /* 0x000fe20007ffe0ff */
[----:B------:R-:W-:Y:S04]  /*0800*/  STL [R1+0x9c], R5 ;  /* 0x00009c0501007387 */ /* 0x000fe80000100800 */
[----:B------:R-:W3:Y:S04]  /*0810*/  LDG.E.64.CONSTANT R24, desc[UR14][R24.64] ;  /* 0x0000000e18187981 */ /* 0x000ee8000c1e9b00 */
[----:B------:R0:W-:Y:S01]  /*0820*/  STL [R1+0xa0], R4 ;  /* 0x0000a00401007387 */ /* 0x0001e20000100800 */
[----:B------:R-:W-:-:S02]  /*0830*/  SHF.L.U32 R0, R2, 0x10, RZ ;  /* 0x0000001002007819 */ /* 0x000fc400000006ff */
[----:B------:R-:W-:Y:S01]  /*0840*/  PRMT R44, R2, 0x7632, R44 ;  /* 0x00007632022c7816 */ /* 0x000fe2000000002c */
[----:B------:R-:W3:Y:S01]  /*0850*/  LDG.E.64.CONSTANT R26, desc[UR14][R26.64] ;  /* 0x0000000e1a1a7981 */ /* 0x000ee2000c1e9b00 */
[----:B0-----:R-:W-:Y:S01]  /*0860*/  IADD3 R4, P0, R3, R8, RZ ;  /* 0x0000000803047210 */ /* 0x001fe20007f1e0ff */
[----:B----4-:R-:W-:-:S03]  /*0870*/  FADD.FTZ R3, R41, UR9 ;  /* 0x0000000929037e21 */ /* 0x010fc60008010000 */
[----:B------:R-:W-:-:S03]  /*0880*/  IADD3.X R5, RZ, R57, RZ, P0, !PT ;  /* 0x00000039ff057210 */ /* 0x000fc600007fe4ff */
[----:B------:R-:W0:Y:S01]  /*0890*/  MUFU.RSQ R3, R3 ;  /* 0x0000000300037308 */ /* 0x000e220000001400 */
[C---:B------:R-:W-:Y:S02]  /*08a0*/  SHF.L.U64.HI R59, R4.reuse, 0x1, R5 ;  /* 0x00000001043b7819 */ /* 0x040fe40000010205 */
[----:B------:R-:W-:-:S04]  /*08b0*/  SHF.L.U32 R6, R4, 0x1, RZ ;  /* 0x0000000104067819 */ /* 0x000fc800000006ff */
[----:B------:R-:W-:Y:S02]  /*08c0*/  IADD3 R22, P0, R6, UR16, RZ ;  /* 0x0000001006167c10 */ /* 0x000fe4000ff1e0ff */
[----:B--2---:R-:W-:Y:S02]  /*08d0*/  PRMT R41, R38, 0x7632, R41 ;  /* 0x0000763226297816 */ /* 0x004fe40000000029 */
[----:B------:R-:W-:Y:S02]  /*08e0*/  IADD3.X R23, R59, UR17, RZ, P0, !PT ;  /* 0x000000113b177c10 */ /* 0x000fe400087fe4ff */
[C---:B------:R-:W-:Y:S02]  /*08f0*/  SHF.L.U32 R2, R12.reuse, 0x10, RZ ;  /* 0x000000100c027819 */ /* 0x040fe400000006ff */
[----:B------:R-:W-:Y:S02]  /*0900*/  IADD3 R20, P0, R7, UR18, RZ ;  /* 0x0000001207147c10 */ /* 0x000fe4000ff1e0ff */
[----:B------:R-:W-:Y:S01]  /*0910*/  PRMT R46, R12, 0x7632, R46 ;  /* 0x000076320c2e7816 */ /* 0x000fe2000000002e */
[----:B------:R-:W2:Y:S01]  /*0920*/  LDG.E.64.CONSTANT R22, desc[UR14][R22.64] ;  /* 0x0000000e16167981 */ /* 0x000ea2000c1e9b00 */
[----:B------:R-:W-:-:S02]  /*0930*/  IADD3.X R21, R11, UR19, RZ, P0, !PT ;  /* 0x000000130b157c10 */ /* 0x000fc400087fe4ff */
[----:B------:R-:W-:Y:S02]  /*0940*/  PRMT R45, R39, 0x7632, R45 ;  /* 0x00007632272d7816 */ /* 0x000fe4000000002d */
[----:B------:R-:W-:Y:S02]  /*0950*/  SHF.L.U32 R44, R44, 0x10, RZ ;  /* 0x000000102c2c7819 */ /* 0x000fe400000006ff */
[----:B------:R-:W-:Y:S01]  /*0960*/  SHF.L.U32 R41, R41, 0x10, RZ ;  /* 0x0000001029297819 */ /* 0x000fe200000006ff */
[----:B------:R-:W4:Y:S01]  /*0970*/  LDG.E.64.CONSTANT R20, desc[UR14][R20.64] ;  /* 0x0000000e14147981 */ /* 0x000f22000c1e9b00 */
[----:B------:R-:W-:Y:S02]  /*0980*/  SHF.L.U32 R46, R46, 0x10, RZ ;  /* 0x000000102e2e7819 */ /* 0x000fe400000006ff */
[----:B------:R-:W-:Y:S02]  /*0990*/  SHF.L.U32 R45, R45, 0x10, RZ ;  /* 0x000000102d2d7819 */ /* 0x000fe400000006ff */
[----:B---3--:R-:W-:-:S05]  /*09a0*/  SHF.L.U32 R5, R36, 0x10, RZ ;  /* 0x0000001024057819 */ /* 0x008fca00000006ff */
[C---:B------:R-:W-:Y:S01]  /*09b0*/  FADD.FTZ R4, -R40.reuse, R5 ;  /* 0x0000000528047221 */ /* 0x040fe20000010100 */
[----:B------:R-:W-:Y:S01]  /*09c0*/  SHF.L.U32 R5, R37, 0x10, RZ ;  /* 0x0000001025057819 */ /* 0x000fe200000006ff */
[----:B------:R0:W-:Y:S02]  /*09d0*/  STL [R1+0x110], R31 ;  /* 0x0001101f01007387 */ /* 0x0001e40000100800 */
[C---:B0-----:R-:W-:Y:S02]  /*09e0*/  FMUL.FTZ R31, R3.reuse, R4 ;  /* 0x00000004031f7220 */ /* 0x041fe40000410000 */
[----:B------:R-:W-:Y:S01]  /*09f0*/  FADD.FTZ R4, -R40, R5 ;  /* 0x0000000528047221 */ /* 0x000fe20000010100 */
[----:B------:R-:W-:Y:S01]  /*0a00*/  SHF.L.U32 R5, R34, 0x10, RZ ;  /* 0x0000001022057819 */ /* 0x000fe200000006ff */
[----:B------:R0:W-:Y:S04]  /*0a10*/  STL [R1+0x10c], R29 ;  /* 0x00010c1d01007387 */ /* 0x0001e80000100800 */
[----:B------:R-:W-:Y:S04]  /*0a20*/  STL [R1+0x90], R7 ;  /* 0x0000900701007387 */ /* 0x000fe80000100800 */
[----:B------:R-:W-:Y:S04]  /*0a30*/  STL [R1+0x94], R11 ;  /* 0x0000940b01007387 */ /* 0x000fe80000100800 */
[----:B------:R1:W-:Y:S04]  /*0a40*/  STL [R1+0x108], R25 ;  /* 0x0001081901007387 */ /* 0x0003e80000100800 */
[----:B------:R-:W-:Y:S01]  /*0a50*/  STL [R1+0x8c], R59 ;  /* 0x00008c3b01007387 */ /* 0x000fe20000100800 */
[----:B0-----:R-:W-:-:S03]  /*0a60*/  FMUL.FTZ R29, R3, R4 ;  /* 0x00000004031d7220 */ /* 0x001fc60000410000 */
[----:B------:R-:W-:Y:S01]  /*0a70*/  STL [R1+0x88], R6 ;  /* 0x0000880601007387 */ /* 0x000fe20000100800 */
[----:B-1----:R-:W-:-:S03]  /*0a80*/  SHF.L.U32 R25, R38, 0x10, RZ ;  /* 0x0000001026197819 */ /* 0x002fc600000006ff */
[----:B------:R0:W-:Y:S01]  /*0a90*/  STL [R1+0xb4], R38 ;  /* 0x0000b42601007387 */ /* 0x0001e20000100800 */
[--C-:B------:R-:W-:Y:S01]  /*0aa0*/  FADD.FTZ R4, -R40, R5.reuse ;  /* 0x0000000528047221 */ /* 0x100fe20000010100 */
[----:B------:R-:W-:Y:S02]  /*0ab0*/  PRMT R5, R36, 0x7632, R5 ;  /* 0x0000763224057816 */ /* 0x000fe40000000005 */
[----:B0-----:R-:W-:Y:S01]  /*0ac0*/  SHF.L.U32 R38, R39, 0x10, RZ ;  /* 0x0000001027267819 */ /* 0x001fe200000006ff */
[----:B------:R-:W-:-:S04]  /*0ad0*/  FMUL.FTZ R60, R3, R4 ;  /* 0x00000004033c7220 */ /* 0x000fc80000410000 */
[----:B------:R-:W-:Y:S01]  /*0ae0*/  FFMA.FTZ R11, R29, R2, R38 ;  /* 0x000000021d0b7223 */ /* 0x000fe20000010026 */
[----:B------:R-:W-:-:S03]  /*0af0*/  SHF.L.U32 R5, R5, 0x10, RZ ;  /* 0x0000001005057819 */ /* 0x000fc600000006ff */
[----:B------:R-:W-:Y:S01]  /*0b00*/  FMUL.FTZ R17, R11, -1.4426950216293334961 ;  /* 0xbfb8aa3b0b117820 */ /* 0x000fe20000410000 */
[----:B------:R-:W-:Y:S01]  /*0b10*/  PRMT R4, R37, 0x7632, R4 ;  /* 0x0000763225047816 */ /* 0x000fe20000000004 */
[----:B------:R-:W-:Y:S01]  /*0b20*/  FFMA.FTZ R12, R0, R60, R25 ;  /* 0x0000003c000c7223 */ /* 0x000fe20000010019 */
[----:B------:R-:W-:Y:S02]  /*0b30*/  FADD.FTZ R5, -R40, R5 ;  /* 0x0000000528057221 */ /* 0x000fe40000010100 */
[----:B------:R-:W-:Y:S01]  /*0b40*/  SHF.L.U32 R4, R4, 0x10, RZ ;  /* 0x0000001004047819 */ /* 0x000fe200000006ff */
[----:B------:R-:W0:Y:S01]  /*0b50*/  MUFU.EX2 R17, R17 ;  /* 0x0000001100117308 */ /* 0x000e220000000800 */
[----:B------:R-:W-:Y:S01]  /*0b60*/  FMUL.FTZ R16, R12, -1.4426950216293334961 ;  /* 0xbfb8aa3b0c107820 */ /* 0x000fe20000410000 */
[----:B------:R-:W-:Y:S01]  /*0b70*/  FMUL.FTZ R5, R3, R5 ;  /* 0x0000000503057220 */ /* 0x000fe20000410000 */
[----:B------:R-:W-:Y:S01]  /*0b80*/  FFMA.FTZ R7, R31, R0, R25 ;  /* 0x000000001f077223 */ /* 0x000fe20000010019 */
[----:B------:R-:W-:Y:S01]  /*0b90*/  FADD.FTZ R4, -R40, R4 ;  /* 0x0000000428047221 */ /* 0x000fe20000010100 */
[----:B------:R-:W-:Y:S01]  /*0ba0*/  STL [R1+0x8], R25 ;  /* 0x0000081901007387 */ /* 0x000fe20000100800 */
[----:B------:R-:W-:-:S02]  /*0bb0*/  FFMA.FTZ R14, R5, R44, R41 ;  /* 0x0000002c050e7223 */ /* 0x000fc40000010029 */
[----:B------:R-:W1:Y:S01]  /*0bc0*/  MUFU.EX2 R16, R16 ;  /* 0x0000001000107308 */ /* 0x000e620000000800 */
[----:B------:R-:W-:Y:S01]  /*0bd0*/  FMUL.FTZ R4, R3, R4 ;  /* 0x0000000403047220 */ /* 0x000fe20000410000 */
[----:B------:R-:W-:Y:S01]  /*0be0*/  STL [R1+0x58], R38 ;  /* 0x0000582601007387 */ /* 0x000fe20000100800 */
[----:B------:R-:W-:Y:S01]  /*0bf0*/  FMUL.FTZ R18, R7, -1.4426950216293334961 ;  /* 0xbfb8aa3b07127820 */ /* 0x000fe20000410000 */
[----:B------:R-:W-:Y:S02]  /*0c00*/  SHF.L.U32 R9, R35, 0x10, RZ ;  /* 0x0000001023097819 */ /* 0x000fe400000006ff */
[----:B------:R-:W-:Y:S01]  /*0c10*/  STL [R1+0xb8], R39 ;  /* 0x0000b82701007387 */ /* 0x000fe20000100800 */
[----:B------:R-:W-:Y:S01]  /*0c20*/  FMUL.FTZ R50, R14, -1.4426950216293334961 ;  /* 0xbfb8aa3b0e327820 */ /* 0x000fe20000410000 */
[----:B------:R-:W-:Y:S02]  /*0c30*/  FFMA.FTZ R15, R4, R46, R45 ;  /* 0x0000002e040f7223 */ /* 0x000fe4000001002d */
[----:B------:R-:W-:Y:S01]  /*0c40*/  STL [R1+0x40], R31 ;  /* 0x0000401f01007387 */ /* 0x000fe20000100800 */
[----:B------:R-:W3:Y:S03]  /*0c50*/  MUFU.EX2 R18, R18 ;  /* 0x0000001200127308 */ /* 0x000ee60000000800 */
[----:B------:R-:W-:Y:S01]  /*0c60*/  STL [R1+0x3c], R29 ;  /* 0x00003c1d01007387 */ /* 0x000fe20000100800 */
[----:B------:R-:W-:-:S03]  /*0c70*/  FMUL.FTZ R51, R15, -1.4426950216293334961 ;  /* 0xbfb8aa3b0f337820 */ /* 0x000fc60000410000 */
[----:B------:R2:W-:Y:S01]  /*0c80*/  STL [R1+0xbc], R36 ;  /* 0x0000bc2401007387 */ /* 0x0005e20000100800 */
[----:B0-----:R-:W-:Y:S01]  /*0c90*/  FADD.FTZ R17, R17, 1 ;  /* 0x3f80000011117421 */ /* 0x001fe20000010000 */
[----:B------:R-:W0:Y:S01]  /*0ca0*/  MUFU.EX2 R50, R50 ;  /* 0x0000003200327308 */ /* 0x000e220000000800 */
[----:B--2---:R-:W-:Y:S01]  /*0cb0*/  MOV R36, R6 ;  /* 0x0000000600247202 */ /* 0x004fe20000000f00 */
[----:B------:R-:W-:-:S06]  /*0cc0*/  FADD.FTZ R6, -R40, R9 ;  /* 0x0000000928067221 */ /* 0x000fcc0000010100 */
[----:B------:R2:W-:Y:S01]  /*0cd0*/  MUFU.RCP R48, R17 ;  /* 0x0000001100307308 */ /* 0x0005e20000001000 */
[----:B------:R-:W-:Y:S01]  /*0ce0*/  FMUL.FTZ R39, R3, R6 ;  /* 0x0000000603277220 */ /* 0x000fe20000410000 */
[----:B-1----:R-:W-:-:S03]  /*0cf0*/  FADD.FTZ R49, R16, 1 ;  /* 0x3f80000010317421 */ /* 0x002fc60000010000 */
[----:B------:R-:W-:-:S03]  /*0d00*/  FFMA.FTZ R13, R2, R39, R38 ;  /* 0x00000027020d7223 */ /* 0x000fc60000010026 */
[----:B------:R-:W1:Y:S01]  /*0d10*/  MUFU.EX2 R51, R51 ;  /* 0x0000003300337308 */ /* 0x000e620000000800 */
[----:B--2---:R-:W-:Y:S01]  /*0d20*/  IADD3 R17, R53, 0x3200, RZ ;  /* 0x0000320035117810 */ /* 0x004fe20007ffe0ff */
[----:B------:R-:W-:-:S03]  /*0d30*/  FMUL.FTZ R9, R13, -1.4426950216293334961 ;  /* 0xbfb8aa3b0d097820 */ /* 0x000fc60000410000 */
[----:B------:R-:W-:Y:S01]  /*0d40*/  IADD3 R16, P0, R17, R8, RZ ;  /* 0x0000000811107210 */ /* 0x000fe20007f1e0ff */
[----:B---3--:R-:W-:-:S03]  /*0d50*/  FADD.FTZ R18, R18, 1 ;  /* 0x3f80000012127421 */ /* 0x008fc60000010000 */
[----:B------:R-:W-:Y:S01]  /*0d60*/  IADD3.X R17, RZ, R57, RZ, P0, !PT ;  /* 0x00000039ff117210 */ /* 0x000fe200007fe4ff */
[----:B------:R-:W2:Y:S01]  /*0d70*/  MUFU.EX2 R9, R9 ;  /* 0x0000000900097308 */ /* 0x000ea20000000800 */
[----:B0-----:R-:W-:Y:S02]  /*0d80*/  FADD.FTZ R50, R50, 1 ;  /* 0x3f80000032327421 */ /* 0x001fe40000010000 */
[----:B------:R-:W-:Y:S01]  /*0d90*/  SHF.L.U64.HI R58, R16, 0x1, R17 ;  /* 0x00000001103a7819 */ /* 0x000fe20000010211 */
[----:B------:R-:W-:-:S04]  /*0da0*/  HFMA2.MMA R17, -RZ, RZ, 0, 2.384185791015625e-06 ;  /* 0x00000028ff117435 */ /* 0x000fc800000001ff */
[----:B------:R0:W3:Y:S01]  /*0db0*/  MUFU.RCP R47, R18 ;  /* 0x00000012002f7308 */ /* 0x0000e20000001000 */
[----:B-1----:R-:W-:Y:S01]  /*0dc0*/  FADD.FTZ R51, R51, 1 ;  /* 0x3f80000033337421 */ /* 0x002fe20000010000 */
[----:B------:R-:W-:Y:S01]  /*0dd0*/  STL [R1+0x68], R60 ;  /* 0x0000683c01007387 */ /* 0x000fe20000100800 */
[----:B------:R-:W-:-:S05]  /*0de0*/  SHF.L.U32 R61, R16, 0x1, RZ ;  /* 0x00000001103d7819 */ /* 0x000fca00000006ff */
[----:B------:R-:W1:Y:S01]  /*0df0*/  MUFU.RCP R50, R50 ;  /* 0x0000003200327308 */ /* 0x000e620000001000 */
[----:B------:R-:W-:Y:S01]  /*0e00*/  IMAD R56, R56, R17, UR8 ;  /* 0x0000000838387e24 */ /* 0x000fe2000f8e0211 */
[----:B------:R-:W-:Y:S01]  /*0e10*/  STL [R1+0xc0], R37 ;  /* 0x0000c02501007387 */ /* 0x000fe20000100800 */
[----:B------:R-:W-:-:S05]  /*0e20*/  PRMT R6, R34, 0x7632, R6 ;  /* 0x0000763222067816 */ /* 0x000fca0000000006 */
[----:B------:R-:W4:Y:S01]  /*0e30*/  MUFU.RCP R51, R51 ;  /* 0x0000003300337308 */ /* 0x000f220000001000 */
[----:B------:R2:W-:Y:S01]  /*0e40*/  STL [R1+0xc4], R34 ;  /* 0x0000c42201007387 */ /* 0x0005e20000100800 */
[----:B0-----:R-:W-:-:S06]  /*0e50*/  IADD3 R18, P1, R61, UR16, RZ ;  /* 0x000000103d127c10 */ /* 0x001fcc000ff3e0ff */
[----:B------:R-:W0:Y:S01]  /*0e60*/  MUFU.RCP R49, R49 ;  /* 0x0000003100317308 */ /* 0x000e220000001000 */
[----:B------:R-:W-:Y:S02]  /*0e70*/  IADD3 R16, P0, R36, UR18, RZ ;  /* 0x0000001224107c10 */ /* 0x000fe4000ff1e0ff */
[----:B--2---:R-:W-:Y:S01]  /*0e80*/  LEA R34, R55, R56, 0x3 ;  /* 0x0000003837227211 */ /* 0x004fe200078e18ff */
[----:B------:R-:W-:Y:S01]  /*0e90*/  FADD.FTZ R55, R9, 1 ;  /* 0x3f80000009377421 */ /* 0x000fe20000010000 */
[C---:B------:R-:W-:Y:S02]  /*0ea0*/  IADD3 R9, R53.reuse, 0x3c00, RZ ;  /* 0x00003c0035097810 */ /* 0x040fe40007ffe0ff */
[----:B------:R-:W-:Y:S01]  /*0eb0*/  IADD3 R56, R53, 0x4600, RZ ;  /* 0x0000460035387810 */ /* 0x000fe20007ffe0ff */
[----:B---3--:R-:W-:Y:S01]  /*0ec0*/  FADD.FTZ R53, -R47, 1 ;  /* 0x3f8000002f357421 */ /* 0x008fe20000010100 */
[----:B------:R-:W-:Y:S02]  /*0ed0*/  IADD3.X R19, R58, UR17, RZ, P1, !PT ;  /* 0x000000113a137c10 */ /* 0x000fe40008ffe4ff */
[----:B------:R-:W-:-:S02]  /*0ee0*/  IADD3.X R17, R59, UR19, RZ, P0, !PT ;  /* 0x000000133b117c10 */ /* 0x000fc400087fe4ff */
[-C--:B------:R-:W-:Y:S01]  /*0ef0*/  IADD3 R9, P1, R9, R8.reuse, RZ ;  /* 0x0000000809097210 */ /* 0x080fe20007f3e0ff */
[----:B------:R-:W-:Y:S01]  /*0f00*/  FFMA.FTZ R53, R7, R53, 1 ;  /* 0x3f80000007357423 */ /* 0x000fe20000010035 */
[----:B------:R-:W-:Y:S01]  /*0f10*/  IADD3 R8, P0, R56, R8, RZ ;  /* 0x0000000838087210 */ /* 0x000fe20007f1e0ff */
[----:B------:R-:W-:Y:S01]  /*0f20*/  FADD.FTZ R56, -R48, 1 ;  /* 0x3f80000030387421 */ /* 0x000fe20000010100 */
[----:B-1----:R-:W-:Y:S01]  /*0f30*/  FADD.FTZ R7, -R50, 1 ;  /* 0x3f80000032077421 */ /* 0x002fe20000010100 */
[----:B------:R-:W-:Y:S02]  /*0f40*/  STL [R1+0x64], R39 ;  /* 0x0000642701007387 */ /* 0x000fe40000100800 */
[----:B------:R-:W-:Y:S01]  /*0f50*/  FFMA.FTZ R56, R11, R56, 1 ;  /* 0x3f8000000b387423 */ /* 0x000fe20000010038 */
[----:B----4-:R-:W-:Y:S01]  /*0f60*/  FADD.FTZ R11, -R51, 1 ;  /* 0x3f800000330b7421 */ /* 0x010fe20000010100 */
[----:B------:R-:W-:Y:S01]  /*0f70*/  FFMA.FTZ R7, R14, R7, 1 ;  /* 0x3f8000000e077423 */ /* 0x000fe20000010007 */
[----:B0-----:R-:W-:Y:S01]  /*0f80*/  FADD.FTZ R14, -R49, 1 ;  /* 0x3f800000310e7421 */ /* 0x001fe20000010100 */
[----:B------:R-:W-:Y:S01]  /*0f90*/  FMUL.FTZ R56, R48, R56 ;  /* 0x0000003830387220 */ /* 0x000fe20000410000 */
[----:B------:R-:W-:Y:S01]  /*0fa0*/  FFMA.FTZ R11, R15, R11, 1 ;  /* 0x3f8000000f0b7423 */ /* 0x000fe2000001000b */
[----:B------:R-:W-:Y:S01]  /*0fb0*/  PRMT R48, R32, 0x7632, R48 ;  /* 0x0000763220307816 */ /* 0x000fe20000000030 */
        /* <DEDUP_REMOVED lines=8> */
[----:B------:R0:W-:Y:S01]  /*1040*/  STL [R1+0xc8], R35 ;  /* 0x0000c82301007387 */ /* 0x0001e20000100800 */
[----:B------:R-:W-:Y:S01]  /*1050*/  FMUL.FTZ R11, R51, R11 ;  /* 0x0000000b330b7220 */ /* 0x000fe20000410000 */
[----:B------:R-:W-:Y:S01]  /*1060*/  SHF.L.U32 R15, R33, 0x10, RZ ;  /* 0x00000010210f7819 */ /* 0x000fe200000006ff */
[----:B------:R-:W-:Y:S01]  /*1070*/  FMUL.FTZ R51, R48, R7 ;  /* 0x0000000730337220 */ /* 0x000fe20000410000 */
[----:B------:R-:W-:Y:S01]  /*1080*/  STL [R1+0x80], R61 ;  /* 0x0000803d01007387 */ /* 0x000fe20000100800 */
[----:B------:R-:W-:-:S03]  /*1090*/  FMUL.FTZ R12, R0, R59 ;  /* 0x0000003b000c7220 */ /* 0x000fc60000410000 */
[----:B------:R-:W-:Y:S01]  /*10a0*/  STL [R1+0x7c], R58 ;  /* 0x00007c3a01007387 */ /* 0x000fe20000100800 */
[----:B------:R-:W-:Y:S01]  /*10b0*/  FFMA.FTZ R12, R31, R12, RZ ;  /* 0x0000000c1f0c7223 */ /* 0x000fe200000100ff */
[----:B------:R-:W-:Y:S02]  /*10c0*/  FMUL.FTZ R7, R44, R51 ;  /* 0x000000332c077220 */ /* 0x000fe40000410000 */
[----:B------:R1:W-:Y:S01]  /*10d0*/  STL [R1+0x84], R34 ;  /* 0x0000842201007387 */ /* 0x0003e20000100800 */
[----:B------:R-:W-:-:S03]  /*10e0*/  FMUL.FTZ R37, R15, R56 ;  /* 0x000000380f257220 */ /* 0x000fc60000410000 */
[----:B------:R2:W-:Y:S04]  /*10f0*/  STL [R1+0xcc], R32 ;  /* 0x0000cc2001007387 */ /* 0x0005e80000100800 */
[----:B------:R-:W-:Y:S01]  /*1100*/  STL [R1+0x30], R59 ;  /* 0x0000303b01007387 */ /* 0x000fe20000100800 */
[----:B------:R-:W-:-:S03]  /*1110*/  FFMA.FTZ R12, R5, R7, R12 ;  /* 0x00000007050c7223 */ /* 0x000fc6000001000c */
[----:B------:R3:W-:Y:S01]  /*1120*/  STL [R1+0xd0], R33 ;  /* 0x0000d02101007387 */ /* 0x0007e20000100800 */
[----:B------:R-:W-:-:S03]  /*1130*/  FMUL.FTZ R15, R2, R37 ;  /* 0x00000025020f7220 */ /* 0x000fc60000410000 */
[----:B------:R-:W4:Y:S01]  /*1140*/  LDL.LU R31, [R1+0x110] ;  /* 0x00011000011f7983 */ /* 0x000f220000300800 */
[----:B------:R-:W-:-:S03]  /*1150*/  FFMA.FTZ R56, R29, R15, R12 ;  /* 0x0000000f1d387223 */ /* 0x000fc6000001000c */
[----:B------:R-:W-:Y:S04]  /*1160*/  STL [R1+0x34], R37 ;  /* 0x0000342501007387 */ /* 0x000fe80000100800 */
[----:B------:R-:W2:Y:S01]  /*1170*/  LDL.LU R29, [R1+0x10c] ;  /* 0x00010c00011d7983 */ /* 0x000ea20000300800 */
[----:B------:R-:W-:Y:S01]  /*1180*/  FADD.FTZ R6, -R40, R6 ;  /* 0x0000000628067221 */ /* 0x000fe20000010100 */
[----:B------:R-:W-:Y:S01]  /*1190*/  PRMT R10, R35, 0x7632, R10 ;  /* 0x00007632230a7816 */ /* 0x000fe2000000000a */
[----:B------:R-:W-:Y:S01]  /*11a0*/  MUFU.RCP R55, R55 ;  /* 0x0000003700377308 */ /* 0x000fe20000001000 */
[----:B------:R-:W3:Y:S01]  /*11b0*/  LDG.E.64.CONSTANT R18, desc[UR14][R18.64] ;  /* 0x0000000e12127981 */ /* 0x000ee2000c1e9b00 */
[----:B------:R-:W-:Y:S01]  /*11c0*/  FMUL.FTZ R52, R3, R6 ;  /* 0x0000000603347220 */ /* 0x000fe20000410000 */
[----:B------:R-:W-:-:S02]  /*11d0*/  SHF.L.U32 R10, R10, 0x10, RZ ;  /* 0x000000100a0a7819 */ /* 0x000fc400000006ff */
[----:B------:R-:W3:Y:S01]  /*11e0*/  LDG.E.64.CONSTANT R16, desc[UR14][R16.64] ;  /* 0x0000000e10107981 */ /* 0x000ee2000c1e9b00 */
[----:B------:R-:W-:Y:S02]  /*11f0*/  FFMA.FTZ R42, R44, R52, R41 ;  /* 0x000000342c2a7223 */ /* 0x000fe40000010029 */
[----:B------:R-:W-:Y:S02]  /*1200*/  FADD.FTZ R10, -R40, R10 ;  /* 0x0000000a280a7221 */ /* 0x000fe40000010100 */
[----:B------:R-:W-:Y:S02]  /*1210*/  FMUL.FTZ R54, R42, -1.4426950216293334961 ;  /* 0xbfb8aa3b2a367820 */ /* 0x000fe40000410000 */
[----:B------:R-:W-:-:S04]  /*1220*/  FMUL.FTZ R10, R3, R10 ;  /* 0x0000000a030a7220 */ /* 0x000fc80000410000 */
[----:B------:R-:W0:Y:S01]  /*1230*/  MUFU.EX2 R54, R54 ;  /* 0x0000003600367308 */ /* 0x000e220000000800 */
[----:B------:R-:W-:-:S04]  /*1240*/  FFMA.FTZ R6, R46, R10, R45 ;  /* 0x0000000a2e067223 */ /* 0x000fc8000001002d */
[----:B------:R-:W-:-:S06]  /*1250*/  FMUL.FTZ R43, R6, -1.4426950216293334961 ;  /* 0xbfb8aa3b062b7820 */ /* 0x000fcc0000410000 */
[----:B------:R-:W1:Y:S01]  /*1260*/  MUFU.EX2 R43, R43 ;  /* 0x0000002b002b7308 */ /* 0x000e620000000800 */
[----:B0-----:R-:W-:-:S07]  /*1270*/  FADD.FTZ R54, R54, 1 ;  /* 0x3f80000036367421 */ /* 0x001fce0000010000 */
[----:B------:R-:W0:Y:S01]  /*1280*/  MUFU.RCP R54, R54 ;  /* 0x0000003600367308 */ /* 0x000e220000001000 */
[----:B-1----:R-:W-:-:S07]  /*1290*/  FADD.FTZ R43, R43, 1 ;  /* 0x3f8000002b2b7421 */ /* 0x002fce0000010000 */
[----:B------:R1:W0:Y:S02]  /*12a0*/  MUFU.RCP R47, R43 ;  /* 0x0000002b002f7308 */ /* 0x0002240000001000 */
[----:B-1----:R-:W-:-:S04]  /*12b0*/  FADD.FTZ R43, -R55, 1 ;  /* 0x3f800000372b7421 */ /* 0x002fc80000010100 */
[----:B------:R-:W-:Y:S01]  /*12c0*/  FFMA.FTZ R14, R13, R43, 1 ;  /* 0x3f8000000d0e7423 */ /* 0x000fe2000001002b */
[----:B0-----:R-:W-:-:S04]  /*12d0*/  FADD.FTZ R13, -R54, 1 ;  /* 0x3f800000360d7421 */ /* 0x001fc80000010100 */
[----:B------:R-:W-:Y:S01]  /*12e0*/  FFMA.FTZ R13, R42, R13, 1 ;  /* 0x3f8000002a0d7423 */ /* 0x000fe2000001000d */
[----:B------:R-:W-:Y:S01]  /*12f0*/  PRMT R42, R33, 0x7632, R42 ;  /* 0x00007632212a7816 */ /* 0x000fe2000000002a */
[----:B------:R-:W-:-:S03]  /*1300*/  FADD.FTZ R43, -R47, 1 ;  /* 0x3f8000002f2b7421 */ /* 0x000fc60000010100 */
[----:B------:R-:W-:Y:S01]  /*1310*/  SHF.L.U32 R42, R42, 0x10, RZ ;  /* 0x000000102a2a7819 */ /* 0x000fe200000006ff */
[----:B------:R-:W-:Y:S01]  /*1320*/  FFMA.FTZ R43, R6, R43, 1 ;  /* 0x3f800000062b7423 */ /* 0x000fe2000001002b */
[----:B------:R-:W-:-:S03]  /*1330*/  FMUL.FTZ R14, R55, R14 ;  /* 0x0000000e370e7220 */ /* 0x000fc60000410000 */
[----:B------:R-:W-:Y:S01]  /*1340*/  FMUL.FTZ R6, R42, R11 ;  /* 0x0000000b2a067220 */ /* 0x000fe20000410000 */
[----:B------:R-:W-:Y:S02]  /*1350*/  SHF.L.U32 R11, R28, 0x10, RZ ;  /* 0x000000101c0b7819 */ /* 0x000fe400000006ff */
[----:B------:R-:W-:Y:S01]  /*1360*/  SHF.L.U32 R15, R30, 0x10, RZ ;  /* 0x000000101e0f7819 */ /* 0x000fe200000006ff */
[----:B------:R-:W-:Y:S04]  /*1370*/  STL [R1+0xd4], R30 ;  /* 0x0000d41e01007387 */ /* 0x000fe80000100800 */
[----:B------:R-:W-:Y:S01]  /*1380*/  FMUL.FTZ R36, R15, R49 ;  /* 0x000000310f247220 */ /* 0x000fe20000410000 */
[----:B------:R-:W-:-:S04]  /*1390*/  SHF.L.U32 R35, R9, 0x1, RZ ;  /* 0x0000000109237819 */ /* 0x000fc800000006ff */
[----:B------:R-:W-:Y:S01]  /*13a0*/  STL [R1+0x44], R36 ;  /* 0x0000442401007387 */ /* 0x000fe20000100800 */
[----:B----4-:R-:W-:-:S05]  /*13b0*/  SHF.L.U32 R12, R31, 0x10, RZ ;  /* 0x000000101f0c7819 */ /* 0x010fca00000006ff */
[----:B------:R-:W-:Y:S01]  /*13c0*/  FMUL.FTZ R34, R12, R14 ;  /* 0x0000000e0c227220 */ /* 0x000fe20000410000 */
[C---:B------:R-:W-:Y:S01]  /*13d0*/  FADD.FTZ R14, -R40.reuse, R11 ;  /* 0x0000000b280e7221 */ /* 0x040fe20000010100 */
[----:B--2---:R-:W-:Y:S02]  /*13e0*/  SHF.L.U32 R11, R29, 0x10, RZ ;  /* 0x000000101d0b7819 */ /* 0x004fe400000006ff */
[----:B------:R-:W-:Y:S01]  /*13f0*/  IADD3.X R12, RZ, R57, RZ, P1, !PT ;  /* 0x00000039ff0c7210 */ /* 0x000fe20000ffe4ff */
[----:B------:R-:W-:Y:S02]  /*1400*/  FMUL.FTZ R32, R3, R14 ;  /* 0x0000000e03207220 */ /* 0x000fe40000410000 */
[----:B------:R-:W-:Y:S01]  /*1410*/  FADD.FTZ R11, -R40, R11 ;  /* 0x0000000b280b7221 */ /* 0x000fe20000010100 */
[----:B---3--:R-:W-:Y:S01]  /*1420*/  SHF.L.U64.HI R33, R9, 0x1, R12 ;  /* 0x0000000109217819 */ /* 0x008fe2000001020c */
[----:B------:R-:W-:Y:S02]  /*1430*/  STL [R1+0x38], R34 ;  /* 0x0000382201007387 */ /* 0x000fe40000100800 */
[----:B------:R-:W-:-:S02]  /*1440*/  FMUL.FTZ R9, R3, R11 ;  /* 0x0000000b03097220 */ /* 0x000fc40000410000 */
[----:B------:R-:W-:Y:S04]  /*1450*/  STL [R1+0xd8], R28 ;  /* 0x0000d81c01007387 */ /* 0x000fe80000100800 */
[----:B------:R-:W-:Y:S01]  /*1460*/  STL [R1+0x60], R32 ;  /* 0x0000602001007387 */ /* 0x000fe20000100800 */
[----:B------:R-:W-:-:S03]  /*1470*/  PRMT R53, R29, 0x7632, R53 ;  /* 0x000076321d357816 */ /* 0x000fc60000000035 */
[----:B------:R-:W-:Y:S04]  /*1480*/  STL [R1+0x78], R33 ;  /* 0x0000782101007387 */ /* 0x000fe80000100800 */
[----:B------:R-:W-:Y:S04]  /*1490*/  STL [R1+0x5c], R9 ;  /* 0x00005c0901007387 */ /* 0x000fe80000100800 */
[----:B------:R-:W-:Y:S04]  /*14a0*/  STL [R1+0x74], R35 ;  /* 0x0000742301007387 */ /* 0x000fe80000100800 */
[----:B------:R0:W-:Y:S04]  /*14b0*/  STL [R1+0xdc], R29 ;  /* 0x0000dc1d01007387 */ /* 0x0001e80000100800 */
[----:B0-----:R-:W2:Y:S01]  /*14c0*/  LDL R29, [R1+0x5c] ;  /* 0x00005c00011d7983 */ /* 0x001ea20000100800 */
[----:B------:R-:W-:Y:S01]  /*14d0*/  PRMT R49, R28, 0x7632, R49 ;  /* 0x000076321c317816 */ /* 0x000fe20000000031 */
[----:B------:R-:W-:Y:S01]  /*14e0*/  FMUL.FTZ R47, R47, R43 ;  /* 0x0000002b2f2f7220 */ /* 0x000fe20000410000 */
[----:B------:R-:W-:-:S02]  /*14f0*/  FFMA.FTZ R43, R0, R32, R25 ;  /* 0x00000020002b7223 */ /* 0x000fc40000010019 */
[----:B------:R-:W-:Y:S02]  /*1500*/  SHF.L.U32 R49, R49, 0x10, RZ ;  /* 0x0000001031317819 */ /* 0x000fe400000006ff */
[----:B------:R-:W-:Y:S01]  /*1510*/  FMUL.FTZ R55, R43, -1.4426950216293334961 ;  /* 0xbfb8aa3b2b377820 */ /* 0x000fe20000410000 */
[----:B------:R-:W-:Y:S02]  /*1520*/  FMUL.FTZ R7, R54, R13 ;  /* 0x0000000d36077220 */ /* 0x000fe40000410000 */
[----:B------:R-:W-:Y:S01]  /*1530*/  FADD.FTZ R49, -R40, R49 ;  /* 0x0000003128317221 */ /* 0x000fe20000010100 */
[----:B------:R-:W-:-:S03]  /*1540*/  FMUL.FTZ R42, R46, R6 ;  /* 0x000000062e2a7220 */ /* 0x000fc60000410000 */
[----:B------:R-:W-:Y:S01]  /*1550*/  FMUL.FTZ R49, R3, R49 ;  /* 0x0000003103317220 */ /* 0x000fe20000410000 */
[----:B------:R-:W0:Y:S01]  /*1560*/  MUFU.EX2 R55, R55 ;  /* 0x0000003700377308 */ /* 0x000e220000000800 */
[----:B------:R-:W-:Y:S02]  /*1570*/  FFMA.FTZ R56, R4, R42, R56 ;  /* 0x0000002a04387223 */ /* 0x000fe40000010038 */
[----:B------:R-:W-:Y:S01]  /*1580*/  FFMA.FTZ R42, R44, R49, R41 ;  /* 0x000000312c2a7223 */ /* 0x000fe20000010029 */
[----:B------:R-:W-:-:S03]  /*1590*/  IADD3 R14, P1, R61, UR18, RZ ;  /* 0x000000123d0e7c10 */ /* 0x000fc6000ff3e0ff */
[----:B------:R-:W-:Y:S01]  /*15a0*/  FMUL.FTZ R50, R42, -1.4426950216293334961 ;  /* 0xbfb8aa3b2a327820 */ /* 0x000fe20000410000 */
[----:B------:R-:W-:Y:S01]  /*15b0*/  FFMA.FTZ R59, R0, R59, RZ ;  /* 0x0000003b003b7223 */ /* 0x000fe200000100ff */
[----:B------:R-:W-:Y:S02]  /*15c0*/  PRMT R13, R30, 0x7632, R13 ;  /* 0x000076321e0d7816 */ /* 0x000fe4000000000d */
[----:B------:R-:W-:Y:S01]  /*15d0*/  IADD3.X R15, R58, UR19, RZ, P1, !PT ;  /* 0x000000133a0f7c10 */ /* 0x000fe20008ffe4ff */
[----:B------:R-:W-:Y:S01]  /*15e0*/  FMUL.FTZ R58, R0, R36 ;  /* 0x00000024003a7220 */ /* 0x000fe20000410000 */
[----:B------:R-:W1:Y:S01]  /*15f0*/  MUFU.EX2 R50, R50 ;  /* 0x0000003200327308 */ /* 0x000e620000000800 */
[----:B------:R-:W-:Y:S01]  /*1600*/  FFMA.FTZ R59, R44, R51, R59 ;  /* 0x000000332c3b7223 */ /* 0x000fe2000001003b */
[----:B------:R-:W-:Y:S01]  /*1610*/  SHF.L.U32 R13, R13, 0x10, RZ ;  /* 0x000000100d0d7819 */ /* 0x000fe200000006ff */
[----:B------:R-:W-:Y:S01]  /*1620*/  FFMA.FTZ R56, R60, R58, R56 ;  /* 0x0000003a3c387223 */ /* 0x000fe20000010038 */
[----:B0-----:R-:W-:Y:S01]  /*1630*/  FADD.FTZ R58, R55, 1 ;  /* 0x3f800000373a7421 */ /* 0x001fe20000010000 */
[----:B------:R-:W-:Y:S01]  /*1640*/  FFMA.FTZ R59, R2, R37, R59 ;  /* 0x00000025023b7223 */ /* 0x000fe2000001003b */
[----:B------:R-:W-:Y:S01]  /*1650*/  PRMT R11, R31, 0x7632, R11 ;  /* 0x000076321f0b7816 */ /* 0x000fe2000000000b */
[----:B------:R-:W-:Y:S01]  /*1660*/  FMUL.FTZ R7, R13, R7 ;  /* 0x000000070d077220 */ /* 0x000fe20000410000 */
[----:B------:R-:W-:Y:S01]  /*1670*/  FFMA.FTZ R61, R5, R51, RZ ;  /* 0x00000033053d7223 */ /* 0x000fe200000100ff */
[----:B------:R-:W-:Y:S01]  /*1680*/  FFMA.FTZ R59, R46, R6, R59 ;  /* 0x000000062e3b7223 */ /* 0x000fe2000001003b */
[----:B------:R-:W0:Y:S01]  /*1690*/  MUFU.RCP R5, R58 ;  /* 0x0000003a00057308 */ /* 0x000e220000001000 */
[----:B------:R-:W-:Y:S01]  /*16a0*/  SHF.L.U32 R11, R11, 0x10, RZ ;  /* 0x000000100b0b7819 */ /* 0x000fe200000006ff */
[----:B------:R-:W-:Y:S01]  /*16b0*/  FMUL.FTZ R55, R44, R7 ;  /* 0x000000072c377220 */ /* 0x000fe20000410000 */
[----:B------:R-:W-:Y:S01]  /*16c0*/  FFMA.FTZ R59, R0, R36, R59 ;  /* 0x00000024003b7223 */ /* 0x000fe2000001003b */
[----:B------:R-:W-:Y:S01]  /*16d0*/  FADD.FTZ R60, RZ, R51 ;  /* 0x00000033ff3c7221 */ /* 0x000fe20000010000 */
[----:B------:R-:W-:Y:S01]  /*16e0*/  FMUL.FTZ R51, R2, R34 ;  /* 0x0000002202337220 */ /* 0x000fe20000410000 */
[----:B------:R-:W-:Y:S01]  /*16f0*/  FFMA.FTZ R55, R52, R55, R56 ;  /* 0x0000003734377223 */ /* 0x000fe20000010038 */
[----:B------:R-:W-:Y:S01]  /*1700*/  FMUL.FTZ R47, R11, R47 ;  /* 0x0000002f0b2f7220 */ /* 0x000fe20000410000 */
[-C--:B------:R-:W-:Y:S01]  /*1710*/  FFMA.FTZ R59, R44, R7.reuse, R59 ;  /* 0x000000072c3b7223 */ /* 0x080fe2000001003b */
[----:B-1----:R-:W-:Y:S01]  /*1720*/  FADD.FTZ R50, R50, 1 ;  /* 0x3f80000032327421 */ /* 0x002fe20000010000 */
[----:B------:R-:W-:Y:S01]  /*1730*/  FFMA.FTZ R4, R4, R6, RZ ;  /* 0x0000000604047223 */ /* 0x000fe200000100ff */
[----:B------:R-:W-:Y:S01]  /*1740*/  FFMA.FTZ R61, R52, R7, R61 ;  /* 0x00000007343d7223 */ /* 0x000fe2000001003d */
[----:B------:R-:W-:Y:S01]  /*1750*/  FADD.FTZ R60, R60, R7 ;  /* 0x000000073c3c7221 */ /* 0x000fe20000010000 */
[----:B------:R-:W-:Y:S01]  /*1760*/  FFMA.FTZ R55, R39, R51, R55 ;  /* 0x0000003327377223 */ /* 0x000fe20000010037 */
[----:B------:R-:W-:Y:S01]  /*1770*/  FADD.FTZ R7, RZ, R6 ;  /* 0x00000006ff077221 */ /* 0x000fe20000010000 */
[----:B------:R-:W-:Y:S01]  /*1780*/  FFMA.FTZ R52, R2, R34, R59 ;  /* 0x0000002202347223 */ /* 0x000fe2000001003b */
[----:B------:R1:W-:Y:S01]  /*1790*/  MUFU.RCP R51, R50 ;  /* 0x0000003200337308 */ /* 0x0003e20000001000 */
[-C--:B------:R-:W-:Y:S01]  /*17a0*/  FFMA.FTZ R6, R10, R47.reuse, R4 ;  /* 0x0000002f0a067223 */ /* 0x080fe20000010004 */
[----:B------:R-:W-:Y:S01]  /*17b0*/  SHF.L.U32 R4, R26, 0x10, RZ ;  /* 0x000000101a047819 */ /* 0x000fe200000006ff */
[----:B------:R-:W-:Y:S01]  /*17c0*/  FADD.FTZ R7, R7, R47 ;  /* 0x0000002f07077221 */ /* 0x000fe20000010000 */
[CC--:B------:R-:W-:Y:S01]  /*17d0*/  FFMA.FTZ R52, R46.reuse, R47.reuse, R52 ;  /* 0x0000002f2e347223 */ /* 0x0c0fe20000010034 */
[----:B------:R-:W-:Y:S01]  /*17e0*/  STL [R1+0xe0], R31 ;  /* 0x0000e01f01007387 */ /* 0x000fe20000100800 */
[----:B-1----:R-:W-:Y:S01]  /*17f0*/  FMUL.FTZ R50, R46, R47 ;  /* 0x0000002f2e327220 */ /* 0x002fe20000410000 */
[----:B0-----:R-:W-:Y:S01]  /*1800*/  FADD.FTZ R47, -R5, 1 ;  /* 0x3f800000052f7421 */ /* 0x001fe20000010100 */
[----:B------:R-:W-:Y:S01]  /*1810*/  SHF.L.U32 R53, R53, 0x10, RZ ;  /* 0x0000001035357819 */ /* 0x000fe200000006ff */
[----:B------:R-:W3:Y:S01]  /*1820*/  LDG.E.64.CONSTANT R14, desc[UR14][R14.64] ;  /* 0x0000000e0e0e7981 */ /* 0x000ee2000c1e9b00 */
[----:B------:R-:W-:Y:S01]  /*1830*/  FFMA.FTZ R10, R10, R50, R55 ;  /* 0x000000320a0a7223 */ /* 0x000fe20000010037 */
[----:B------:R-:W-:Y:S01]  /*1840*/  FADD.FTZ R55, -R40, R4 ;  /* 0x0000000428377221 */ /* 0x000fe20000010100 */
[----:B------:R-:W-:-:S03]  /*1850*/  FFMA.FTZ R47, R43, R47, 1 ;  /* 0x3f8000002b2f7423 */ /* 0x000fc6000001002f */
[----:B------:R-:W-:Y:S01]  /*1860*/  FMUL.FTZ R28, R3, R55 ;  /* 0x00000037031c7220 */ /* 0x000fe20000410000 */
[----:B------:R0:W-:Y:S04]  /*1870*/  STL [R1+0xe4], R26 ;  /* 0x0000e41a01007387 */ /* 0x0001e80000100800 */
[----:B------:R1:W-:Y:S01]  /*1880*/  STL [R1+0x54], R28 ;  /* 0x0000541c01007387 */ /* 0x0003e20000100800 */
[----:B--2---:R-:W-:-:S04]  /*1890*/  FFMA.FTZ R9, R2, R29, R38 ;  /* 0x0000001d02097223 */ /* 0x004fc80000010026 */
[----:B------:R-:W-:-:S06]  /*18a0*/  FMUL.FTZ R54, R9, -1.4426950216293334961 ;  /* 0xbfb8aa3b09367820 */ /* 0x000fcc0000410000 */
[----:B------:R-:W2:Y:S02]  /*18b0*/  MUFU.EX2 R54, R54 ;  /* 0x0000003600367308 */ /* 0x000ea40000000800 */
[----:B--2---:R-:W-:-:S06]  /*18c0*/  FADD.FTZ R54, R54, 1 ;  /* 0x3f80000036367421 */ /* 0x004fcc0000010000 */
[----:B------:R-:W2:Y:S02]  /*18d0*/  MUFU.RCP R54, R54 ;  /* 0x0000003600367308 */ /* 0x000ea40000001000 */
[----:B--2---:R-:W-:-:S04]  /*18e0*/  FADD.FTZ R43, -R54, 1 ;  /* 0x3f800000362b7421 */ /* 0x004fc80000010100 */
[----:B------:R-:W-:Y:S01]  /*18f0*/  FFMA.FTZ R4, R9, R43, 1 ;  /* 0x3f80000009047423 */ /* 0x000fe2000001002b */
[----:B------:R-:W-:Y:S02]  /*1900*/  FFMA.FTZ R9, R0, R28, R25 ;  /* 0x0000001c00097223 */ /* 0x000fe40000010019 */
[----:B------:R-:W2:Y:S01]  /*1910*/  LDL.LU R25, [R1+0x108] ;  /* 0x0001080001197983 */ /* 0x000ea20000300800 */
[----:B------:R-:W-:-:S04]  /*1920*/  FADD.FTZ R53, -R40, R53 ;  /* 0x0000003528357221 */ /* 0x000fc80000010100 */
[----:B------:R-:W-:-:S04]  /*1930*/  FMUL.FTZ R53, R3, R53 ;  /* 0x0000003503357220 */ /* 0x000fc80000410000 */
[----:B------:R-:W-:-:S04]  /*1940*/  FFMA.FTZ R11, R46, R53, R45 ;  /* 0x000000352e0b7223 */ /* 0x000fc8000001002d */
[----:B------:R-:W-:-:S06]  /*1950*/  FMUL.FTZ R48, R11, -1.4426950216293334961 ;  /* 0xbfb8aa3b0b307820 */ /* 0x000fcc0000410000 */
[----:B------:R-:W4:Y:S01]  /*1960*/  MUFU.EX2 R48, R48 ;  /* 0x0000003000307308 */ /* 0x000f220000000800 */
[----:B------:R-:W-:Y:S01]  /*1970*/  PRMT R56, R26, 0x7632, R56 ;  /* 0x000076321a387816 */ /* 0x000fe20000000038 */
[----:B----4-:R-:W-:-:S06]  /*1980*/  FADD.FTZ R48, R48, 1 ;  /* 0x3f80000030307421 */ /* 0x010fcc0000010000 */
[----:B------:R-:W4:Y:S01]  /*1990*/  MUFU.RCP R48, R48 ;  /* 0x0000003000307308 */ /* 0x000f220000001000 */
[----:B------:R-:W-:Y:S01]  /*19a0*/  SHF.L.U32 R43, R56, 0x10, RZ ;  /* 0x00000010382b7819 */ /* 0x000fe200000006ff */
[----:B------:R-:W-:-:S04]  /*19b0*/  FADD.FTZ R55, -R51, 1 ;  /* 0x3f80000033377421 */ /* 0x000fc80000010100 */
[----:B------:R-:W-:Y:S01]  /*19c0*/  FADD.FTZ R43, -R40, R43 ;  /* 0x0000002b282b7221 */ /* 0x000fe20000010100 */
[----:B------:R-:W-:Y:S01]  /*19d0*/  FFMA.FTZ R42, R42, R55, 1 ;  /* 0x3f8000002a2a7423 */ /* 0x000fe20000010037 */
[----:B------:R-:W-:Y:S02]  /*19e0*/  PRMT R56, R27, 0x7632, R56 ;  /* 0x000076321b387816 */ /* 0x000fe40000000038 */
[----:B------:R-:W-:Y:S01]  /*19f0*/  FMUL.FTZ R43, R3, R43 ;  /* 0x0000002b032b7220 */ /* 0x000fe20000410000 */
[----:B------:R-:W-:Y:S01]  /*1a00*/  FMUL.FTZ R54, R54, R4 ;  /* 0x0000000436367220 */ /* 0x000fe20000410000 */
[----:B----4-:R-:W-:Y:S02]  /*1a10*/  FADD.FTZ R55, -R48, 1 ;  /* 0x3f80000030377421 */ /* 0x010fe40000010100 */
[----:B------:R-:W-:Y:S01]  /*1a20*/  FFMA.FTZ R4, R44, R43, R41 ;  /* 0x0000002b2c047223 */ /* 0x000fe20000010029 */
[----:B------:R-:W-:Y:S01]  /*1a30*/  FMUL.FTZ R51, R51, R42 ;  /* 0x0000002a33337220 */ /* 0x000fe20000410000 */
[----:B------:R-:W-:Y:S01]  /*1a40*/  FFMA.FTZ R55, R11, R55, 1 ;  /* 0x3f8000000b377423 */ /* 0x000fe20000010037 */
[----:B------:R-:W-:Y:S01]  /*1a50*/  SHF.L.U32 R11, R24, 0x10, RZ ;  /* 0x00000010180b7819 */ /* 0x000fe200000006ff */
[----:B------:R-:W-:Y:S01]  /*1a60*/  FMUL.FTZ R47, R5, R47 ;  /* 0x0000002f052f7220 */ /* 0x000fe20000410000 */
[----:B------:R-:W-:Y:S01]  /*1a70*/  SHF.L.U32 R42, R56, 0x10, RZ ;  /* 0x00000010382a7819 */ /* 0x000fe200000006ff */
[----:B------:R-:W-:Y:S01]  /*1a80*/  FMUL.FTZ R48, R48, R55 ;  /* 0x0000003730307220 */ /* 0x000fe20000410000 */
[----:B------:R-:W-:Y:S01]  /*1a90*/  FMUL.FTZ R55, R4, -1.4426950216293334961 ;  /* 0xbfb8aa3b04377820 */ /* 0x000fe20000410000 */
[----:B------:R-:W-:Y:S01]  /*1aa0*/  SHF.L.U32 R50, R27, 0x10, RZ ;  /* 0x000000101b327819 */ /* 0x000fe200000006ff */
[----:B------:R-:W-:Y:S01]  /*1ab0*/  FMUL.FTZ R58, R9, -1.4426950216293334961 ;  /* 0xbfb8aa3b093a7820 */ /* 0x000fe20000410000 */
[----:B0-----:R-:W-:Y:S01]  /*1ac0*/  FMUL.FTZ R26, R11, R47 ;  /* 0x0000002f0b1a7220 */ /* 0x001fe20000410000 */
[----:B------:R-:W-:Y:S01]  /*1ad0*/  PRMT R56, R24, 0x7632, R56 ;  /* 0x0000763218387816 */ /* 0x000fe20000000038 */
[----:B------:R-:W-:-:S02]  /*1ae0*/  FADD.FTZ R47, -R40, R42 ;  /* 0x0000002a282f7221 */ /* 0x000fc40000010100 */
[----:B------:R-:W-:Y:S01]  /*1af0*/  MUFU.EX2 R42, R55 ;  /* 0x00000037002a7308 */ /* 0x000fe20000000800 */
[----:B------:R-:W-:Y:S01]  /*1b00*/  SHF.L.U32 R56, R56, 0x10, RZ ;  /* 0x0000001038387819 */ /* 0x000fe200000006ff */
[----:B------:R-:W-:-:S06]  /*1b10*/  FADD.FTZ R50, -R40, R50 ;  /* 0x0000003228327221 */ /* 0x000fcc0000010100 */
[----:B------:R-:W0:Y:S01]  /*1b20*/  MUFU.EX2 R58, R58 ;  /* 0x0000003a003a7308 */ /* 0x000e220000000800 */
[----:B------:R-:W-:Y:S01]  /*1b30*/  FMUL.FTZ R30, R3, R50 ;  /* 0x00000032031e7220 */ /* 0x000fe20000410000 */
[----:B------:R-:W-:-:S03]  /*1b40*/  FMUL.FTZ R51, R56, R51 ;  /* 0x0000003338337220 */ /* 0x000fc60000410000 */
[----:B------:R-:W-:Y:S01]  /*1b50*/  FFMA.FTZ R5, R2, R30, R38 ;  /* 0x0000001e02057223 */ /* 0x000fe20000010026 */
[----:B------:R-:W-:Y:S01]  /*1b60*/  STL [R1+0x50], R30 ;  /* 0x0000501e01007387 */ /* 0x000fe20000100800 */
[----:B------:R-:W-:Y:S01]  /*1b70*/  FFMA.FTZ R52, R0, R26, R52 ;  /* 0x0000001a00347223 */ /* 0x000fe20000010034 */
[-C--:B------:R-:W-:Y:S01]  /*1b80*/  FFMA.FTZ R61, R49, R51.reuse, R61 ;  /* 0x00000033313d7223 */ /* 0x080fe2000001003d */
[----:B------:R-:W-:Y:S01]  /*1b90*/  FMUL.FTZ R50, R5, -1.4426950216293334961 ;  /* 0xbfb8aa3b05327820 */ /* 0x000fe20000410000 */
[----:B------:R-:W-:Y:S01]  /*1ba0*/  STL [R1+0xe8], R27 ;  /* 0x0000e81b01007387 */ /* 0x000fe20000100800 */
[----:B------:R-:W-:-:S03]  /*1bb0*/  FFMA.FTZ R52, R44, R51, R52 ;  /* 0x000000332c347223 */ /* 0x000fc60000010034 */
[----:B------:R-:W-:Y:S04]  /*1bc0*/  STL [R1+0xec], R24 ;  /* 0x0000ec1801007387 */ /* 0x000fe80000100800 */
[----:B------:R-:W-:Y:S01]  /*1bd0*/  STL [R1+0x2c], R26 ;  /* 0x00002c1a01007387 */ /* 0x000fe20000100800 */
[----:B------:R-:W4:Y:S01]  /*1be0*/  MUFU.EX2 R50, R50 ;  /* 0x0000003200327308 */ /* 0x000f220000000800 */
[----:B0-----:R-:W-:-:S07]  /*1bf0*/  FADD.FTZ R58, R58, 1 ;  /* 0x3f8000003a3a7421 */ /* 0x001fce0000010000 */
[----:B------:R-:W0:Y:S01]  /*1c00*/  MUFU.RCP R58, R58 ;  /* 0x0000003a003a7308 */ /* 0x000e220000001000 */
[----:B------:R-:W-:Y:S01]  /*1c10*/  FADD.FTZ R60, R60, R51 ;  /* 0x000000333c3c7221 */ /* 0x000fe20000010000 */
[----:B----4-:R-:W-:Y:S01]  /*1c20*/  FADD.FTZ R50, R50, 1 ;  /* 0x3f80000032327421 */ /* 0x010fe20000010000 */
[C---:B--2---:R-:W-:Y:S02]  /*1c30*/  SHF.L.U32 R59, R25.reuse, 0x10, RZ ;  /* 0x00000010193b7819 */ /* 0x044fe400000006ff */
[----:B------:R-:W-:-:S03]  /*1c40*/  PRMT R55, R25, 0x7632, R55 ;  /* 0x0000763219377816 */ /* 0x000fc60000000037 */
[----:B-1----:R-:W-:Y:S01]  /*1c50*/  FMUL.FTZ R28, R59, R54 ;  /* 0x000000363b1c7220 */ /* 0x002fe20000410000 */
[----:B------:R-:W-:Y:S01]  /*1c60*/  SHF.L.U32 R55, R55, 0x10, RZ ;  /* 0x0000001037377819 */ /* 0x000fe200000006ff */
[----:B------:R-:W-:-:S04]  /*1c70*/  FMUL.FTZ R54, R0, R26 ;  /* 0x0000001a00367220 */ /* 0x000fc80000410000 */
[----:B------:R-:W-:Y:S01]  /*1c80*/  FMUL.FTZ R48, R55, R48 ;  /* 0x0000003037307220 */ /* 0x000fe20000410000 */
[----:B------:R-:W-:Y:S01]  /*1c90*/  FFMA.FTZ R54, R32, R54, R10 ;  /* 0x0000003620367223 */ /* 0x000fe2000001000a */
[----:B------:R-:W-:Y:S01]  /*1ca0*/  FMUL.FTZ R55, R44, R51 ;  /* 0x000000332c377220 */ /* 0x000fe20000410000 */
[----:B------:R-:W-:Y:S03]  /*1cb0*/  STL [R1+0xf0], R25 ;  /* 0x0000f01901007387 */ /* 0x000fe60000100800 */
[----:B------:R-:W-:Y:S01]  /*1cc0*/  FFMA.FTZ R54, R49, R55, R54 ;  /* 0x0000003731367223 */ /* 0x000fe20000010036 */
[CC--:B------:R-:W-:Y:S01]  /*1cd0*/  FMUL.FTZ R49, R2.reuse, R28.reuse ;  /* 0x0000001c02317220 */ /* 0x0c0fe20000410000 */
[----:B------:R-:W-:Y:S01]  /*1ce0*/  STL [R1+0x28], R28 ;  /* 0x0000281c01007387 */ /* 0x000fe20000100800 */
[----:B------:R-:W-:Y:S02]  /*1cf0*/  FFMA.FTZ R52, R2, R28, R52 ;  /* 0x0000001c02347223 */ /* 0x000fe40000010034 */
[----:B------:R-:W-:Y:S01]  /*1d00*/  FFMA.FTZ R49, R29, R49, R54 ;  /* 0x000000311d317223 */ /* 0x000fe20000010036 */
[----:B------:R1:W-:Y:S04]  /*1d10*/  STL [R1+0xf4], R29 ;  /* 0x0000f41d01007387 */ /* 0x0003e80000100800 */
[----:B-1----:R-:W2:Y:S04]  /*1d20*/  LDL R29, [R1+0x54] ;  /* 0x00005400011d7983 */ /* 0x002ea80000100800 */
[----:B------:R1:W-:Y:S04]  /*1d30*/  STL [R1+0xf8], R28 ;  /* 0x0000f81c01007387 */ /* 0x0003e80000100800 */
[----:B-1----:R-:W4:Y:S01]  /*1d40*/  LDL.LU R28, [R1+0x58] ;  /* 0x00005800011c7983 */ /* 0x002f220000300800 */
[----:B------:R1:W-:Y:S01]  /*1d50*/  MUFU.RCP R51, R50 ;  /* 0x0000003200337308 */ /* 0x0003e20000001000 */
[----:B------:R-:W-:Y:S01]  /*1d60*/  FADD.FTZ R34, R7, R48 ;  /* 0x0000003007227221 */ /* 0x000fe20000010000 */
[-C--:B------:R-:W-:Y:S01]  /*1d70*/  FFMA.FTZ R6, R53, R48.reuse, R6 ;  /* 0x0000003035067223 */ /* 0x080fe20000010006 */
[-C--:B------:R-:W-:Y:S01]  /*1d80*/  FFMA.FTZ R7, R46, R48.reuse, R52 ;  /* 0x000000302e077223 */ /* 0x080fe20000010034 */
[----:B------:R-:W-:Y:S01]  /*1d90*/  FADD.FTZ R52, R42, 1 ;  /* 0x3f8000002a347421 */ /* 0x000fe20000010000 */
[----:B-1----:R-:W-:Y:S01]  /*1da0*/  FMUL.FTZ R50, R46, R48 ;  /* 0x000000302e327220 */ /* 0x002fe20000410000 */
[----:B0-----:R-:W-:Y:S01]  /*1db0*/  FADD.FTZ R48, -R58, 1 ;  /* 0x3f8000003a307421 */ /* 0x001fe20000010100 */
[----:B------:R-:W-:Y:S01]  /*1dc0*/  STL [R1+0xfc], R34 ;  /* 0x0000fc2201007387 */ /* 0x000fe20000100800 */
[----:B------:R-:W-:-:S02]  /*1dd0*/  SHF.L.U32 R42, R22, 0x10, RZ ;  /* 0x00000010162a7819 */ /* 0x000fc400000006ff */
[----:B------:R-:W-:Y:S01]  /*1de0*/  FFMA.FTZ R9, R9, R48, 1 ;  /* 0x3f80000009097423 */ /* 0x000fe20000010030 */
[----:B------:R-:W-:Y:S01]  /*1df0*/  PRMT R48, R22, 0x7632, R48 ;  /* 0x0000763216307816 */ /* 0x000fe20000000030 */
[----:B------:R0:W-:Y:S04]  /*1e00*/  STL [R1+0x100], R22 ;  /* 0x0001001601007387 */ /* 0x0001e80000100800 */
[----:B0-----:R-:W3:Y:S01]  /*1e10*/  LDL.LU R22, [R1+0x8] ;  /* 0x0000080001167983 */ /* 0x001ee20000300800 */
[----:B------:R-:W-:-:S04]  /*1e20*/  IADD3 R12, P2, R35, UR16, RZ ;  /* 0x00000010230c7c10 */ /* 0x000fc8000ff5e0ff */
[----:B------:R-:W-:-:S06]  /*1e30*/  IADD3.X R13, R33, UR17, RZ, P2, !PT ;  /* 0x00000011210d7c10 */ /* 0x000fcc00097fe4ff */
[----:B------:R-:W2:Y:S01]  /*1e40*/  LDG.E.64.CONSTANT R12, desc[UR14][R12.64] ;  /* 0x0000000e0c0c7981 */ /* 0x000ea2000c1e9b00 */
[----:B------:R-:W-:-:S04]  /*1e50*/  FMUL.FTZ R47, R3, R47 ;  /* 0x0000002f032f7220 */ /* 0x000fc80000410000 */
[----:B------:R-:W-:-:S04]  /*1e60*/  FFMA.FTZ R11, R46, R47, R45 ;  /* 0x0000002f2e0b7223 */ /* 0x000fc8000001002d */
[----:B------:R-:W-:-:S04]  /*1e70*/  FMUL.FTZ R56, R11, -1.4426950216293334961 ;  /* 0xbfb8aa3b0b387820 */ /* 0x000fc80000410000 */
[----:B------:R-:W0:Y:S01]  /*1e80*/  MUFU.EX2 R10, R56 ;  /* 0x00000038000a7308 */ /* 0x000e220000000800 */
[----:B------:R-:W-:-:S07]  /*1e90*/  FFMA.FTZ R53, R53, R50, R49 ;  /* 0x0000003235357223 */ /* 0x000fce0000010031 */
[----:B------:R1:W1:Y:S01]  /*1ea0*/  MUFU.RCP R50, R52 ;  /* 0x0000003400327308 */ /* 0x0002620000001000 */
[----:B0-----:R-:W-:Y:S01]  /*1eb0*/  FADD.FTZ R56, R10, 1 ;  /* 0x3f8000000a387421 */ /* 0x001fe20000010000 */
[----:B------:R-:W-:Y:S01]  /*1ec0*/  SHF.L.U32 R10, R23, 0x10, RZ ;  /* 0x00000010170a7819 */ /* 0x000fe200000006ff */
[----:B-1----:R-:W-:-:S04]  /*1ed0*/  FADD.FTZ R52, -R51, 1 ;  /* 0x3f80000033347421 */ /* 0x002fc80000010100 */
[----:B------:R-:W-:Y:S01]  /*1ee0*/  FADD.FTZ R10, -R40, R10 ;  /* 0x0000000a280a7221 */ /* 0x000fe20000010100 */
[----:B------:R-:W0:Y:S03]  /*1ef0*/  MUFU.RCP R56, R56 ;  /* 0x0000003800387308 */ /* 0x000e260000001000 */
[----:B------:R-:W-:Y:S01]  /*1f00*/  FMUL.FTZ R32, R3, R10 ;  /* 0x0000000a03207220 */ /* 0x000fe20000410000 */
[----:B------:R-:W-:Y:S01]  /*1f10*/  FFMA.FTZ R52, R5, R52, 1 ;  /* 0x3f80000005347423 */ /* 0x000fe20000010034 */
[----:B------:R-:W-:Y:S01]  /*1f20*/  FMUL.FTZ R58, R58, R9 ;  /* 0x000000093a3a7220 */ /* 0x000fe20000410000 */
[----:B------:R-:W-:Y:S01]  /*1f30*/  FADD.FTZ R10, -R50, 1 ;  /* 0x3f800000320a7421 */ /* 0x000fe20000010100 */
[----:B------:R-:W-:-:S03]  /*1f40*/  IADD3.X R57, RZ, R57, RZ, P0, !PT ;  /* 0x00000039ff397210 */ /* 0x000fc600007fe4ff */
[----:B------:R-:W-:Y:S01]  /*1f50*/  FFMA.FTZ R10, R4, R10, 1 ;  /* 0x3f800000040a7423 */ /* 0x000fe2000001000a */
[----:B------:R-:W-:Y:S01]  /*1f60*/  PRMT R49, R23, 0x7632, R49 ;  /* 0x0000763217317816 */ /* 0x000fe20000000031 */
[----:B0-----:R-:W-:Y:S02]  /*1f70*/  FADD.FTZ R54, -R56, 1 ;  /* 0x3f80000038367421 */ /* 0x001fe40000010100 */
[----:B------:R-:W-:Y:S01]  /*1f80*/  FMUL.FTZ R50, R50, R10 ;  /* 0x0000000a32327220 */ /* 0x000fe20000410000 */
[----:B------:R-:W-:Y:S01]  /*1f90*/  IADD3 R10, P1, R35, UR18, RZ ;  /* 0x00000012230a7c10 */ /* 0x000fe2000ff3e0ff */
[----:B------:R-:W-:Y:S01]  /*1fa0*/  FFMA.FTZ R11, R11, R54, 1 ;  /* 0x3f8000000b0b7423 */ /* 0x000fe20000010036 */
[----:B------:R0:W-:Y:S01]  /*1fb0*/  STL [R1+0x104], R23 ;  /* 0x0001041701007387 */ /* 0x0001e20000100800 */
[----:B------:R-:W-:Y:S01]  /*1fc0*/  SHF.L.U64.HI R34, R8, 0x1, R57 ;  /* 0x0000000108227819 */ /* 0x000fe20000010239 */
[----:B------:R-:W-:Y:S01]  /*1fd0*/  FADD.FTZ R42, -R40, R42 ;  /* 0x0000002a282a7221 */ /* 0x000fe20000010100 */
[----:B------:R-:W-:Y:S01]  /*1fe0*/  FMUL.FTZ R56, R56, R11 ;  /* 0x0000000b38387220 */ /* 0x000fe20000410000 */
[----:B------:R-:W-:-:S02]  /*1ff0*/  IADD3.X R11, R33, UR19, RZ, P1, !PT ;  /* 0x00000013210b7c10 */ /* 0x000fc40008ffe4ff */
[----:B------:R-:W-:Y:S02]  /*2000*/  SHF.L.U32 R48, R48, 0x10, RZ ;  /* 0x0000001030307819 */ /* 0x000fe400000006ff */
[----:B0-----:R-:W-:Y:S01]  /*2010*/  SHF.L.U32 R23, R8, 0x1, RZ ;  /* 0x0000000108177819 */ /* 0x001fe200000006ff */
[----:B------:R-:W-:Y:S01]  /*2020*/  FMUL.FTZ R24, R3, R42 ;  /* 0x0000002a03187220 */ /* 0x000fe20000410000 */
[----:B------:R-:W-:Y:S02]  /*2030*/  SHF.L.U32 R8, R20, 0x10, RZ ;  /* 0x0000001014087819 */ /* 0x000fe400000006ff */
[----:B------:R-:W-:Y:S01]  /*2040*/  SHF.L.U32 R49, R49, 0x10, RZ ;  /* 0x0000001031317819 */ /* 0x000fe200000006ff */
[----:B------:R-:W-:Y:S01]  /*2050*/  FADD.FTZ R48, -R40, R48 ;  /* 0x0000003028307221 */ /* 0x000fe20000010100 */
[----:B------:R-:W2:Y:S01]  /*2060*/  LDG.E.64.CONSTANT R10, desc[UR14][R10.64] ;  /* 0x0000000e0a0a7981 */ /* 0x000ea2000c1e9b00 */
[----:B------:R-:W-:Y:S01]  /*2070*/  FMUL.FTZ R25, R8, R58 ;  /* 0x0000003a08197220 */ /* 0x000fe20000410000 */
[----:B------:R-:W-:Y:S01]  /*2080*/  IADD3 R8, P0, R23, UR16, RZ ;  /* 0x0000001017087c10 */ /* 0x000fe2000ff1e0ff */
[----:B------:R-:W-:Y:S01]  /*2090*/  FADD.FTZ R49, -R40, R49 ;  /* 0x0000003128317221 */ /* 0x000fe20000010100 */
[----:B------:R-:W-:-:S03]  /*20a0*/  FMUL.FTZ R4, R3, R48 ;  /* 0x0000003003047220 */ /* 0x000fc60000410000 */
[----:B------:R-:W-:Y:S01]  /*20b0*/  FMUL.FTZ R36, R3, R49 ;  /* 0x0000003103247220 */ /* 0x000fe20000410000 */
[----:B------:R-:W-:-:S03]  /*20c0*/  FFMA.FTZ R48, R44, R4, R41 ;  /* 0x000000042c307223 */ /* 0x000fc60000010029 */
[----:B------:R-:W-:Y:S01]  /*20d0*/  FFMA.FTZ R49, R46, R36, R45 ;  /* 0x000000242e317223 */ /* 0x000fe2000001002d */
[----:B------:R-:W-:Y:S01]  /*20e0*/  FMUL.FTZ R54, R48, -1.4426950216293334961 ;  /* 0xbfb8aa3b30367820 */ /* 0x000fe20000410000 */
[----:B------:R-:W-:Y:S01]  /*20f0*/  FMUL.FTZ R51, R51, R52 ;  /* 0x0000003433337220 */ /* 0x000fe20000410000 */
[----:B------:R-:W-:Y:S01]  /*2100*/  PRMT R59, R20, 0x7632, R59 ;  /* 0x00007632143b7816 */ /* 0x000fe2000000003b */
[----:B------:R-:W-:-:S03]  /*2110*/  FMUL.FTZ R52, R49, -1.4426950216293334961 ;  /* 0xbfb8aa3b31347820 */ /* 0x000fc60000410000 */
[----:B------:R-:W0:Y:S01]  /*2120*/  MUFU.EX2 R54, R54 ;  /* 0x0000003600367308 */ /* 0x000e220000000800 */
[----:B------:R-:W-:-:S07]  /*2130*/  SHF.L.U32 R59, R59, 0x10, RZ ;  /* 0x000000103b3b7819 */ /* 0x000fce00000006ff */
[----:B------:R-:W1:Y:S01]  /*2140*/  MUFU.EX2 R52, R52 ;  /* 0x0000003400347308 */ /* 0x000e620000000800 */
[----:B------:R-:W-:Y:S01]  /*2150*/  FMUL.FTZ R50, R59, R50 ;  /* 0x000000323b327220 */ /* 0x000fe20000410000 */
[C---:B------:R-:W-:Y:S02]  /*2160*/  PRMT R59, R21.reuse, 0x7632, R59 ;  /* 0x00007632153b7816 */ /* 0x040fe4000000003b */
[----:B------:R-:W-:Y:S02]  /*2170*/  SHF.L.U32 R57, R21, 0x10, RZ ;  /* 0x0000001015397819 */ /* 0x000fe400000006ff */
[----:B------:R-:W-:-:S03]  /*2180*/  SHF.L.U32 R59, R59, 0x10, RZ ;  /* 0x000000103b3b7819 */ /* 0x000fc600000006ff */
[----:B------:R-:W-:Y:S02]  /*2190*/  FMUL.FTZ R33, R57, R51 ;  /* 0x0000003339217220 */ /* 0x000fe40000410000 */
[----:B------:R-:W-:Y:S01]  /*21a0*/  FMUL.FTZ R51, R59, R56 ;  /* 0x000000383b337220 */ /* 0x000fe20000410000 */
[----:B------:R-:W-:Y:S01]  /*21b0*/  FMUL.FTZ R56, R0, R25 ;  /* 0x0000001900387220 */ /* 0x000fe20000410000 */
[----:B0-----:R-:W-:Y:S01]  /*21c0*/  FADD.FTZ R54, R54, 1 ;  /* 0x3f80000036367421 */ /* 0x001fe20000010000 */
[----:B-1----:R-:W-:-:S06]  /*21d0*/  FADD.FTZ R52, R52, 1 ;  /* 0x3f80000034347421 */ /* 0x002fcc0000010000 */
[----:B------:R-:W-:Y:S01]  /*21e0*/  MUFU.RCP R52, R52 ;  /* 0x0000003400347308 */ /* 0x000fe20000001000 */
[----:B------:R-:W-:Y:S01]  /*21f0*/  FFMA.FTZ R61, R43, R50, R61 ;  /* 0x000000322b3d7223 */ /* 0x000fe2000001003d */
[----:B------:R-:W-:Y:S01]  /*2200*/  FFMA.FTZ R37, R47, R51, R6 ;  /* 0x000000332f257223 */ /* 0x000fe20000010006 */
[----:B------:R-:W-:Y:S01]  /*2210*/  FADD.FTZ R60, R60, R50 ;  /* 0x000000323c3c7221 */ /* 0x000fe20000010000 */
[----:B------:R-:W-:Y:S02]  /*2220*/  PRMT R57, R17, 0x7632, R57 ;  /* 0x0000763211397816 */ /* 0x000fe40000000039 */
[----:B------:R-:W-:Y:S02]  /*2230*/  SHF.L.U32 R59, R16, 0x10, RZ ;  /* 0x00000010103b7819 */ /* 0x000fe400000006ff */
[----:B------:R-:W-:Y:S01]  /*2240*/  SHF.L.U32 R57, R57, 0x10, RZ ;  /* 0x0000001039397819 */ /* 0x000fe200000006ff */
[----:B----4-:R-:W-:-:S04]  /*2250*/  FFMA.FTZ R5, R2, R32, R28 ;  /* 0x0000002002057223 */ /* 0x010fc8000001001c */
[----:B------:R-:W-:-:S06]  /*2260*/  FMUL.FTZ R9, R5, -1.4426950216293334961 ;  /* 0xbfb8aa3b05097820 */ /* 0x000fcc0000410000 */
[----:B------:R-:W0:Y:S01]  /*2270*/  MUFU.EX2 R9, R9 ;  /* 0x0000000900097308 */ /* 0x000e220000000800 */
[----:B---3--:R-:W-:Y:S01]  /*2280*/  FFMA.FTZ R42, R0, R24, R22 ;  /* 0x00000018002a7223 */ /* 0x008fe20000010016 */
[----:B0-----:R-:W-:Y:S01]  /*2290*/  FADD.FTZ R58, R9, 1 ;  /* 0x3f800000093a7421 */ /* 0x001fe20000010000 */
[----:B------:R-:W-:Y:S02]  /*22a0*/  IADD3.X R9, R34, UR17, RZ, P0, !PT ;  /* 0x0000001122097c10 */ /* 0x000fe400087fe4ff */
[----:B------:R-:W-:-:S04]  /*22b0*/  FMUL.FTZ R55, R42, -1.4426950216293334961 ;  /* 0xbfb8aa3b2a377820 */ /* 0x000fc80000410000 */
[----:B------:R-:W3:Y:S02]  /*22c0*/  LDG.E.64.CONSTANT R8, desc[UR14][R8.64] ;  /* 0x0000000e08087981 */ /* 0x000ee4000c1e9b00 */
[----:B------:R-:W0:Y:S01]  /*22d0*/  MUFU.EX2 R55, R55 ;  /* 0x0000003700377308 */ /* 0x000e220000000800 */
[----:B--2---:R-:W-:-:S07]  /*22e0*/  FFMA.FTZ R56, R29, R56, R53 ;  /* 0x000000381d387223 */ /* 0x004fce0000010035 */
[----:B------:R-:W1:Y:S01]  /*22f0*/  MUFU.RCP R58, R58 ;  /* 0x0000003a003a7308 */ /* 0x000e620000001000 */
[----:B0-----:R-:W-:-:S07]  /*2300*/  FADD.FTZ R55, R55, 1 ;  /* 0x3f80000037377421 */ /* 0x001fce0000010000 */
[----:B------:R0:W2:Y:S08]  /*2310*/  MUFU.RCP R53, R54 ;  /* 0x0000003600357308 */ /* 0x0000b00000001000 */
[----:B------:R-:W4:Y:S01]  /*2320*/  MUFU.RCP R55, R55 ;  /* 0x0000003700377308 */ /* 0x000f220000001000 */
[----:B0-----:R-:W-:Y:S01]  /*2330*/  FMUL.FTZ R54, R44, R50 ;  /* 0x000000322c367220 */ /* 0x001fe20000410000 */
[----:B-1----:R-:W-:-:S03]  /*2340*/  FADD.FTZ R6, -R58, 1 ;  /* 0x3f8000003a067421 */ /* 0x002fc60000010100 */
[----:B------:R-:W-:Y:S01]  /*2350*/  FFMA.FTZ R54, R43, R54, R56 ;  /* 0x000000362b367223 */ /* 0x000fe20000010038 */
[----:B------:R-:W-:Y:S01]  /*2360*/  FFMA.FTZ R43, R0, R25, R7 ;  /* 0x00000019002b7223 */ /* 0x000fe20000010007 */
[----:B------:R-:W-:-:S03]  /*2370*/  FMUL.FTZ R56, R2, R33 ;  /* 0x0000002102387220 */ /* 0x000fc60000410000 */
[----:B------:R-:W-:Y:S01]  /*2380*/  FFMA.FTZ R50, R44, R50, R43 ;  /* 0x000000322c327223 */ /* 0x000fe2000001002b */
[----:B--2---:R-:W-:Y:S01]  /*2390*/  FADD.FTZ R43, -R53, 1 ;  /* 0x3f800000352b7421 */ /* 0x004fe20000010100 */
[----:B------:R-:W-:Y:S01]  /*23a0*/  FFMA.FTZ R54, R30, R56, R54 ;  /* 0x000000381e367223 */ /* 0x000fe20000010036 */
[----:B----4-:R-:W-:Y:S01]  /*23b0*/  FADD.FTZ R7, -R55, 1 ;  /* 0x3f80000037077421 */ /* 0x010fe20000010100 */
[----:B------:R-:W-:-:S03]  /*23c0*/  FMUL.FTZ R56, R46, R51 ;  /* 0x000000332e387220 */ /* 0x000fc60000410000 */
[----:B------:R-:W-:Y:S01]  /*23d0*/  FFMA.FTZ R7, R42, R7, 1 ;  /* 0x3f8000002a077423 */ /* 0x000fe20000010007 */
[----:B------:R-:W-:Y:S01]  /*23e0*/  FFMA.FTZ R42, R5, R6, 1 ;  /* 0x3f800000052a7423 */ /* 0x000fe20000010006 */
[----:B------:R-:W-:Y:S01]  /*23f0*/  SHF.L.U32 R5, R18, 0x10, RZ ;  /* 0x0000001012057819 */ /* 0x000fe200000006ff */
[----:B------:R-:W-:Y:S01]  /*2400*/  FADD.FTZ R6, -R52, 1 ;  /* 0x3f80000034067421 */ /* 0x000fe20000010100 */
[----:B------:R-:W-:Y:S01]  /*2410*/  FFMA.FTZ R43, R48, R43, 1 ;  /* 0x3f800000302b7423 */ /* 0x000fe2000001002b */
[----:B------:R-:W-:Y:S01]  /*2420*/  FFMA.FTZ R47, R47, R56, R54 ;  /* 0x000000382f2f7223 */ /* 0x000fe20000010036 */
[----:B------:R-:W-:Y:S01]  /*2430*/  FMUL.FTZ R56, R55, R7 ;  /* 0x0000000737387220 */ /* 0x000fe20000410000 */
[----:B------:R-:W-:Y:S01]  /*2440*/  FMUL.FTZ R58, R58, R42 ;  /* 0x0000002a3a3a7220 */ /* 0x000fe20000410000 */
[----:B------:R-:W-:Y:S01]  /*2450*/  FADD.FTZ R5, -R40, R5 ;  /* 0x0000000528057221 */ /* 0x000fe20000010100 */
[----:B------:R-:W-:Y:S01]  /*2460*/  FFMA.FTZ R6, R49, R6, 1 ;  /* 0x3f80000031067423 */ /* 0x000fe20000010006 */
[----:B------:R-:W-:Y:S01]  /*2470*/  PRMT R7, R16, 0x7632, R7 ;  /* 0x0000763210077816 */ /* 0x000fe20000000007 */
[----:B------:R-:W-:Y:S01]  /*2480*/  FMUL.FTZ R53, R53, R43 ;  /* 0x0000002b35357220 */ /* 0x000fe20000410000 */
[----:B------:R-:W-:-:S02]  /*2490*/  SHF.L.U32 R42, R19, 0x10, RZ ;  /* 0x00000010132a7819 */ /* 0x000fc400000006ff */
[----:B------:R-:W-:Y:S01]  /*24a0*/  PRMT R43, R18, 0x7632, R43 ;  /* 0x00007632122b7816 */ /* 0x000fe2000000002b */
[----:B------:R-:W-:Y:S01]  /*24b0*/  FMUL.FTZ R27, R3, R5 ;  /* 0x00000005031b7220 */ /* 0x000fe20000410000 */
[----:B------:R-:W-:Y:S01]  /*24c0*/  SHF.L.U32 R7, R7, 0x10, RZ ;  /* 0x0000001007077819 */ /* 0x000fe200000006ff */
[----:B------:R-:W-:Y:S01]  /*24d0*/  FMUL.FTZ R48, R52, R6 ;  /* 0x0000000634307220 */ /* 0x000fe20000410000 */
[----:B------:R-:W-:Y:S01]  /*24e0*/  FADD.FTZ R42, -R40, R42 ;  /* 0x0000002a282a7221 */ /* 0x000fe20000010100 */
[----:B------:R-:W-:Y:S01]  /*24f0*/  SHF.L.U32 R6, R43, 0x10, RZ ;  /* 0x000000102b067819 */ /* 0x000fe200000006ff */
[----:B------:R-:W-:Y:S01]  /*2500*/  FFMA.FTZ R5, R0, R27, R22 ;  /* 0x0000001b00057223 */ /* 0x000fe20000010016 */
[----:B------:R-:W-:Y:S01]  /*2510*/  FMUL.FTZ R53, R7, R53 ;  /* 0x0000003507357220 */ /* 0x000fe20000410000 */
[----:B------:R-:W-:Y:S01]  /*2520*/  FMUL.FTZ R35, R3, R42 ;  /* 0x0000002a03237220 */ /* 0x000fe20000410000 */
[----:B------:R-:W-:Y:S01]  /*2530*/  PRMT R7, R19, 0x7632, R7 ;  /* 0x0000763213077816 */ /* 0x000fe20000000007 */
[----:B------:R-:W-:Y:S01]  /*2540*/  FADD.FTZ R6, -R40, R6 ;  /* 0x0000000628067221 */ /* 0x000fe20000010100 */
[----:B------:R-:W-:Y:S01]  /*2550*/  FMUL.FTZ R55, R5, -1.4426950216293334961 ;  /* 0xbfb8aa3b05377820 */ /* 0x000fe20000410000 */
[----:B------:R-:W-:Y:S01]  /*2560*/  FFMA.FTZ R43, R2, R35, R28 ;  /* 0x00000023022b7223 */ /* 0x000fe2000001001c */
[----:B------:R-:W-:Y:S01]  /*2570*/  SHF.L.U32 R7, R7, 0x10, RZ ;  /* 0x0000001007077819 */ /* 0x000fe200000006ff */
[----:B------:R-:W-:-:S02]  /*2580*/  FMUL.FTZ R6, R3, R6 ;  /* 0x0000000603067220 */ /* 0x000fc40000410000 */
[----:B------:R-:W-:Y:S01]  /*2590*/  FMUL.FTZ R52, R43, -1.4426950216293334961 ;  /* 0xbfb8aa3b2b347820 */ /* 0x000fe20000410000 */
[----:B------:R-:W0:Y:S01]  /*25a0*/  MUFU.EX2 R55, R55 ;  /* 0x0000003700377308 */ /* 0x000e220000000800 */
[----:B------:R-:W-:Y:S01]  /*25b0*/  FFMA.FTZ R42, R44, R6, R41 ;  /* 0x000000062c2a7223 */ /* 0x000fe20000010029 */
[----:B------:R-:W-:-:S03]  /*25c0*/  FADD.FTZ R7, -R40, R7 ;  /* 0x0000000728077221 */ /* 0x000fc60000010100 */
[----:B------:R-:W-:Y:S01]  /*25d0*/  FMUL.FTZ R49, R42, -1.4426950216293334961 ;  /* 0xbfb8aa3b2a317820 */ /* 0x000fe20000410000 */
[----:B------:R-:W-:Y:S02]  /*25e0*/  FMUL.FTZ R39, R3, R7 ;  /* 0x0000000703277220 */ /* 0x000fe40000410000 */
[----:B------:R-:W1:Y:S02]  /*25f0*/  MUFU.EX2 R52, R52 ;  /* 0x0000003400347308 */ /* 0x000e640000000800 */
[----:B------:R-:W-:-:S06]  /*2600*/  FFMA.FTZ R7, R46, R39, R45 ;  /* 0x000000272e077223 */ /* 0x000fcc000001002d */
[----:B------:R-:W2:Y:S01]  /*2610*/  MUFU.EX2 R49, R49 ;  /* 0x0000003100317308 */ /* 0x000ea20000000800 */
[----:B------:R-:W-:Y:S01]  /*2620*/  FMUL.FTZ R54, R7, -1.4426950216293334961 ;  /* 0xbfb8aa3b07367820 */ /* 0x000fe20000410000 */
[----:B0-----:R-:W-:Y:S01]  /*2630*/  FADD.FTZ R55, R55, 1 ;  /* 0x3f80000037377421 */ /* 0x001fe20000010000 */
[----:B------:R-:W-:-:S05]  /*2640*/  FMUL.FTZ R56, R59, R56 ;  /* 0x000000383b387220 */ /* 0x000fca0000410000 */
[----:B------:R-:W0:Y:S01]  /*2650*/  MUFU.EX2 R54, R54 ;  /* 0x0000003600367308 */ /* 0x000e220000000800 */
[----:B-1----:R-:W-:Y:S01]  /*2660*/  FADD.FTZ R52, R52, 1 ;  /* 0x3f80000034347421 */ /* 0x002fe20000010000 */
[----:B------:R-:W-:Y:S01]  /*2670*/  FMUL.FTZ R48, R57, R48 ;  /* 0x0000003039307220 */ /* 0x000fe20000410000 */
[----:B------:R-:W-:-:S05]  /*2680*/  FMUL.FTZ R57, R0, R56 ;  /* 0x0000003800397220 */ /* 0x000fca0000410000 */
[----:B------:R-:W1:Y:S01]  /*2690*/  MUFU.RCP R55, R55 ;  /* 0x0000003700377308 */ /* 0x000e620000001000 */
[----:B--2---:R-:W-:Y:S01]  /*26a0*/  FADD.FTZ R49, R49, 1 ;  /* 0x3f80000031317421 */ /* 0x004fe20000010000 */
[----:B------:R-:W-:Y:S01]  /*26b0*/  FFMA.FTZ R47, R24, R57, R47 ;  /* 0x00000039182f7223 */ /* 0x000fe2000001002f */
[----:B------:R-:W-:-:S05]  /*26c0*/  FMUL.FTZ R57, R44, R53 ;  /* 0x000000352c397220 */ /* 0x000fca0000410000 */
[----:B------:R-:W2:Y:S01]  /*26d0*/  MUFU.RCP R52, R52 ;  /* 0x0000003400347308 */ /* 0x000ea20000001000 */
[C---:B------:R-:W-:Y:S01]  /*26e0*/  FFMA.FTZ R47, R4.reuse, R57, R47 ;  /* 0x00000039042f7223 */ /* 0x040fe2000001002f */
[----:B------:R-:W-:Y:S01]  /*26f0*/  FFMA.FTZ R61, R4, R53, R61 ;  /* 0x00000035043d7223 */ /* 0x000fe2000001003d */
[----:B0-----:R-:W-:-:S05]  /*2700*/  FADD.FTZ R4, R54, 1 ;  /* 0x3f80000036047421 */ /* 0x001fca0000010000 */
[----:B------:R-:W0:Y:S01]  /*2710*/  MUFU.RCP R49, R49 ;  /* 0x0000003100317308 */ /* 0x000e220000001000 */
[----:B-1----:R-:W-:-:S04]  /*2720*/  FADD.FTZ R54, -R55, 1 ;  /* 0x3f80000037367421 */ /* 0x002fc80000010100 */
[----:B------:R-:W-:Y:S01]  /*2730*/  FFMA.FTZ R5, R5, R54, 1 ;  /* 0x3f80000005057423 */ /* 0x000fe20000010036 */
[----:B------:R-:W-:Y:S02]  /*2740*/  FFMA.FTZ R54, R2, R33, R50 ;  /* 0x0000002102367223 */ /* 0x000fe40000010032 */
[----:B------:R-:W1:Y:S01]  /*2750*/  MUFU.RCP R4, R4 ;  /* 0x0000000400047308 */ /* 0x000e620000001000 */
[----:B--2---:R-:W-:-:S04]  /*2760*/  FADD.FTZ R50, -R52, 1 ;  /* 0x3f80000034327421 */ /* 0x004fc80000010100 */
[----:B------:R-:W-:Y:S01]  /*2770*/  FFMA.FTZ R50, R43, R50, 1 ;  /* 0x3f8000002b327423 */ /* 0x000fe20000010032 */
[----:B0-----:R-:W-:-:S04]  /*2780*/  FADD.FTZ R43, -R49, 1 ;  /* 0x3f800000312b7421 */ /* 0x001fc80000010100 */
[----:B------:R-:W-:-:S04]  /*2790*/  FFMA.FTZ R43, R42, R43, 1 ;  /* 0x3f8000002a2b7423 */ /* 0x000fc8000001002b */
[----:B------:R-:W-:Y:S01]  /*27a0*/  FMUL.FTZ R43, R49, R43 ;  /* 0x0000002b312b7220 */ /* 0x000fe20000410000 */
[----:B-1----:R-:W-:-:S04]  /*27b0*/  FADD.FTZ R49, -R4, 1 ;  /* 0x3f80000004317421 */ /* 0x002fc80000010100 */
[----:B------:R-:W-:Y:S01]  /*27c0*/  FFMA.FTZ R49, R7, R49, 1 ;  /* 0x3f80000007317423 */ /* 0x000fe20000010031 */
[----:B------:R-:W-:-:S03]  /*27d0*/  PRMT R7, R14, 0x7632, R7 ;  /* 0x000076320e077816 */ /* 0x000fc60000000007 */
[----:B------:R-:W-:Y:S01]  /*27e0*/  FMUL.FTZ R49, R4, R49 ;  /* 0x0000003104317220 */ /* 0x000fe20000410000 */
[----:B------:R-:W-:Y:S02]  /*27f0*/  SHF.L.U32 R7, R7, 0x10, RZ ;  /* 0x0000001007077819 */ /* 0x000fe400000006ff */
[----:B------:R-:W-:Y:S01]  /*2800*/  PRMT R4, R15, 0x7632, R4 ;  /* 0x000076320f047816 */ /* 0x000fe20000000004 */
[----:B------:R-:W-:Y:S02]  /*2810*/  FMUL.FTZ R5, R55, R5 ;  /* 0x0000000537057220 */ /* 0x000fe40000410000 */
[----:B------:R-:W-:Y:S01]  /*2820*/  FMUL.FTZ R55, R7, R43 ;  /* 0x0000002b07377220 */ /* 0x000fe20000410000 */
[----:B------:R-:W-:Y:S02]  /*2830*/  SHF.L.U32 R7, R4, 0x10, RZ ;  /* 0x0000001004077819 */ /* 0x000fe400000006ff */
[----:B------:R-:W-:Y:S01]  /*2840*/  SHF.L.U32 R4, R12, 0x10, RZ ;  /* 0x000000100c047819 */ /* 0x000fe200000006ff */
[----:B------:R-:W-:-:S02]  /*2850*/  FFMA.FTZ R54, R46, R51, R54 ;  /* 0x000000332e367223 */ /* 0x000fc40000010036 */
[----:B------:R-:W-:Y:S02]  /*2860*/  FMUL.FTZ R49, R7, R49 ;  /* 0x0000003107317220 */ /* 0x000fe40000410000 */
[----:B------:R-:W-:Y:S01]  /*2870*/  FADD.FTZ R7, -R40, R4 ;  /* 0x0000000428077221 */ /* 0x000fe20000010100 */
[----:B------:R-:W-:-:S03]  /*2880*/  FFMA.FTZ R54, R0, R56, R54 ;  /* 0x0000003800367223 */ /* 0x000fc60000010036 */
[----:B------:R-:W-:Y:S01]  /*2890*/  FMUL.FTZ R26, R3, R7 ;  /* 0x00000007031a7220 */ /* 0x000fe20000410000 */
[----:B------:R-:W-:Y:S01]  /*28a0*/  FFMA.FTZ R42, R44, R53, R54 ;  /* 0x000000352c2a7223 */ /* 0x000fe20000010036 */
[--C-:B------:R-:W-:Y:S02]  /*28b0*/  FADD.FTZ R60, R60, R53.reuse ;  /* 0x000000353c3c7221 */ /* 0x100fe40000010000 */
[----:B------:R-:W-:Y:S01]  /*28c0*/  FFMA.FTZ R54, R0, R26, R22 ;  /* 0x0000001a00367223 */ /* 0x000fe20000010016 */
[----:B------:R-:W-:-:S03]  /*28d0*/  PRMT R53, R12, 0x7632, R53 ;  /* 0x000076320c357816 */ /* 0x000fc60000000035 */
[----:B------:R-:W-:Y:S01]  /*28e0*/  FMUL.FTZ R7, R54, -1.4426950216293334961 ;  /* 0xbfb8aa3b36077820 */ /* 0x000fe20000410000 */
[----:B------:R-:W-:Y:S02]  /*28f0*/  SHF.L.U32 R53, R53, 0x10, RZ ;  /* 0x0000001035357819 */ /* 0x000fe400000006ff */
[----:B------:R-:W-:-:S03]  /*2900*/  SHF.L.U32 R4, R17, 0x10, RZ ;  /* 0x0000001011047819 */ /* 0x000fc600000006ff */
[----:B------:R-:W0:Y:S01]  /*2910*/  MUFU.EX2 R7, R7 ;  /* 0x0000000700077308 */ /* 0x000e220000000800 */
[----:B------:R-:W-:Y:S01]  /*2920*/  FADD.FTZ R53, -R40, R53 ;  /* 0x0000003528357221 */ /* 0x000fe20000010100 */
[----:B------:R-:W-:Y:S01]  /*2930*/  FMUL.FTZ R52, R52, R50 ;  /* 0x0000003234347220 */ /* 0x000fe20000410000 */
[----:B------:R-:W-:Y:S01]  /*2940*/  SHF.L.U32 R50, R14, 0x10, RZ ;  /* 0x000000100e327819 */ /* 0x000fe200000006ff */
[----:B------:R-:W-:Y:S01]  /*2950*/  FMUL.FTZ R4, R4, R58 ;  /* 0x0000003a04047220 */ /* 0x000fe20000410000 */
[----:B------:R-:W-:-:S03]  /*2960*/  FMUL.FTZ R53, R3, R53 ;  /* 0x0000003503357220 */ /* 0x000fc60000410000 */
[----:B------:R-:W-:Y:S01]  /*2970*/  FMUL.FTZ R43, R2, R4 ;  /* 0x00000004022b7220 */ /* 0x000fe20000410000 */
[----:B------:R-:W-:Y:S01]  /*2980*/  FMUL.FTZ R5, R50, R5 ;  /* 0x0000000532057220 */ /* 0x000fe20000410000 */
[----:B------:R-:W-:Y:S02]  /*2990*/  FFMA.FTZ R50, R44, R53, R41 ;  /* 0x000000352c327223 */ /* 0x000fe40000010029 */
[----:B------:R-:W-:Y:S01]  /*29a0*/  FFMA.FTZ R43, R32, R43, R47 ;  /* 0x0000002b202b7223 */ /* 0x000fe2000001002f */
[----:B------:R-:W-:Y:S01]  /*29b0*/  FMUL.FTZ R57, R46, R48 ;  /* 0x000000302e397220 */ /* 0x000fe20000410000 */
[----:B------:R-:W-:Y:S01]  /*29c0*/  FMUL.FTZ R47, R50, -1.4426950216293334961 ;  /* 0xbfb8aa3b322f7820 */ /* 0x000fe20000410000 */
[----:B0-----:R-:W-:Y:S02]  /*29d0*/  FADD.FTZ R7, R7, 1 ;  /* 0x3f80000007077421 */ /* 0x001fe40000010000 */
[----:B------:R-:W-:-:S03]  /*29e0*/  FFMA.FTZ R43, R36, R57, R43 ;  /* 0x00000039242b7223 */ /* 0x000fc6000001002b */
[----:B------:R-:W0:Y:S08]  /*29f0*/  MUFU.EX2 R47, R47 ;  /* 0x0000002f002f7308 */ /* 0x000e300000000800 */
[----:B------:R1:W2:Y:S02]  /*2a00*/  MUFU.RCP R57, R7 ;  /* 0x0000000700397308 */ /* 0x0002a40000001000 */
[----:B-1----:R-:W-:-:S04]  /*2a10*/  FMUL.FTZ R7, R0, R5 ;  /* 0x0000000500077220 */ /* 0x002fc80000410000 */
[----:B------:R-:W-:Y:S01]  /*2a20*/  FFMA.FTZ R7, R27, R7, R43 ;  /* 0x000000071b077223 */ /* 0x000fe2000001002b */
[----:B------:R-:W-:Y:S01]  /*2a30*/  FMUL.FTZ R43, R44, R55 ;  /* 0x000000372c2b7220 */ /* 0x000fe20000410000 */
[----:B------:R-:W-:-:S03]  /*2a40*/  FFMA.FTZ R42, R2, R4, R42 ;  /* 0x00000004022a7223 */ /* 0x000fc6000001002a */
[C---:B------:R-:W-:Y:S01]  /*2a50*/  FFMA.FTZ R7, R6.reuse, R43, R7 ;  /* 0x0000002b06077223 */ /* 0x040fe20000010007 */
[----:B------:R-:W-:Y:S01]  /*2a60*/  FFMA.FTZ R43, R6, R55, R61 ;  /* 0x00000037062b7223 */ /* 0x000fe2000001003d */
[----:B0-----:R-:W-:Y:S01]  /*2a70*/  FADD.FTZ R6, R47, 1 ;  /* 0x3f8000002f067421 */ /* 0x001fe20000010000 */
[----:B--2---:R-:W-:Y:S01]  /*2a80*/  FADD.FTZ R47, -R57, 1 ;  /* 0x3f800000392f7421 */ /* 0x004fe20000010100 */
[----:B------:R-:W-:-:S03]  /*2a90*/  FFMA.FTZ R42, R46, R48, R42 ;  /* 0x000000302e2a7223 */ /* 0x000fc6000001002a */
[----:B------:R-:W-:Y:S01]  /*2aa0*/  FFMA.FTZ R54, R54, R47, 1 ;  /* 0x3f80000036367423 */ /* 0x000fe2000001002f */
[----:B------:R-:W-:Y:S01]  /*2ab0*/  FFMA.FTZ R42, R0, R5, R42 ;  /* 0x00000005002a7223 */ /* 0x000fe2000001002a */
[----:B------:R-:W-:Y:S01]  /*2ac0*/  FADD.FTZ R47, R60, R55 ;  /* 0x000000373c2f7221 */ /* 0x000fe20000010000 */
[----:B------:R-:W0:Y:S01]  /*2ad0*/  MUFU.RCP R6, R6 ;  /* 0x0000000600067308 */ /* 0x000e220000001000 */
[----:B------:R-:W-:Y:S01]  /*2ae0*/  FMUL.FTZ R54, R57, R54 ;  /* 0x0000003639367220 */ /* 0x000fe20000410000 */
[--C-:B------:R-:W-:Y:S01]  /*2af0*/  FFMA.FTZ R55, R44, R55, R42.reuse ;  /* 0x000000372c377223 */ /* 0x100fe2000001002a */
[C---:B------:R-:W-:Y:S02]  /*2b00*/  SHF.L.U32 R57, R13.reuse, 0x10, RZ ;  /* 0x000000100d397819 */ /* 0x040fe400000006ff */
[----:B------:R-:W-:-:S03]  /*2b10*/  PRMT R42, R13, 0x7632, R42 ;  /* 0x000076320d2a7816 */ /* 0x000fc6000000002a */
[----:B------:R-:W-:Y:S01]  /*2b20*/  FADD.FTZ R57, -R40, R57 ;  /* 0x0000003928397221 */ /* 0x000fe20000010100 */
[----:B------:R-:W-:-:S03]  /*2b30*/  SHF.L.U32 R42, R42, 0x10, RZ ;  /* 0x000000102a2a7819 */ /* 0x000fc600000006ff */
[C---:B------:R-:W-:Y:S02]  /*2b40*/  FMUL.FTZ R57, R3.reuse, R57 ;  /* 0x0000003903397220 */ /* 0x040fe40000410000 */
[----:B------:R-:W-:Y:S02]  /*2b50*/  FADD.FTZ R42, -R40, R42 ;  /* 0x0000002a282a7221 */ /* 0x000fe40000010100 */
[----:B------:R-:W-:Y:S02]  /*2b60*/  FFMA.FTZ R60, R2, R57, R28 ;  /* 0x00000039023c7223 */ /* 0x000fe4000001001c */
[----:B------:R-:W-:Y:S01]  /*2b70*/  FMUL.FTZ R38, R3, R42 ;  /* 0x0000002a03267220 */ /* 0x000fe20000410000 */
[----:B0-----:R-:W-:Y:S01]  /*2b80*/  FADD.FTZ R59, -R6, 1 ;  /* 0x3f800000063b7421 */ /* 0x001fe20000010100 */
[----:B------:R-:W-:Y:S02]  /*2b90*/  FMUL.FTZ R42, R60, -1.4426950216293334961 ;  /* 0xbfb8aa3b3c2a7820 */ /* 0x000fe40000410000 */
[----:B------:R-:W-:Y:S01]  /*2ba0*/  FFMA.FTZ R58, R46, R38, R45 ;  /* 0x000000262e3a7223 */ /* 0x000fe2000001002d */
[----:B------:R-:W-:-:S03]  /*2bb0*/  FFMA.FTZ R59, R50, R59, 1 ;  /* 0x3f800000323b7423 */ /* 0x000fc6000001003b */
[----:B------:R-:W-:Y:S01]  /*2bc0*/  FMUL.FTZ R50, R58, -1.4426950216293334961 ;  /* 0xbfb8aa3b3a327820 */ /* 0x000fe20000410000 */
[----:B------:R-:W0:Y:S08]  /*2bd0*/  MUFU.EX2 R42, R42 ;  /* 0x0000002a002a7308 */ /* 0x000e300000000800 */
[----:B------:R-:W1:Y:S01]  /*2be0*/  MUFU.EX2 R50, R50 ;  /* 0x0000003200327308 */ /* 0x000e620000000800 */
[----:B0-----:R-:W-:-:S07]  /*2bf0*/  FADD.FTZ R42, R42, 1 ;  /* 0x3f8000002a2a7421 */ /* 0x001fce0000010000 */
[----:B------:R-:W0:Y:S01]  /*2c00*/  MUFU.RCP R42, R42 ;  /* 0x0000002a002a7308 */ /* 0x000e220000001000 */
[----:B-1----:R-:W-:-:S07]  /*2c10*/  FADD.FTZ R50, R50, 1 ;  /* 0x3f80000032327421 */ /* 0x002fce0000010000 */
[----:B------:R-:W1:Y:S01]  /*2c20*/  MUFU.RCP R50, R50 ;  /* 0x0000003200327308 */ /* 0x000e620000001000 */
        /* <DEDUP_REMOVED lines=8> */
[----:B---3--:R-:W-:-:S03]  /*2cb0*/  SHF.L.U32 R58, R8, 0x10, RZ ;  /* 0x00000010083a7819 */ /* 0x008fc600000006ff */
[----:B------:R-:W-:Y:S01]  /*2cc0*/  FMUL.FTZ R59, R6, R59 ;  /* 0x0000003b063b7220 */ /* 0x000fe20000410000 */
[----:B------:R-:W-:Y:S01]  /*2cd0*/  SHF.L.U32 R6, R15, 0x10, RZ ;  /* 0x000000100f067819 */ /* 0x000fe200000006ff */
[----:B------:R-:W-:-:S04]  /*2ce0*/  FADD.FTZ R58, -R40, R58 ;  /* 0x0000003a283a7221 */ /* 0x000fc80000010100 */
[----:B------:R-:W-:Y:S01]  /*2cf0*/  FMUL.FTZ R6, R6, R52 ;  /* 0x0000003406067220 */ /* 0x000fe20000410000 */
[----:B------:R-:W-:Y:S01]  /*2d00*/  PRMT R52, R11, 0x7632, R52 ;  /* 0x000076320b347816 */ /* 0x000fe20000000034 */
[----:B------:R-:W-:Y:S01]  /*2d10*/  FMUL.FTZ R31, R3, R58 ;  /* 0x0000003a031f7220 */ /* 0x000fe20000410000 */
[----:B------:R-:W-:Y:S02]  /*2d20*/  FMUL.FTZ R42, R42, R60 ;  /* 0x0000003c2a2a7220 */ /* 0x000fe40000410000 */
[----:B------:R-:W-:Y:S01]  /*2d30*/  SHF.L.U32 R52, R52, 0x10, RZ ;  /* 0x0000001034347819 */ /* 0x000fe200000006ff */
[----:B------:R-:W-:Y:S01]  /*2d40*/  FFMA.FTZ R60, R0, R31, R22 ;  /* 0x0000001f003c7223 */ /* 0x000fe20000010016 */
[----:B------:R-:W-:-:S03]  /*2d50*/  FMUL.FTZ R58, R2, R6 ;  /* 0x00000006023a7220 */ /* 0x000fc60000410000 */
[----:B------:R-:W-:Y:S01]  /*2d60*/  FMUL.FTZ R50, R52, R50 ;  /* 0x0000003234327220 */ /* 0x000fe20000410000 */
[----:B------:R-:W-:Y:S01]  /*2d70*/  FMUL.FTZ R52, R60, -1.4426950216293334961 ;  /* 0xbfb8aa3b3c347820 */ /* 0x000fe20000410000 */
[----:B------:R-:W-:Y:S01]  /*2d80*/  FFMA.FTZ R58, R35, R58, R7 ;  /* 0x0000003a233a7223 */ /* 0x000fe20000010007 */
[----:B------:R-:W-:-:S04]  /*2d90*/  SHF.L.U32 R7, R10, 0x10, RZ ;  /* 0x000000100a077819 */ /* 0x000fc800000006ff */
[----:B------:R-:W0:Y:S01]  /*2da0*/  MUFU.EX2 R52, R52 ;  /* 0x0000003400347308 */ /* 0x000e220000000800 */
[----:B------:R-:W-:Y:S01]  /*2db0*/  FMUL.FTZ R7, R7, R54 ;  /* 0x0000003607077220 */ /* 0x000fe20000410000 */
[----:B------:R-:W-:-:S04]  /*2dc0*/  FMUL.FTZ R54, R46, R49 ;  /* 0x000000312e367220 */ /* 0x000fc80000410000 */
[----:B------:R-:W-:Y:S01]  /*2dd0*/  FFMA.FTZ R54, R39, R54, R58 ;  /* 0x0000003627367223 */ /* 0x000fe2000001003a */
[----:B------:R-:W-:-:S04]  /*2de0*/  FMUL.FTZ R58, R0, R7 ;  /* 0x00000007003a7220 */ /* 0x000fc80000410000 */
[----:B------:R-:W-:Y:S01]  /*2df0*/  FFMA.FTZ R54, R26, R58, R54 ;  /* 0x0000003a1a367223 */ /* 0x000fe20000010036 */
[----:B------:R-:W-:Y:S01]  /*2e00*/  FMUL.FTZ R58, R44, R59 ;  /* 0x0000003b2c3a7220 */ /* 0x000fe20000410000 */
[----:B0-----:R-:W-:-:S03]  /*2e10*/  FADD.FTZ R52, R52, 1 ;  /* 0x3f80000034347421 */ /* 0x001fc60000010000 */
[----:B------:R-:W-:Y:S02]  /*2e20*/  FFMA.FTZ R54, R53, R58, R54 ;  /* 0x0000003a35367223 */ /* 0x000fe40000010036 */
[----:B------:R0:W1:Y:S02]  /*2e30*/  MUFU.RCP R58, R52 ;  /* 0x00000034003a7308 */ /* 0x0000640000001000 */
[----:B0-----:R-:W-:-:S04]  /*2e40*/  PRMT R52, R8, 0x7632, R52 ;  /* 0x0000763208347816 */ /* 0x001fc80000000034 */
[----:B------:R-:W-:-:S05]  /*2e50*/  SHF.L.U32 R52, R52, 0x10, RZ ;  /* 0x0000001034347819 */ /* 0x000fca00000006ff */
[----:B------:R-:W-:Y:S01]  /*2e60*/  FADD.FTZ R52, -R40, R52 ;  /* 0x0000003428347221 */ /* 0x000fe20000010100 */
[----:B------:R-:W-:-:S03]  /*2e70*/  FFMA.FTZ R53, R53, R59, R43 ;  /* 0x0000003b35357223 */ /* 0x000fc6000001002b */
[----:B------:R-:W-:-:S04]  /*2e80*/  FMUL.FTZ R52, R3, R52 ;  /* 0x0000003403347220 */ /* 0x000fc80000410000 */
[----:B------:R-:W-:Y:S01]  /*2e90*/  FFMA.FTZ R43, R44, R52, R41 ;  /* 0x000000342c2b7223 */ /* 0x000fe20000010029 */
[----:B-1----:R-:W-:-:S04]  /*2ea0*/  FADD.FTZ R41, -R58, 1 ;  /* 0x3f8000003a297421 */ /* 0x002fc80000010100 */
[----:B------:R-:W-:Y:S01]  /*2eb0*/  FFMA.FTZ R41, R60, R41, 1 ;  /* 0x3f8000003c297423 */ /* 0x000fe20000010029 */
[----:B------:R-:W-:-:S06]  /*2ec0*/  FMUL.FTZ R60, R43, -1.4426950216293334961 ;  /* 0xbfb8aa3b2b3c7820 */ /* 0x000fcc0000410000 */
[----:B------:R-:W0:Y:S01]  /*2ed0*/  MUFU.EX2 R60, R60 ;  /* 0x0000003c003c7308 */ /* 0x000e220000000800 */
[----:B------:R-:W-:Y:S01]  /*2ee0*/  FFMA.FTZ R61, R2, R6, R55 ;  /* 0x00000006023d7223 */ /* 0x000fe20000010037 */
[----:B------:R-:W-:-:S03]  /*2ef0*/  FMUL.FTZ R58, R58, R41 ;  /* 0x000000293a3a7220 */ /* 0x000fc60000410000 */
[----:B------:R-:W-:Y:S01]  /*2f00*/  FFMA.FTZ R61, R46, R49, R61 ;  /* 0x000000312e3d7223 */ /* 0x000fe2000001003d */
[----:B0-----:R-:W-:-:S04]  /*2f10*/  FADD.FTZ R60, R60, 1 ;  /* 0x3f8000003c3c7421 */ /* 0x001fc80000010000 */
[----:B------:R-:W0:Y:S01]  /*2f20*/  MUFU.RCP R55, R60 ;  /* 0x0000003c00377308 */ /* 0x000e220000001000 */
[----:B------:R-:W-:Y:S01]  /*2f30*/  FFMA.FTZ R61, R0, R7, R61 ;  /* 0x00000007003d7223 */ /* 0x000fe2000001003d */
[----:B------:R-:W-:Y:S01]  /*2f40*/  SHF.L.U32 R41, R11, 0x10, RZ ;  /* 0x000000100b297819 */ /* 0x000fe200000006ff */
[----:B------:R-:W-:Y:S02]  /*2f50*/  FADD.FTZ R22, R47, R59 ;  /* 0x0000003b2f167221 */ /* 0x000fe40000010000 */
[----:B------:R-:W-:Y:S02]  /*2f60*/  FFMA.FTZ R47, R44, R59, R61 ;  /* 0x0000003b2c2f7223 */ /* 0x000fe4000001003d */
[----:B------:R-:W-:Y:S01]  /*2f70*/  FMUL.FTZ R41, R41, R42 ;  /* 0x0000002a29297220 */ /* 0x000fe20000410000 */
[----:B------:R-:W-:Y:S01]  /*2f80*/  IADD3 R42, P0, R23, UR18, RZ ;  /* 0x00000012172a7c10 */ /* 0x000fe2000ff1e0ff */
[----:B0-----:R-:W-:-:S04]  /*2f90*/  FADD.FTZ R59, -R55, 1 ;  /* 0x3f800000373b7421 */ /* 0x001fc80000010100 */
[----:B------:R-:W-:Y:S01]  /*2fa0*/  FFMA.FTZ R59, R43, R59, 1 ;  /* 0x3f8000002b3b7423 */ /* 0x000fe2000001003b */
[----:B------:R-:W-:Y:S01]  /*2fb0*/  IADD3.X R43, R34, UR19, RZ, P0, !PT ;  /* 0x00000013222b7c10 */ /* 0x000fe200087fe4ff */
[----:B------:R-:W-:Y:S01]  /*2fc0*/  STL [R1+0x4c], R24 ;  /* 0x00004c1801007387 */ /* 0x000fe20000100800 */
[C---:B------:R-:W-:Y:S01]  /*2fd0*/  FFMA.FTZ R47, R2.reuse, R41, R47 ;  /* 0x00000029022f7223 */ /* 0x040fe2000001002f */
[----:B------:R-:W-:Y:S01]  /*2fe0*/  FMUL.FTZ R55, R55, R59 ;  /* 0x0000003b37377220 */ /* 0x000fe20000410000 */
[----:B------:R-:W0:Y:S01]  /*2ff0*/  S2UR UR16, SR_CgaCtaId ;  /* 0x00000000001079c3 */ /* 0x000e220000008800 */
[----:B------:R-:W-:Y:S01]  /*3000*/  UMOV UR13, 0x400 ;  /* 0x00000400000d7882 */ /* 0x000fe20000000000 */
[----:B------:R-:W2:Y:S01]  /*3010*/  LDG.E.64.CONSTANT R42, desc[UR14][R42.64] ;  /* 0x0000000e2a2a7981 */ /* 0x000ea2000c1e9b00 */
[----:B------:R-:W-:Y:S01]  /*3020*/  USHF.R.U32.HI UR17, URZ, 0x1, UR5 ;  /* 0x000000013f117899 */ /* 0x000fe20008011605 */
[----:B------:R-:W-:Y:S02]  /*3030*/  ULDC.64 UR18, c[0x0][0x260] ;  /* 0x0000980000127ab9 */ /* 0x000fe40000000a00 */
[----:B------:R-:W-:Y:S04]  /*3040*/  STL [R1+0x48], R32 ;  /* 0x0000482001007387 */ /* 0x000fe80000100800 */
[----:B------:R-:W-:Y:S04]  /*3050*/  STL [R1+0x70], R34 ;  /* 0x0000702201007387 */ /* 0x000fe80000100800 */
[----:B------:R1:W-:Y:S04]  /*3060*/  STL [R1+0x6c], R23 ;  /* 0x00006c1701007387 */ /* 0x0003e80000100800 */
[----:B------:R-:W-:Y:S04]  /*3070*/  STL [R1+0x10], R25 ;  /* 0x0000101901007387 */ /* 0x000fe80000100800 */
[----:B------:R-:W-:Y:S04]  /*3080*/  STL [R1+0x4], R33 ;  /* 0x0000042101007387 */ /* 0x000fe80000100800 */
[----:B------:R-:W-:Y:S04]  /*3090*/  STL [R1+0x24], R27 ;  /* 0x0000241b01007387 */ /* 0x000fe80000100800 */
[----:B------:R-:W-:Y:S04]  /*30a0*/  STL [R1+0x20], R35 ;  /* 0x0000202301007387 */ /* 0x000fe80000100800 */
[----:B------:R-:W-:Y:S04]  /*30b0*/  STL [R1+0xc], R26 ;  /* 0x00000c1a01007387 */ /* 0x000fe80000100800 */
[----:B------:R-:W-:Y:S04]  /*30c0*/  STL [R1], R31 ;  /* 0x0000001f01007387 */ /* 0x000fe80000100800 */
[----:B-1----:R1:W5:Y:S04]  /*30d0*/  LDL.LU R23, [R1+0x104] ;  /* 0x0001040001177983 */ /* 0x0023680000300800 */
[----:B------:R-:W3:Y:S01]  /*30e0*/  LDL.LU R34, [R1+0x84] ;  /* 0x0000840001227983 */ /* 0x000ee20000300800 */
[----:B------:R-:W-:-:S04]  /*30f0*/  FMUL.FTZ R59, R2, R41 ;  /* 0x00000029023b7220 */ /* 0x000fc80000410000 */
[----:B------:R-:W-:Y:S01]  /*3100*/  FFMA.FTZ R59, R57, R59, R54 ;  /* 0x0000003b393b7223 */ /* 0x000fe20000010036 */
[----:B------:R-:W-:-:S04]  /*3110*/  FMUL.FTZ R54, R46, R50 ;  /* 0x000000322e367220 */ /* 0x000fc80000410000 */
[----:B------:R-:W-:Y:S01]  /*3120*/  FFMA.FTZ R59, R38, R54, R59 ;  /* 0x00000036263b7223 */ /* 0x000fe2000001003b */
[----:B------:R-:W-:Y:S01]  /*3130*/  FFMA.FTZ R47, R46, R50, R47 ;  /* 0x000000322e2f7223 */ /* 0x000fe2000001002f */
[----:B--2---:R-:W-:-:S05]  /*3140*/  SHF.L.U32 R54, R42, 0x10, RZ ;  /* 0x000000102a367819 */ /* 0x004fca00000006ff */
[----:B------:R-:W-:Y:S01]  /*3150*/  FMUL.FTZ R54, R54, R58 ;  /* 0x0000003a36367220 */ /* 0x000fe20000410000 */
[----:B------:R-:W-:-:S04]  /*3160*/  PRMT R58, R42, 0x7632, R58 ;  /* 0x000076322a3a7816 */ /* 0x000fc8000000003a */
[----:B------:R-:W-:-:S05]  /*3170*/  SHF.L.U32 R58, R58, 0x10, RZ ;  /* 0x000000103a3a7819 */ /* 0x000fca00000006ff */
[----:B------:R-:W-:Y:S01]  /*3180*/  FMUL.FTZ R55, R58, R55 ;  /* 0x000000373a377220 */ /* 0x000fe20000410000 */
[----:B------:R-:W-:-:S04]  /*3190*/  FMUL.FTZ R58, R0, R54 ;  /* 0x00000036003a7220 */ /* 0x000fc80000410000 */
[----:B------:R-:W-:Y:S01]  /*31a0*/  FFMA.FTZ R59, R31, R58, R59 ;  /* 0x0000003a1f3b7223 */ /* 0x000fe2000001003b */
[----:B------:R-:W-:Y:S01]  /*31b0*/  SHF.L.U32 R58, R9, 0x10, RZ ;  /* 0x00000010093a7819 */ /* 0x000fe200000006ff */
[----:B------:R-:W-:-:S04]  /*31c0*/  FFMA.FTZ R47, R0, R54, R47 ;  /* 0x00000036002f7223 */ /* 0x000fc8000001002f */
[----:B------:R-:W-:Y:S01]  /*31d0*/  FADD.FTZ R58, -R40, R58 ;  /* 0x0000003a283a7221 */ /* 0x000fe20000010100 */
[----:B------:R-:W-:-:S03]  /*31e0*/  FFMA.FTZ R47, R44, R55, R47 ;  /* 0x000000372c2f7223 */ /* 0x000fc6000001002f */
[----:B------:R-:W-:Y:S01]  /*31f0*/  FMUL.FTZ R58, R3, R58 ;  /* 0x0000003a033a7220 */ /* 0x000fe20000410000 */
[----:B------:R-:W-:-:S03]  /*3200*/  FMUL.FTZ R44, R44, R55 ;  /* 0x000000372c2c7220 */ /* 0x000fc60000410000 */
[----:B------:R-:W-:Y:S01]  /*3210*/  FFMA.FTZ R61, R2, R58, R28 ;  /* 0x0000003a023d7223 */ /* 0x000fe2000001001c */
[----:B------:R-:W-:Y:S01]  /*3220*/  FFMA.FTZ R59, R52, R44, R59 ;  /* 0x0000002c343b7223 */ /* 0x000fe2000001003b */
[----:B------:R-:W2:Y:S02]  /*3230*/  LDL R28, [R1+0x68] ;  /* 0x00006800011c7983 */ /* 0x000ea40000100800 */
[----:B------:R-:W-:-:S06]  /*3240*/  FMUL.FTZ R44, R61, -1.4426950216293334961 ;  /* 0xbfb8aa3b3d2c7820 */ /* 0x000fcc0000410000 */
[----:B------:R-:W4:Y:S02]  /*3250*/  MUFU.EX2 R44, R44 ;  /* 0x0000002c002c7308 */ /* 0x000f240000000800 */
[----:B----4-:R-:W-:-:S06]  /*3260*/  FADD.FTZ R44, R44, 1 ;  /* 0x3f8000002c2c7421 */ /* 0x010fcc0000010000 */
[----:B------:R4:W0:Y:S02]  /*3270*/  MUFU.RCP R60, R44 ;  /* 0x0000002c003c7308 */ /* 0x0008240000001000 */
[----:B----4-:R-:W-:Y:S01]  /*3280*/  FFMA.FTZ R44, R52, R55, R53 ;  /* 0x00000037342c7223 */ /* 0x010fe20000010035 */
[----:B0-----:R-:W-:-:S04]  /*3290*/  FADD.FTZ R52, -R60, 1 ;  /* 0x3f8000003c347421 */ /* 0x001fc80000010100 */
[----:B------:R-:W-:Y:S01]  /*32a0*/  FFMA.FTZ R61, R61, R52, 1 ;  /* 0x3f8000003d3d7423 */ /* 0x000fe20000010034 */
[----:B------:R-:W-:-:S04]  /*32b0*/  PRMT R52, R9, 0x7632, R52 ;  /* 0x0000763209347816 */ /* 0x000fc80000000034 */
[----:B------:R-:W-:-:S05]  /*32c0*/  SHF.L.U32 R52, R52, 0x10, RZ ;  /* 0x0000001034347819 */ /* 0x000fca00000006ff */
[----:B------:R-:W-:-:S04]  /*32d0*/  FADD.FTZ R52, -R40, R52 ;  /* 0x0000003428347221 */ /* 0x000fc80000010100 */
[----:B------:R-:W-:-:S04]  /*32e0*/  FMUL.FTZ R53, R3, R52 ;  /* 0x0000003403357220 */ /* 0x000fc80000410000 */
[----:B------:R-:W-:-:S04]  /*32f0*/  FFMA.FTZ R52, R46, R53, R45 ;  /* 0x000000352e347223 */ /* 0x000fc8000001002d */
[----:B------:R-:W-:-:S06]  /*3300*/  FMUL.FTZ R45, R52, -1.4426950216293334961 ;  /* 0xbfb8aa3b342d7820 */ /* 0x000fcc0000410000 */
[----:B------:R-:W0:Y:S01]  /*3310*/  MUFU.EX2 R45, R45 ;  /* 0x0000002d002d7308 */ /* 0x000e220000000800 */
[----:B------:R-:W-:Y:S01]  /*3320*/  FMUL.FTZ R60, R60, R61 ;  /* 0x0000003d3c3c7220 */ /* 0x000fe20000410000 */
[----:B0-----:R-:W-:-:S06]  /*3330*/  FADD.FTZ R45, R45, 1 ;  /* 0x3f8000002d2d7421 */ /* 0x001fcc0000010000 */
[----:B------:R0:W4:Y:S02]  /*3340*/  MUFU.RCP R61, R45 ;  /* 0x0000002d003d7308 */ /* 0x0001240000001000 */
[----:B0-----:R-:W-:Y:S02]  /*3350*/  FADD.FTZ R45, R22, R55 ;  /* 0x00000037162d7221 */ /* 0x001fe40000010000 */
[----:B------:R1:W5:Y:S01]  /*3360*/  LDL.LU R22, [R1+0x100] ;  /* 0x0001000001167983 */ /* 0x0003620000300800 */
[----:B----4-:R-:W-:-:S04]  /*3370*/  FADD.FTZ R55, -R61, 1 ;  /* 0x3f8000003d377421 */ /* 0x010fc80000010100 */
[----:B------:R-:W-:Y:S01]  /*3380*/  FFMA.FTZ R52, R52, R55, 1 ;  /* 0x3f80000034347423 */ /* 0x000fe20000010037 */
[----:B------:R-:W-:-:S03]  /*3390*/  SHF.L.U32 R55, R43, 0x10, RZ ;  /* 0x000000102b377819 */ /* 0x000fc600000006ff */
[----:B------:R-:W-:Y:S01]  /*33a0*/  FMUL.FTZ R52, R61, R52 ;  /* 0x000000343d347220 */ /* 0x000fe20000410000 */
[----:B------:R-:W-:Y:S01]  /*33b0*/  PRMT R61, R43, 0x7632, R61 ;  /* 0x000076322b3d7816 */ /* 0x000fe2000000003d */
[----:B------:R-:W-:-:S03]  /*33c0*/  FMUL.FTZ R55, R55, R60 ;  /* 0x0000003c37377220 */ /* 0x000fc60000410000 */
[----:B------:R-:W-:Y:S01]  /*33d0*/  SHF.L.U32 R61, R61, 0x10, RZ ;  /* 0x000000103d3d7819 */ /* 0x000fe200000006ff */
[----:B------:R-:W-:-:S04]  /*33e0*/  FMUL.FTZ R60, R2, R55 ;  /* 0x00000037023c7220 */ /* 0x000fc80000410000 */
[----:B------:R-:W-:Y:S01]  /*33f0*/  FMUL.FTZ R52, R61, R52 ;  /* 0x000000343d347220 */ /* 0x000fe20000410000 */
[----:B------:R-:W-:Y:S01]  /*3400*/  FFMA.FTZ R59, R58, R60, R59 ;  /* 0x0000003c3a3b7223 */ /* 0x000fe2000001003b */
[----:B------:R-:W-:Y:S01]  /*3410*/  FFMA.FTZ R60, R2, R55, R47 ;  /* 0x00000037023c7223 */ /* 0x000fe2000001002f */
[----:B------:R-:W4:Y:S01]  /*3420*/  LDL R61, [R1+0x2c] ;  /* 0x00002c00013d7983 */ /* 0x000f220000100800 */
[CC--:B------:R-:W-:Y:S02]  /*3430*/  FMUL.FTZ R47, R46.reuse, R52.reuse ;  /* 0x000000342e2f7220 */ /* 0x0c0fe40000410000 */
[----:B------:R-:W-:Y:S02]  /*3440*/  FFMA.FTZ R46, R46, R52, R60 ;  /* 0x000000342e2e7223 */ /* 0x000fe4000001003c */
[----:B------:R-:W-:Y:S01]  /*3450*/  FFMA.FTZ R47, R53, R47, R59 ;  /* 0x0000002f352f7223 */ /* 0x000fe2000001003b */
[----:B------:R-:W4:Y:S04]  /*3460*/  LDL R60, [R1+0x60] ;  /* 0x00006000013c7983 */ /* 0x000f280000100800 */
[----:B------:R-:W2:Y:S04]  /*3470*/  LDL R59, [R1+0x44] ;  /* 0x00004400013b7983 */ /* 0x000ea80000100800 */
[----:B---3--:R0:W-:Y:S04]  /*3480*/  STS.64 [R34], R46 ;  /* 0x0000002e22007388 */ /* 0x0081e80000000a00 */
[----:B0-----:R-:W3:Y:S04]  /*3490*/  LDL.LU R34, [R1+0xfc] ;  /* 0x0000fc0001227983 */ /* 0x001ee80000300800 */
[----:B------:R-:W4:Y:S04]  /*34a0*/  LDL R46, [R1+0x40] ;  /* 0x00004000012e7983 */ /* 0x000f280000100800 */
[----:B------:R-:W4:Y:S01]  /*34b0*/  LDL R47, [R1+0x30] ;  /* 0x00003000012f7983 */ /* 0x000f220000100800 */
[----:B------:R-:W-:Y:S01]  /*34c0*/  ULEA UR9, UR16, UR13, 0x18 ;  /* 0x0000000d10097291 */ /* 0x000fe2000f8ec03f */
[----:B------:R-:W-:Y:S01]  /*34d0*/  BAR.SYNC.DEFER_BLOCKING 0x0 ;  /* 0x0000000000007b1d */ /* 0x000fe20000010000 */
[----:B----4-:R-:W-:-:S04]  /*34e0*/  FFMA.FTZ R46, R46, R47, RZ ;  /* 0x0000002f2e2e7223 */ /* 0x010fc800000100ff */
[----:B--2---:R-:W-:Y:S01]  /*34f0*/  FFMA.FTZ R46, R28, R59, R46 ;  /* 0x0000003b1c2e7223 */ /* 0x004fe2000001002e */
[----:B------:R-:W-:Y:S01]  /*3500*/  FADD.FTZ R47, RZ, R47 ;  /* 0x0000002fff2f7221 */ /* 0x000fe20000010000 */
[----:B------:R-:W2:Y:S02]  /*3510*/  LDL.LU R28, [R1+0xf8] ;  /* 0x0000f800011c7983 */ /* 0x000ea40000300800 */
[----:B------:R-:W-:Y:S02]  /*3520*/  FFMA.FTZ R46, R60, R61, R46 ;  /* 0x0000003d3c2e7223 */ /* 0x000fe4000001002e */
[----:B------:R-:W0:Y:S01]  /*3530*/  S2R R60, SR_TID.X ;  /* 0x00000000003c7919 */ /* 0x000e220000002100 */
[----:B------:R-:W-:-:S04]  /*3540*/  FADD.FTZ R47, R47, R59 ;  /* 0x0000003b2f2f7221 */ /* 0x000fc80000010000 */
[----:B------:R-:W-:Y:S01]  /*3550*/  FADD.FTZ R47, R47, R61 ;  /* 0x0000003d2f2f7221 */ /* 0x000fe20000010000 */
[----:B------:R-:W-:Y:S02]  /*3560*/  FFMA.FTZ R46, R29, R25, R46 ;  /* 0x000000191d2e7223 */ /* 0x000fe4000001002e */
[----:B------:R-:W2:Y:S01]  /*3570*/  LDL.LU R29, [R1+0xf4] ;  /* 0x0000f400011d7983 */ /* 0x000ea20000300800 */
[----:B------:R-:W-:Y:S01]  /*3580*/  FADD.FTZ R47, R47, R25 ;  /* 0x000000192f2f7221 */ /* 0x000fe20000010000 */
[----:B------:R-:W-:Y:S02]  /*3590*/  FFMA.FTZ R46, R24, R56, R46 ;  /* 0x00000038182e7223 */ /* 0x000fe4000001002e */
[----:B------:R1:W5:Y:S01]  /*35a0*/  LDL.LU R25, [R1+0xf0] ;  /* 0x0000f00001197983 */ /* 0x0003620000300800 */
[----:B------:R-:W-:Y:S01]  /*35b0*/  FADD.FTZ R47, R47, R56 ;  /* 0x000000382f2f7221 */ /* 0x000fe20000010000 */
[----:B------:R-:W-:Y:S02]  /*35c0*/  FFMA.FTZ R46, R27, R5, R46 ;  /* 0x000000051b2e7223 */ /* 0x000fe4000001002e */
[----:B------:R1:W5:Y:S01]  /*35d0*/  LDL.LU R24, [R1+0xec] ;  /* 0x0000ec0001187983 */ /* 0x0003620000300800 */
[----:B------:R-:W-:Y:S01]  /*35e0*/  FADD.FTZ R47, R47, R5 ;  /* 0x000000052f2f7221 */ /* 0x000fe20000010000 */
[----:B------:R-:W-:-:S02]  /*35f0*/  FFMA.FTZ R46, R26, R7, R46 ;  /* 0x000000071a2e7223 */ /* 0x000fc4000001002e */
[----:B------:R1:W5:Y:S01]  /*3600*/  LDL.LU R27, [R1+0xe8] ;  /* 0x0000e800011b7983 */ /* 0x0003620000300800 */
[----:B------:R-:W-:Y:S01]  /*3610*/  FADD.FTZ R47, R47, R7 ;  /* 0x000000072f2f7221 */ /* 0x000fe20000010000 */
[----:B------:R-:W-:Y:S02]  /*3620*/  FFMA.FTZ R46, R31, R54, R46 ;  /* 0x000000361f2e7223 */ /* 0x000fe4000001002e */
[----:B------:R1:W5:Y:S01]  /*3630*/  LDL.LU R26, [R1+0xe4] ;  /* 0x0000e400011a7983 */ /* 0x0003620000300800 */
[C---:B0-----:R-:W-:Y:S02]  /*3640*/  SHF.L.U32 R61, R60.reuse, 0x1, RZ ;  /* 0x000000013c3d7819 */ /* 0x041fe400000006ff */
[----:B------:R-:W-:Y:S01]  /*3650*/  LEA R59, R60, UR9, 0x5 ;  /* 0x000000093c3b7c11 */ /* 0x000fe2000f8e28ff */
[----:B------:R-:W-:Y:S01]  /*3660*/  FADD.FTZ R47, R47, R54 ;  /* 0x000000362f2f7221 */ /* 0x000fe20000010000 */
[----:B------:R-:W-:Y:S01]  /*3670*/  LOP3.LUT R61, R61, 0x18, RZ, 0xc0, !PT ;  /* 0x000000183d3d7812 */ /* 0x000fe200078ec0ff */
[----:B------:R1:W5:Y:S03]  /*3680*/  LDL.LU R31, [R1+0xe0] ;  /* 0x0000e000011f7983 */ /* 0x0003660000300800 */
[----:B------:R-:W-:-:S05]  /*3690*/  IADD3 R60, R59, R61, RZ ;  /* 0x0000003d3b3c7210 */ /* 0x000fca0007ffe0ff */
[----:B------:R0:W-:Y:S02]  /*36a0*/  STS.64 [R60], R46 ;  /* 0x0000002e3c007388 */ /* 0x0001e40000000a00 */
[----:B0-----:R-:W-:Y:S02]  /*36b0*/  LOP3.LUT R46, R61, 0x8, RZ, 0x3c, !PT ;  /* 0x000000083d2e7812 */ /* 0x001fe400078e3cff */
[----:B------:R-:W4:Y:S02]  /*36c0*/  LDL R47, [R1+0x34] ;  /* 0x00003400012f7983 */ /* 0x000f240000100800 */
[----:B------:R-:W-:Y:S02]  /*36d0*/  IADD3 R46, R59, R46, RZ ;  /* 0x0000002e3b2e7210 */ /* 0x000fe40007ffe0ff */
[----:B------:R-:W3:Y:S04]  /*36e0*/  LDL R60, [R1+0x38] ;  /* 0x00003800013c7983 */ /* 0x000ee80000100800 */
[----:B------:R0:W-:Y:S04]  /*36f0*/  STS.64 [R46], R44 ;  /* 0x0000002c2e007388 */ /* 0x0001e80000000a00 */
[----:B0-----:R-:W4:Y:S04]  /*3700*/  LDL R45, [R1+0x3c] ;  /* 0x00003c00012d7983 */ /* 0x001f280000100800 */
[----:B------:R-:W3:Y:S01]  /*3710*/  LDL R46, [R1+0x64] ;  /* 0x00006400012e7983 */ /* 0x000ee20000100800 */
[----:B----4-:R-:W-:Y:S01]  /*3720*/  FFMA.FTZ R44, R45, R47, RZ ;  /* 0x0000002f2d2c7223 */ /* 0x010fe200000100ff */
[----:B------:R-:W-:-:S03]  /*3730*/  FADD.FTZ R45, RZ, R47 ;  /* 0x0000002fff2d7221 */ /* 0x000fc60000010000 */
[----:B---3--:R-:W-:Y:S01]  /*3740*/  FFMA.FTZ R44, R46, R60, R44 ;  /* 0x0000003c2e2c7223 */ /* 0x008fe2000001002c */
[----:B------:R-:W-:-:S03]  /*3750*/  FADD.FTZ R45, R45, R60 ;  /* 0x0000003c2d2d7221 */ /* 0x000fc60000010000 */
[----:B--2---:R-:W-:Y:S01]  /*3760*/  FFMA.FTZ R44, R29, R28, R44 ;  /* 0x0000001c1d2c7223 */ /* 0x004fe2000001002c */
        /* <DEDUP_REMOVED lines=13> */
[----:B------:R-:W-:Y:S01]  /*3840*/  FFMA.FTZ R44, R57, R41, R44 ;  /* 0x00000029392c7223 */ /* 0x000fe2000001002c */
[----:B------:R-:W-:Y:S02]  /*3850*/  FADD.FTZ R45, R45, R41 ;  /* 0x000000292d2d7221 */ /* 0x000fe40000010000 */
[----:B------:R1:W5:Y:S01]  /*3860*/  LDL.LU R32, [R1+0xcc] ;  /* 0x0000cc0001207983 */ /* 0x0003620000300800 */
[----:B------:R-:W-:Y:S01]  /*3870*/  FFMA.FTZ R44, R58, R55, R44 ;  /* 0x000000373a2c7223 */ /* 0x000fe2000001002c */
[----:B------:R-:W-:Y:S02]  /*3880*/  FADD.FTZ R45, R45, R55 ;  /* 0x000000372d2d7221 */ /* 0x000fe40000010000 */
[----:B------:R1:W5:Y:S04]  /*3890*/  LDL.LU R35, [R1+0xc8] ;  /* 0x0000c80001237983 */ /* 0x0003680000300800 */
[----:B------:R0:W-:Y:S02]  /*38a0*/  STS.64 [R46], R44 ;  /* 0x0000002c2e007388 */ /* 0x0001e40000000a00 */
[----:B0-----:R-:W-:Y:S01]  /*38b0*/  FFMA.FTZ R44, R36, R48, R37 ;  /* 0x00000030242c7223 */ /* 0x001fe20000010025 */
[----:B------:R-:W-:-:S02]  /*38c0*/  FADD.FTZ R45, R34, R51 ;  /* 0x00000033222d7221 */ /* 0x000fc40000010000 */
[----:B------:R1:W5:Y:S01]  /*38d0*/  LDL.LU R34, [R1+0xc4] ;  /* 0x0000c40001227983 */ /* 0x0003620000300800 */
[----:B------:R-:W-:-:S03]  /*38e0*/  FFMA.FTZ R44, R39, R49, R44 ;  /* 0x00000031272c7223 */ /* 0x000fc6000001002c */
[----:B------:R1:W5:Y:S01]  /*38f0*/  LDL.LU R37, [R1+0xc0] ;  /* 0x0000c00001257983 */ /* 0x0003620000300800 */
[----:B------:R-:W-:-:S03]  /*3900*/  FFMA.FTZ R44, R38, R50, R44 ;  /* 0x00000032262c7223 */ /* 0x000fc6000001002c */
[----:B------:R1:W5:Y:S04]  /*3910*/  LDL.LU R36, [R1+0xbc] ;  /* 0x0000bc0001247983 */ /* 0x0003680000300800 */
[----:B------:R1:W5:Y:S04]  /*3920*/  LDL.LU R39, [R1+0xb8] ;  /* 0x0000b80001277983 */ /* 0x0003680000300800 */
[----:B------:R1:W5:Y:S01]  /*3930*/  LDL.LU R38, [R1+0xb4] ;  /* 0x0000b40001267983 */ /* 0x0003620000300800 */
[----:B------:R-:W0:Y:S01]  /*3940*/  S2R R47, SR_TID.X ;  /* 0x00000000002f7919 */ /* 0x000e220000002100 */
[----:B------:R-:W-:-:S02]  /*3950*/  LOP3.LUT R51, R61, 0x18, RZ, 0x3c, !PT ;  /* 0x000000183d337812 */ /* 0x000fc400078e3cff */
[----:B------:R-:W2:Y:S01]  /*3960*/  S2R R61, SR_TID.X ;  /* 0x00000000003d7919 */ /* 0x000ea20000002100 */
[----:B------:R-:W-:-:S04]  /*3970*/  FADD.FTZ R45, R45, R48 ;  /* 0x000000302d2d7221 */ /* 0x000fc80000010000 */
[----:B------:R-:W-:-:S04]  /*3980*/  FADD.FTZ R45, R45, R49 ;  /* 0x000000312d2d7221 */ /* 0x000fc80000010000 */
[----:B------:R-:W-:Y:S01]  /*3990*/  FADD.FTZ R45, R45, R50 ;  /* 0x000000322d2d7221 */ /* 0x000fe20000010000 */
[----:B------:R-:W-:Y:S01]  /*39a0*/  IADD3 R59, R59, R51, RZ ;  /* 0x000000333b3b7210 */ /* 0x000fe20007ffe0ff */
[----:B------:R-:W-:Y:S02]  /*39b0*/  FFMA.FTZ R44, R53, R52, R44 ;  /* 0x00000034352c7223 */ /* 0x000fe4000001002c */
[----:B------:R-:W-:Y:S01]  /*39c0*/  FADD.FTZ R45, R45, R52 ;  /* 0x000000342d2d7221 */ /* 0x000fe20000010000 */
[----:B0-----:R-:W-:-:S04]  /*39d0*/  SHF.R.S32.HI R60, RZ, 0x1f, R47 ;  /* 0x0000001fff3c7819 */ /* 0x001fc8000001142f */
[----:B------:R-:W-:-:S04]  /*39e0*/  LEA.HI R47, R60, R47, RZ, 0x2 ;  /* 0x0000002f3c2f7211 */ /* 0x000fc800078f10ff */
[----:B------:R-:W-:Y:S01]  /*39f0*/  SHF.R.S32.HI R46, RZ, 0x2, R47 ;  /* 0x00000002ff2e7819 */ /* 0x000fe2000001142f */
[----:B------:R0:W-:Y:S03]  /*3a00*/  STS.64 [R59], R44 ;  /* 0x0000002c3b007388 */ /* 0x0001e60000000a00 */
[----:B------:R-:W-:-:S04]  /*3a10*/  IADD3 R48, R46, 0x50, RZ ;  /* 0x000000502e307810 */ /* 0x000fc80007ffe0ff */
[----:B------:R-:W-:Y:S02]  /*3a20*/  SHF.R.S32.HI R49, RZ, 0x1f, R48 ;  /* 0x0000001fff317819 */ /* 0x000fe40000011430 */
[C---:B------:R-:W-:Y:S02]  /*3a30*/  IADD3 R50, R46.reuse, 0xa0, RZ ;  /* 0x000000a02e327810 */ /* 0x040fe40007ffe0ff */
[----:B------:R-:W-:Y:S02]  /*3a40*/  LEA.HI R48, R49, R48, RZ, 0x2 ;  /* 0x0000003031307211 */ /* 0x000fe400078f10ff */
[----:B------:R-:W-:Y:S02]  /*3a50*/  IADD3 R49, R46, 0xf0, RZ ;  /* 0x000000f02e317810 */ /* 0x000fe40007ffe0ff */
[----:B--2---:R-:W-:Y:S02]  /*3a60*/  LEA.HI R52, R60, R61, RZ, 0x4 ;  /* 0x0000003d3c347211 */ /* 0x004fe400078f20ff */
[----:B------:R-:W-:-:S02]  /*3a70*/  LOP3.LUT R47, R47, 0xfffffffc, RZ, 0xc0, !PT ;  /* 0xfffffffc2f2f7812 */ /* 0x000fc400078ec0ff */
[----:B------:R-:W-:Y:S02]  /*3a80*/  SHF.R.S32.HI R53, RZ, 0x1f, R49 ;  /* 0x0000001fff357819 */ /* 0x000fe40000011431 */
[----:B------:R-:W-:Y:S02]  /*3a90*/  SHF.R.S32.HI R51, RZ, 0x1f, R50 ;  /* 0x0000001fff337819 */ /* 0x000fe40000011432 */
[----:B------:R-:W-:Y:S02]  /*3aa0*/  SHF.R.U32.HI R52, RZ, 0x4, R52 ;  /* 0x00000004ff347819 */ /* 0x000fe40000011634 */
[----:B------:R-:W-:Y:S02]  /*3ab0*/  IADD3 R47, -R47, R61, RZ ;  /* 0x0000003d2f2f7210 */ /* 0x000fe40007ffe1ff */
[----:B------:R-:W-:Y:S02]  /*3ac0*/  LEA.HI R53, R53, R49, RZ, 0x2 ;  /* 0x0000003135357211 */ /* 0x000fe400078f10ff */
[----:B------:R-:W-:-:S02]  /*3ad0*/  LEA.HI R51, R51, R50, RZ, 0x2 ;  /* 0x0000003233337211 */ /* 0x000fc400078f10ff */
[----:B------:R-:W-:Y:S02]  /*3ae0*/  LEA R49, R46, UR9, 0x5 ;  /* 0x000000092e317c11 */ /* 0x000fe4000f8e28ff */
[C---:B------:R-:W-:Y:S02]  /*3af0*/  LOP3.LUT R52, R47.reuse, 0x3, R52, 0x78, !PT ;  /* 0x000000032f347812 */ /* 0x040fe400078e7834 */
[----:B------:R-:W-:Y:S02]  /*3b00*/  SHF.R.U32.HI R48, RZ, 0x2, R48 ;  /* 0x00000002ff307819 */ /* 0x000fe40000011630 */
[----:B------:R-:W-:Y:S02]  /*3b10*/  SHF.R.U32.HI R51, RZ, 0x2, R51 ;  /* 0x00000002ff337819 */ /* 0x000fe40000011633 */
[----:B0-----:R-:W-:Y:S01]  /*3b20*/  LEA R44, R52, R49, 0x3 ;  /* 0x00000031342c7211 */ /* 0x001fe200078e18ff */
[----:B------:R-:W-:Y:S01]  /*3b30*/  BAR.SYNC.DEFER_BLOCKING 0x0 ;  /* 0x0000000000007b1d */ /* 0x000fe20000010000 */
[----:B------:R-:W-:-:S02]  /*3b40*/  LOP3.LUT R48, R47, 0x3, R48, 0x78, !PT ;  /* 0x000000032f307812 */ /* 0x000fc400078e7830 */
[----:B------:R-:W-:Y:S02]  /*3b50*/  LOP3.LUT R51, R47, 0x3, R51, 0x78, !PT ;  /* 0x000000032f337812 */ /* 0x000fe400078e7833 */
[-C--:B------:R-:W-:Y:S02]  /*3b60*/  LEA R46, R48, R49.reuse, 0x3 ;  /* 0x00000031302e7211 */ /* 0x080fe400078e18ff */
[----:B------:R-:W-:Y:S02]  /*3b70*/  SHF.R.U32.HI R53, RZ, 0x2, R53 ;  /* 0x00000002ff357819 */ /* 0x000fe40000011635 */
[----:B------:R-:W-:Y:S02]  /*3b80*/  LEA R48, R51, R49, 0x3 ;  /* 0x0000003133307211 */ /* 0x000fe400078e18ff */
[----:B------:R-:W-:-:S04]  /*3b90*/  LOP3.LUT R53, R47, 0x3, R53, 0x78, !PT ;  /* 0x000000032f357812 */ /* 0x000fc800078e7835 */
[----:B------:R-:W-:Y:S01]  /*3ba0*/  LEA R50, R53, R49, 0x3 ;  /* 0x0000003135327211 */ /* 0x000fe200078e18ff */
[----:B------:R-:W0:Y:S04]  /*3bb0*/  LDS.64 R44, [R44] ;  /* 0x000000002c2c7984 */ /* 0x000e280000000a00 */
[----:B------:R-:W2:Y:S04]  /*3bc0*/  LDS.64 R46, [R46+0xa00] ;  /* 0x000a00002e2e7984 */ /* 0x000ea80000000a00 */
[----:B------:R-:W3:Y:S04]  /*3bd0*/  LDS.64 R48, [R48+0x1400] ;  /* 0x0014000030307984 */ /* 0x000ee80000000a00 */
[----:B------:R-:W4:Y:S01]  /*3be0*/  LDS.64 R50, [R50+0x1e00] ;  /* 0x001e000032327984 */ /* 0x000f220000000a00 */
[----:B------:R-:W-:Y:S01]  /*3bf0*/  USHF.L.U32 UR9, UR10, 0x7, URZ ;  /* 0x000000070a097899 */ /* 0x000fe2000800063f */
[----:B------:R-:W-:-:S03]  /*3c00*/  IADD3 R52, P0, R61, UR12, RZ ;  /* 0x0000000c3d347c10 */ /* 0x000fc6000ff1e0ff */
[----:B------:R-:W-:Y:S01]  /*3c10*/  ULOP3.LUT UR9, UR9, 0x7f, UR21, 0xf8, !UPT ;  /* 0x0000007f09097892 */ /* 0x000fe2000f8ef815 */
[----:B------:R-:W-:Y:S01]  /*3c20*/  LEA.HI.X.SX32 R53, R61, RZ, 0x1, P0 ;  /* 0x000000ff3d357211 */ /* 0x000fe200000f0eff */
[----:B------:R-:W-:-:S04]  /*3c30*/  USHF.L.U64.HI UR10, UR10, 0x7, UR17 ;  /* 0x000000070a0a7899 */ /* 0x000fc80008010211 */
[----:B------:R-:W-:Y:S01]  /*3c40*/  MOV R59, UR9 ;  /* 0x00000009003b7c02 */ /* 0x000fe20008000f00 */
[----:B------:R-:W-:-:S04]  /*3c50*/  UIMAD UR10, UR10, 0x280, URZ ;  /* 0x000002800a0a78a4 */ /* 0x000fc8000f8e023f */
[----:B------:R-:W-:-:S04]  /*3c60*/  IMAD.WIDE.U32 R52, R59, 0x280, R52 ;  /* 0x000002803b347825 */ /* 0x000fc800078e0034 */
[----:B0-----:R-:W-:Y:S01]  /*3c70*/  FADD.FTZ R44, RZ, R44 ;  /* 0x0000002cff2c7221 */ /* 0x001fe20000010000 */
[----:B------:R-:W-:-:S03]  /*3c80*/  FADD.FTZ R45, RZ, R45 ;  /* 0x0000002dff2d7221 */ /* 0x000fc60000010000 */
[----:B--2---:R-:W-:Y:S01]  /*3c90*/  FADD.FTZ R46, R44, R46 ;  /* 0x0000002e2c2e7221 */ /* 0x004fe20000010000 */
[----:B------:R-:W-:Y:S01]  /*3ca0*/  FADD.FTZ R45, R45, R47 ;  /* 0x0000002f2d2d7221 */ /* 0x000fe20000010000 */
[----:B------:R-:W-:Y:S02]  /*3cb0*/  IADD3 R47, R53, UR10, RZ ;  /* 0x0000000a352f7c10 */ /* 0x000fe4000fffe0ff */
[----:B------:R-:W-:Y:S01]  /*3cc0*/  LEA R44, P0, R52, UR18, 0x3 ;  /* 0x00000012342c7c11 */ /* 0x000fe2000f8018ff */
[----:B---3--:R-:W-:-:S03]  /*3cd0*/  FADD.FTZ R49, R45, R49 ;  /* 0x000000312d317221 */ /* 0x008fc60000010000 */
[----:B------:R-:W-:Y:S02]  /*3ce0*/  LEA.HI.X R45, R52, UR19, R47, 0x3, P0 ;  /* 0x00000013342d7c11 */ /* 0x000fe400080f1c2f */
[----:B------:R-:W-:Y:S01]  /*3cf0*/  ISETP.GT.U32.AND P0, PT, R61, 0x1f, PT ;  /* 0x0000001f3d00780c */ /* 0x000fe20003f04070 */
[----:B------:R-:W-:Y:S01]  /*3d00*/  FADD.FTZ R46, R46, R48 ;  /* 0x000000302e2e7221 */ /* 0x000fe20000010000 */
[----:B----4-:R-:W-:-:S03]  /*3d10*/  FADD.FTZ R51, R49, R51 ;  /* 0x0000003331337221 */ /* 0x010fc60000010000 */
[----:B------:R-:W-:Y:S01]  /*3d20*/  FADD.FTZ R50, R46, R50 ;  /* 0x000000322e327221 */ /* 0x000fe20000010000 */
[----:B------:R-:W-:Y:S04]  /*3d30*/  BSSY B0, `(.L_x_700) ;  /* 0x000006e000007945 */ /* 0x000fe80003800000 */
[----:B------:R0:W-:Y:S02]  /*3d40*/  STG.E.64 desc[UR14][R44.64+0xc000], R50 ;  /* 0x00c000322c007986 */ /* 0x0001e4000c101b0e */
[----:B0-----:R-:W-:Y:S01]  /*3d50*/  CS2R R44, SRZ ;  /* 0x00000000002c7805 */ /* 0x001fe2000001ff00 */
[----:B-1----:R-:W-:Y:S06]  /*3d60*/  @P0 BRA `(.L_x_701) ;  /* 0x0000000400a80947 */ /* 0x002fec0003800000 */
[----:B------:R-:W-:Y:S01]  /*3d70*/  USHF.L.U32 UR9, UR11, 0x3, URZ ;  /* 0x000000030b097899 */ /* 0x000fe2000800063f */
[----:B------:R-:W-:Y:S02]  /*3d80*/  MOV R44, 0x28 ;  /* 0x00000028002c7802 */ /* 0x000fe40000000f00 */
[----:B------:R-:W-:Y:S01]  /*3d90*/  MOV R45, 0x28 ;  /* 0x00000028002d7802 */ /* 0x000fe20000000f00 */
[----:B------:R-:W-:Y:S01]  /*3da0*/  ULOP3.LUT UR9, UR9, 0x8, URZ, 0xc0, !UPT ;  /* 0x0000000809097892 */ /* 0x000fe2000f8ec03f */
[----:B------:R-:W-:Y:S02]  /*3db0*/  SHF.L.U32 R49, R61, 0x3, RZ ;  /* 0x000000033d317819 */ /* 0x000fe400000006ff */
        /* <DEDUP_REMOVED lines=80> */
[C---:B------:R-:W-:Y:S01]  /*42c0*/  IADD3 R44, R48.reuse, 0x20, RZ ;  /* 0x00000020302c7810 */ /* 0x040fe20007ffe0ff */
        /* <DEDUP_REMOVED lines=12> */
[----:B------:R-:W-:Y:S02]  /*4390*/  MOV R45, 0x28 ;  /* 0x00000028002d7802 */ /* 0x000fe40000000f00 */
[----:B------:R-:W-:-:S04]  /*43a0*/  LEA.HI R44, R44, R48, RZ, 0x2 ;  /* 0x000000302c2c7211 */ /* 0x000fc800078f10ff */
[----:B------:R-:W-:-:S05]  /*43b0*/  SHF.R.S32.HI R44, RZ, 0x2, R44 ;  /* 0x00000002ff2c7819 */ /* 0x000fca000001142c */
[----:B------:R-:W-:-:S05]  /*43c0*/  IMAD R44, R44, R45, UR8 ;  /* 0x000000082c2c7e24 */ /* 0x000fca000f8e022d */
[----:B------:R-:W-:-:S06]  /*43d0*/  IADD3 R44, R49, R44, RZ ;  /* 0x0000002c312c7210 */ /* 0x000fcc0007ffe0ff */
[----:B------:R-:W0:Y:S02]  /*43e0*/  LDS.64 R44, [R44] ;  /* 0x000000002c2c7984 */ /* 0x000e240000000a00 */
[----:B0-----:R-:W-:Y:S01]  /*43f0*/  FADD.FTZ R44, R46, R44 ;  /* 0x0000002c2e2c7221 */ /* 0x001fe20000010000 */
[----:B------:R-:W-:-:S07]  /*4400*/  FADD.FTZ R45, R47, R45 ;  /* 0x0000002d2f2d7221 */ /* 0x000fce0000010000 */
.L_x_701:
[----:B------:R-:W-:Y:S05]  /*4410*/  BSYNC B0 ;  /* 0x0000000000007941 */ /* 0x000fea0003800000 */
.L_x_700:
        /* <DEDUP_REMOVED lines=27> */
.L_x_703:
[----:B------:R-:W-:Y:S05]  /*45d0*/  BSYNC B0 ;  /* 0x0000000000007941 */ /* 0x000fea0003800000 */
.L_x_702:
[----:B------:R-:W-:Y:S01]  /*45e0*/  UIADD3 UR9, UP0, UR11, 0x3, URZ ;  /* 0x000000030b097890 */ /* 0x000fe2000ff1e03f */
[----:B-----5:R-:W-:Y:S02]  /*45f0*/  PRMT R42, R32, 0x7632, R42 ;  /* 0x00007632202a7816 */ /* 0x020fe4000000002a */
[----:B------:R-:W-:Y:S01]  /*4600*/  PRMT R43, R30, 0x7632, R43 ;  /* 0x000076321e2b7816 */ /* 0x000fe2000000002b */
[----:B------:R-:W-:Y:S01]  /*4610*/  UIADD3.X UR10, URZ, UR5, URZ, UP0, !UPT ;  /* 0x000000053f0a7290 */ /* 0x000fe200087fe43f */
[----:B------:R-:W-:Y:S01]  /*4620*/  PRMT R48, R39, 0x7632, R48 ;  /* 0x0000763227307816 */ /* 0x000fe20000000030 */
[----:B------:R-:W-:Y:S01]  /*4630*/  UISETP.GE.U32.AND UP0, UPT, UR9, UR20, UPT ;  /* 0x000000140900728c */ /* 0x000fe2000bf06070 */
[----:B------:R-:W-:Y:S02]  /*4640*/  PRMT R39, R36, 0x7632, R39 ;  /* 0x0000763224277816 */ /* 0x000fe40000000027 */
[----:B0-----:R-:W-:Y:S01]  /*4650*/  PRMT R47, R37, 0x7632, R47 ;  /* 0x00007632252f7816 */ /* 0x001fe2000000002f */
[----:B------:R-:W-:Y:S01]  /*4660*/  UISETP.GE.AND.EX UP0, UPT, UR10, UR7, UPT, UP0 ;  /* 0x000000070a00728c */ /* 0x000fe2000bf06300 */
[----:B------:R-:W-:-:S02]  /*4670*/  PRMT R45, R34, 0x7632, R45 ;  /* 0x00007632222d7816 */ /* 0x000fc4000000002d */
[----:B------:R-:W-:Y:S02]  /*4680*/  PRMT R44, R35, 0x7632, R44 ;  /* 0x00007632232c7816 */ /* 0x000fe4000000002c */
        /* <DEDUP_REMOVED lines=42> */
.L_x_706:
[----:B------:R-:W2:Y:S04]  /*4930*/  LD.E.STRONG.GPU R11, desc[UR14][R8.64] ;  /* 0x0000000e080b7980 */ /* 0x000ea8000c10f900 */
[----:B--2---:R-:W-:Y:S01]  /*4940*/  CCTL.IVALL ;  /* 0x00000000ff00798f */ /* 0x004fe20002000000 */
[----:B------:R-:W-:Y:S05]  /*4950*/  YIELD ;  /* 0x0000000000007946 */ /* 0x000fea0003800000 */
[----:B-----5:R-:W-:-:S04]  /*4960*/  LOP3.LUT R11, R11, R10, RZ, 0x3c, !PT ;  /* 0x0000000a0b0b7212 */ /* 0x020fc800078e3cff */
[----:B------:R-:W-:-:S13]  /*4970*/  ISETP.GT.AND P0, PT, R11, -0x1, PT ;  /* 0xffffffff0b00780c */ /* 0x000fda0003f04270 */
[----:B------:R-:W-:Y:S05]  /*4980*/  @P0 BRA `(.L_x_706) ;  /* 0xfffffffc00e80947 */ /* 0x000fea000383ffff */
.L_x_705:
[----:B------:R-:W-:Y:S05]  /*4990*/  WARPSYNC.ALL ;  /* 0x0000000000007948 */ /* 0x000fea0003800000 */
[----:B------:R-:W-:Y:S06]  /*49a0*/  BAR.SYNC.DEFER_BLOCKING 0x0 ;  /* 0x0000000000007b1d */ /* 0x000fec0000010000 */
[----:B------:R-:W-:Y:S05]  /*49b0*/  BRA `(.L_x_707) ;  /* 0x0000000000647947 */ /* 0x000fea0003800000 */
.L_x_704:
        /* <DEDUP_REMOVED lines=17> */
.L_x_709:
[----:B------:R-:W2:Y:S04]  /*4ad0*/  LD.E.STRONG.GPU R11, desc[UR14][R8.64] ;  /* 0x0000000e080b7980 */ /* 0x000ea8000c10f900 */
[----:B--2---:R-:W-:Y:S01]  /*4ae0*/  CCTL.IVALL ;  /* 0x00000000ff00798f */ /* 0x004fe20002000000 */
[----:B------:R-:W-:Y:S05]  /*4af0*/  YIELD ;  /* 0x0000000000007946 */ /* 0x000fea0003800000 */
[----:B-----5:R-:W-:-:S04]  /*4b00*/  LOP3.LUT R11, R11, R10, RZ, 0x3c, !PT ;  /* 0x0000000a0b0b7212 */ /* 0x020fc800078e3cff */
[----:B------:R-:W-:-:S13]  /*4b10*/  ISETP.GT.AND P0, PT, R11, -0x1, PT ;  /* 0xffffffff0b00780c */ /* 0x000fda0003f04270 */
[----:B------:R-:W-:Y:S05]  /*4b20*/  @P0 BRA `(.L_x_709) ;  /* 0xfffffffc00e80947 */ /* 0x000fea000383ffff */
.L_x_708:
[----:B------:R-:W-:Y:S05]  /*4b30*/  WARPSYNC.ALL ;  /* 0x0000000000007948 */ /* 0x000fea0003800000 */
[----:B------:R-:W-:Y:S06]  /*4b40*/  BAR.SYNC.DEFER_BLOCKING 0x0 ;  /* 0x0000000000007b1d */ /* 0x000fec0000010000 */
.L_x_707:
        /* <DEDUP_REMOVED lines=34> */
.L_x_711:
[----:B------:R-:W-:Y:S05]  /*4d70*/  BSYNC B0 ;  /* 0x0000000000007941 */ /* 0x000fea0003800000 */
.L_x_710:
[----:B------:R-:W0:Y:S04]  /*4d80*/  SHFL.BFLY PT, R10, R8, 0x10, 0x1f ;  /* 0x0e001f00080a7f89 */ /* 0x000e2800000e0000 */
[----:B------:R-:W2:Y:S04]  /*4d90*/  LDL.LU R59, [R1+0xb0] ;  /* 0x0000b000013b7983 */ /* 0x000ea80000300800 */
[----:B------:R-:W3:Y:S04]  /*4da0*/  LDL.LU R15, [R1+0x30] ;  /* 0x00003000010f7983 */ /* 0x000ee80000300800 */
[----:B------:R-:W4:Y:S01]  /*4db0*/  LDL.LU R14, [R1+0x40] ;  /* 0x00004000010e7983 */ /* 0x000f220000300800 */
[----:B------:R-:W-:-:S03]  /*4dc0*/  UIADD3 UR5, UR13, 0x3480, URZ ;  /* 0x000034800d057890 */ /* 0x000fc6000fffe03f */
[----:B------:R-:W5:Y:S01]  /*4dd0*/  LDL.LU R13, [R1+0x34] ;  /* 0x00003400010d7983 */ /* 0x000f620000300800 */
[----:B------:R-:W1:Y:S01]  /*4de0*/  S2R R11, SR_TID.X ;  /* 0x00000000000b7919 */ /* 0x000e620000002100 */
[----:B------:R-:W-:Y:S02]  /*4df0*/  SHF.L.U32 R49, R49, 0x10, RZ ;  /* 0x0000001031317819 */ /* 0x000fe400000006ff */
[----:B------:R-:W-:Y:S01]  /*4e00*/  SHF.L.U32 R38, R38, 0x10, RZ ;  /* 0x0000001026267819 */ /* 0x000fe200000006ff */
[----:B0-----:R-:W-:Y:S01]  /*4e10*/  FADD.FTZ R8, R10, R8 ;  /* 0x000000080a087221 */ /* 0x001fe20000010000 */
[----:B------:R-:W4:Y:S01]  /*4e20*/  LDL.LU R12, [R1+0x3c] ;  /* 0x00003c00010c7983 */ /* 0x000f220000300800 */
[----:B------:R-:W-:Y:S01]  /*4e30*/  USHF.L.U32 UR11, UR11, 0x3, URZ ;  /* 0x000000030b0b7899 */ /* 0x000fe2000800063f */
[----:B------:R-:W-:Y:S01]  /*4e40*/  SHF.L.U32 R42, R42, 0x10, RZ ;  /* 0x000000102a2a7819 */ /* 0x000fe200000006ff */
[----:B------:R-:W-:Y:S01]  /*4e50*/  ULDC.64 UR12, c[0x0][0x210] ;  /* 0x00008400000c7ab9 */ /* 0x000fe20000000a00 */
[----:B------:R-:W0:Y:S01]  /*4e60*/  SHFL.BFLY PT, R10, R9, 0x10, 0x1f ;  /* 0x0e001f00090a7f89 */ /* 0x000e2200000e0000 */
[----:B------:R-:W-:Y:S01]  /*4e70*/  ULEA UR5, UR16, UR5, 0x18 ;  /* 0x0000000510057291 */ /* 0x000fe2000f8ec03f */
[----:B------:R-:W-:-:S02]  /*4e80*/  SHF.L.U32 R47, R47, 0x10, RZ ;  /* 0x000000102f2f7819 */ /* 0x000fc400000006ff */
[----:B------:R-:W-:Y:S01]  /*4e90*/  SHF.L.U32 R50, R50, 0x10, RZ ;  /* 0x0000001032327819 */ /* 0x000fe200000006ff */
[----:B------:R-:W4:Y:S01]  /*4ea0*/  LDL.LU R61, [R1+0x38] ;  /* 0x00003800013d7983 */ /* 0x000f220000300800 */
[----:B-1----:R-:W-:Y:S01]  /*4eb0*/  LOP3.LUT P0, RZ, R11, 0xffffff1f, RZ, 0xc0, !PT ;  /* 0xffffff1f0bff7812 */ /* 0x002fe2000780c0ff */
[----:B0-----:R-:W-:Y:S01]  /*4ec0*/  FADD.FTZ R9, R10, R9 ;  /* 0x000000090a097221 */ /* 0x001fe20000010000 */
[----:B------:R-:W-:Y:S01]  /*4ed0*/  ULOP3.LUT UR11, UR11, 0x8, URZ, 0xc0, !UPT ;  /* 0x000000080b0b7892 */ /* 0x000fe2000f8ec03f */
[----:B------:R-:W0:Y:S01]  /*4ee0*/  SHFL.BFLY PT, R10, R8, 0x8, 0x1f ;  /* 0x0d001f00080a7f89 */ /* 0x000e2200000e0000 */
[----:B------:R-:W-:Y:S01]  /*4ef0*/  FADD.FTZ R47, -R40, R47 ;  /* 0x0000002f282f7221 */ /* 0x000fe20000010100 */
[----:B------:R-:W-:Y:S02]  /*4f00*/  SHF.L.U32 R48, R48, 0x10, RZ ;  /* 0x0000001030307819 */ /* 0x000fe400000006ff */
[----:B------:R-:W-:Y:S01]  /*4f10*/  SHF.L.U32 R45, R45, 0x10, RZ ;  /* 0x000000102d2d7819 */ /* 0x000fe200000006ff */
[----:B------:R-:W4:Y:S01]  /*4f20*/  LDL.LU R60, [R1+0x28] ;  /* 0x00002800013c7983 */ /* 0x000f220000300800 */
[----:B0-----:R-:W-:-:S03]  /*4f30*/  FADD.FTZ R8, R8, R10 ;  /* 0x0000000a08087221 */ /* 0x001fc60000010000 */
        /* <DEDUP_REMOVED lines=13> */
[----:B------:R-:W-:Y:S01]  /*5010*/  @!P0 FMUL.FTZ R8, R8, 6.1035157159494701773e-06 ;  /* 0x36cccccd08088820 */ /* 0x000fe20000410000 */
[----:B0-----:R-:W-:Y:S01]  /*5020*/  FADD.FTZ R9, R9, R10 ;  /* 0x0000000a09097221 */ /* 0x001fe20000010000 */
[----:B------:R-:W-:-:S03]  /*5030*/  @!P0 SHF.R.U32.HI R10, RZ, 0x2, R11 ;  /* 0x00000002ff0a8819 */ /* 0x000fc6000001160b */
[----:B------:R-:W-:Y:S01]  /*5040*/  @!P0 FMUL.FTZ R9, R9, 6.1035157159494701773e-06 ;  /* 0x36cccccd09098820 */ /* 0x000fe20000410000 */
[----:B------:R-:W-:-:S05]  /*5050*/  @!P0 LOP3.LUT R10, R10, 0x3ffffff8, RZ, 0xc0, !PT ;  /* 0x3ffffff80a0a8812 */ /* 0x000fca00078ec0ff */
[----:B------:R0:W-:Y:S02]  /*5060*/  @!P0 STS.64 [R10+UR5], R8 ;  /* 0x000000080a008988 */ /* 0x0001e40008000a05 */
[----:B0-----:R-:W-:-:S05]  /*5070*/  SHF.L.U32 R10, R39, 0x10, RZ ;  /* 0x00000010270a7819 */ /* 0x001fca00000006ff */
[----:B------:R-:W-:-:S04]  /*5080*/  FADD.FTZ R10, -R40, R10 ;  /* 0x0000000a280a7221 */ /* 0x000fc80000010100 */
[----:B------:R-:W-:-:S04]  /*5090*/  FMUL.FTZ R10, R3, R10 ;  /* 0x0000000a030a7220 */ /* 0x000fc80000410000 */
[----:B------:R-:W-:-:S04]  /*50a0*/  FFMA.FTZ R8, R10, R49, R38 ;  /* 0x000000310a087223 */ /* 0x000fc80000010026 */
[----:B------:R-:W-:-:S06]  /*50b0*/  FMUL.FTZ R9, R8, -1.4426950216293334961 ;  /* 0xbfb8aa3b08097820 */ /* 0x000fcc0000410000 */
[----:B------:R-:W0:Y:S02]  /*50c0*/  MUFU.EX2 R9, R9 ;  /* 0x0000000900097308 */ /* 0x000e240000000800 */
[----:B0-----:R-:W-:-:S06]  /*50d0*/  FADD.FTZ R9, R9, 1 ;  /* 0x3f80000009097421 */ /* 0x001fcc0000010000 */
[----:B------:R-:W0:Y:S02]  /*50e0*/  MUFU.RCP R9, R9 ;  /* 0x0000000900097308 */ /* 0x000e240000001000 */
[----:B0-----:R-:W-:-:S04]  /*50f0*/  FADD.FTZ R11, -R9, 1 ;  /* 0x3f800000090b7421 */ /* 0x001fc80000010100 */
[----:B------:R-:W-:Y:S01]  /*5100*/  FFMA.FTZ R11, R8, R11, 1 ;  /* 0x3f800000080b7423 */ /* 0x000fe2000001000b */
[----:B--2---:R-:W-:Y:S01]  /*5110*/  IADD3 R8, R59, -UR11, RZ ;  /* 0x8000000b3b087c10 */ /* 0x004fe2000fffe0ff */
[----:B------:R-:W-:Y:S01]  /*5120*/  FMUL.FTZ R47, R3, R47 ;  /* 0x0000002f032f7220 */ /* 0x000fe20000410000 */
[----:B------:R-:W-:Y:S01]  /*5130*/  SHF.L.U32 R44, R44, 0x10, RZ ;  /* 0x000000102c2c7819 */ /* 0x000fe200000006ff */
[----:B------:R-:W-:Y:S01]  /*5140*/  FMUL.FTZ R9, R9, R11 ;  /* 0x0000000b09097220 */ /* 0x000fe20000410000 */
[----:B------:R-:W-:Y:S01]  /*5150*/  LEA R8, R8, UR5, 0x3 ;  /* 0x0000000508087c11 */ /* 0x000fe2000f8e18ff */
[----:B------:R-:W2:Y:S02]  /*5160*/  LDL.LU R59, [R1+0x4] ;  /* 0x00000400013b7983 */ /* 0x000ea40000300800 */
[----:B------:R-:W-:Y:S01]  /*5170*/  FMUL.FTZ R42, R42, R9 ;  /* 0x000000092a2a7220 */ /* 0x000fe20000410000 */
[----:B------:R-:W-:Y:S06]  /*5180*/  BAR.SYNC.DEFER_BLOCKING 0x0 ;  /* 0x0000000000007b1d */ /* 0x000fec0000010000 */
[----:B------:R-:W3:Y:S02]  /*5190*/  LDS.64 R8, [R8] ;  /* 0x0000000008087984 */ /* 0x000ee40000000a00 */
[--C-:B---3--:R-:W-:Y:S01]  /*51a0*/  FFMA.FTZ R11, R0, R15, -R8.reuse ;  /* 0x0000000f000b7223 */ /* 0x108fe20000010808 */
[----:B-----5:R-:W-:-:S03]  /*51b0*/  FFMA.FTZ R13, R2, R13, -R8 ;  /* 0x0000000d020d7223 */ /* 0x020fc60000010808 */
[-C--:B----4-:R-:W-:Y:S01]  /*51c0*/  FFMA.FTZ R11, R14, -R9.reuse, R11 ;  /* 0x800000090e0b7223 */ /* 0x090fe2000001000b */
[----:B------:R-:W-:Y:S01]  /*51d0*/  FFMA.FTZ R14, R47, R50, R48 ;  /* 0x000000322f0e7223 */ /* 0x000fe20000010030 */
[----:B------:R-:W-:-:S03]  /*51e0*/  FFMA.FTZ R13, R12, -R9, R13 ;  /* 0x800000090c0d7223 */ /* 0x000fc6000001000d */
[----:B------:R-:W-:-:S06]  /*51f0*/  FMUL.FTZ R12, R14, -1.4426950216293334961 ;  /* 0xbfb8aa3b0e0c7820 */ /* 0x000fcc0000410000 */
[----:B------:R-:W0:Y:S01]  /*5200*/  MUFU.EX2 R12, R12 ;  /* 0x0000000c000c7308 */ /* 0x000e220000000800 */
[----:B------:R-:W-:-:S04]  /*5210*/  FFMA.FTZ R42, R49, R42, -R8 ;  /* 0x0000002a312a7223 */ /* 0x000fc80000010808 */
[----:B------:R-:W-:Y:S01]  /*5220*/  FFMA.FTZ R10, -R9, R10, R42 ;  /* 0x0000000a090a7223 */ /* 0x000fe2000001012a */
[----:B0-----:R-:W-:-:S06]  /*5230*/  FADD.FTZ R12, R12, 1 ;  /* 0x3f8000000c0c7421 */ /* 0x001fcc0000010000 */
[----:B------:R-:W0:Y:S01]  /*5240*/  MUFU.RCP R12, R12 ;  /* 0x0000000c000c7308 */ /* 0x000e220000001000 */
[C---:B------:R-:W-:Y:S01]  /*5250*/  FMUL.FTZ R11, R3.reuse, R11 ;  /* 0x0000000b030b7220 */ /* 0x040fe20000410000 */
[----:B------:R-:W-:-:S05]  /*5260*/  FMUL.FTZ R10, R3, R10 ;  /* 0x0000000a030a7220 */ /* 0x000fca0000410000 */
[----:B------:R-:W-:Y:S01]  /*5270*/  F2FP.BF16.F32.PACK_AB R10, R10, R11 ;  /* 0x0000000b0a0a723e */ /* 0x000fe200000010ff */
[C---:B------:R-:W-:Y:S01]  /*5280*/  FADD.FTZ R11, -R40.reuse, R45 ;  /* 0x0000002d280b7221 */ /* 0x040fe20000010100 */
[----:B------:R-:W-:Y:S01]  /*5290*/  FADD.FTZ R44, -R40, R44 ;  /* 0x0000002c282c7221 */ /* 0x000fe20000010100 */
[----:B------:R-:W-:Y:S01]  /*52a0*/  SHF.L.U32 R28, R28, 0x10, RZ ;  /* 0x000000101c1c7819 */ /* 0x000fe200000006ff */
[----:B------:R-:W3:Y:S01]  /*52b0*/  LDL.LU R45, [R1+0x10] ;  /* 0x00001000012d7983 */ /* 0x000ee20000300800 */
        /* <DEDUP_REMOVED lines=18> */
[----:B------:R-:W-:Y:S01]  /*53e0*/  SHF.L.U32 R43, R43, 0x10, RZ ;  /* 0x000000102b2b7819 */ /* 0x000fe200000006ff */
[----:B------:R-:W-:-:S04]  /*53f0*/  FADD.FTZ R28, -R40, R28 ;  /* 0x0000001c281c7221 */ /* 0x000fc80000010100 */
[----:B------:R-:W-:Y:S01]  /*5400*/  FMUL.FTZ R15, R43, R15 ;  /* 0x0000000f2b0f7220 */ /* 0x000fe20000410000 */
        /* <DEDUP_REMOVED lines=124> */
[----:B------:R-:W-:Y:S02]  /*5bd0*/  SHF.L.U32 R37, R37, 0x10, RZ ;  /* 0x0000001025257819 */ /* 0x000fe400000006ff */
[----:B------:R-:W-:-:S03]  /*5be0*/  SHF.L.U32 R36, R36, 0x10, RZ ;  /* 0x0000001024247819 */ /* 0x000fc600000006ff */
[----:B------:R-:W-:Y:S01]  /*5bf0*/  FADD.FTZ R37, -R40, R37 ;  /* 0x0000002528257221 */ /* 0x000fe20000010100 */
[----:B0-----:R-:W-:-:S06]  /*5c00*/  FADD.FTZ R42, R42, 1 ;  /* 0x3f8000002a2a7421 */ /* 0x001fcc0000010000 */
[----:B------:R-:W0:Y:S01]  /*5c10*/  MUFU.RCP R42, R42 ;  /* 0x0000002a002a7308 */ /* 0x000e220000001000 */
[----:B------:R-:W-:Y:S01]  /*5c20*/  FADD.FTZ R36, -R40, R36 ;  /* 0x0000002428247221 */ /* 0x000fe20000010100 */
[----:B------:R-:W-:Y:S01]  /*5c30*/  SHF.L.U32 R40, R35, 0x10, RZ ;  /* 0x0000001023287819 */ /* 0x000fe200000006ff */
[C---:B------:R-:W-:Y:S02]  /*5c40*/  FMUL.FTZ R35, R3.reuse, R37 ;  /* 0x0000002503237220 */ /* 0x040fe40000410000 */
[----:B------:R-:W-:Y:S02]  /*5c50*/  FMUL.FTZ R36, R3, R36 ;  /* 0x0000002403247220 */ /* 0x000fe40000410000 */
[----:B------:R-:W-:Y:S01]  /*5c60*/  FFMA.FTZ R48, R50, R35, R48 ;  /* 0x0000002332307223 */ /* 0x000fe20000010030 */
[----:B------:R-:W-:Y:S01]  /*5c70*/  FMUL.FTZ R43, R40, R43 ;  /* 0x0000002b282b7220 */ /* 0x000fe20000410000 */
[----:B------:R-:W-:Y:S02]  /*5c80*/  FFMA.FTZ R38, R49, R36, R38 ;  /* 0x0000002431267223 */ /* 0x000fe40000010026 */
[----:B------:R-:W-:Y:S01]  /*5c90*/  FMUL.FTZ R37, R48, -1.4426950216293334961 ;  /* 0xbfb8aa3b30257820 */ /* 0x000fe20000410000 */
[----:B0-----:R-:W-:-:S05]  /*5ca0*/  FADD.FTZ R40, -R42, 1 ;  /* 0x3f8000002a287421 */ /* 0x001fca0000010100 */
[----:B------:R-:W0:Y:S01]  /*5cb0*/  MUFU.EX2 R37, R37 ;  /* 0x0000002500257308 */ /* 0x000e220000000800 */
[----:B------:R-:W-:Y:S01]  /*5cc0*/  FFMA.FTZ R39, R39, R40, 1 ;  /* 0x3f80000027277423 */ /* 0x000fe20000010028 */
[----:B------:R-:W-:-:S06]  /*5cd0*/  FMUL.FTZ R40, R38, -1.4426950216293334961 ;  /* 0xbfb8aa3b26287820 */ /* 0x000fcc0000410000 */
[----:B------:R-:W1:Y:S01]  /*5ce0*/  MUFU.EX2 R40, R40 ;  /* 0x0000002800287308 */ /* 0x000e620000000800 */
[----:B0-----:R-:W-:-:S07]  /*5cf0*/  FADD.FTZ R37, R37, 1 ;  /* 0x3f80000025257421 */ /* 0x001fce0000010000 */
[----:B------:R-:W0:Y:S01]  /*5d00*/  MUFU.RCP R37, R37 ;  /* 0x0000002500257308 */ /* 0x000e220000001000 */
[----:B-1----:R-:W-:-:S07]  /*5d10*/  FADD.FTZ R40, R40, 1 ;  /* 0x3f80000028287421 */ /* 0x002fce0000010000 */
[----:B------:R-:W1:Y:S01]  /*5d20*/  MUFU.RCP R40, R40 ;  /* 0x0000002800287308 */ /* 0x000e620000001000 */
[----:B------:R-:W-:Y:S01]  /*5d30*/  SHF.L.U32 R46, R46, 0x10, RZ ;  /* 0x000000102e2e7819 */ /* 0x000fe200000006ff */
[----:B------:R-:W-:Y:S01]  /*5d40*/  FMUL.FTZ R39, R42, R39 ;  /* 0x000000272a277220 */ /* 0x000fe20000410000 */
[----:B0-----:R-:W-:-:S03]  /*5d50*/  FADD.FTZ R42, -R37, 1 ;  /* 0x3f800000252a7421 */ /* 0x001fc60000010100 */
[----:B------:R-:W-:Y:S02]  /*5d60*/  FMUL.FTZ R12, R46, R12 ;  /* 0x0000000c2e0c7220 */ /* 0x000fe40000410000 */
[----:B------:R-:W4:Y:S01]  /*5d70*/  LDL.LU R46, [R1+0x2c] ;  /* 0x00002c00012e7983 */ /* 0x000f220000300800 */
[----:B------:R-:W-:-:S03]  /*5d80*/  FFMA.FTZ R42, R48, R42, 1 ;  /* 0x3f800000302a7423 */ /* 0x000fc6000001002a */
[----:B------:R-:W5:Y:S01]  /*5d90*/  LDL.LU R48, [R1+0x44] ;  /* 0x0000440001307983 */ /* 0x000f620000300800 */
[----:B-1----:R-:W-:Y:S01]  /*5da0*/  FADD.FTZ R44, -R40, 1 ;  /* 0x3f800000282c7421 */ /* 0x002fe20000010100 */
[----:B------:R-:W-:Y:S01]  /*5db0*/  FMUL.FTZ R42, R37, R42 ;  /* 0x0000002a252a7220 */ /* 0x000fe20000410000 */
[----:B------:R-:W-:Y:S02]  /*5dc0*/  SHF.L.U32 R37, R51, 0x10, RZ ;  /* 0x0000001033257819 */ /* 0x000fe400000006ff */
[----:B------:R-:W-:Y:S01]  /*5dd0*/  FFMA.FTZ R44, R38, R44, 1 ;  /* 0x3f800000262c7423 */ /* 0x000fe2000001002c */
[----:B------:R-:W-:Y:S02]  /*5de0*/  SHF.L.U32 R38, R52, 0x10, RZ ;  /* 0x0000001034267819 */ /* 0x000fe400000006ff */
[----:B------:R-:W2:Y:S04]  /*5df0*/  LDL.LU R52, [R1+0x68] ;  /* 0x0000680001347983 */ /* 0x000ea80000300800 */
[----:B------:R-:W2:Y:S01]  /*5e00*/  LDL.LU R51, [R1+0x64] ;  /* 0x0000640001337983 */ /* 0x000ea20000300800 */
[----:B------:R-:W-:Y:S01]  /*5e10*/  FMUL.FTZ R44, R40, R44 ;  /* 0x0000002c282c7220 */ /* 0x000fe20000410000 */
[----:B------:R-:W-:Y:S01]  /*5e20*/  SHF.L.U32 R40, R53, 0x10, RZ ;  /* 0x0000001035287819 */ /* 0x000fe200000006ff */
[----:B------:R-:W-:Y:S01]  /*5e30*/  FMUL.FTZ R38, R38, R42 ;  /* 0x0000002a26267220 */ /* 0x000fe20000410000 */
[----:B------:R-:W-:Y:S01]  /*5e40*/  FMUL.FTZ R37, R37, R39 ;  /* 0x0000002725257220 */ /* 0x000fe20000410000 */
[----:B------:R-:W-:-:S02]  /*5e50*/  FFMA.FTZ R4, R2, R4, -R8 ;  /* 0x0000000402047223 */ /* 0x000fc40000010808 */
[----:B------:R-:W-:Y:S01]  /*5e60*/  FMUL.FTZ R40, R40, R44 ;  /* 0x0000002c28287220 */ /* 0x000fe20000410000 */
[--C-:B---3--:R-:W-:Y:S01]  /*5e70*/  FFMA.FTZ R44, R0, R45, -R8.reuse ;  /* 0x0000002d002c7223 */ /* 0x108fe20000010808 */
[C-C-:B------:R-:W-:Y:S01]  /*5e80*/  FFMA.FTZ R45, R2.reuse, R61, -R8.reuse ;  /* 0x0000003d022d7223 */ /* 0x140fe20000010808 */
[C-C-:B------:R-:W-:Y:S01]  /*5e90*/  FFMA.FTZ R6, R2.reuse, R6, -R8.reuse ;  /* 0x0000000602067223 */ /* 0x140fe20000010808 */
[--C-:B------:R-:W-:Y:S01]  /*5ea0*/  FFMA.FTZ R41, R2, R41, -R8.reuse ;  /* 0x0000002902297223 */ /* 0x100fe20000010808 */
        /* <DEDUP_REMOVED lines=17> */
[----:B------:R-:W-:Y:S01]  /*5fc0*/  FFMA.FTZ R38, R50, R38, -R8 ;  /* 0x0000002632267223 */ /* 0x000fe20000010808 */
[C---:B------:R-:W-:Y:S01]  /*5fd0*/  FFMA.FTZ R15, -R9.reuse, R11, R15 ;  /* 0x0000000b090f7223 */ /* 0x040fe2000001010f */
[C---:B------:R-:W-:Y:S01]  /*5fe0*/  FFMA.FTZ R12, -R9.reuse, R47, R12 ;  /* 0x0000002f090c7223 */ /* 0x040fe2000001010c */
[C---:B------:R-:W-:Y:S01]  /*5ff0*/  FFMA.FTZ R30, -R9.reuse, R18, R30 ;  /* 0x00000012091e7223 */ /* 0x040fe2000001011e */
[----:B------:R-:W-:Y:S01]  /*6000*/  FFMA.FTZ R18, -R9, R33, R43 ;  /* 0x0000002109127223 */ /* 0x000fe2000001012b */
[--C-:B----4-:R-:W-:Y:S01]  /*6010*/  FFMA.FTZ R42, R0, R46, -R8.reuse ;  /* 0x0000002e002a7223 */ /* 0x110fe20000010808 */
[----:B------:R-:W-:-:S02]  /*6020*/  FFMA.FTZ R46, R2, R60, -R8 ;  /* 0x0000003c022e7223 */ /* 0x000fc40000010808 */
[----:B------:R-:W3:Y:S01]  /*6030*/  LDL.LU R60, [R1+0x60] ;  /* 0x00006000013c7983 */ /* 0x000ee20000300800 */
[--C-:B-----5:R-:W-:Y:S01]  /*6040*/  FFMA.FTZ R39, R0, R48, -R8.reuse ;  /* 0x0000003000277223 */ /* 0x120fe20000010808 */
[C-C-:B--2---:R-:W-:Y:S01]  /*6050*/  FFMA.FTZ R48, R2.reuse, R59, -R8.reuse ;  /* 0x0000003b02307223 */ /* 0x144fe20000010808 */
[--C-:B------:R-:W-:Y:S01]  /*6060*/  FFMA.FTZ R2, R2, R55, -R8.reuse ;  /* 0x0000003702027223 */ /* 0x100fe20000010808 */
[----:B------:R-:W2:Y:S01]  /*6070*/  LDL.LU R59, [R1+0x5c] ;  /* 0x00005c00013b7983 */ /* 0x000ea20000300800 */
[----:B------:R-:W-:-:S03]  /*6080*/  FFMA.FTZ R0, R0, R54, -R8 ;  /* 0x0000003600007223 */ /* 0x000fc60000010808 */
[----:B------:R-:W4:Y:S04]  /*6090*/  LDL.LU R55, [R1+0x54] ;  /* 0x0000540001377983 */ /* 0x000f280000300800 */
[----:B------:R-:W5:Y:S01]  /*60a0*/  LDL.LU R54, [R1+0x50] ;  /* 0x0000500001367983 */ /* 0x000f620000300800 */
[----:B------:R-:W-:-:S03]  /*60b0*/  FFMA.FTZ R39, R52, -R9, R39 ;  /* 0x8000000934277223 */ /* 0x000fc60000010027 */
[----:B------:R-:W5:Y:S01]  /*60c0*/  LDL.LU R53, [R1+0x4c] ;  /* 0x00004c0001357983 */ /* 0x000f620000300800 */
[----:B------:R-:W-:-:S03]  /*60d0*/  FFMA.FTZ R45, R51, -R9, R45 ;  /* 0x80000009332d7223 */ /* 0x000fc6000001002d */
[----:B------:R-:W3:Y:S04]  /*60e0*/  LDL.LU R8, [R1+0x48] ;  /* 0x0000480001087983 */ /* 0x000ee80000300800 */
[----:B------:R-:W2:Y:S04]  /*60f0*/  LDL.LU R11, [R1+0x24] ;  /* 0x00002400010b7983 */ /* 0x000ea80000300800 */
[----:B------:R-:W4:Y:S04]  /*6100*/  LDL.LU R52, [R1+0x20] ;  /* 0x0000200001347983 */ /* 0x000f280000300800 */
[----:B------:R-:W5:Y:S04]  /*6110*/  LDL.LU R51, [R1+0xc] ;  /* 0x00000c0001337983 */ /* 0x000f680000300800 */
[----:B------:R-:W4:Y:S04]  /*6120*/  LDL.LU R50, [R1] ;  /* 0x0000000001327983 */ /* 0x000f280000300800 */
[----:B------:R-:W5:Y:S04]  /*6130*/  LDL.LU R49, [R1+0x98] ;  /* 0x0000980001317983 */ /* 0x000f680000300800 */
[----:B------:R-:W5:Y:S04]  /*6140*/  LDL.LU R47, [R1+0xac] ;  /* 0x0000ac00012f7983 */ /* 0x000f680000300800 */
[----:B------:R-:W5:Y:S01]  /*6150*/  LDL.LU R33, [R1+0xa4] ;  /* 0x0000a40001217983 */ /* 0x000f620000300800 */
[C---:B------:R-:W-:Y:S01]  /*6160*/  FFMA.FTZ R34, -R9.reuse, R34, R37 ;  /* 0x0000002209227223 */ /* 0x040fe20000010125 */
[----:B------:R-:W-:-:S02]  /*6170*/  FFMA.FTZ R24, -R9, R28, R24 ;  /* 0x0000001c09187223 */ /* 0x000fc40000010118 */
[----:B------:R-:W5:Y:S01]  /*6180*/  LDL.LU R37, [R1+0xa8] ;  /* 0x0000a80001257983 */ /* 0x000f620000300800 */
[----:B------:R-:W-:-:S03]  /*6190*/  FFMA.FTZ R2, R58, -R9, R2 ;  /* 0x800000093a027223 */ /* 0x000fc60000010002 */
[----:B------:R-:W5:Y:S01]  /*61a0*/  LDL.LU R28, [R1+0x9c] ;  /* 0x00009c00011c7983 */ /* 0x000f620000300800 */
[C---:B------:R-:W-:Y:S01]  /*61b0*/  FFMA.FTZ R40, -R9.reuse, R36, R40 ;  /* 0x0000002409287223 */ /* 0x040fe20000010128 */
[C---:B------:R-:W-:Y:S01]  /*61c0*/  FFMA.FTZ R17, -R9.reuse, R23, R17 ;  /* 0x0000001709117223 */ /* 0x040fe20000010111 */
[----:B------:R-:W-:Y:S01]  /*61d0*/  FFMA.FTZ R38, -R9, R35, R38 ;  /* 0x0000002309267223 */ /* 0x000fe20000010126 */
[----:B------:R-:W5:Y:S01]  /*61e0*/  LDL.LU R36, [R1+0xa0] ;  /* 0x0000a00001247983 */ /* 0x000f620000300800 */
[----:B------:R-:W-:-:S03]  /*61f0*/  FMUL.FTZ R23, R3, R18 ;  /* 0x0000001203177220 */ /* 0x000fc60000410000 */
[----:B------:R-:W5:Y:S01]  /*6200*/  LDL.LU R35, [R1+0x90] ;  /* 0x0000900001237983 */ /* 0x000f620000300800 */
[-C--:B---3--:R-:W-:Y:S01]  /*6210*/  FFMA.FTZ R8, R8, -R9.reuse, R4 ;  /* 0x8000000908087223 */ /* 0x088fe20000010004 */
[-C--:B--2---:R-:W-:Y:S01]  /*6220*/  FFMA.FTZ R11, R11, -R9.reuse, R5 ;  /* 0x800000090b0b7223 */ /* 0x084fe20000010005 */
[----:B----4-:R-:W-:Y:S01]  /*6230*/  FFMA.FTZ R0, R50, -R9, R0 ;  /* 0x8000000932007223 */ /* 0x010fe20000010000 */
[----:B-----5:R-:W-:-:S03]  /*6240*/  IADD3 R4, P0, R49, UR12, RZ ;  /* 0x0000000c31047c10 */ /* 0x020fc6000ff1e0ff */
[C---:B------:R-:W-:Y:S01]  /*6250*/  FMUL.FTZ R18, R3.reuse, R0 ;  /* 0x0000000003127220 */ /* 0x040fe20000410000 */
[----:B------:R-:W-:Y:S01]  /*6260*/  FMUL.FTZ R0, R3, R2 ;  /* 0x0000000203007220 */ /* 0x000fe20000410000 */
[----:B------:R-:W-:Y:S02]  /*6270*/  IADD3.X R5, R47, UR13, RZ, P0, !PT ;  /* 0x0000000d2f057c10 */ /* 0x000fe400087fe4ff */
[----:B------:R-:W-:Y:S02]  /*6280*/  IADD3 R2, P0, R33, UR12, RZ ;  /* 0x0000000c21027c10 */ /* 0x000fe4000ff1e0ff */
[----:B------:R-:W2:Y:S01]  /*6290*/  LDL.LU R33, [R1+0x94] ;  /* 0x0000940001217983 */ /* 0x000ea20000300800 */
[----:B------:R-:W-:Y:S01]  /*62a0*/  FFMA.FTZ R31, -R9, R14, R31 ;  /* 0x0000000e091f7223 */ /* 0x000fe2000001011f */
[----:B------:R-:W-:Y:S01]  /*62b0*/  FFMA.FTZ R14, R51, -R9, R7 ;  /* 0x80000009330e7223 */ /* 0x000fe20000010007 */
[C---:B------:R-:W-:Y:S01]  /*62c0*/  FMUL.FTZ R7, R3.reuse, R13 ;  /* 0x0000000d03077220 */ /* 0x040fe20000410000 */
[----:B------:R-:W-:Y:S01]  /*62d0*/  FMUL.FTZ R12, R3, R12 ;  /* 0x0000000c030c7220 */ /* 0x000fe20000410000 */
[C---:B------:R-:W-:Y:S01]  /*62e0*/  FFMA.FTZ R16, -R9.reuse, R22, R16 ;  /* 0x0000001609107223 */ /* 0x040fe20000010110 */
[----:B------:R-:W-:Y:S01]  /*62f0*/  FFMA.FTZ R6, R52, -R9, R6 ;  /* 0x8000000934067223 */ /* 0x000fe20000010006 */
[C---:B------:R-:W-:Y:S01]  /*6300*/  FFMA.FTZ R20, -R9.reuse, R26, R20 ;  /* 0x0000001a09147223 */ /* 0x040fe20000010114 */
[----:B------:R-:W-:Y:S01]  /*6310*/  FFMA.FTZ R32, -R9, R19, R32 ;  /* 0x0000001309207223 */ /* 0x000fe20000010120 */
[----:B------:R-:W-:Y:S01]  /*6320*/  F2FP.BF16.F32.PACK_AB R7, R12, R7 ;  /* 0x000000070c07723e */ /* 0x000fe200000010ff */
[----:B------:R-:W-:Y:S01]  /*6330*/  FMUL.FTZ R12, R3, R15 ;  /* 0x0000000f030c7220 */ /* 0x000fe20000410000 */
        /* <DEDUP_REMOVED lines=8> */
[C---:B------:R-:W-:Y:S01]  /*63c0*/  FMUL.FTZ R45, R3.reuse, R45 ;  /* 0x0000002d032d7220 */ /* 0x040fe20000410000 */
[C---:B------:R-:W-:Y:S01]  /*63d0*/  FMUL.FTZ R26, R3.reuse, R31 ;  /* 0x0000001f031a7220 */ /* 0x040fe20000410000 */
[C---:B------:R-:W-:Y:S01]  /*63e0*/  FMUL.FTZ R15, R3.reuse, R16 ;  /* 0x00000010030f7220 */ /* 0x040fe20000410000 */
[C---:B------:R-:W-:Y:S01]  /*63f0*/  FMUL.FTZ R39, R3.reuse, R39 ;  /* 0x0000002703277220 */ /* 0x040fe20000410000 */
[C---:B------:R-:W-:Y:S01]  /*6400*/  FMUL.FTZ R16, R3.reuse, R6 ;  /* 0x0000000603107220 */ /* 0x040fe20000410000 */
        /* <DEDUP_REMOVED lines=21> */
[----:B------:R-:W3:Y:S01]  /*6560*/  LDL.LU R32, [R1+0x88] ;  /* 0x0000880001207983 */ /* 0x000ee20000300800 */
[----:B------:R-:W-:-:S02]  /*6570*/  F2FP.BF16.F32.PACK_AB R26, R26, R45 ;  /* 0x0000002d1a1a723e */ /* 0x000fc400000010ff */
[----:B------:R-:W-:Y:S01]  /*6580*/  IADD3.X R3, R37, UR13, RZ, P0, !PT ;  /* 0x0000000d25037c10 */ /* 0x000fe200087fe4ff */
[----:B------:R0:W-:Y:S01]  /*6590*/  STG.E.U16 desc[UR14][R4.64+0x2], R6 ;  /* 0x0000020604007986 */ /* 0x0001e2000c10150e */
[----:B------:R-:W-:-:S03]  /*65a0*/  F2FP.BF16.F32.PACK_AB R12, R12, R39 ;  /* 0x000000270c0c723e */ /* 0x000fc600000010ff */
[----:B------:R-:W-:Y:S01]  /*65b0*/  STG.E.U16 desc[UR14][R4.64], R10 ;  /* 0x0000000a04007986 */ /* 0x000fe2000c10150e */
[----:B------:R-:W-:-:S03]  /*65c0*/  PRMT R22, R12, 0x7632, R22 ;  /* 0x000076320c167816 */ /* 0x000fc60000000016 */
[----:B------:R1:W-:Y:S01]  /*65d0*/  STG.E.U16 desc[UR14][R4.64+0x4], R7 ;  /* 0x0000040704007986 */ /* 0x0003e2000c10150e */
[----:B0-----:R-:W-:-:S03]  /*65e0*/  IADD3 R6, P0, R28, UR12, RZ ;  /* 0x0000000c1c067c10 */ /* 0x001fc6000ff1e0ff */
[----:B------:R0:W-:Y:S01]  /*65f0*/  STG.E.U16 desc[UR14][R4.64+0x6], R20 ;  /* 0x0000061404007986 */ /* 0x0001e2000c10150e */
[----:B------:R-:W-:-:S03]  /*6600*/  F2FP.BF16.F32.PACK_AB R9, R9, R42 ;  /* 0x0000002a0909723e */ /* 0x000fc600000010ff */
[----:B------:R-:W4:Y:S01]  /*6610*/  LDL.LU R28, [R1+0x8c] ;  /* 0x00008c00011c7983 */ /* 0x000f220000300800 */
[----:B------:R-:W-:-:S03]  /*6620*/  F2FP.BF16.F32.PACK_AB R25, R25, R46 ;  /* 0x0000002e1919723e */ /* 0x000fc600000010ff */
[----:B------:R5:W-:Y:S01]  /*6630*/  STG.E.U16 desc[UR14][R2.64+0x4], R26 ;  /* 0x0000041a02007986 */ /* 0x000be2000c10150e */
[----:B-1----:R-:W-:Y:S02]  /*6640*/  IADD3.X R7, R36, UR13, RZ, P0, !PT ;  /* 0x0000000d24077c10 */ /* 0x002fe400087fe4ff */
[----:B0-----:R-:W-:Y:S02]  /*6650*/  PRMT R5, R26, 0x7632, R5 ;  /* 0x000076321a057816 */ /* 0x001fe40000000005 */
[----:B------:R-:W-:Y:S01]  /*6660*/  IADD3 R4, P0, R35, UR12, RZ ;  /* 0x0000000c23047c10 */ /* 0x000fe2000ff1e0ff */
[----:B------:R-:W-:Y:S04]  /*6670*/  STG.E.U16 desc[UR14][R2.64], R12 ;  /* 0x0000000c02007986 */ /* 0x000fe8000c10150e */
[----:B-----5:R-:W5:Y:S01]  /*6680*/  LDL.LU R26, [R1+0x80] ;  /* 0x00008000011a7983 */ /* 0x020f620000300800 */
[----:B------:R-:W-:-:S03]  /*6690*/  PRMT R10, R9, 0x7632, R10 ;  /* 0x00007632090a7816 */ /* 0x000fc6000000000a */
[----:B------:R0:W-:Y:S01]  /*66a0*/  STG.E.U16 desc[UR14][R2.64+0x2], R22 ;  /* 0x0000021602007986 */ /* 0x0001e2000c10150e */
[----:B------:R-:W-:-:S03]  /*66b0*/  F2FP.BF16.F32.PACK_AB R13, R13, R44 ;  /* 0x0000002c0d0d723e */ /* 0x000fc600000010ff */
[----:B------:R1:W-:Y:S04]  /*66c0*/  STG.E.U16 desc[UR14][R2.64+0x6], R5 ;  /* 0x0000060502007986 */ /* 0x0003e8000c10150e */
[----:B------:R-:W5:Y:S04]  /*66d0*/  LDL.LU R24, [R1+0x7c] ;  /* 0x00007c0001187983 */ /* 0x000f680000300800 */
[----:B0-----:R-:W5:Y:S01]  /*66e0*/  LDL.LU R22, [R1+0x74] ;  /* 0x0000740001167983 */ /* 0x001f620000300800 */
[----:B-1----:R-:W-:-:S03]  /*66f0*/  PRMT R3, R25, 0x7632, R3 ;  /* 0x0000763219037816 */ /* 0x002fc60000000003 */
[----:B------:R-:W-:Y:S01]  /*6700*/  STG.E.U16 desc[UR14][R6.64], R9 ;  /* 0x0000000906007986 */ /* 0x000fe2000c10150e */
[----:B------:R-:W-:-:S03]  /*6710*/  PRMT R12, R13, 0x7632, R12 ;  /* 0x000076320d0c7816 */ /* 0x000fc6000000000c */
[----:B------:R-:W-:Y:S04]  /*6720*/  STG.E.U16 desc[UR14][R6.64+0x2], R10 ;  /* 0x0000020a06007986 */ /* 0x000fe8000c10150e */
[----:B------:R-:W-:Y:S04]  /*6730*/  STG.E.U16 desc[UR14][R6.64+0x4], R25 ;  /* 0x0000041906007986 */ /* 0x000fe8000c10150e */
[----:B------:R-:W-:Y:S04]  /*6740*/  STG.E.U16 desc[UR14][R6.64+0x6], R3 ;  /* 0x0000060306007986 */ /* 0x000fe8000c10150e */
[----:B------:R-:W5:Y:S01]  /*6750*/  LDL.LU R20, [R1+0x78] ;  /* 0x0000780001147983 */ /* 0x000f620000300800 */
[----:B--2---:R-:W-:-:S05]  /*6760*/  IADD3.X R5, R33, UR13, RZ, P0, !PT ;  /* 0x0000000d21057c10 */ /* 0x004fca00087fe4ff */
[----:B------:R0:W-:Y:S04]  /*6770*/  STG.E.U16 desc[UR14][R4.64], R13 ;  /* 0x0000000d04007986 */ /* 0x0001e8000c10150e */
[----:B------:R1:W-:Y:S04]  /*6780*/  STG.E.U16 desc[UR14][R4.64+0x2], R12 ;  /* 0x0000020c04007986 */ /* 0x0003e8000c10150e */
[----:B0-----:R-:W2:Y:S04]  /*6790*/  LDL.LU R13, [R1+0x6c] ;  /* 0x00006c00010d7983 */ /* 0x001ea80000300800 */
[----:B-1----:R-:W2:Y:S01]  /*67a0*/  LDL.LU R12, [R1+0x70] ;  /* 0x00007000010c7983 */ /* 0x002ea20000300800 */
[----:B------:R-:W-:-:S02]  /*67b0*/  F2FP.BF16.F32.PACK_AB R21, R21, R48 ;  /* 0x000000301515723e */ /* 0x000fc400000010ff */
[----:B------:R-:W-:Y:S02]  /*67c0*/  F2FP.BF16.F32.PACK_AB R15, R15, R56 ;  /* 0x000000380f0f723e */ /* 0x000fe400000010ff */
[----:B------:R-:W-:Y:S02]  /*67d0*/  PRMT R7, R21, 0x7632, R7 ;  /* 0x0000763215077816 */ /* 0x000fe40000000007 */
[----:B------:R-:W-:Y:S01]  /*67e0*/  F2FP.BF16.F32.PACK_AB R8, R17, R8 ;  /* 0x000000081108723e */ /* 0x000fe200000010ff */
[----:B------:R-:W-:Y:S01]  /*67f0*/  STG.E.U16 desc[UR14][R4.64+0x4], R21 ;  /* 0x0000041504007986 */ /* 0x000fe2000c10150e */
[----:B------:R-:W-:-:S03]  /*6800*/  PRMT R9, R15, 0x7632, R9 ;  /* 0x000076320f097816 */ /* 0x000fc60000000009 */
[----:B------:R0:W-:Y:S01]  /*6810*/  STG.E.U16 desc[UR14][R4.64+0x6], R7 ;  /* 0x0000060704007986 */ /* 0x0001e2000c10150e */
[----:B------:R-:W-:Y:S02]  /*6820*/  F2FP.BF16.F32.PACK_AB R11, R30, R11 ;  /* 0x0000000b1e0b723e */ /* 0x000fe400000010ff */
[----:B------:R-:W-:Y:S02]  /*6830*/  F2FP.BF16.F32.PACK_AB R16, R19, R16 ;  /* 0x000000101310723e */ /* 0x000fe400000010ff */
[----:B---3--:R-:W-:Y:S02]  /*6840*/  IADD3 R2, P0, R32, UR12, RZ ;  /* 0x0000000c20027c10 */ /* 0x008fe4000ff1e0ff */
[----:B0-----:R-:W-:Y:S02]  /*6850*/  PRMT R5, R8, 0x7632, R5 ;  /* 0x0000763208057816 */ /* 0x001fe40000000005 */
[----:B------:R-:W-:Y:S02]  /*6860*/  PRMT R10, R11, 0x7632, R10 ;  /* 0x000076320b0a7816 */ /* 0x000fe4000000000a */
[----:B------:R-:W-:-:S02]  /*6870*/  F2FP.BF16.F32.PACK_AB R14, R23, R14 ;  /* 0x0000000e170e723e */ /* 0x000fc400000010ff */
[----:B------:R-:W-:Y:S02]  /*6880*/  F2FP.BF16.F32.PACK_AB R27, R34, R27 ;  /* 0x0000001b221b723e */ /* 0x000fe400000010ff */
[----:B----4-:R-:W-:-:S05]  /*6890*/  IADD3.X R3, R28, UR13, RZ, P0, !PT ;  /* 0x0000000d1c037c10 */ /* 0x010fca00087fe4ff */
[----:B------:R-:W-:Y:S04]  /*68a0*/  STG.E.U16 desc[UR14][R2.64], R15 ;  /* 0x0000000f02007986 */ /* 0x000fe8000c10150e */
[----:B------:R-:W-:Y:S04]  /*68b0*/  STG.E.U16 desc[UR14][R2.64+0x2], R9 ;  /* 0x0000020902007986 */ /* 0x000fe8000c10150e */
[----:B------:R-:W-:Y:S01]  /*68c0*/  STG.E.U16 desc[UR14][R2.64+0x4], R8 ;  /* 0x0000040802007986 */ /* 0x000fe2000c10150e */
[----:B-----5:R-:W-:-:S03]  /*68d0*/  IADD3 R6, P0, R26, UR12, RZ ;  /* 0x0000000c1a067c10 */ /* 0x020fc6000ff1e0ff */
[----:B------:R0:W-:Y:S01]  /*68e0*/  STG.E.U16 desc[UR14][R2.64+0x6], R5 ;  /* 0x0000060502007986 */ /* 0x0001e2000c10150e */
[----:B------:R-:W-:Y:S02]  /*68f0*/  F2FP.BF16.F32.PACK_AB R18, R29, R18 ;  /* 0x000000121d12723e */ /* 0x000fe400000010ff */
[----:B------:R-:W-:Y:S02]  /*6900*/  F2FP.BF16.F32.PACK_AB R0, R31, R0 ;  /* 0x000000001f00723e */ /* 0x000fe400000010ff */
[----:B------:R-:W-:Y:S02]  /*6910*/  IADD3.X R7, R24, UR13, RZ, P0, !PT ;  /* 0x0000000d18077c10 */ /* 0x000fe400087fe4ff */
[----:B0-----:R-:W-:Y:S02]  /*6920*/  PRMT R3, R16, 0x7632, R3 ;  /* 0x0000763210037816 */ /* 0x001fe40000000003 */
[----:B------:R-:W-:Y:S01]  /*6930*/  IADD3 R4, P0, R22, UR12, RZ ;  /* 0x0000000c16047c10 */ /* 0x000fe2000ff1e0ff */
[----:B------:R-:W-:Y:S01]  /*6940*/  STG.E.U16 desc[UR14][R6.64], R11 ;  /* 0x0000000b06007986 */ /* 0x000fe2000c10150e */
[----:B------:R-:W-:-:S03]  /*6950*/  PRMT R8, R27, 0x7632, R8 ;  /* 0x000076321b087816 */ /* 0x000fc60000000008 */
[----:B------:R-:W-:Y:S04]  /*6960*/  STG.E.U16 desc[UR14][R6.64+0x2], R10 ;  /* 0x0000020a06007986 */ /* 0x000fe8000c10150e */
[----:B------:R-:W-:Y:S04]  /*6970*/  STG.E.U16 desc[UR14][R6.64+0x4], R16 ;  /* 0x0000041006007986 */ /* 0x000fe8000c10150e */
[----:B------:R0:W-:Y:S01]  /*6980*/  STG.E.U16 desc[UR14][R6.64+0x6], R3 ;  /* 0x0000060306007986 */ /* 0x0001e2000c10150e */
[----:B------:R-:W-:Y:S01]  /*6990*/  UISETP.GE.U32.AND UP0, UPT, UR9, UR20, UPT ;  /* 0x000000140900728c */ /* 0x000fe2000bf06070 */
[----:B------:R-:W-:-:S02]  /*69a0*/  IADD3.X R5, R20, UR13, RZ, P0, !PT ;  /* 0x0000000d14057c10 */ /* 0x000fc400087fe4ff */
[----:B0-----:R-:W-:-:S03]  /*69b0*/  PRMT R7, R14, 0x7632, R7 ;  /* 0x000076320e077816 */ /* 0x001fc60000000007 */
[----:B------:R-:W-:Y:S01]  /*69c0*/  STG.E.U16 desc[UR14][R4.64], R14 ;  /* 0x0000000e04007986 */ /* 0x000fe2000c10150e */
[----:B------:R-:W-:-:S03]  /*69d0*/  PRMT R6, R0, 0x7632, R6 ;  /* 0x0000763200067816 */ /* 0x000fc60000000006 */
[----:B------:R-:W-:Y:S04]  /*69e0*/  STG.E.U16 desc[UR14][R4.64+0x2], R7 ;  /* 0x0000020704007986 */ /* 0x000fe8000c10150e */
[----:B------:R-:W-:Y:S04]  /*69f0*/  STG.E.U16 desc[UR14][R4.64+0x4], R27 ;  /* 0x0000041b04007986 */ /* 0x000fe8000c10150e */
[----:B------:R0:W-:Y:S01]  /*6a00*/  STG.E.U16 desc[UR14][R4.64+0x6], R8 ;  /* 0x0000060804007986 */ /* 0x0001e2000c10150e */
[----:B------:R-:W-:Y:S01]  /*6a10*/  UISETP.GE.AND.EX UP0, UPT, UR10, UR7, UPT, UP0 ;  /* 0x000000070a00728c */ /* 0x000fe2000bf06300 */
[----:B0-----:R-:W-:Y:S01]  /*6a20*/  PRMT R5, R18, 0x7632, R5 ;  /* 0x0000763212057816 */ /* 0x001fe20000000005 */
[----:B------:R-:W-:Y:S01]  /*6a30*/  ULOP3.LUT UR4, UR4, 0x1, URZ, 0x3c, !UPT ;  /* 0x0000000104047892 */ /* 0x000fe2000f8e3c3f */
[----:B------:R-:W-:Y:S01]  /*6a40*/  UMOV UR5, UR10 ;  /* 0x0000000a00057c82 */ /* 0x000fe20008000000 */
[----:B------:R-:W-:Y:S01]  /*6a50*/  UMOV UR11, UR9 ;  /* 0x00000009000b7c82 */ /* 0x000fe20008000000 */
[----:B--2---:R-:W-:-:S04]  /*6a60*/  IADD3 R2, P0, R13, UR12, RZ ;  /* 0x0000000c0d027c10 */ /* 0x004fc8000ff1e0ff */
[----:B------:R-:W-:-:S05]  /*6a70*/  IADD3.X R3, R12, UR13, RZ, P0, !PT ;  /* 0x0000000d0c037c10 */ /* 0x000fca00087fe4ff */
[----:B------:R1:W-:Y:S04]  /*6a80*/  STG.E.U16 desc[UR14][R2.64], R18 ;  /* 0x0000001202007986 */ /* 0x0003e8000c10150e */
[----:B------:R1:W-:Y:S04]  /*6a90*/  STG.E.U16 desc[UR14][R2.64+0x2], R5 ;  /* 0x0000020502007986 */ /* 0x0003e8000c10150e */
[----:B------:R1:W-:Y:S04]  /*6aa0*/  STG.E.U16 desc[UR14][R2.64+0x4], R0 ;  /* 0x0000040002007986 */ /* 0x0003e8000c10150e */
[----:B------:R1:W-:Y:S01]  /*6ab0*/  STG.E.U16 desc[UR14][R2.64+0x6], R6 ;  /* 0x0000060602007986 */ /* 0x0003e2000c10150e */
[----:B------:R-:W-:-:S13]  /*6ac0*/  PLOP3.LUT P0, PT, PT, PT, UP0, 0x80, 0x0 ;  /* 0x000000000000781c */ /* 0x000fda0003f0f008 */
[----:B-1----:R-:W-:Y:S05]  /*6ad0*/  @!P0 BRA `(.L_x_712) ;  /* 0xffffff9400fc8947 */ /* 0x002fea000383ffff */
.L_x_699:
[----:B------:R-:W-:-:S04]  /*6ae0*/  ULEA UR9, UR6, UR21, 0x7 ;  /* 0x0000001506097291 */ /* 0x000fc8000f8e383f */
[----:B------:R-:W-:-:S04]  /*6af0*/  USHF.L.U32 UR9, UR9, 0x5, URZ ;  /* 0x0000000509097899 */ /* 0x000fc8000800063f */
[----:B------:R-:W-:-:S06]  /*6b00*/  UISETP.GT.AND UP0, UPT, UR9, 0x27f, UPT ;  /* 0x0000027f0900788c */ /* 0x000fcc000bf04270 */
[----:B------:R-:W-:-:S13]  /*6b10*/  PLOP3.LUT P0, PT, PT, PT, UP0, 0x80, 0x0 ;  /* 0x000000000000781c */ /* 0x000fda0003f0f008 */
[----:B------:R-:W-:Y:S05]  /*6b20*/  @P0 EXIT ;  /* 0x000000000000094d */ /* 0x000fea0003800000 */
[----:B------:R-:W1:Y:S01]  /*6b30*/  S2R R56, SR_TID.X ;  /* 0x0000000000387919 */ /* 0x000e620000002100 */
[----:B------:R-:W0:Y:S02]  /*6b40*/  LDC.64 R6, c[0x0][0x258] ;  /* 0x00009600ff067b82 */ /* 0x000e240000000a00 */
[C---:B0-----:R-:W-:Y:S02]  /*6b50*/  SHF.L.U32 R2, R6.reuse, 0x7, RZ ;  /* 0x0000000706027819 */ /* 0x041fe400000006ff */
        /* <DEDUP_REMOVED lines=13> */
[----:B------:R-:W-:Y:S02]  /*6c30*/  IADD3.X R13, RZ, RZ, RZ, P0, !PT ;  /* 0x000000ffff0d7210 */ /* 0x000fe400007fe4ff */
[----:B------:R-:W-:Y:S02]  /*6c40*/  MOV R12, R11 ;  /* 0x0000000b000c7202 */ /* 0x000fe40000000f00 */
        /* <DEDUP_REMOVED lines=9> */
[----:B------:R-:W-:-:S02]  /*6ce0*/  IADD3 R51, R51, 0x1, RZ ;  /* 0x0000000133337810 */ /* 0x000fc40007ffe0ff */
[----:B------:R-:W-:Y:S02]  /*6cf0*/  LOP3.LUT R10, R56, 0xf, RZ, 0xc0, !PT ;  /* 0x0000000f380a7812 */ /* 0x000fe400078ec0ff */
[----:B------:R-:W-:Y:S02]  /*6d00*/  IADD3.X R13, RZ, RZ, RZ, P0, !PT ;  /* 0x000000ffff0d7210 */ /* 0x000fe400007fe4ff */
[----:B------:R-:W-:Y:S02]  /*6d10*/  IADD3.X R48, RZ, RZ, RZ, P1, !PT ;  /* 0x000000ffff307210 */ /* 0x000fe40000ffe4ff */
[----:B------:R-:W-:Y:S02]  /*6d20*/  IADD3.X R49, RZ, RZ, RZ, P2, !PT ;  /* 0x000000ffff317210 */ /* 0x000fe400017fe4ff */
[----:B------:R-:W-:Y:S02]  /*6d30*/  LOP3.LUT R50, R50, 0x3, RZ, 0xc0, !PT ;  /* 0x0000000332327812 */ /* 0x000fe400078ec0ff */
[----:B------:R-:W-:-:S07]  /*6d40*/  LOP3.LUT R51, R51, 0x3, RZ, 0xc0, !PT ;  /* 0x0000000333337812 */ /* 0x000fce00078ec0ff */
.L_x_729:
        /* <DEDUP_REMOVED lines=9> */
[----:B------:R-:W-:Y:S01]  /*6de0*/  HFMA2.MMA R55, -RZ, RZ, 0, 0 ;  /* 0x00000000ff377435 */ /* 0x000fe200000001ff */
        /* <DEDUP_REMOVED lines=32> */
.L_x_716:
[----:B------:R-:W-:Y:S05]  /*6ff0*/  BSYNC B1 ;  /* 0x0000000000017941 */ /* 0x000fea0003800000 */
.L_x_715:
[----:B------:R-:W-:Y:S05]  /*7000*/  @!P0 BRA `(.L_x_714) ;  /* 0x0000000400fc8947 */ /* 0x000fea0003800000 */
[C---:B------:R-:W-:Y:S01]  /*7010*/  SHF.L.U64.HI R15, R14.reuse, 0x1, R15 ;  /* 0x000000010e0f7819 */ /* 0x040fe2000001020f */
[C---:B------:R-:W-:Y:S01]  /*7020*/  IMAD R17, R53.reuse, 0x500, RZ ;  /* 0x0000050035117824 */ /* 0x040fe200078e02ff */
[----:B------:R-:W-:Y:S01]  /*7030*/  SHF.L.U32 R14, R14, 0x1, RZ ;  /* 0x000000010e0e7819 */ /* 0x000fe200000006ff */
[----:B------:R-:W-:Y:S01]  /*7040*/  ULDC.64 UR4, c[0x0][0x260] ;  /* 0x0000980000047ab9 */ /* 0x000fe20000000a00 */
[C---:B------:R-:W-:Y:S01]  /*7050*/  IADD3 R16, P2, -R54.reuse, R2, RZ ;  /* 0x0000000236107210 */ /* 0x040fe20007f5e1ff */
[----:B------:R-:W-:Y:S02]  /*7060*/  BSSY B1, `(.L_x_717) ;  /* 0x0000046000017945 */ /* 0x000fe40003800000 */
[----:B------:R-:W-:Y:S01]  /*7070*/  IMAD.WIDE.U32 R14, R54, 0x500, R14 ;  /* 0x00000500360e7825 */ /* 0x000fe200078e000e */
[----:B------:R-:W-:Y:S02]  /*7080*/  ISETP.GT.U32.AND P0, PT, R16, 0x78, PT ;  /* 0x000000781000780c */ /* 0x000fe40003f04070 */
[----:B------:R-:W-:-:S02]  /*7090*/  IADD3.X R18, ~R53, R3, RZ, P2, !PT ;  /* 0x0000000335127210 */ /* 0x000fc400017fe5ff */
[----:B------:R-:W-:Y:S02]  /*70a0*/  IADD3 R17, R15, R17, RZ ;  /* 0x000000110f117210 */ /* 0x000fe40007ffe0ff */
        /* <DEDUP_REMOVED lines=10> */
.L_x_719:
        /* <DEDUP_REMOVED lines=55> */
.L_x_718:
[----:B------:R-:W-:Y:S05]  /*74c0*/  BSYNC B1 ;  /* 0x0000000000017941 */ /* 0x000fea0003800000 */
.L_x_717:
        /* <DEDUP_REMOVED lines=35> */
.L_x_721:
[----:B------:R-:W-:Y:S05]  /*7700*/  BSYNC B1 ;  /* 0x0000000000017941 */ /* 0x000fea0003800000 */
.L_x_720:
        /* <DEDUP_REMOVED lines=15> */
.L_x_714:
[----:B------:R-:W-:Y:S05]  /*7800*/  BSYNC B0 ;  /* 0x0000000000007941 */ /* 0x000fea0003800000 */
.L_x_713:
        /* <DEDUP_REMOVED lines=50> */
.L_x_738:
        /* <DEDUP_REMOVED lines=46> */
.L_x_748:
        /* <DEDUP_REMOVED lines=41> */
.L_x_758:
[----:B--2---:R-:W-:Y:S01]  /*80a0*/  FADD.FTZ R15, R14, R30 ;  /* 0x0000001e0e0f7221 */ /* 0x004fe20000010000 */
[----:B------:R-:W-:-:S04]  /*80b0*/  @!P1 F2FP.BF16.F32.PACK_AB R14, RZ, R24 ;  /* 0x00000018ff0e923e */ /* 0x000fc800000010ff */
[----:B------:R-:W-:Y:S01]  /*80c0*/  @!P1 F2FP.BF16.F32.PACK_AB R15, RZ, R15 ;  /* 0x0000000fff0f923e */ /* 0x000fe200000010ff */
[----:B------:R3:W-:Y:S03]  /*80d0*/  @!P1 STG.E.U16 desc[UR14][R16.64+0x50], R14 ;  /* 0x0000500e10009986 */ /* 0x0007e6000c10150e */
[----:B------:R-:W-:Y:S02]  /*80e0*/  PRMT R20, R15, 0x7610, R20 ;  /* 0x000076100f147816 */ /* 0x000fe40000000014 */
[----:B------:R-:W-:-:S03]  /*80f0*/  LEA.HI R15, R56, 0x3c, RZ, 0x1c ;  /* 0x0000003c380f7811 */ /* 0x000fc600078fe0ff */
[----:B------:R3:W-:Y:S04]  /*8100*/  @!P1 STG.E.U16 desc[UR14][R18.64+0x50], R20 ;  /* 0x0000501412009986 */ /* 0x0007e8000c10150e */
.L_x_724:
[----:B------:R-:W-:Y:S05]  /*8110*/  BSYNC B0 ;  /* 0x0000000000007941 */ /* 0x000fea0003800000 */
.L_x_723:
        /* <DEDUP_REMOVED lines=165> */
.L_x_792:
        /* <DEDUP_REMOVED lines=9> */
.L_x_722:
[----:B------:R-:W-:Y:S05]  /*8c00*/  WARPSYNC.ALL ;  /* 0x0000000000007948 */ /* 0x000fea0003800000 */
[----:B------:R-:W-:Y:S01]  /*8c10*/  BAR.SYNC.DEFER_BLOCKING 0x0 ;  /* 0x0000000000007b1d */ /* 0x000fe20000010000 */
[C---:B------:R-:W-:Y:S02]  /*8c20*/  ISETP.GE.AND P0, PT, R8.reuse, -0x2d80, PT ;  /* 0xffffd2800800780c */ /* 0x040fe40003f06270 */
[----:B------:R-:W-:-:S11]  /*8c30*/  IADD3 R8, R8, 0x3000, RZ ;  /* 0x0000300008087810 */ /* 0x000fd60007ffe0ff */
[----:B------:R-:W-:Y:S05]  /*8c40*/  @!P0 BRA `(.L_x_729) ;  /* 0xffffffe000408947 */ /* 0x000fea000383ffff */
[----:B------:R-:W-:Y:S05]  /*8c50*/  EXIT ;  /* 0x000000000000794d */ /* 0x000fea0003800000 */
.L_x_725:
[----:B------:R-:W-:Y:S01]  /*8c60*/  HFMA2.MMA R28, -RZ, RZ, 0, 4.76837158203125e-07 ;  /* 0x00000008ff1c7435 */ /* 0x000fe200000001ff */
[----:B-1----:R-:W-:Y:S02]  /*8c70*/  MOV R29, R14 ;  /* 0x0000000e001d7202 */ /* 0x002fe40000000f00 */
[----:B------:R-:W-:Y:S02]  /*8c80*/  MOV R27, 0x101f ;  /* 0x0000101f001b7802 */ /* 0x000fe40000000f00 */
[----:B------:R-:W-:-:S07]  /*8c90*/  MOV R26, 0xffff ;  /* 0x0000ffff001a7802 */ /* 0x000fce0000000f00 */
[----:B0-2---:R-:W-:Y:S05]  /*8ca0*/  WARPSYNC.COLLECTIVE R26, `(.L_x_730) ;  /* 0x000000001a087348 */ /* 0x005fea0003c00000 */
[----:B------:R1:W3:Y:S02]  /*8cb0*/  SHFL.BFLY P2, R30, R29, R28, R27 ;  /* 0x0c00001c1d1e7389 */ /* 0x0002e4000004001b */
[----:B0123--:R-:W-:Y:S01]  /*8cc0*/  ENDCOLLECTIVE ;  /* 0x000000000000791b */ /* 0x00ffe20003800000 */
.L_x_730:
[----:B------:R-:W-:Y:S02]  /*8cd0*/  MOV R29, R15 ;  /* 0x0000000f001d7202 */ /* 0x000fe40000000f00 */
[----:B------:R-:W-:-:S07]  /*8ce0*/  MOV R17, R30 ;  /* 0x0000001e00117202 */ /* 0x000fce0000000f00 */
[----:B------:R-:W-:Y:S05]  /*8cf0*/  WARPSYNC.COLLECTIVE R26, `(.L_x_731) ;  /* 0x000000001a087348 */ /* 0x000fea0003c00000 */
[----:B------:R0:W1:Y:S02]  /*8d00*/  SHFL.BFLY P2, R30, R29, R28, R27 ;  /* 0x0c00001c1d1e7389 */ /* 0x000064000004001b */
[----:B01----:R-:W-:Y:S01]  /*8d10*/  ENDCOLLECTIVE ;  /* 0x000000000000791b */ /* 0x003fe20003800000 */
.L_x_731:
[----:B------:R-:W-:Y:S01]  /*8d20*/  FADD.FTZ R17, R17, R14 ;  /* 0x0000000e11117221 */ /* 0x000fe20000010000 */
[----:B------:R-:W-:-:S04]  /*8d30*/  HFMA2.MMA R28, -RZ, RZ, 0, 2.384185791015625e-07 ;  /* 0x00000004ff1c7435 */ /* 0x000fc800000001ff */
[----:B------:R-:W-:Y:S02]  /*8d40*/  MOV R29, R17 ;  /* 0x00000011001d7202 */ /* 0x000fe40000000f00 */
[----:B------:R-:W-:-:S07]  /*8d50*/  MOV R16, R30 ;  /* 0x0000001e00107202 */ /* 0x000fce0000000f00 */
[----:B------:R-:W-:Y:S05]  /*8d60*/  WARPSYNC.COLLECTIVE R26, `(.L_x_732) ;  /* 0x000000001a087348 */ /* 0x000fea0003c00000 */
[----:B------:R0:W1:Y:S02]  /*8d70*/  SHFL.BFLY P2, R30, R29, R28, R27 ;  /* 0x0c00001c1d1e7389 */ /* 0x000064000004001b */
[----:B01----:R-:W-:Y:S01]  /*8d80*/  ENDCOLLECTIVE ;  /* 0x000000000000791b */ /* 0x003fe20003800000 */
.L_x_732:
[----:B------:R-:W-:-:S05]  /*8d90*/  FADD.FTZ R16, R16, R15 ;  /* 0x0000000f10107221 */ /* 0x000fca0000010000 */
[----:B------:R-:W-:Y:S02]  /*8da0*/  MOV R29, R16 ;  /* 0x00000010001d7202 */ /* 0x000fe40000000f00 */
[----:B------:R-:W-:-:S07]  /*8db0*/  MOV R18, R30 ;  /* 0x0000001e00127202 */ /* 0x000fce0000000f00 */
[----:B------:R-:W-:Y:S05]  /*8dc0*/  WARPSYNC.COLLECTIVE R26, `(.L_x_733) ;  /* 0x000000001a087348 */ /* 0x000fea0003c00000 */
[----:B------:R0:W1:Y:S02]  /*8dd0*/  SHFL.BFLY P2, R30, R29, R28, R27 ;  /* 0x0c00001c1d1e7389 */ /* 0x000064000004001b */
[----:B01----:R-:W-:Y:S01]  /*8de0*/  ENDCOLLECTIVE ;  /* 0x000000000000791b */ /* 0x003fe20003800000 */
.L_x_733:
[----:B------:R-:W-:Y:S01]  /*8df0*/  FADD.FTZ R18, R17, R18 ;  /* 0x0000001211127221 */ /* 0x000fe20000010000 */
[----:B------:R-:W-:-:S04]  /*8e00*/  HFMA2.MMA R28, -RZ, RZ, 0, 1.1920928955078125e-07 ;  /* 0x00000002ff1c7435 */ /* 0x000fc800000001ff */
[----:B------:R-:W-:Y:S02]  /*8e10*/  MOV R29, R18 ;  /* 0x00000012001d7202 */ /* 0x000fe40000000f00 */
[----:B------:R-:W-:-:S07]  /*8e20*/  MOV R19, R30 ;  /* 0x0000001e00137202 */ /* 0x000fce0000000f00 */
[----:B------:R-:W-:Y:S05]  /*8e30*/  WARPSYNC.COLLECTIVE R26, `(.L_x_734) ;  /* 0x000000001a087348 */ /* 0x000fea0003c00000 */
[----:B------:R0:W1:Y:S02]  /*8e40*/  SHFL.BFLY P2, R30, R29, R28, R27 ;  /* 0x0c00001c1d1e7389 */ /* 0x000064000004001b */
[----:B01----:R-:W-:Y:S01]  /*8e50*/  ENDCOLLECTIVE ;  /* 0x000000000000791b */ /* 0x003fe20003800000 */
.L_x_734:
[----:B------:R-:W-:-:S05]  /*8e60*/  FADD.FTZ R19, R16, R19 ;  /* 0x0000001310137221 */ /* 0x000fca0000010000 */
[----:B------:R-:W-:Y:S02]  /*8e70*/  MOV R29, R19 ;  /* 0x00000013001d7202 */ /* 0x000fe40000000f00 */
[----:B------:R-:W-:-:S07]  /*8e80*/  MOV R21, R30 ;  /* 0x0000001e00157202 */ /* 0x000fce0000000f00 */
[----:B------:R-:W-:Y:S05]  /*8e90*/  WARPSYNC.COLLECTIVE R26, `(.L_x_735) ;  /* 0x000000001a087348 */ /* 0x000fea0003c00000 */
[----:B------:R0:W1:Y:S02]  /*8ea0*/  SHFL.BFLY P2, R30, R29, R28, R27 ;  /* 0x0c00001c1d1e7389 */ /* 0x000064000004001b */
[----:B01----:R-:W-:Y:S01]  /*8eb0*/  ENDCOLLECTIVE ;  /* 0x000000000000791b */ /* 0x003fe20003800000 */
.L_x_735:
[----:B------:R-:W-:Y:S01]  /*8ec0*/  FADD.FTZ R21, R18, R21 ;  /* 0x0000001512157221 */ /* 0x000fe20000010000 */
[----:B------:R-:W-:-:S04]  /*8ed0*/  HFMA2.MMA R28, -RZ, RZ, 0, 5.9604644775390625e-08 ;  /* 0x00000001ff1c7435 */ /* 0x000fc800000001ff */
[----:B------:R-:W-:Y:S02]  /*8ee0*/  MOV R29, R21 ;  /* 0x00000015001d7202 */ /* 0x000fe40000000f00 */
[----:B------:R-:W-:-:S07]  /*8ef0*/  MOV R14, R30 ;  /* 0x0000001e000e7202 */ /* 0x000fce0000000f00 */
[----:B------:R-:W-:Y:S05]  /*8f00*/  WARPSYNC.COLLECTIVE R26, `(.L_x_736) ;  /* 0x000000001a087348 */ /* 0x000fea0003c00000 */
[----:B------:R0:W1:Y:S02]  /*8f10*/  SHFL.BFLY P2, R30, R29, R28, R27 ;  /* 0x0c00001c1d1e7389 */ /* 0x000064000004001b */
[----:B01----:R-:W-:Y:S01]  /*8f20*/  ENDCOLLECTIVE ;  /* 0x000000000000791b */ /* 0x003fe20003800000 */
.L_x_736:
[----:B------:R-:W-:-:S05]  /*8f30*/  FADD.FTZ R14, R19, R14 ;  /* 0x0000000e130e7221 */ /* 0x000fca0000010000 */
[----:B------:R-:W-:Y:S02]  /*8f40*/  MOV R29, R14 ;  /* 0x0000000e001d7202 */ /* 0x000fe40000000f00 */
[----:B------:R-:W-:-:S07]  /*8f50*/  MOV R20, R30 ;  /* 0x0000001e00147202 */ /* 0x000fce0000000f00 */
[----:B------:R-:W-:Y:S05]  /*8f60*/  WARPSYNC.COLLECTIVE R26, `(.L_x_737) ;  /* 0x000000001a087348 */ /* 0x000fea0003c00000 */
[----:B------:R0:W1:Y:S02]  /*8f70*/  SHFL.BFLY P2, R30, R29, R28, R27 ;  /* 0x0c00001c1d1e7389 */ /* 0x000064000004001b */
[----:B01----:R-:W-:Y:S01]  /*8f80*/  ENDCOLLECTIVE ;  /* 0x000000000000791b */ /* 0x003fe20003800000 */
.L_x_737:
[----:B------:R-:W-:Y:S01]  /*8f90*/  FADD.FTZ R20, R21, R20 ;  /* 0x0000001415147221 */ /* 0x000fe20000010000 */
[----:B------:R-:W-:Y:S06]  /*8fa0*/  BRA `(.L_x_738) ;  /* 0xffffffe800e07947 */ /* 0x000fec000383ffff */
.L_x_726:
        /* <DEDUP_REMOVED lines=8> */
.L_x_740:
[----:B------:R-:W-:Y:S05]  /*9030*/  BSYNC B1 ;  /* 0x0000000000017941 */ /* 0x000fea0003800000 */
.L_x_739:
        /* <DEDUP_REMOVED lines=8> */
.L_x_741:
[----:B------:R-:W-:Y:S01]  /*90c0*/  FADD.FTZ R21, R21, R14 ;  /* 0x0000000e15157221 */ /* 0x000fe20000010000 */
[----:B------:R-:W-:-:S04]  /*90d0*/  HFMA2.MMA R28, -RZ, RZ, 0, 2.384185791015625e-07 ;  /* 0x00000004ff1c7435 */ /* 0x000fc800000001ff */
[----:B------:R-:W-:Y:S02]  /*90e0*/  MOV R29, R21 ;  /* 0x00000015001d7202 */ /* 0x000fe40000000f00 */
[----:B------:R-:W-:-:S07]  /*90f0*/  MOV R20, R30 ;  /* 0x0000001e00147202 */ /* 0x000fce0000000f00 */
[----:B------:R-:W-:Y:S05]  /*9100*/  WARPSYNC.COLLECTIVE R26, `(.L_x_742) ;  /* 0x000000001a087348 */ /* 0x000fea0003c00000 */
[----:B------:R0:W1:Y:S02]  /*9110*/  SHFL.BFLY P2, R30, R29, R28, R27 ;  /* 0x0c00001c1d1e7389 */ /* 0x000064000004001b */
[----:B01----:R-:W-:Y:S01]  /*9120*/  ENDCOLLECTIVE ;  /* 0x000000000000791b */ /* 0x003fe20003800000 */
.L_x_742:
[----:B------:R-:W-:-:S05]  /*9130*/  FADD.FTZ R20, R20, R15 ;  /* 0x0000000f14147221 */ /* 0x000fca0000010000 */
[----:B------:R-:W-:Y:S02]  /*9140*/  MOV R29, R20 ;  /* 0x00000014001d7202 */ /* 0x000fe40000000f00 */
[----:B------:R-:W-:-:S07]  /*9150*/  MOV R22, R30 ;  /* 0x0000001e00167202 */ /* 0x000fce0000000f00 */
[----:B------:R-:W-:Y:S05]  /*9160*/  WARPSYNC.COLLECTIVE R26, `(.L_x_743) ;  /* 0x000000001a087348 */ /* 0x000fea0003c00000 */
[----:B------:R0:W1:Y:S02]  /*9170*/  SHFL.BFLY P2, R30, R29, R28, R27 ;  /* 0x0c00001c1d1e7389 */ /* 0x000064000004001b */
[----:B01----:R-:W-:Y:S01]  /*9180*/  ENDCOLLECTIVE ;  /* 0x000000000000791b */ /* 0x003fe20003800000 */
.L_x_743:
[----:B------:R-:W-:Y:S01]  /*9190*/  FADD.FTZ R22, R21, R22 ;  /* 0x0000001615167221 */ /* 0x000fe20000010000 */
[----:B------:R-:W-:-:S04]  /*91a0*/  HFMA2.MMA R28, -RZ, RZ, 0, 1.1920928955078125e-07 ;  /* 0x00000002ff1c7435 */ /* 0x000fc800000001ff */
[----:B------:R-:W-:Y:S02]  /*91b0*/  MOV R29, R22 ;  /* 0x00000016001d7202 */ /* 0x000fe40000000f00 */
[----:B------:R-:W-:-:S07]  /*91c0*/  MOV R23, R30 ;  /* 0x0000001e00177202 */ /* 0x000fce0000000f00 */
[----:B------:R-:W-:Y:S05]  /*91d0*/  WARPSYNC.COLLECTIVE R26, `(.L_x_744) ;  /* 0x000000001a087348 */ /* 0x000fea0003c00000 */
[----:B------:R0:W1:Y:S02]  /*91e0*/  SHFL.BFLY P2, R30, R29, R28, R27 ;  /* 0x0c00001c1d1e7389 */ /* 0x000064000004001b */
[----:B01----:R-:W-:Y:S01]  /*91f0*/  ENDCOLLECTIVE ;  /* 0x000000000000791b */ /* 0x003fe20003800000 */
.L_x_744:
[----:B------:R-:W-:-:S05]  /*9200*/  FADD.FTZ R23, R20, R23 ;  /* 0x0000001714177221 */ /* 0x000fca0000010000 */
[----:B------:R-:W-:Y:S02]  /*9210*/  MOV R29, R23 ;  /* 0x00000017001d7202 */ /* 0x000fe40000000f00 */
[----:B------:R-:W-:-:S07]  /*9220*/  MOV R25, R30 ;  /* 0x0000001e00197202 */ /* 0x000fce0000000f00 */
[----:B------:R-:W-:Y:S05]  /*9230*/  WARPSYNC.COLLECTIVE R26, `(.L_x_745) ;  /* 0x000000001a087348 */ /* 0x000fea0003c00000 */
[----:B------:R0:W1:Y:S02]  /*9240*/  SHFL.BFLY P2, R30, R29, R28, R27 ;  /* 0x0c00001c1d1e7389 */ /* 0x000064000004001b */
[----:B01----:R-:W-:Y:S01]  /*9250*/  ENDCOLLECTIVE ;  /* 0x000000000000791b */ /* 0x003fe20003800000 */
.L_x_745:
[----:B------:R-:W-:Y:S01]  /*9260*/  FADD.FTZ R25, R22, R25 ;  /* 0x0000001916197221 */ /* 0x000fe20000010000 */
[----:B------:R-:W-:-:S04]  /*9270*/  HFMA2.MMA R28, -RZ, RZ, 0, 5.9604644775390625e-08 ;  /* 0x00000001ff1c7435 */ /* 0x000fc800000001ff */
[----:B------:R-:W-:Y:S02]  /*9280*/  MOV R29, R25 ;  /* 0x00000019001d7202 */ /* 0x000fe40000000f00 */
[----:B------:R-:W-:-:S07]  /*9290*/  MOV R14, R30 ;  /* 0x0000001e000e7202 */ /* 0x000fce0000000f00 */
[----:B------:R-:W-:Y:S05]  /*92a0*/  WARPSYNC.COLLECTIVE R26, `(.L_x_746) ;  /* 0x000000001a087348 */ /* 0x000fea0003c00000 */
[----:B------:R0:W1:Y:S02]  /*92b0*/  SHFL.BFLY P2, R30, R29, R28, R27 ;  /* 0x0c00001c1d1e7389 */ /* 0x000064000004001b */
[----:B01----:R-:W-:Y:S01]  /*92c0*/  ENDCOLLECTIVE ;  /* 0x000000000000791b */ /* 0x003fe20003800000 */
.L_x_746:
[----:B------:R-:W-:-:S05]  /*92d0*/  FADD.FTZ R14, R23, R14 ;  /* 0x0000000e170e7221 */ /* 0x000fca0000010000 */
[----:B------:R-:W-:Y:S02]  /*92e0*/  MOV R29, R14 ;  /* 0x0000000e001d7202 */ /* 0x000fe40000000f00 */
[----:B------:R-:W-:-:S07]  /*92f0*/  MOV R24, R30 ;  /* 0x0000001e00187202 */ /* 0x000fce0000000f00 */
[----:B------:R-:W-:Y:S05]  /*9300*/  WARPSYNC.COLLECTIVE R26, `(.L_x_747) ;  /* 0x000000001a087348 */ /* 0x000fea0003c00000 */
[----:B------:R0:W1:Y:S02]  /*9310*/  SHFL.BFLY P2, R30, R29, R28, R27 ;  /* 0x0c00001c1d1e7389 */ /* 0x000064000004001b */
[----:B01----:R-:W-:Y:S01]  /*9320*/  ENDCOLLECTIVE ;  /* 0x000000000000791b */ /* 0x003fe20003800000 */
.L_x_747:
[----:B------:R-:W-:Y:S01]  /*9330*/  FADD.FTZ R24, R25, R24 ;  /* 0x0000001819187221 */ /* 0x000fe20000010000 */
[----:B------:R-:W-:Y:S06]  /*9340*/  BRA `(.L_x_748) ;  /* 0xffffffe800b07947 */ /* 0x000fec000383ffff */
.L_x_727:
        /* <DEDUP_REMOVED lines=8> */
.L_x_750:
[----:B------:R-:W-:Y:S05]  /*93d0*/  BSYNC B1 ;  /* 0x0000000000017941 */ /* 0x000fea0003800000 */
.L_x_749:
        /* <DEDUP_REMOVED lines=8> */
.L_x_751:
[----:B------:R-:W-:Y:S01]  /*9460*/  FADD.FTZ R21, R21, R14 ;  /* 0x0000000e15157221 */ /* 0x000fe20000010000 */
[----:B------:R-:W-:-:S04]  /*9470*/  HFMA2.MMA R28, -RZ, RZ, 0, 2.384185791015625e-07 ;  /* 0x00000004ff1c7435 */ /* 0x000fc800000001ff */
[----:B------:R-:W-:Y:S02]  /*9480*/  MOV R29, R21 ;  /* 0x00000015001d7202 */ /* 0x000fe40000000f00 */
[----:B------:R-:W-:-:S07]  /*9490*/  MOV R20, R30 ;  /* 0x0000001e00147202 */ /* 0x000fce0000000f00 */
[----:B------:R-:W-:Y:S05]  /*94a0*/  WARPSYNC.COLLECTIVE R26, `(.L_x_752) ;  /* 0x000000001a087348 */ /* 0x000fea0003c00000 */
[----:B------:R0:W1:Y:S02]  /*94b0*/  SHFL.BFLY P2, R30, R29, R28, R27 ;  /* 0x0c00001c1d1e7389 */ /* 0x000064000004001b */
[----:B01----:R-:W-:Y:S01]  /*94c0*/  ENDCOLLECTIVE ;  /* 0x000000000000791b */ /* 0x003fe20003800000 */
.L_x_752:
[----:B------:R-:W-:-:S05]  /*94d0*/  FADD.FTZ R20, R20, R15 ;  /* 0x0000000f14147221 */ /* 0x000fca0000010000 */
[----:B------:R-:W-:Y:S02]  /*94e0*/  MOV R29, R20 ;  /* 0x00000014001d7202 */ /* 0x000fe40000000f00 */
[----:B------:R-:W-:-:S07]  /*94f0*/  MOV R22, R30 ;  /* 0x0000001e00167202 */ /* 0x000fce0000000f00 */
[----:B------:R-:W-:Y:S05]  /*9500*/  WARPSYNC.COLLECTIVE R26, `(.L_x_753) ;  /* 0x000000001a087348 */ /* 0x000fea0003c00000 */
[----:B------:R0:W1:Y:S02]  /*9510*/  SHFL.BFLY P2, R30, R29, R28, R27 ;  /* 0x0c00001c1d1e7389 */ /* 0x000064000004001b */
[----:B01----:R-:W-:Y:S01]  /*9520*/  ENDCOLLECTIVE ;  /* 0x000000000000791b */ /* 0x003fe20003800000 */
.L_x_753:
[----:B------:R-:W-:Y:S01]  /*9530*/  FADD.FTZ R22, R21, R22 ;  /* 0x0000001615167221 */ /* 0x000fe20000010000 */
[----:B------:R-:W-:-:S04]  /*9540*/  HFMA2.MMA R28, -RZ, RZ, 0, 1.1920928955078125e-07 ;  /* 0x00000002ff1c7435 */ /* 0x000fc800000001ff */
[----:B------:R-:W-:Y:S02]  /*9550*/  MOV R29, R22 ;  /* 0x00000016001d7202 */ /* 0x000fe40000000f00 */
[----:B------:R-:W-:-:S07]  /*9560*/  MOV R23, R30 ;  /* 0x0000001e00177202 */ /* 0x000fce0000000f00 */
[----:B------:R-:W-:Y:S05]  /*9570*/  WARPSYNC.COLLECTIVE R26, `(.L_x_754) ;  /* 0x000000001a087348 */ /* 0x000fea0003c00000 */
[----:B------:R0:W1:Y:S02]  /*9580*/  SHFL.BFLY P2, R30, R29, R28, R27 ;  /* 0x0c00001c1d1e7389 */ /* 0x000064000004001b */
[----:B01----:R-:W-:Y:S01]  /*9590*/  ENDCOLLECTIVE ;  /* 0x000000000000791b */ /* 0x003fe20003800000 */
.L_x_754:
[----:B------:R-:W-:-:S05]  /*95a0*/  FADD.FTZ R23, R20, R23 ;  /* 0x0000001714177221 */ /* 0x000fca0000010000 */
[----:B------:R-:W-:Y:S02]  /*95b0*/  MOV R29, R23 ;  /* 0x00000017001d7202 */ /* 0x000fe40000000f00 */
[----:B------:R-:W-:-:S07]  /*95c0*/  MOV R25, R30 ;  /* 0x0000001e00197202 */ /* 0x000fce0000000f00 */
[----:B------:R-:W-:Y:S05]  /*95d0*/  WARPSYNC.COLLECTIVE R26, `(.L_x_755) ;  /* 0x000000001a087348 */ /* 0x000fea0003c00000 */
[----:B------:R0:W1:Y:S02]  /*95e0*/  SHFL.BFLY P2, R30, R29, R28, R27 ;  /* 0x0c00001c1d1e7389 */ /* 0x000064000004001b */
[----:B01----:R-:W-:Y:S01]  /*95f0*/  ENDCOLLECTIVE ;  /* 0x000000000000791b */ /* 0x003fe20003800000 */
.L_x_755:
[----:B------:R-:W-:Y:S01]  /*9600*/  FADD.FTZ R25, R22, R25 ;  /* 0x0000001916197221 */ /* 0x000fe20000010000 */
[----:B------:R-:W-:-:S04]  /*9610*/  HFMA2.MMA R28, -RZ, RZ, 0, 5.9604644775390625e-08 ;  /* 0x00000001ff1c7435 */ /* 0x000fc800000001ff */
[----:B------:R-:W-:Y:S02]  /*9620*/  MOV R29, R25 ;  /* 0x00000019001d7202 */ /* 0x000fe40000000f00 */
[----:B------:R-:W-:-:S07]  /*9630*/  MOV R14, R30 ;  /* 0x0000001e000e7202 */ /* 0x000fce0000000f00 */
[----:B------:R-:W-:Y:S05]  /*9640*/  WARPSYNC.COLLECTIVE R26, `(.L_x_756) ;  /* 0x000000001a087348 */ /* 0x000fea0003c00000 */
[----:B------:R0:W1:Y:S02]  /*9650*/  SHFL.BFLY P2, R30, R29, R28, R27 ;  /* 0x0c00001c1d1e7389 */ /* 0x000064000004001b */
[----:B01----:R-:W-:Y:S01]  /*9660*/  ENDCOLLECTIVE ;  /* 0x000000000000791b */ /* 0x003fe20003800000 */
.L_x_756:
[----:B------:R-:W-:-:S05]  /*9670*/  FADD.FTZ R14, R23, R14 ;  /* 0x0000000e170e7221 */ /* 0x000fca0000010000 */
[----:B------:R-:W-:Y:S02]  /*9680*/  MOV R29, R14 ;  /* 0x0000000e001d7202 */ /* 0x000fe40000000f00 */
[----:B------:R-:W-:-:S07]  /*9690*/  MOV R24, R30 ;  /* 0x0000001e00187202 */ /* 0x000fce0000000f00 */
[----:B------:R-:W-:Y:S05]  /*96a0*/  WARPSYNC.COLLECTIVE R26, `(.L_x_757) ;  /* 0x000000001a087348 */ /* 0x000fea0003c00000 */
[----:B------:R0:W1:Y:S02]  /*96b0*/  SHFL.BFLY P2, R30, R29, R28, R27 ;  /* 0x0c00001c1d1e7389 */ /* 0x000064000004001b */
[----:B01----:R-:W-:Y:S01]  /*96c0*/  ENDCOLLECTIVE ;  /* 0x000000000000791b */ /* 0x003fe20003800000 */
.L_x_757:
[----:B------:R-:W-:Y:S01]  /*96d0*/  FADD.FTZ R24, R25, R24 ;  /* 0x0000001819187221 */ /* 0x000fe20000010000 */
[----:B------:R-:W-:Y:S06]  /*96e0*/  BRA `(.L_x_758) ;  /* 0xffffffe8006c7947 */ /* 0x000fec000383ffff */
.L_x_728:
        /* <DEDUP_REMOVED lines=8> */
.L_x_760:
[----:B------:R-:W-:Y:S05]  /*9770*/  BSYNC B0 ;  /* 0x0000000000007941 */ /* 0x000fea0003800000 */
.L_x_759:
        /* <DEDUP_REMOVED lines=10> */
.L_x_761:
        /* <DEDUP_REMOVED lines=17> */
.L_x_762:
[----:B------:R-:W-:Y:S02]  /*9930*/  MOV R29, R17 ;  /* 0x00000011001d7202 */ /* 0x000fe40000000f00 */
[----:B------:R-:W-:-:S07]  /*9940*/  MOV R16, R30 ;  /* 0x0000001e00107202 */ /* 0x000fce0000000f00 */
[----:B------:R-:W-:Y:S05]  /*9950*/  WARPSYNC.COLLECTIVE R26, `(.L_x_763) ;  /* 0x000000001a087348 */ /* 0x000fea0003c00000 */
[----:B------:R0:W1:Y:S02]  /*9960*/  SHFL.BFLY P2, R30, R29, R28, R27 ;  /* 0x0c00001c1d1e7389 */ /* 0x000064000004001b */
[----:B01----:R-:W-:Y:S01]  /*9970*/  ENDCOLLECTIVE ;  /* 0x000000000000791b */ /* 0x003fe20003800000 */
.L_x_763:
        /* <DEDUP_REMOVED lines=13> */
.L_x_764:
[----:B------:R0:W1:Y:S04]  /*9a50*/  @!P0 LDS R37, [R22] ;  /* 0x0000000016258984 */ /* 0x0000680000000800 */
[----:B------:R0:W2:Y:S01]  /*9a60*/  @!P0 LDS R38, [R22+0x500] ;  /* 0x0005000016268984 */ /* 0x0000a20000000800 */
[----:B------:R-:W-:Y:S02]  /*9a70*/  MOV R29, R14 ;  /* 0x0000000e001d7202 */ /* 0x000fe40000000f00 */
[----:B------:R-:W-:-:S07]  /*9a80*/  MOV R16, R30 ;  /* 0x0000001e00107202 */ /* 0x000fce0000000f00 */
[----:B012---:R-:W-:Y:S05]  /*9a90*/  WARPSYNC.COLLECTIVE R26, `(.L_x_765) ;  /* 0x000000001a087348 */ /* 0x007fea0003c00000 */
[----:B------:R3:W4:Y:S02]  /*9aa0*/  SHFL.BFLY P2, R30, R29, R28, R27 ;  /* 0x0c00001c1d1e7389 */ /* 0x000724000004001b */
[----:B01234-:R-:W-:Y:S01]  /*9ab0*/  ENDCOLLECTIVE ;  /* 0x000000000000791b */ /* 0x01ffe20003800000 */
.L_x_765:
        /* <DEDUP_REMOVED lines=9> */
.L_x_766:
[----:B------:R-:W-:Y:S02]  /*9b50*/  MOV R29, R17 ;  /* 0x00000011001d7202 */ /* 0x000fe40000000f00 */
[----:B------:R-:W-:-:S07]  /*9b60*/  MOV R19, R30 ;  /* 0x0000001e00137202 */ /* 0x000fce0000000f00 */
[----:B------:R-:W-:Y:S05]  /*9b70*/  WARPSYNC.COLLECTIVE R26, `(.L_x_767) ;  /* 0x000000001a087348 */ /* 0x000fea0003c00000 */
[----:B------:R0:W1:Y:S02]  /*9b80*/  SHFL.BFLY P2, R30, R29, R28, R27 ;  /* 0x0c00001c1d1e7389 */ /* 0x000064000004001b */
[----:B01----:R-:W-:Y:S01]  /*9b90*/  ENDCOLLECTIVE ;  /* 0x000000000000791b */ /* 0x003fe20003800000 */
.L_x_767:
[----:B------:R-:W-:Y:S01]  /*9ba0*/  FADD.FTZ R16, R16, R19 ;  /* 0x0000001310107221 */ /* 0x000fe20000010000 */
[----:B------:R-:W-:Y:S01]  /*9bb0*/  HFMA2.MMA R28, -RZ, RZ, 0, 4.76837158203125e-07 ;  /* 0x00000008ff1c7435 */ /* 0x000fe200000001ff */
[----:B------:R-:W-:Y:S02]  /*9bc0*/  MOV R29, R32 ;  /* 0x00000020001d7202 */ /* 0x000fe40000000f00 */
[----:B------:R-:W-:-:S08]  /*9bd0*/  MOV R14, R30 ;  /* 0x0000001e000e7202 */ /* 0x000fd00000000f00 */
[----:B------:R-:W-:Y:S05]  /*9be0*/  WARPSYNC.COLLECTIVE R26, `(.L_x_768) ;  /* 0x000000001a087348 */ /* 0x000fea0003c00000 */
[----:B------:R0:W1:Y:S02]  /*9bf0*/  SHFL.BFLY P2, R30, R29, R28, R27 ;  /* 0x0c00001c1d1e7389 */ /* 0x000064000004001b */
[----:B01----:R-:W-:Y:S01]  /*9c00*/  ENDCOLLECTIVE ;  /* 0x000000000000791b */ /* 0x003fe20003800000 */
.L_x_768:
[----:B------:R-:W-:Y:S01]  /*9c10*/  FADD.FTZ R44, R17, R14 ;  /* 0x0000000e112c7221 */ /* 0x000fe20000010000 */
[----:B------:R-:W-:Y:S02]  /*9c20*/  MOV R29, R34 ;  /* 0x00000022001d7202 */ /* 0x000fe40000000f00 */
[----:B------:R-:W-:-:S07]  /*9c30*/  MOV R31, R30 ;  /* 0x0000001e001f7202 */ /* 0x000fce0000000f00 */
[----:B------:R-:W-:Y:S05]  /*9c40*/  WARPSYNC.COLLECTIVE R26, `(.L_x_769) ;  /* 0x000000001a087348 */ /* 0x000fea0003c00000 */
[----:B------:R0:W1:Y:S02]  /*9c50*/  SHFL.BFLY P2, R30, R29, R28, R27 ;  /* 0x0c00001c1d1e7389 */ /* 0x000064000004001b */
[----:B01----:R-:W-:Y:S01]  /*9c60*/  ENDCOLLECTIVE ;  /* 0x000000000000791b */ /* 0x003fe20003800000 */
.L_x_769:
[----:B------:R-:W-:Y:S01]  /*9c70*/  FADD.FTZ R31, R31, R32 ;  /* 0x000000201f1f7221 */ /* 0x000fe20000010000 */
[----:B------:R-:W-:-:S04]  /*9c80*/  HFMA2.MMA R28, -RZ, RZ, 0, 2.384185791015625e-07 ;  /* 0x00000004ff1c7435 */ /* 0x000fc800000001ff */
[----:B------:R-:W-:Y:S02]  /*9c90*/  MOV R29, R31 ;  /* 0x0000001f001d7202 */ /* 0x000fe40000000f00 */
[----:B------:R-:W-:-:S07]  /*9ca0*/  MOV R33, R30 ;  /* 0x0000001e00217202 */ /* 0x000fce0000000f00 */
[----:B------:R-:W-:Y:S05]  /*9cb0*/  WARPSYNC.COLLECTIVE R26, `(.L_x_770) ;  /* 0x000000001a087348 */ /* 0x000fea0003c00000 */
[----:B------:R0:W1:Y:S02]  /*9cc0*/  SHFL.BFLY P2, R30, R29, R28, R27 ;  /* 0x0c00001c1d1e7389 */ /* 0x000064000004001b */
[----:B01----:R-:W-:Y:S01]  /*9cd0*/  ENDCOLLECTIVE ;  /* 0x000000000000791b */ /* 0x003fe20003800000 */
.L_x_770:
[----:B------:R-:W-:-:S05]  /*9ce0*/  FADD.FTZ R33, R33, R34 ;  /* 0x0000002221217221 */ /* 0x000fca0000010000 */
[----:B------:R-:W-:Y:S02]  /*9cf0*/  MOV R29, R33 ;  /* 0x00000021001d7202 */ /* 0x000fe40000000f00 */
[----:B------:R-:W-:-:S07]  /*9d00*/  MOV R20, R30 ;  /* 0x0000001e00147202 */ /* 0x000fce0000000f00 */
[----:B------:R-:W-:Y:S05]  /*9d10*/  WARPSYNC.COLLECTIVE R26, `(.L_x_771) ;  /* 0x000000001a087348 */ /* 0x000fea0003c00000 */
[----:B------:R0:W1:Y:S02]  /*9d20*/  SHFL.BFLY P2, R30, R29, R28, R27 ;  /* 0x0c00001c1d1e7389 */ /* 0x000064000004001b */
[----:B01----:R-:W-:Y:S01]  /*9d30*/  ENDCOLLECTIVE ;  /* 0x000000000000791b */ /* 0x003fe20003800000 */
.L_x_771:
[----:B------:R-:W-:Y:S01]  /*9d40*/  FADD.FTZ R35, R31, R20 ;  /* 0x000000141f237221 */ /* 0x000fe20000010000 */
[----:B------:R-:W-:-:S04]  /*9d50*/  HFMA2.MMA R28, -RZ, RZ, 0, 1.1920928955078125e-07 ;  /* 0x00000002ff1c7435 */ /* 0x000fc800000001ff */
[----:B------:R-:W-:Y:S02]  /*9d60*/  MOV R29, R35 ;  /* 0x00000023001d7202 */ /* 0x000fe40000000f00 */
[----:B------:R-:W-:-:S07]  /*9d70*/  MOV R36, R30 ;  /* 0x0000001e00247202 */ /* 0x000fce0000000f00 */
[----:B------:R-:W-:Y:S05]  /*9d80*/  WARPSYNC.COLLECTIVE R26, `(.L_x_772) ;  /* 0x000000001a087348 */ /* 0x000fea0003c00000 */
[----:B------:R0:W1:Y:S02]  /*9d90*/  SHFL.BFLY P2, R30, R29, R28, R27 ;  /* 0x0c00001c1d1e7389 */ /* 0x000064000004001b */
[----:B01----:R-:W-:Y:S01]  /*9da0*/  ENDCOLLECTIVE ;  /* 0x000000000000791b */ /* 0x003fe20003800000 */
.L_x_772:
[----:B------:R-:W-:-:S05]  /*9db0*/  FADD.FTZ R36, R33, R36 ;  /* 0x0000002421247221 */ /* 0x000fca0000010000 */
[----:B------:R-:W-:Y:S02]  /*9dc0*/  MOV R29, R36 ;  /* 0x00000024001d7202 */ /* 0x000fe40000000f00 */
[----:B------:R-:W-:-:S07]  /*9dd0*/  MOV R18, R30 ;  /* 0x0000001e00127202 */ /* 0x000fce0000000f00 */
[----:B------:R-:W-:Y:S05]  /*9de0*/  WARPSYNC.COLLECTIVE R26, `(.L_x_773) ;  /* 0x000000001a087348 */ /* 0x000fea0003c00000 */
[----:B------:R0:W1:Y:S02]  /*9df0*/  SHFL.BFLY P2, R30, R29, R28, R27 ;  /* 0x0c00001c1d1e7389 */ /* 0x000064000004001b */
[----:B01----:R-:W-:Y:S01]  /*9e00*/  ENDCOLLECTIVE ;  /* 0x000000000000791b */ /* 0x003fe20003800000 */
.L_x_773:
        /* <DEDUP_REMOVED lines=8> */
.L_x_774:
[----:B------:R-:W-:Y:S01]  /*9e90*/  FADD.FTZ R36, R36, R21 ;  /* 0x0000001524247221 */ /* 0x000fe20000010000 */
[----:B------:R-:W-:-:S04]  /*9ea0*/  HFMA2.MMA R21, -RZ, RZ, 0, 0 ;  /* 0x00000000ff157435 */ /* 0x000fc800000001ff */
[----:B------:R-:W-:Y:S02]  /*9eb0*/  MOV R29, R36 ;  /* 0x00000024001d7202 */ /* 0x000fe40000000f00 */
[----:B------:R-:W-:-:S07]  /*9ec0*/  MOV R34, R30 ;  /* 0x0000001e00227202 */ /* 0x000fce0000000f00 */
[----:B------:R-:W-:Y:S05]  /*9ed0*/  WARPSYNC.COLLECTIVE R26, `(.L_x_775) ;  /* 0x000000001a087348 */ /* 0x000fea0003c00000 */
[----:B------:R0:W1:Y:S02]  /*9ee0*/  SHFL.BFLY P2, R30, R29, R28, R27 ;  /* 0x0c00001c1d1e7389 */ /* 0x000064000004001b */
[----:B01----:R-:W-:Y:S01]  /*9ef0*/  ENDCOLLECTIVE ;  /* 0x000000000000791b */ /* 0x003fe20003800000 */
.L_x_775:
[----:B------:R-:W-:Y:S01]  /*9f00*/  FADD.FTZ R34, R35, R34 ;  /* 0x0000002223227221 */ /* 0x000fe20000010000 */
[----:B------:R-:W-:Y:S01]  /*9f10*/  HFMA2.MMA R28, -RZ, RZ, 0, 4.76837158203125e-07 ;  /* 0x00000008ff1c7435 */ /* 0x000fe200000001ff */
[----:B------:R-:W-:Y:S02]  /*9f20*/  MOV R29, R24 ;  /* 0x00000018001d7202 */ /* 0x000fe40000000f00 */
[----:B------:R-:W-:-:S08]  /*9f30*/  MOV R33, R30 ;  /* 0x0000001e00217202 */ /* 0x000fd00000000f00 */
[----:B------:R-:W-:Y:S05]  /*9f40*/  WARPSYNC.COLLECTIVE R26, `(.L_x_776) ;  /* 0x000000001a087348 */ /* 0x000fea0003c00000 */
[----:B------:R0:W1:Y:S02]  /*9f50*/  SHFL.BFLY P2, R30, R29, R28, R27 ;  /* 0x0c00001c1d1e7389 */ /* 0x000064000004001b */
[----:B01----:R-:W-:Y:S01]  /*9f60*/  ENDCOLLECTIVE ;  /* 0x000000000000791b */ /* 0x003fe20003800000 */
.L_x_776:
[----:B------:R-:W-:Y:S01]  /*9f70*/  FADD.FTZ R33, R36, R33 ;  /* 0x0000002124217221 */ /* 0x000fe20000010000 */
[----:B------:R-:W-:Y:S02]  /*9f80*/  MOV R29, R23 ;  /* 0x00000017001d7202 */ /* 0x000fe40000000f00 */
[----:B------:R-:W-:-:S07]  /*9f90*/  MOV R37, R30 ;  /* 0x0000001e00257202 */ /* 0x000fce0000000f00 */
[----:B------:R-:W-:Y:S05]  /*9fa0*/  WARPSYNC.COLLECTIVE R26, `(.L_x_777) ;  /* 0x000000001a087348 */ /* 0x000fea0003c00000 */
[----:B------:R0:W1:Y:S02]  /*9fb0*/  SHFL.BFLY P2, R30, R29, R28, R27 ;  /* 0x0c00001c1d1e7389 */ /* 0x000064000004001b */
[----:B01----:R-:W-:Y:S01]  /*9fc0*/  ENDCOLLECTIVE ;  /* 0x000000000000791b */ /* 0x003fe20003800000 */
.L_x_777:
        /* <DEDUP_REMOVED lines=8> */
.L_x_778:
        /* <DEDUP_REMOVED lines=8> */
.L_x_779:
        /* <DEDUP_REMOVED lines=10> */
.L_x_780:
[----:B------:R0:W1:Y:S04]  /*a170*/  @!P0 LDS R22, [R39] ;  /* 0x0000000027168984 */ /* 0x0000680000000800 */
[----:B------:R0:W2:Y:S01]  /*a180*/  @!P0 LDS R20, [R39+0x500] ;  /* 0x0005000027148984 */ /* 0x0000a20000000800 */
[----:B------:R-:W-:Y:S02]  /*a190*/  MOV R29, R37 ;  /* 0x00000025001d7202 */ /* 0x000fe40000000f00 */
[----:B------:R-:W-:-:S07]  /*a1a0*/  MOV R23, R30 ;  /* 0x0000001e00177202 */ /* 0x000fce0000000f00 */
[----:B012---:R-:W-:Y:S05]  /*a1b0*/  WARPSYNC.COLLECTIVE R26, `(.L_x_781) ;  /* 0x000000001a087348 */ /* 0x007fea0003c00000 */
[----:B------:R3:W4:Y:S02]  /*a1c0*/  SHFL.BFLY P2, R30, R29, R28, R27 ;  /* 0x0c00001c1d1e7389 */ /* 0x000724000004001b */
[----:B01234-:R-:W-:Y:S01]  /*a1d0*/  ENDCOLLECTIVE ;  /* 0x000000000000791b */ /* 0x01ffe20003800000 */
.L_x_781:
        /* <DEDUP_REMOVED lines=9> */
.L_x_782:
        /* <DEDUP_REMOVED lines=9> */
.L_x_783:
[----:B------:R-:W-:Y:S01]  /*a300*/  FADD.FTZ R38, R38, R39 ;  /* 0x0000002726267221 */ /* 0x000fe20000010000 */
[----:B------:R-:W-:Y:S01]  /*a310*/  HFMA2.MMA R28, -RZ, RZ, 0, 4.76837158203125e-07 ;  /* 0x00000008ff1c7435 */ /* 0x000fe200000001ff */
[----:B------:R-:W-:Y:S02]  /*a320*/  MOV R29, R21 ;  /* 0x00000015001d7202 */ /* 0x000fe40000000f00 */
[----:B------:R-:W-:-:S08]  /*a330*/  MOV R40, R30 ;  /* 0x0000001e00287202 */ /* 0x000fd00000000f00 */
[----:B------:R-:W-:Y:S05]  /*a340*/  WARPSYNC.COLLECTIVE R26, `(.L_x_784) ;  /* 0x000000001a087348 */ /* 0x000fea0003c00000 */
[----:B------:R0:W1:Y:S02]  /*a350*/  SHFL.BFLY P2, R30, R29, R28, R27 ;  /* 0x0c00001c1d1e7389 */ /* 0x000064000004001b */
[----:B01----:R-:W-:Y:S01]  /*a360*/  ENDCOLLECTIVE ;  /* 0x000000000000791b */ /* 0x003fe20003800000 */
.L_x_784:
[----:B------:R-:W-:Y:S01]  /*a370*/  FADD.FTZ R37, R37, R40 ;  /* 0x0000002825257221 */ /* 0x000fe20000010000 */
[----:B------:R-:W-:Y:S02]  /*a380*/  MOV R29, R18 ;  /* 0x00000012001d7202 */ /* 0x000fe40000000f00 */
[----:B------:R-:W-:-:S07]  /*a390*/  MOV R42, R30 ;  /* 0x0000001e002a7202 */ /* 0x000fce0000000f00 */
[----:B------:R-:W-:Y:S05]  /*a3a0*/  WARPSYNC.COLLECTIVE R26, `(.L_x_785) ;  /* 0x000000001a087348 */ /* 0x000fea0003c00000 */
[----:B------:R0:W1:Y:S02]  /*a3b0*/  SHFL.BFLY P2, R30, R29, R28, R27 ;  /* 0x0c00001c1d1e7389 */ /* 0x000064000004001b */
[----:B01----:R-:W-:Y:S01]  /*a3c0*/  ENDCOLLECTIVE ;  /* 0x000000000000791b */ /* 0x003fe20003800000 */
.L_x_785:
[----:B------:R-:W-:Y:S01]  /*a3d0*/  FADD.FTZ R42, R42, R21 ;  /* 0x000000152a2a7221 */ /* 0x000fe20000010000 */
[----:B------:R-:W-:-:S04]  /*a3e0*/  HFMA2.MMA R28, -RZ, RZ, 0, 2.384185791015625e-07 ;  /* 0x00000004ff1c7435 */ /* 0x000fc800000001ff */
[----:B------:R-:W-:Y:S02]  /*a3f0*/  MOV R29, R42 ;  /* 0x0000002a001d7202 */ /* 0x000fe40000000f00 */
[----:B------:R-:W-:-:S07]  /*a400*/  MOV R23, R30 ;  /* 0x0000001e00177202 */ /* 0x000fce0000000f00 */
[----:B------:R-:W-:Y:S05]  /*a410*/  WARPSYNC.COLLECTIVE R26, `(.L_x_786) ;  /* 0x000000001a087348 */ /* 0x000fea0003c00000 */
[----:B------:R0:W1:Y:S02]  /*a420*/  SHFL.BFLY P2, R30, R29, R28, R27 ;  /* 0x0c00001c1d1e7389 */ /* 0x000064000004001b */
[----:B01----:R-:W-:Y:S01]  /*a430*/  ENDCOLLECTIVE ;  /* 0x000000000000791b */ /* 0x003fe20003800000 */
.L_x_786:
        /* <DEDUP_REMOVED lines=8> */
.L_x_787:
        /* <DEDUP_REMOVED lines=12> */
.L_x_788:
        /* <DEDUP_REMOVED lines=13> */
.L_x_789:
        /* <DEDUP_REMOVED lines=14> */
.L_x_790:
        /* <DEDUP_REMOVED lines=11> */
.L_x_791:
[----:B------:R-:W-:Y:S01]  /*a7e0*/  FADD.FTZ R35, R42, R35 ;  /* 0x000000232a237221 */ /* 0x000fe20000010000 */
[----:B------:R-:W-:Y:S06]  /*a7f0*/  BRA `(.L_x_792) ;  /* 0xffffffe000dc7947 */ /* 0x000fec000383ffff */
.L_x_793:
        /* <DEDUP_REMOVED lines=16> */
.L_x_1819:


//--------------------- .text._ZN13group_norm_v214gn_cuda_kernelI13__nv_bfloat16Li320ELi3ELi32ELi20ELi4096ELb0ELi32ELi320ELi320ELi4ELb1ELi2ELb0ELb0ENS_16CompileConditionILi900EEEEEvPT_PKS4_S7_S7_flPfS8_Pj --------------------------
	.section	.text._ZN13group_norm_v214gn_cuda_kernelI13__nv_bfloat16Li320ELi3ELi32ELi20ELi4096ELb0ELi32ELi320ELi320ELi4ELb1ELi2ELb0ELb0ENS_16CompileConditionILi900EEEEEvPT_PKS4_S7_S7_flPfS8_Pj,"ax",@progbits
	.align	128
        .global         _ZN13group_norm_v214gn_cuda_kernelI13__nv_bfloat16Li320ELi3ELi32ELi20ELi4096ELb0ELi32ELi320ELi320ELi4ELb1ELi2ELb0ELb0ENS_16CompileConditionILi900EEEEEvPT_PKS4_S7_S7_flPfS8_Pj
        .type           _ZN13group_norm_v214gn_cuda_kernelI13__nv_bfloat16Li320ELi3ELi32ELi20ELi4096ELb0ELi32ELi320ELi320ELi4ELb1ELi2ELb0ELb0ENS_16CompileConditionILi900EEEEEvPT_PKS4_S7_S7_flPfS8_Pj,@function
        .size           _ZN13group_norm_v214gn_cuda_kernelI13__nv_bfloat16Li320ELi3ELi32ELi20ELi4096ELb0ELi32ELi320ELi320ELi4ELb1ELi2ELb0ELb0ENS_16CompileConditionILi900EEEEEvPT_PKS4_S7_S7_flPfS8_Pj,(.L_x_1820 - _ZN13group_norm_v214gn_cuda_kernelI13__nv_bfloat16Li320ELi3ELi32ELi20ELi4096ELb0ELi32ELi320ELi320ELi4ELb1ELi2ELb0ELb0ENS_16CompileConditionILi900EEEEEvPT_PKS4_S7_S7_flPfS8_Pj)
        .other          _ZN13group_norm_v214gn_cuda_kernelI13__nv_bfloat16Li320ELi3ELi32ELi20ELi4096ELb0ELi32ELi320ELi320ELi4ELb1ELi2ELb0ELb0ENS_16CompileConditionILi900EEEEEvPT_PKS4_S7_S7_flPfS8_Pj,@"STO_CUDA_ENTRY STV_DEFAULT"
_ZN13group_norm_v214gn_cuda_kernelI13__nv_bfloat16Li320ELi3ELi32ELi20ELi4096ELb0ELi32ELi320ELi320ELi4ELb1ELi2ELb0ELb0ENS_16CompileConditionILi900EEEEEvPT_PKS4_S7_S7_flPfS8_Pj:
.text._ZN13group_norm_v214gn_cuda_kernelI13__nv_bfloat16Li320ELi3ELi32ELi20ELi4096ELb0ELi32ELi320ELi320ELi4ELb1ELi2ELb0ELb0ENS_16CompileConditionILi900EEEEEvPT_PKS4_S7_S7_flPfS8_Pj:
[----:B------:R-:W0:Y:S01]  /*0000*/  LDC R1, c[0x0][0x28] ;  /* 0x00000a00ff017b82 */ /* 0x000e220000000800 */
[----:B------:R-:W1:Y:S01]  /*0010*/  S2R R4, SR_CTAID.Y ;  /* 0x0000000000047919 */ /* 0x000e620000002600 */
[----:B------:R-:W-:Y:S01]  /*0020*/  ULDC.64 UR4, c[0x0][0x238] ;  /* 0x00008e0000047ab9 */ /* 0x000fe20000000a00 */
[----:B0-----:R-:W-:Y:S02]  /*0030*/  IADD3 R1, R1, -0x38, RZ ;  /* 0xffffffc801017810 */ /* 0x001fe40007ffe0ff */
[----:B-1----:R-:W-:-:S04]  /*0040*/  SHF.R.U32.HI R0, RZ, 0x1, R4 ;  /* 0x00000001ff007819 */ /* 0x002fc80000011604 */
[----:B------:R-:W-:-:S04]  /*0050*/  ISETP.GE.U32.AND P0, PT, R0, UR4, PT ;  /* 0x0000000400007c0c */ /* 0x000fc8000bf06070 */
[----:B------:R-:W-:-:S13]  /*0060*/  ISETP.GE.AND.EX P0, PT, RZ, UR5, PT, P0 ;  /* 0x00000005ff007c0c */ /* 0x000fda000bf06300 */
[----:B------:R-:W-:Y:S05]  /*0070*/  @P0 EXIT ;  /* 0x000000000000094d */ /* 0x000fea0003800000 */
[----:B------:R-:W0:Y:S01]  /*0080*/  S2R R9, SR_TID.X ;  /* 0x0000000000097919 */ /* 0x000e220000002100 */
[----:B------:R-:W1:Y:S01]  /*0090*/  S2UR UR5, SR_CgaCtaId ;  /* 0x00000000000579c3 */ /* 0x000e620000008800 */
[----:B------:R-:W-:Y:S01]  /*00a0*/  UMOV UR4, 0x400 ;  /* 0x0000040000047882 */ /* 0x000fe20000000000 */
[----:B------:R-:W-:-:S04]  /*00b0*/  SHF.L.U32 R5, R4, 0x4, RZ ;  /* 0x0000000404057819 */ /* 0x000fc800000006ff */
[----:B------:R-:W-:-:S05]  /*00c0*/  LOP3.LUT R7, R5, 0x10, RZ, 0xc0, !PT ;  /* 0x0000001005077812 */ /* 0x000fca00078ec0ff */
[----:B------:R-:W-:Y:S01]  /*00d0*/  IMAD.MOV R8, RZ, RZ, -R7 ;  /* 0x000000ffff087224 */ /* 0x000fe200078e0a07 */
[----:B-1----:R-:W-:Y:S02]  /*00e0*/  ULEA UR6, UR5, UR4, 0x18 ;  /* 0x0000000405067291 */ /* 0x002fe4000f8ec03f */
[----:B------:R-:W-:-:S04]  /*00f0*/  UIADD3 UR4, UR4, 0xc80, URZ ;  /* 0x00000c8004047890 */ /* 0x000fc8000fffe03f */
[----:B------:R-:W-:Y:S01]  /*0100*/  MOV R12, UR6 ;  /* 0x00000006000c7c02 */ /* 0x000fe20008000f00 */
[C---:B0-----:R-:W-:Y:S01]  /*0110*/  IMAD.WIDE.U32 R2, R9.reuse, -0x33333333, RZ ;  /* 0xcccccccd09027825 */ /* 0x041fe200078e00ff */
[----:B------:R-:W-:Y:S01]  /*0120*/  LOP3.LUT R2, R4, 0x1, RZ, 0xc0, !PT ;  /* 0x0000000104027812 */ /* 0x000fe200078ec0ff */
[----:B------:R-:W-:Y:S01]  /*0130*/  ULEA UR5, UR5, UR4, 0x18 ;  /* 0x0000000405057291 */ /* 0x000fe2000f8ec03f */
[----:B------:R-:W-:Y:S01]  /*0140*/  LEA.HI R7, R9, R7, RZ, 0x1e ;  /* 0x0000000709077211 */ /* 0x000fe200078ff0ff */
[----:B------:R-:W-:Y:S01]  /*0150*/  ULDC.64 UR6, c[0x0][0x208] ;  /* 0x0000820000067ab9 */ /* 0x000fe20000000a00 */
[----:B------:R-:W-:Y:S01]  /*0160*/  SHF.R.U32.HI R6, RZ, 0x6, R3 ;  /* 0x00000006ff067819 */ /* 0x000fe20000011603 */
[----:B------:R-:W-:Y:S01]  /*0170*/  IMAD R4, R2, 0x140, RZ ;  /* 0x0000014002047824 */ /* 0x000fe200078e02ff */
[----:B------:R-:W-:-:S03]  /*0180*/  UMOV UR4, URZ ;  /* 0x0000003f00047c82 */ /* 0x000fc60008000000 */
[C---:B------:R-:W-:Y:S02]  /*0190*/  IMAD R3, R6.reuse, -0x50, R9 ;  /* 0xffffffb006037824 */ /* 0x040fe400078e0209 */
[----:B------:R-:W-:Y:S02]  /*01a0*/  IMAD R7, R7, 0x14, -R4 ;  /* 0x0000001407077824 */ /* 0x000fe400078e0a04 */
[C---:B------:R-:W-:Y:S01]  /*01b0*/  IMAD R5, R3.reuse, 0x28, R12 ;  /* 0x0000002803057824 */ /* 0x040fe200078e020c */
[----:B------:R-:W-:Y:S02]  /*01c0*/  LEA R2, R3, R4, 0x2 ;  /* 0x0000000403027211 */ /* 0x000fe400078e10ff */
[----:B------:R-:W-:Y:S02]  /*01d0*/  IADD3 R10, R7, 0x10, RZ ;  /* 0x00000010070a7810 */ /* 0x000fe40007ffe0ff */
[----:B------:R-:W-:Y:S01]  /*01e0*/  LEA R5, R6, R5, 0x3 ;  /* 0x0000000506057211 */ /* 0x000fe200078e18ff */
[----:B------:R-:W-:Y:S01]  /*01f0*/  IMAD.WIDE.U32 R2, R2, -0x33333333, RZ ;  /* 0xcccccccd02027825 */ /* 0x000fe200078e00ff */
[----:B------:R-:W-:-:S02]  /*0200*/  MOV R2, R8 ;  /* 0x0000000800027202 */ /* 0x000fc40000000f00 */
[----:B------:R-:W-:Y:S01]  /*0210*/  SHF.L.U32 R8, R9, 0x3, RZ ;  /* 0x0000000309087819 */ /* 0x000fe200000006ff */
[----:B------:R0:W-:Y:S01]  /*0220*/  STL [R1+0x28], R5 ;  /* 0x0000280501007387 */ /* 0x0001e20000100800 */
[----:B------:R-:W-:Y:S02]  /*0230*/  IADD3 R6, R7, 0x8, RZ ;  /* 0x0000000807067810 */ /* 0x000fe40007ffe0ff */
[----:B------:R-:W-:Y:S02]  /*0240*/  LEA.HI R4, R3, R2, RZ, 0x1c ;  /* 0x0000000203047211 */ /* 0x000fe400078fe0ff */
[----:B------:R-:W-:Y:S02]  /*0250*/  LOP3.LUT R3, R8, 0x18, RZ, 0xc0, !PT ;  /* 0x0000001808037812 */ /* 0x000fe400078ec0ff */
[C---:B------:R-:W-:Y:S02]  /*0260*/  IADD3 R8, R7.reuse, 0xc, RZ ;  /* 0x0000000c07087810 */ /* 0x040fe40007ffe0ff */
[----:B------:R-:W-:Y:S01]  /*0270*/  SHF.R.S32.HI R2, RZ, 0x2, R7 ;  /* 0x00000002ff027819 */ /* 0x000fe20000011407 */
[----:B0-----:R-:W-:Y:S01]  /*0280*/  VIADD R5, R7, 0x4 ;  /* 0x0000000407057836 */ /* 0x001fe20000000000 */
[----:B------:R-:W-:-:S02]  /*0290*/  SHF.R.S32.HI R7, RZ, 0x2, R6 ;  /* 0x00000002ff077819 */ /* 0x000fc40000011406 */
[----:B------:R-:W-:Y:S01]  /*02a0*/  SHF.R.S32.HI R9, RZ, 0x2, R8 ;  /* 0x00000002ff097819 */ /* 0x000fe20000011408 */
[--C-:B------:R-:W-:Y:S01]  /*02b0*/  IMAD R2, R2, 0x28, R12.reuse ;  /* 0x0000002802027824 */ /* 0x100fe200078e020c */
[----:B------:R-:W-:Y:S01]  /*02c0*/  SHF.R.S32.HI R5, RZ, 0x2, R5 ;  /* 0x00000002ff057819 */ /* 0x000fe20000011405 */
[----:B------:R-:W-:Y:S01]  /*02d0*/  IMAD R8, R7, 0x28, R12 ;  /* 0x0000002807087824 */ /* 0x000fe200078e020c */
[----:B------:R-:W-:Y:S01]  /*02e0*/  SHF.R.S32.HI R11, RZ, 0x2, R10 ;  /* 0x00000002ff0b7819 */ /* 0x000fe2000001140a */
[----:B------:R-:W-:Y:S02]  /*02f0*/  IMAD.IADD R7, R2, 0x1, R3 ;  /* 0x0000000102077824 */ /* 0x000fe400078e0203 */
[--C-:B------:R-:W-:Y:S01]  /*0300*/  IMAD R6, R5, 0x28, R12.reuse ;  /* 0x0000002805067824 */ /* 0x100fe200078e020c */
[----:B------:R-:W-:Y:S01]  /*0310*/  IADD3 R2, R3, R8, RZ ;  /* 0x0000000803027210 */ /* 0x000fe20007ffe0ff */
[--C-:B------:R-:W-:Y:S01]  /*0320*/  IMAD R10, R9, 0x28, R12.reuse ;  /* 0x00000028090a7824 */ /* 0x100fe200078e020c */
[----:B------:R-:W-:Y:S01]  /*0330*/  STL [R1+0x20], R7 ;  /* 0x0000200701007387 */ /* 0x000fe20000100800 */
[----:B------:R-:W-:Y:S01]  /*0340*/  IMAD R12, R11, 0x28, R12 ;  /* 0x000000280b0c7824 */ /* 0x000fe200078e020c */
[----:B------:R-:W-:-:S02]  /*0350*/  IADD3 R5, R3, R6, RZ ;  /* 0x0000000603057210 */ /* 0x000fc40007ffe0ff */
[----:B------:R-:W-:-:S03]  /*0360*/  IADD3 R6, R3, R10, RZ ;  /* 0x0000000a03067210 */ /* 0x000fc60007ffe0ff */
[----:B------:R0:W-:Y:S04]  /*0370*/  STL [R1+0x1c], R5 ;  /* 0x00001c0501007387 */ /* 0x0001e80000100800 */
[----:B------:R1:W-:Y:S04]  /*0380*/  STL [R1+0x18], R2 ;  /* 0x0000180201007387 */ /* 0x0003e80000100800 */
[----:B------:R2:W-:Y:S01]  /*0390*/  STL [R1+0x14], R6 ;  /* 0x0000140601007387 */ /* 0x0005e20000100800 */
[----:B0-----:R-:W-:Y:S01]  /*03a0*/  IADD3 R5, R3, R12, RZ ;  /* 0x0000000c03057210 */ /* 0x001fe20007ffe0ff */
[----:B------:R-:W-:Y:S01]  /*03b0*/  HFMA2.MMA R3, -RZ, RZ, 0, 0 ;  /* 0x00000000ff037435 */ /* 0x000fe200000001ff */
[----:B-1----:R-:W-:Y:S01]  /*03c0*/  IMAD.MOV.U32 R2, RZ, RZ, R0 ;  /* 0x000000ffff027224 */ /* 0x002fe200078e0000 */
[----:B------:R-:W-:-:S02]  /*03d0*/  LEA R0, R4, UR5, 0x3 ;  /* 0x0000000504007c11 */ /* 0x000fc4000f8e18ff */
[----:B------:R2:W-:Y:S04]  /*03e0*/  STL [R1+0x10], R5 ;  /* 0x0000100501007387 */ /* 0x0005e80000100800 */
[----:B------:R2:W-:Y:S03]  /*03f0*/  STL [R1+0x24], R0 ;  /* 0x0000240001007387 */ /* 0x0005e60000100800 */
.L_x_802:
[----:B------:R-:W2:Y:S01]  /*0400*/  S2R R58, SR_TID.X ;  /* 0x00000000003a7919 */ /* 0x000ea20000002100 */
[----:B------:R-:W-:Y:S01]  /*0410*/  IMAD.MOV.U32 R33, RZ, RZ, RZ ;  /* 0x000000ffff217224 */ /* 0x000fe200078e00ff */
[----:B------:R-:W-:Y:S01]  /*0420*/  ULDC.64 UR8, c[0x0][0x218] ;  /* 0x0000860000087ab9 */ /* 0x000fe20000000a00 */
[----:B------:R-:W-:Y:S01]  /*0430*/  ULDC.64 UR10, c[0x0][0x228] ;  /* 0x00008a00000a7ab9 */ /* 0x000fe20000000a00 */
[----:B------:R-:W0:Y:S01]  /*0440*/  S2R R44, SR_CTAID.Y ;  /* 0x00000000002c7919 */ /* 0x000e220000002600 */
[----:B------:R-:W1:Y:S01]  /*0450*/  S2R R45, SR_CTAID.X ;  /* 0x00000000002d7919 */ /* 0x000e620000002500 */
[----:B--2---:R-:W-:Y:S01]  /*0460*/  IMAD.WIDE.U32 R4, R58, -0x33333333, RZ ;  /* 0xcccccccd3a047825 */ /* 0x004fe200078e00ff */
[----:B0-----:R-:W-:-:S04]  /*0470*/  LOP3.LUT R32, R44, 0x1, RZ, 0xc0, !PT ;  /* 0x000000012c207812 */ /* 0x001fc800078ec0ff */
[----:B------:R-:W-:Y:S02]  /*0480*/  SHF.R.U32.HI R5, RZ, 0x6, R5 ;  /* 0x00000006ff057819 */ /* 0x000fe40000011605 */
[----:B-1----:R-:W-:-:S03]  /*0490*/  SHF.L.U32 R0, R45, 0x5, RZ ;  /* 0x000000052d007819 */ /* 0x002fc600000006ff */
[----:B------:R-:W-:Y:S01]  /*04a0*/  IMAD R7, R5, -0x50, R58 ;  /* 0xffffffb005077824 */ /* 0x000fe200078e023a */
[----:B------:R-:W-:-:S03]  /*04b0*/  LOP3.LUT R0, R0, 0xfe0, RZ, 0xc0, !PT ;  /* 0x00000fe000007812 */ /* 0x000fc600078ec0ff */
[----:B------:R-:W-:Y:S01]  /*04c0*/  IMAD R32, R32, 0x50, R7 ;  /* 0x0000005020207824 */ /* 0x000fe200078e0207 */
[----:B------:R-:W-:Y:S01]  /*04d0*/  IADD3 R0, R0, R5, RZ ;  /* 0x0000000500007210 */ /* 0x000fe20007ffe0ff */
[----:B------:R-:W-:-:S03]  /*04e0*/  IMAD R5, R3, 0x280000, RZ ;  /* 0x0028000003057824 */ /* 0x000fc600078e02ff */
[----:B------:R-:W-:Y:S01]  /*04f0*/  SHF.L.U32 R32, R32, 0x2, RZ ;  /* 0x0000000220207819 */ /* 0x000fe200000006ff */
[----:B------:R-:W-:-:S04]  /*0500*/  IMAD R11, R0, 0x280, RZ ;  /* 0x00000280000b7824 */ /* 0x000fc800078e02ff */
[----:B------:R-:W-:-:S05]  /*0510*/  IMAD.WIDE.U32 R12, R2, 0x280000, R32 ;  /* 0x00280000020c7825 */ /* 0x000fca00078e0020 */
[----:B------:R-:W-:Y:S02]  /*0520*/  IADD3 R0, R13, R5, RZ ;  /* 0x000000050d007210 */ /* 0x000fe40007ffe0ff */
[C---:B------:R-:W-:Y:S02]  /*0530*/  IADD3 R4, P0, R11.reuse, R12, RZ ;  /* 0x0000000c0b047210 */ /* 0x040fe40007f1e0ff */
[----:B------:R-:W-:Y:S02]  /*0540*/  IADD3 R5, R11, 0xa00, RZ ;  /* 0x00000a000b057810 */ /* 0x000fe40007ffe0ff */
[----:B------:R-:W-:Y:S02]  /*0550*/  IADD3.X R57, RZ, R0, RZ, P0, !PT ;  /* 0x00000000ff397210 */ /* 0x000fe400007fe4ff */
[----:B------:R-:W-:-:S04]  /*0560*/  LEA R16, P0, R4, UR8, 0x1 ;  /* 0x0000000804107c11 */ /* 0x000fc8000f8008ff */
[----:B------:R-:W-:Y:S02]  /*0570*/  LEA.HI.X R17, R4, UR9, R57, 0x1, P0 ;  /* 0x0000000904117c11 */ /* 0x000fe400080f0c39 */
[----:B------:R-:W-:-:S04]  /*0580*/  IADD3 R5, P0, R5, R12, RZ ;  /* 0x0000000c05057210 */ /* 0x000fc80007f1e0ff */
[----:B------:R-:W2:Y:S01]  /*0590*/  LDG.E.64.CONSTANT R16, desc[UR6][R16.64] ;  /* 0x0000000610107981 */ /* 0x000ea2000c1e9b00 */
[----:B------:R-:W-:Y:S01]  /*05a0*/  IADD3.X R59, RZ, R0, RZ, P0, !PT ;  /* 0x00000000ff3b7210 */ /* 0x000fe200007fe4ff */
[----:B------:R-:W-:Y:S01]  /*05b0*/  VIADD R7, R11, 0x1400 ;  /* 0x000014000b077836 */ /* 0x000fe20000000000 */
[----:B------:R-:W-:-:S04]  /*05c0*/  LEA R18, P0, R5, UR8, 0x1 ;  /* 0x0000000805127c11 */ /* 0x000fc8000f8008ff */
[----:B------:R-:W-:Y:S02]  /*05d0*/  LEA.HI.X R19, R5, UR9, R59, 0x1, P0 ;  /* 0x0000000905137c11 */ /* 0x000fe400080f0c3b */
[----:B------:R-:W-:-:S04]  /*05e0*/  IADD3 R6, P0, R7, R12, RZ ;  /* 0x0000000c07067210 */ /* 0x000fc80007f1e0ff */
[----:B------:R-:W3:Y:S01]  /*05f0*/  LDG.E.64.CONSTANT R18, desc[UR6][R18.64] ;  /* 0x0000000612127981 */ /* 0x000ee2000c1e9b00 */
[----:B------:R-:W-:Y:S02]  /*0600*/  IADD3.X R60, RZ, R0, RZ, P0, !PT ;  /* 0x00000000ff3c7210 */ /* 0x000fe400007fe4ff */
[C---:B------:R-:W-:Y:S02]  /*0610*/  LEA R20, P0, R6.reuse, UR8, 0x1 ;  /* 0x0000000806147c11 */ /* 0x040fe4000f8008ff */
[----:B------:R-:W-:Y:S02]  /*0620*/  IADD3 R7, R11, 0x1e00, RZ ;  /* 0x00001e000b077810 */ /* 0x000fe40007ffe0ff */
[----:B------:R-:W-:Y:S02]  /*0630*/  LEA.HI.X R21, R6, UR9, R60, 0x1, P0 ;  /* 0x0000000906157c11 */ /* 0x000fe400080f0c3c */
[----:B------:R-:W-:-:S04]  /*0640*/  IADD3 R7, P0, R7, R12, RZ ;  /* 0x0000000c07077210 */ /* 0x000fc80007f1e0ff */
[----:B------:R-:W4:Y:S01]  /*0650*/  LDG.E.64.CONSTANT R20, desc[UR6][R20.64] ;  /* 0x0000000614147981 */ /* 0x000f22000c1e9b00 */
[----:B------:R-:W-:Y:S02]  /*0660*/  IADD3.X R61, RZ, R0, RZ, P0, !PT ;  /* 0x00000000ff3d7210 */ /* 0x000fe400007fe4ff */
[----:B------:R-:W-:Y:S02]  /*0670*/  LEA R22, P0, R7, UR8, 0x1 ;  /* 0x0000000807167c11 */ /* 0x000fe4000f8008ff */
[----:B------:R-:W-:Y:S02]  /*0680*/  IADD3 R9, R11, 0x2800, RZ ;  /* 0x000028000b097810 */ /* 0x000fe40007ffe0ff */
[----:B------:R-:W-:Y:S02]  /*0690*/  LEA.HI.X R23, R7, UR9, R61, 0x1, P0 ;  /* 0x0000000907177c11 */ /* 0x000fe400080f0c3d */
[----:B------:R-:W-:-:S04]  /*06a0*/  IADD3 R8, P0, R9, R12, RZ ;  /* 0x0000000c09087210 */ /* 0x000fc80007f1e0ff */
[----:B------:R-:W4:Y:S01]  /*06b0*/  LDG.E.64.CONSTANT R22, desc[UR6][R22.64] ;  /* 0x0000000616167981 */ /* 0x000f22000c1e9b00 */
[----:B------:R-:W-:Y:S01]  /*06c0*/  IMAD.X R10, RZ, RZ, R0, P0 ;  /* 0x000000ffff0a7224 */ /* 0x000fe200000e0600 */
[C---:B------:R-:W-:Y:S02]  /*06d0*/  LEA R24, P0, R8.reuse, UR8, 0x1 ;  /* 0x0000000808187c11 */ /* 0x040fe4000f8008ff */
[----:B------:R-:W-:Y:S02]  /*06e0*/  IADD3 R9, R11, 0x3200, RZ ;  /* 0x000032000b097810 */ /* 0x000fe40007ffe0ff */
[----:B------:R-:W-:Y:S01]  /*06f0*/  LEA.HI.X R25, R8, UR9, R10, 0x1, P0 ;  /* 0x0000000908197c11 */ /* 0x000fe200080f0c0a */
[----:B------:R0:W-:Y:S01]  /*0700*/  STL [R1], R10 ;  /* 0x0000000a01007387 */ /* 0x0001e20000100800 */
[----:B------:R-:W-:-:S04]  /*0710*/  IADD3 R9, P0, R9, R12, RZ ;  /* 0x0000000c09097210 */ /* 0x000fc80007f1e0ff */
[----:B------:R-:W4:Y:S01]  /*0720*/  LDG.E.64.CONSTANT R24, desc[UR6][R24.64] ;  /* 0x0000000618187981 */ /* 0x000f22000c1e9b00 */
[----:B------:R-:W-:Y:S02]  /*0730*/  IADD3 R13, R11, 0x3c00, RZ ;  /* 0x00003c000b0d7810 */ /* 0x000fe40007ffe0ff */
[----:B0-----:R-:W-:Y:S02]  /*0740*/  IADD3.X R10, RZ, R0, RZ, P0, !PT ;  /* 0x00000000ff0a7210 */ /* 0x001fe400007fe4ff */
[----:B------:R-:W-:-:S03]  /*0750*/  LEA R26, P0, R9, UR8, 0x1 ;  /* 0x00000008091a7c11 */ /* 0x000fc6000f8008ff */
[----:B------:R0:W-:Y:S01]  /*0760*/  STL [R1+0x4], R10 ;  /* 0x0000040a01007387 */ /* 0x0001e20000100800 */
[----:B------:R-:W-:-:S06]  /*0770*/  LEA.HI.X R27, R9, UR9, R10, 0x1, P0 ;  /* 0x00000009091b7c11 */ /* 0x000fcc00080f0c0a */
[----:B------:R-:W4:Y:S01]  /*0780*/  LDG.E.64.CONSTANT R26, desc[UR6][R26.64] ;  /* 0x000000061a1a7981 */ /* 0x000f22000c1e9b00 */
[----:B------:R-:W-:Y:S01]  /*0790*/  VIADD R11, R11, 0x4600 ;  /* 0x000046000b0b7836 */ /* 0x000fe20000000000 */
[----:B0-----:R-:W-:-:S04]  /*07a0*/  IADD3 R10, P0, R13, R12, RZ ;  /* 0x0000000c0d0a7210 */ /* 0x001fc80007f1e0ff */
[----:B------:R-:W-:Y:S02]  /*07b0*/  IADD3.X R14, RZ, R0, RZ, P0, !PT ;  /* 0x00000000ff0e7210 */ /* 0x000fe400007fe4ff */
[----:B------:R-:W-:-:S03]  /*07c0*/  LEA R28, P0, R10, UR8, 0x1 ;  /* 0x000000080a1c7c11 */ /* 0x000fc6000f8008ff */
[----:B------:R-:W-:Y:S01]  /*07d0*/  STL [R1+0x8], R14 ;  /* 0x0000080e01007387 */ /* 0x000fe20000100800 */
[----:B------:R-:W-:Y:S02]  /*07e0*/  LEA.HI.X R29, R10, UR9, R14, 0x1, P0 ;  /* 0x000000090a1d7c11 */ /* 0x000fe400080f0c0e */
[----:B------:R-:W-:-:S04]  /*07f0*/  IADD3 R11, P0, R11, R12, RZ ;  /* 0x0000000c0b0b7210 */ /* 0x000fc80007f1e0ff */
[----:B------:R-:W4:Y:S01]  /*0800*/  LDG.E.64.CONSTANT R28, desc[UR6][R28.64] ;  /* 0x000000061c1c7981 */ /* 0x000f22000c1e9b00 */
[----:B------:R-:W-:Y:S02]  /*0810*/  IADD3.X R0, RZ, R0, RZ, P0, !PT ;  /* 0x00000000ff007210 */ /* 0x000fe400007fe4ff */
[----:B------:R-:W-:-:S03]  /*0820*/  LEA R30, P0, R11, UR8, 0x1 ;  /* 0x000000080b1e7c11 */ /* 0x000fc6000f8008ff */
[----:B------:R0:W-:Y:S01]  /*0830*/  STL [R1+0xc], R0 ;  /* 0x00000c0001007387 */ /* 0x0001e20000100800 */
[----:B------:R-:W-:Y:S01]  /*0840*/  LEA.HI.X R31, R11, UR9, R0, 0x1, P0 ;  /* 0x000000090b1f7c11 */ /* 0x000fe200080f0c00 */
[----:B------:R-:W-:Y:S02]  /*0850*/  ULDC.64 UR8, c[0x0][0x220] ;  /* 0x0000880000087ab9 */ /* 0x000fe40000000a00 */
[----:B------:R-:W4:Y:S04]  /*0860*/  LDL R42, [R1+0x28] ;  /* 0x00002800012a7983 */ /* 0x000f280000100800 */
[----:B------:R-:W4:Y:S04]  /*0870*/  LDG.E.64.CONSTANT R30, desc[UR6][R30.64] ;  /* 0x000000061e1e7981 */ /* 0x000f28000c1e9b00 */
[----:B------:R-:W4:Y:S04]  /*0880*/  LDL R41, [R1+0x20] ;  /* 0x0000200001297983 */ /* 0x000f280000100800 */
[----:B------:R-:W4:Y:S04]  /*0890*/  LDL R40, [R1+0x1c] ;  /* 0x00001c0001287983 */ /* 0x000f280000100800 */
[----:B------:R-:W4:Y:S04]  /*08a0*/  LDL R39, [R1+0x18] ;  /* 0x0000180001277983 */ /* 0x000f280000100800 */
[----:B------:R-:W4:Y:S04]  /*08b0*/  LDL R37, [R1+0x14] ;  /* 0x0000140001257983 */ /* 0x000f280000100800 */
[----:B------:R-:W4:Y:S01]  /*08c0*/  LDL R38, [R1+0x10] ;  /* 0x0000100001267983 */ /* 0x000f220000100800 */
[----:B------:R-:W-:-:S02]  /*08d0*/  ISETP.GT.U32.AND P0, PT, R58, 0x3f, PT ;  /* 0x0000003f3a00780c */ /* 0x000fc40003f04070 */
[C---:B--2---:R-:W-:Y:S02]  /*08e0*/  PRMT R12, R16.reuse, 0x7632, R12 ;  /* 0x00007632100c7816 */ /* 0x044fe4000000000c */
[----:B0-----:R-:W-:Y:S02]  /*08f0*/  SHF.L.U32 R0, R16, 0x10, RZ ;  /* 0x0000001010007819 */ /* 0x001fe400000006ff */
[----:B------:R-:W-:-:S03]  /*0900*/  SHF.L.U32 R15, R12, 0x10, RZ ;  /* 0x000000100c0f7819 */ /* 0x000fc600000006ff */
[----:B------:R-:W-:Y:S01]  /*0910*/  FFMA.FTZ R14, R0, R0, RZ ;  /* 0x00000000000e7223 */ /* 0x000fe200000100ff */
[----:B------:R-:W-:Y:S01]  /*0920*/  FADD.FTZ R13, RZ, R0 ;  /* 0x00000000ff0d7221 */ /* 0x000fe20000010000 */
[C---:B------:R-:W-:Y:S02]  /*0930*/  SHF.L.U32 R56, R17.reuse, 0x10, RZ ;  /* 0x0000001011387819 */ /* 0x040fe400000006ff */
[----:B------:R-:W-:Y:S01]  /*0940*/  PRMT R12, R17, 0x7632, R12 ;  /* 0x00007632110c7816 */ /* 0x000fe2000000000c */
[----:B------:R-:W-:Y:S01]  /*0950*/  FFMA.FTZ R33, R15, R15, R14 ;  /* 0x0000000f0f217223 */ /* 0x000fe2000001000e */
[----:B------:R-:W-:-:S03]  /*0960*/  FADD.FTZ R13, R13, R15 ;  /* 0x0000000f0d0d7221 */ /* 0x000fc60000010000 */
[----:B------:R-:W-:Y:S02]  /*0970*/  IMAD.U32 R14, R12, 0x10000, RZ ;  /* 0x000100000c0e7824 */ /* 0x000fe400078e00ff */
[----:B------:R-:W-:Y:S01]  /*0980*/  FFMA.FTZ R33, R56, R56, R33 ;  /* 0x0000003838217223 */ /* 0x000fe20000010021 */
[----:B------:R-:W-:Y:S01]  /*0990*/  FADD.FTZ R13, R13, R56 ;  /* 0x000000380d0d7221 */ /* 0x000fe20000010000 */
[C---:B---3--:R-:W-:Y:S02]  /*09a0*/  SHF.L.U32 R55, R18.reuse, 0x10, RZ ;  /* 0x0000001012377819 */ /* 0x048fe400000006ff */
[----:B------:R-:W-:Y:S01]  /*09b0*/  PRMT R12, R18, 0x7632, R12 ;  /* 0x00007632120c7816 */ /* 0x000fe2000000000c */
[----:B------:R-:W-:Y:S01]  /*09c0*/  FFMA.FTZ R34, R14, R14, R33 ;  /* 0x0000000e0e227223 */ /* 0x000fe20000010021 */
[----:B------:R-:W-:Y:S02]  /*09d0*/  FADD.FTZ R14, R13, R14 ;  /* 0x0000000e0d0e7221 */ /* 0x000fe40000010000 */
[----:B------:R-:W-:Y:S01]  /*09e0*/  SHF.L.U32 R13, R12, 0x10, RZ ;  /* 0x000000100c0d7819 */ /* 0x000fe200000006ff */
[----:B------:R-:W-:Y:S01]  /*09f0*/  FFMA.FTZ R34, R55, R55, R34 ;  /* 0x0000003737227223 */ /* 0x000fe20000010022 */
[----:B------:R-:W-:Y:S01]  /*0a00*/  FADD.FTZ R14, R14, R55 ;  /* 0x000000370e0e7221 */ /* 0x000fe20000010000 */
[----:B------:R-:W-:-:S02]  /*0a10*/  SHF.L.U32 R54, R19, 0x10, RZ ;  /* 0x0000001013367819 */ /* 0x000fc400000006ff */
[----:B------:R-:W-:Y:S01]  /*0a20*/  PRMT R12, R19, 0x7632, R12 ;  /* 0x00007632130c7816 */ /* 0x000fe2000000000c */
[----:B------:R-:W-:Y:S01]  /*0a30*/  FFMA.FTZ R15, R13, R13, R34 ;  /* 0x0000000d0d0f7223 */ /* 0x000fe20000010022 */
[----:B------:R-:W-:Y:S02]  /*0a40*/  FADD.FTZ R13, R14, R13 ;  /* 0x0000000d0e0d7221 */ /* 0x000fe40000010000 */
[----:B------:R-:W-:Y:S01]  /*0a50*/  SHF.L.U32 R14, R12, 0x10, RZ ;  /* 0x000000100c0e7819 */ /* 0x000fe200000006ff */
[----:B------:R-:W-:Y:S01]  /*0a60*/  FFMA.FTZ R15, R54, R54, R15 ;  /* 0x00000036360f7223 */ /* 0x000fe2000001000f */
[----:B------:R-:W-:Y:S01]  /*0a70*/  FADD.FTZ R13, R13, R54 ;  /* 0x000000360d0d7221 */ /* 0x000fe20000010000 */
[C---:B----4-:R-:W-:Y:S01]  /*0a80*/  PRMT R12, R20.reuse, 0x7632, R12 ;  /* 0x00007632140c7816 */ /* 0x050fe2000000000c */
[----:B------:R-:W-:Y:S02]  /*0a90*/  IMAD.U32 R53, R20, 0x10000, RZ ;  /* 0x0001000014357824 */ /* 0x000fe400078e00ff */
[----:B------:R-:W-:Y:S01]  /*0aa0*/  FFMA.FTZ R34, R14, R14, R15 ;  /* 0x0000000e0e227223 */ /* 0x000fe2000001000f */
[----:B------:R-:W-:Y:S01]  /*0ab0*/  FADD.FTZ R14, R13, R14 ;  /* 0x0000000e0d0e7221 */ /* 0x000fe20000010000 */
[----:B------:R-:W-:-:S02]  /*0ac0*/  SHF.L.U32 R13, R12, 0x10, RZ ;  /* 0x000000100c0d7819 */ /* 0x000fc400000006ff */
[----:B------:R-:W-:Y:S01]  /*0ad0*/  FFMA.FTZ R34, R53, R53, R34 ;  /* 0x0000003535227223 */ /* 0x000fe20000010022 */
[----:B------:R-:W-:Y:S01]  /*0ae0*/  FADD.FTZ R14, R14, R53 ;  /* 0x000000350e0e7221 */ /* 0x000fe20000010000 */
[C---:B------:R-:W-:Y:S02]  /*0af0*/  SHF.L.U32 R52, R21.reuse, 0x10, RZ ;  /* 0x0000001015347819 */ /* 0x040fe400000006ff */
[----:B------:R-:W-:Y:S01]  /*0b00*/  PRMT R12, R21, 0x7632, R12 ;  /* 0x00007632150c7816 */ /* 0x000fe2000000000c */
[----:B------:R-:W-:Y:S01]  /*0b10*/  FFMA.FTZ R15, R13, R13, R34 ;  /* 0x0000000d0d0f7223 */ /* 0x000fe20000010022 */
[----:B------:R-:W-:Y:S02]  /*0b20*/  FADD.FTZ R13, R14, R13 ;  /* 0x0000000d0e0d7221 */ /* 0x000fe40000010000 */
[----:B------:R-:W-:Y:S01]  /*0b30*/  SHF.L.U32 R12, R12, 0x10, RZ ;  /* 0x000000100c0c7819 */ /* 0x000fe200000006ff */
[----:B------:R-:W-:Y:S01]  /*0b40*/  FFMA.FTZ R33, R52, R52, R15 ;  /* 0x0000003434217223 */ /* 0x000fe2000001000f */
[----:B------:R-:W-:Y:S01]  /*0b50*/  FADD.FTZ R15, R13, R52 ;  /* 0x000000340d0f7221 */ /* 0x000fe20000010000 */
[----:B------:R-:W-:-:S02]  /*0b60*/  PRMT R13, R22, 0x7632, R13 ;  /* 0x00007632160d7816 */ /* 0x000fc4000000000d */
[----:B------:R-:W-:Y:S01]  /*0b70*/  SHF.L.U32 R51, R22, 0x10, RZ ;  /* 0x0000001016337819 */ /* 0x000fe200000006ff */
[----:B------:R-:W-:Y:S01]  /*0b80*/  FFMA.FTZ R34, R12, R12, R33 ;  /* 0x0000000c0c227223 */ /* 0x000fe20000010021 */
[----:B------:R-:W-:Y:S01]  /*0b90*/  FADD.FTZ R14, R15, R12 ;  /* 0x0000000c0f0e7221 */ /* 0x000fe20000010000 */
[----:B------:R-:W-:Y:S02]  /*0ba0*/  IMAD.U32 R12, R13, 0x10000, RZ ;  /* 0x000100000d0c7824 */ /* 0x000fe400078e00ff */
[----:B------:R-:W-:Y:S01]  /*0bb0*/  FFMA.FTZ R13, R51, R51, R34 ;  /* 0x00000033330d7223 */ /* 0x000fe20000010022 */
[----:B------:R-:W-:Y:S01]  /*0bc0*/  FADD.FTZ R15, R14, R51 ;  /* 0x000000330e0f7221 */ /* 0x000fe20000010000 */
[C---:B------:R-:W-:Y:S02]  /*0bd0*/  SHF.L.U32 R50, R23.reuse, 0x10, RZ ;  /* 0x0000001017327819 */ /* 0x040fe400000006ff */
[----:B------:R-:W-:Y:S01]  /*0be0*/  PRMT R14, R23, 0x7632, R14 ;  /* 0x00007632170e7816 */ /* 0x000fe2000000000e */
[----:B------:R-:W-:Y:S01]  /*0bf0*/  FFMA.FTZ R13, R12, R12, R13 ;  /* 0x0000000c0c0d7223 */ /* 0x000fe2000001000d */
[----:B------:R-:W-:-:S02]  /*0c00*/  FADD.FTZ R33, R15, R12 ;  /* 0x0000000c0f217221 */ /* 0x000fc40000010000 */
[----:B------:R-:W-:Y:S01]  /*0c10*/  SHF.L.U32 R14, R14, 0x10, RZ ;  /* 0x000000100e0e7819 */ /* 0x000fe200000006ff */
        /* <DEDUP_REMOVED lines=9> */
[C---:B------:R-:W-:Y:S01]  /*0cb0*/  PRMT R13, R25.reuse, 0x7632, R13 ;  /* 0x00007632190d7816 */ /* 0x040fe2000000000d */
[----:B------:R-:W-:-:S02]  /*0cc0*/  IMAD.U32 R48, R25, 0x10000, RZ ;  /* 0x0001000019307824 */ /* 0x000fc400078e00ff */
[----:B------:R-:W-:Y:S01]  /*0cd0*/  FFMA.FTZ R33, R12, R12, R33 ;  /* 0x0000000c0c217223 */ /* 0x000fe20000010021 */
[----:B------:R-:W-:Y:S01]  /*0ce0*/  FADD.FTZ R12, R14, R12 ;  /* 0x0000000c0e0c7221 */ /* 0x000fe20000010000 */
[----:B------:R-:W-:Y:S02]  /*0cf0*/  SHF.L.U32 R13, R13, 0x10, RZ ;  /* 0x000000100d0d7819 */ /* 0x000fe400000006ff */
        /* <DEDUP_REMOVED lines=12> */
[----:B------:R-:W-:-:S03]  /*0dc0*/  FADD.FTZ R14, R13, R14 ;  /* 0x0000000e0d0e7221 */ /* 0x000fc60000010000 */
[----:B------:R-:W-:Y:S02]  /*0dd0*/  IMAD.U32 R15, R15, 0x10000, RZ ;  /* 0x000100000f0f7824 */ /* 0x000fe400078e00ff */
        /* <DEDUP_REMOVED lines=16> */
[C---:B------:R-:W-:Y:S01]  /*0ee0*/  PRMT R35, R30.reuse, 0x7632, R35 ;  /* 0x000076321e237816 */ /* 0x040fe20000000023 */
        /* <DEDUP_REMOVED lines=12> */
[----:B------:R-:W-:-:S03]  /*0fb0*/  FADD.FTZ R36, R36, R46 ;  /* 0x0000002e24247221 */ /* 0x000fc60000010000 */
[----:B------:R-:W-:Y:S01]  /*0fc0*/  FFMA.FTZ R35, R34, R34, R33 ;  /* 0x0000002222237223 */ /* 0x000fe20000010021 */
[----:B------:R-:W-:-:S05]  /*0fd0*/  FADD.FTZ R34, R36, R34 ;  /* 0x0000002224227221 */ /* 0x000fca0000010000 */
[----:B------:R-:W-:Y:S01]  /*0fe0*/  STS.64 [R42], R34 ;  /* 0x000000222a007388 */ /* 0x000fe20000000a00 */
[----:B------:R-:W-:Y:S06]  /*0ff0*/  BAR.SYNC.DEFER_BLOCKING 0x0 ;  /* 0x0000000000007b1d */ /* 0x000fec0000010000 */
[----:B------:R-:W0:Y:S04]  /*1000*/  @!P0 LDS.64 R34, [R41] ;  /* 0x0000000029228984 */ /* 0x000e280000000a00 */
[----:B------:R-:W1:Y:S04]  /*1010*/  @!P0 LDS.64 R42, [R40] ;  /* 0x00000000282a8984 */ /* 0x000e680000000a00 */
[----:B------:R-:W2:Y:S04]  /*1020*/  @!P0 LDS.64 R40, [R39] ;  /* 0x0000000027288984 */ /* 0x000ea80000000a00 */
[----:B------:R-:W3:Y:S04]  /*1030*/  @!P0 LDS.64 R36, [R37] ;  /* 0x0000000025248984 */ /* 0x000ee80000000a00 */
[----:B------:R-:W4:Y:S01]  /*1040*/  @!P0 LDS.64 R38, [R38] ;  /* 0x0000000026268984 */ /* 0x000f220000000a00 */
[----:B0-----:R-:W-:-:S04]  /*1050*/  @!P0 FADD.FTZ R34, RZ, R34 ;  /* 0x00000022ff228221 */ /* 0x001fc80000010000 */
[----:B-1----:R-:W-:Y:S01]  /*1060*/  @!P0 FADD.FTZ R34, R34, R42 ;  /* 0x0000002a22228221 */ /* 0x002fe20000010000 */
[----:B------:R-:W-:-:S03]  /*1070*/  @!P0 FADD.FTZ R35, RZ, R35 ;  /* 0x00000023ff238221 */ /* 0x000fc60000010000 */
[----:B--2---:R-:W-:Y:S01]  /*1080*/  @!P0 FADD.FTZ R40, R34, R40 ;  /* 0x0000002822288221 */ /* 0x004fe20000010000 */
[----:B------:R-:W-:Y:S02]  /*1090*/  IMAD.SHL.U32 R34, R32, 0x2, RZ ;  /* 0x0000000220227824 */ /* 0x000fe400078e00ff */
[----:B------:R-:W-:Y:S01]  /*10a0*/  @!P0 FADD.FTZ R43, R35, R43 ;  /* 0x0000002b232b8221 */ /* 0x000fe20000010000 */
[----:B------:R-:W-:Y:S02]  /*10b0*/  SHF.R.U32.HI R35, RZ, 0x1f, R32 ;  /* 0x0000001fff237819 */ /* 0x000fe40000011620 */
[C---:B------:R-:W-:Y:S02]  /*10c0*/  IADD3 R32, P1, R34.reuse, UR8, RZ ;  /* 0x0000000822207c10 */ /* 0x040fe4000ff3e0ff */
[----:B------:R-:W-:Y:S02]  /*10d0*/  IADD3 R34, P2, R34, UR10, RZ ;  /* 0x0000000a22227c10 */ /* 0x000fe4000ff5e0ff */
[----:B------:R-:W-:-:S02]  /*10e0*/  IADD3.X R33, R35, UR9, RZ, P1, !PT ;  /* 0x0000000923217c10 */ /* 0x000fc40008ffe4ff */
[----:B------:R-:W-:-:S04]  /*10f0*/  IADD3.X R35, R35, UR11, RZ, P2, !PT ;  /* 0x0000000b23237c10 */ /* 0x000fc800097fe4ff */
[----:B------:R-:W5:Y:S04]  /*1100*/  LDG.E.64.CONSTANT R32, desc[UR6][R32.64] ;  /* 0x0000000620207981 */ /* 0x000f68000c1e9b00 */
[----:B------:R-:W5:Y:S01]  /*1110*/  LDG.E.64.CONSTANT R34, desc[UR6][R34.64] ;  /* 0x0000000622227981 */ /* 0x000f62000c1e9b00 */
[----:B------:R-:W-:Y:S01]  /*1120*/  @!P0 FADD.FTZ R41, R43, R41 ;  /* 0x000000292b298221 */ /* 0x000fe20000010000 */
[----:B---3--:R-:W-:-:S03]  /*1130*/  @!P0 FADD.FTZ R40, R40, R36 ;  /* 0x0000002428288221 */ /* 0x008fc60000010000 */
[----:B------:R-:W-:Y:S01]  /*1140*/  @!P0 FADD.FTZ R41, R41, R37 ;  /* 0x0000002529298221 */ /* 0x000fe20000010000 */
[----:B------:R-:W-:Y:S01]  /*1150*/  MOV R36, RZ ;  /* 0x000000ff00247202 */ /* 0x000fe20000000f00 */
[----:B----4-:R-:W-:Y:S01]  /*1160*/  @!P0 FADD.FTZ R36, R40, R38 ;  /* 0x0000002628248221 */ /* 0x010fe20000010000 */
[----:B------:R-:W-:Y:S01]  /*1170*/  MOV R37, RZ ;  /* 0x000000ff00257202 */ /* 0x000fe20000000f00 */
[----:B------:R-:W-:-:S03]  /*1180*/  @!P0 FADD.FTZ R37, R41, R39 ;  /* 0x0000002729258221 */ /* 0x000fc60000010000 */
[----:B------:R-:W0:Y:S04]  /*1190*/  SHFL.BFLY PT, R39, R36, 0x2, 0x1f ;  /* 0x0c401f0024277f89 */ /* 0x000e2800000e0000 */
[----:B------:R-:W1:Y:S01]  /*11a0*/  SHFL.BFLY PT, R38, R37, 0x2, 0x1f ;  /* 0x0c401f0025267f89 */ /* 0x000e6200000e0000 */
[----:B------:R-:W-:Y:S01]  /*11b0*/  LOP3.LUT P1, RZ, R58, 0xffffffc3, RZ, 0xc0, !PT ;  /* 0xffffffc33aff7812 */ /* 0x000fe2000782c0ff */
[----:B0-----:R-:W-:Y:S01]  /*11c0*/  FADD.FTZ R36, R39, R36 ;  /* 0x0000002427247221 */ /* 0x001fe20000010000 */
[----:B-1----:R-:W-:-:S04]  /*11d0*/  FADD.FTZ R37, R38, R37 ;  /* 0x0000002526257221 */ /* 0x002fc80000010000 */
[----:B------:R-:W0:Y:S04]  /*11e0*/  SHFL.BFLY PT, R39, R36, 0x1, 0x1f ;  /* 0x0c201f0024277f89 */ /* 0x000e2800000e0000 */
[----:B------:R-:W1:Y:S01]  /*11f0*/  SHFL.BFLY PT, R38, R37, 0x1, 0x1f ;  /* 0x0c201f0025267f89 */ /* 0x000e6200000e0000 */
[----:B------:R-:W-:Y:S01]  /*1200*/  BSSY B0, `(.L_x_794) ;  /* 0x0000010000007945 */ /* 0x000fe20003800000 */
[C---:B------:R-:W-:Y:S02]  /*1210*/  ISETP.NE.AND P2, PT, R58.reuse, RZ, PT ;  /* 0x000000ff3a00720c */ /* 0x040fe40003f45270 */
[----:B------:R-:W-:Y:S01]  /*1220*/  ISETP.GT.U32.AND P0, PT, R58, 0xff, PT ;  /* 0x000000ff3a00780c */ /* 0x000fe20003f04070 */
[----:B0-----:R-:W-:Y:S01]  /*1230*/  FADD.FTZ R36, R36, R39 ;  /* 0x0000002724247221 */ /* 0x001fe20000010000 */
[----:B-1----:R-:W-:Y:S01]  /*1240*/  FADD.FTZ R37, R37, R38 ;  /* 0x0000002625257221 */ /* 0x002fe20000010000 */
[----:B------:R-:W-:Y:S10]  /*1250*/  @P1 BRA `(.L_x_795) ;  /* 0x0000000000281947 */ /* 0x000ff40003800000 */
[----:B------:R-:W0:Y:S01]  /*1260*/  LDC R38, c[0x0][0x10] ;  /* 0x00000400ff267b82 */ /* 0x000e220000000800 */
[----:B------:R-:W-:-:S04]  /*1270*/  SHF.R.U32.HI R39, RZ, 0x2, R58 ;  /* 0x00000002ff277819 */ /* 0x000fc8000001163a */
[----:B------:R-:W-:-:S03]  /*1280*/  SHF.L.U32 R39, R39, 0x7, RZ ;  /* 0x0000000727277819 */ /* 0x000fc600000006ff */
[----:B------:R-:W1:Y:S01]  /*1290*/  LDC.64 R40, c[0x0][0x248] ;  /* 0x00009200ff287b82 */ /* 0x000e620000000a00 */
[----:B------:R-:W-:Y:S01]  /*12a0*/  LOP3.LUT R39, R39, 0xffffff80, R45, 0xe2, !PT ;  /* 0xffffff8027277812 */ /* 0x000fe200078ee22d */
[----:B0-----:R-:W-:-:S05]  /*12b0*/  IMAD R38, R38, UR4, R44 ;  /* 0x0000000426267c24 */ /* 0x001fca000f8e022c */
[----:B------:R-:W-:-:S04]  /*12c0*/  LEA R38, R38, R39, 0xb ;  /* 0x0000002726267211 */ /* 0x000fc800078e58ff */
[----:B------:R-:W-:-:S05]  /*12d0*/  SHF.L.U32 R38, R38, 0x1, RZ ;  /* 0x0000000126267819 */ /* 0x000fca00000006ff */
[----:B-1----:R-:W-:-:S05]  /*12e0*/  IMAD.WIDE.U32 R38, R38, 0x4, R40 ;  /* 0x0000000426267825 */ /* 0x002fca00078e0028 */
[----:B------:R0:W-:Y:S02]  /*12f0*/  STG.E.64 desc[UR6][R38.64], R36 ;  /* 0x0000002426007986 */ /* 0x0001e4000c101b06 */
.L_x_795:
[----:B------:R-:W-:Y:S05]  /*1300*/  BSYNC B0 ;  /* 0x0000000000007941 */ /* 0x000fea0003800000 */
.L_x_794:
[----:B------:R-:W-:Y:S06]  /*1310*/  BAR.SYNC.DEFER_BLOCKING 0x0 ;  /* 0x0000000000007b1d */ /* 0x000fec0000010000 */
[----:B------:R-:W-:Y:S05]  /*1320*/  @P2 BRA `(.L_x_796) ;  /* 0x00000000003c2947 */ /* 0x000fea0003800000 */
[----:B0-----:R-:W0:Y:S01]  /*1330*/  LDC.64 R36, c[0x0][0x250] ;  /* 0x00009400ff247b82 */ /* 0x001e220000000a00 */
[----:B------:R-:W-:Y:S01]  /*1340*/  IMAD.MOV.U32 R38, RZ, RZ, 0x7fffff81 ;  /* 0x7fffff81ff267424 */ /* 0x000fe200078e00ff */
[----:B------:R-:W-:-:S04]  /*1350*/  ISETP.NE.AND P1, PT, R45, RZ, PT ;  /* 0x000000ff2d00720c */ /* 0x000fc80003f25270 */
[----:B------:R-:W-:Y:S01]  /*1360*/  SEL R38, R38, 0x1, !P1 ;  /* 0x0000000126267807 */ /* 0x000fe20004800000 */
[----:B0-----:R-:W-:Y:S01]  /*1370*/  IMAD.WIDE.U32 R36, R44, 0x4, R36 ;  /* 0x000000042c247825 */ /* 0x001fe200078e0024 */
[----:B------:R-:W-:Y:S06]  /*1380*/  MEMBAR.ALL.GPU ;  /* 0x0000000000007992 */ /* 0x000fec000000a000 */
[----:B------:R-:W-:-:S00]  /*1390*/  ERRBAR ;  /* 0x00000000000079ab */ /* 0x000fc00000000000 */
[----:B------:R-:W-:Y:S06]  /*13a0*/  CGAERRBAR ;  /* 0x00000000000075ab */ /* 0x000fec0000000000 */
[----:B------:R0:W5:Y:S02]  /*13b0*/  ATOM.E.ADD.STRONG.GPU PT, R38, desc[UR6][R36.64], R38 ;  /* 0x000000262426798a */ /* 0x00016400081ee1c6 */
.L_x_797:
[----:B------:R-:W2:Y:S04]  /*13c0*/  LD.E.STRONG.GPU R39, desc[UR6][R36.64] ;  /* 0x0000000624277980 */ /* 0x000ea8000c10f900 */
[----:B--2---:R-:W-:Y:S01]  /*13d0*/  CCTL.IVALL ;  /* 0x00000000ff00798f */ /* 0x004fe20002000000 */
[----:B------:R-:W-:Y:S05]  /*13e0*/  YIELD ;  /* 0x0000000000007946 */ /* 0x000fea0003800000 */
[----:B-----5:R-:W-:-:S04]  /*13f0*/  LOP3.LUT R39, R39, R38, RZ, 0x3c, !PT ;  /* 0x0000002627277212 */ /* 0x020fc800078e3cff */
[----:B------:R-:W-:-:S13]  /*1400*/  ISETP.GT.AND P1, PT, R39, -0x1, PT ;  /* 0xffffffff2700780c */ /* 0x000fda0003f24270 */
[----:B------:R-:W-:Y:S05]  /*1410*/  @P1 BRA `(.L_x_797) ;  /* 0xfffffffc00e81947 */ /* 0x000fea000383ffff */
.L_x_796:
[----:B------:R-:W-:Y:S05]  /*1420*/  WARPSYNC.ALL ;  /* 0x0000000000007948 */ /* 0x000fea0003800000 */
[----:B------:R-:W-:Y:S01]  /*1430*/  BAR.SYNC.DEFER_BLOCKING 0x0 ;  /* 0x0000000000007b1d */ /* 0x000fe20000010000 */
[----:B0-----:R-:W-:-:S05]  /*1440*/  CS2R R36, SRZ ;  /* 0x0000000000247805 */ /* 0x001fca000001ff00 */
[----:B------:R-:W-:Y:S04]  /*1450*/  BSSY B0, `(.L_x_798) ;  /* 0x0000036000007945 */ /* 0x000fe80003800000 */
[----:B------:R-:W-:Y:S05]  /*1460*/  @P0 BRA `(.L_x_799) ;  /* 0x0000000000d00947 */ /* 0x000fea0003800000 */
[----:B------:R-:W0:Y:S01]  /*1470*/  S2R R39, SR_TID.X ;  /* 0x0000000000277919 */ /* 0x000e220000002100 */
[----:B------:R-:W1:Y:S01]  /*1480*/  LDC R36, c[0x0][0x10] ;  /* 0x00000400ff247b82 */ /* 0x000e620000000800 */
[----:B------:R-:W1:Y:S01]  /*1490*/  S2R R41, SR_CTAID.Y ;  /* 0x0000000000297919 */ /* 0x000e620000002600 */
[----:B------:R2:W-:Y:S06]  /*14a0*/  STL.64 [R1+0x30], R2 ;  /* 0x0000300201007387 */ /* 0x0005ec0000100a00 */
[----:B--2---:R-:W2:Y:S01]  /*14b0*/  LDC.64 R2, c[0x0][0x248] ;  /* 0x00009200ff027b82 */ /* 0x004ea20000000a00 */
[----:B0-----:R-:W-:-:S02]  /*14c0*/  SHF.L.U32 R40, R39, 0x3, RZ ;  /* 0x0000000327287819 */ /* 0x001fc400000006ff */
[----:B------:R-:W-:Y:S01]  /*14d0*/  LOP3.LUT R38, R39, 0xf, RZ, 0xc0, !PT ;  /* 0x0000000f27267812 */ /* 0x000fe200078ec0ff */
[----:B-1----:R-:W-:Y:S01]  /*14e0*/  IMAD R36, R36, UR4, R41 ;  /* 0x0000000424247c24 */ /* 0x002fe2000f8e0229 */
[----:B------:R-:W-:-:S04]  /*14f0*/  LOP3.LUT R37, R40, 0x7fffff80, RZ, 0xc0, !PT ;  /* 0x7fffff8028257812 */ /* 0x000fc800078ec0ff */
[----:B------:R-:W-:-:S04]  /*1500*/  LEA R36, R36, R37, 0xb ;  /* 0x0000002524247211 */ /* 0x000fc800078e58ff */
[----:B------:R-:W-:-:S04]  /*1510*/  IADD3 R36, R36, R38, RZ ;  /* 0x0000002624247210 */ /* 0x000fc80007ffe0ff */
[----:B------:R-:W-:-:S04]  /*1520*/  SHF.L.U32 R44, R36, 0x1, RZ ;  /* 0x00000001242c7819 */ /* 0x000fc800000006ff */
[C---:B------:R-:W-:Y:S01]  /*1530*/  IADD3 R40, R44.reuse, 0x40, RZ ;  /* 0x000000402c287810 */ /* 0x040fe20007ffe0ff */
[C---:B------:R-:W-:Y:S02]  /*1540*/  VIADD R42, R44.reuse, 0x20 ;  /* 0x000000202c2a7836 */ /* 0x040fe40000000000 */
[C---:B--2---:R-:W-:Y:S01]  /*1550*/  IMAD.WIDE.U32 R38, R44.reuse, 0x4, R2 ;  /* 0x000000042c267825 */ /* 0x044fe200078e0002 */
        /* <DEDUP_REMOVED lines=12> */
[----:B------:R-:W-:-:S03]  /*1620*/  FADD.FTZ R39, R43, R39 ;  /* 0x000000272b277221 */ /* 0x000fc60000010000 */
[----:B----4-:R-:W-:Y:S01]  /*1630*/  FADD.FTZ R38, R40, R38 ;  /* 0x0000002628267221 */ /* 0x010fe20000010000 */
[----:B------:R-:W-:Y:S01]  /*1640*/  IADD3 R40, R44, 0x80, RZ ;  /* 0x000000802c287810 */ /* 0x000fe20007ffe0ff */
[----:B------:R-:W-:Y:S02]  /*1650*/  FADD.FTZ R58, R41, R39 ;  /* 0x00000027293a7221 */ /* 0x000fe40000010000 */
[----:B------:R-:W-:Y:S01]  /*1660*/  FADD.FTZ R36, R36, R38 ;  /* 0x0000002624247221 */ /* 0x000fe20000010000 */
[----:B------:R-:W-:Y:S01]  /*1670*/  IADD3 R38, R44, 0xa0, RZ ;  /* 0x000000a02c267810 */ /* 0x000fe20007ffe0ff */
[----:B------:R-:W-:Y:S01]  /*1680*/  IMAD.WIDE.U32 R40, R40, 0x4, R2 ;  /* 0x0000000428287825 */ /* 0x000fe200078e0002 */
        /* <DEDUP_REMOVED lines=18> */
.L_x_799:
[----:B------:R-:W-:Y:S05]  /*17b0*/  BSYNC B0 ;  /* 0x0000000000007941 */ /* 0x000fea0003800000 */
.L_x_798:
[----:B------:R-:W0:Y:S01]  /*17c0*/  SHFL.BFLY PT, R39, R36, 0x8, 0x1f ;  /* 0x0d001f0024277f89 */ /* 0x000e2200000e0000 */
[----:B------:R-:W-:Y:S01]  /*17d0*/  ULDC.64 UR8, c[0x0][0x240] ;  /* 0x0000900000087ab9 */ /* 0x000fe20000000a00 */
[----:B------:R-:W-:Y:S01]  /*17e0*/  PRMT R20, R18, 0x7632, R20 ;  /* 0x0000763212147816 */ /* 0x000fe20000000014 */
[----:B------:R-:W-:Y:S01]  /*17f0*/  BSSY B0, `(.L_x_800) ;  /* 0x000003f000007945 */ /* 0x000fe20003800000 */
[----:B------:R-:W1:Y:S01]  /*1800*/  SHFL.BFLY PT, R38, R37, 0x8, 0x1f ;  /* 0x0d001f0025267f89 */ /* 0x000e6200000e0000 */
[----:B------:R-:W-:Y:S02]  /*1810*/  ISETP.EQ.U32.AND P1, PT, RZ, UR8, PT ;  /* 0x00000008ff007c0c */ /* 0x000fe4000bf22070 */
[----:B------:R-:W-:Y:S01]  /*1820*/  PRMT R22, R20, 0x7632, R22 ;  /* 0x0000763214167816 */ /* 0x000fe20000000016 */
[----:B------:R-:W2:Y:S01]  /*1830*/  S2R R44, SR_TID.X ;  /* 0x00000000002c7919 */ /* 0x000ea20000002100 */
[----:B------:R-:W-:Y:S02]  /*1840*/  PRMT R43, R16, 0x7632, R43 ;  /* 0x00007632102b7816 */ /* 0x000fe4000000002b */
[----:B------:R-:W-:Y:S01]  /*1850*/  PRMT R40, R17, 0x7632, R40 ;  /* 0x0000763211287816 */ /* 0x000fe20000000028 */
[----:B------:R-:W3:Y:S01]  /*1860*/  S2R R45, SR_CTAID.X ;  /* 0x00000000002d7919 */ /* 0x000ee20000002500 */
[----:B------:R-:W-:-:S02]  /*1870*/  PRMT R21, R21, 0x7632, R21 ;  /* 0x0000763215157816 */ /* 0x000fc40000000015 */
        /* <DEDUP_REMOVED lines=10> */
[----:B------:R-:W-:Y:S02]  /*1920*/  PRMT R30, R30, 0x7632, R30 ;  /* 0x000076321e1e7816 */ /* 0x000fe4000000001e */
[----:B------:R-:W-:Y:S01]  /*1930*/  PRMT R31, R31, 0x7632, R31 ;  /* 0x000076321f1f7816 */ /* 0x000fe2000000001f */
[----:B------:R-:W1:Y:S01]  /*1940*/  SHFL.BFLY PT, R37, R38, 0x4, 0x1f ;  /* 0x0c801f0026257f89 */ /* 0x000e6200000e0000 */
[----:B-----5:R-:W-:Y:S02]  /*1950*/  PRMT R41, R33, 0x7632, R41 ;  /* 0x0000763221297816 */ /* 0x020fe40000000029 */
[----:B------:R-:W-:Y:S02]  /*1960*/  PRMT R42, R34, 0x7632, R42 ;  /* 0x00007632222a7816 */ /* 0x000fe4000000002a */
[----:B--2---:R-:W-:Y:S01]  /*1970*/  LOP3.LUT P0, RZ, R44, 0xffffff0f, RZ, 0xc0, !PT ;  /* 0xffffff0f2cff7812 */ /* 0x004fe2000780c0ff */
        /* <DEDUP_REMOVED lines=8> */
[--C-:B0-----:R-:W-:Y:S01]  /*1a00*/  FADD.FTZ R36, R36, R39.reuse ;  /* 0x0000002724247221 */ /* 0x101fe20000010000 */
[----:B------:R-:W-:-:S03]  /*1a10*/  PRMT R39, R35, 0x7632, R39 ;  /* 0x0000763223277816 */ /* 0x000fc60000000027 */
[----:B------:R-:W-:Y:S01]  /*1a20*/  @!P0 FMUL.FTZ R36, R36, 1.2207031431898940355e-05 ;  /* 0x374ccccd24248820 */ /* 0x000fe20000410000 */
[----:B-1----:R-:W-:-:S03]  /*1a30*/  FADD.FTZ R37, R38, R37 ;  /* 0x0000002526257221 */ /* 0x002fc60000010000 */
[----:B------:R-:W-:-:S04]  /*1a40*/  @!P0 FMUL.FTZ R38, R36, R36 ;  /* 0x0000002424268220 */ /* 0x000fc80000410000 */
[----:B------:R-:W-:Y:S01]  /*1a50*/  @!P0 FFMA.FTZ R37, R37, 1.2207031431898940355e-05, -R38 ;  /* 0x374ccccd25258823 */ /* 0x000fe20000010826 */
[----:B------:R-:W-:-:S04]  /*1a60*/  @!P0 SHF.R.U32.HI R38, RZ, 0x1, R44 ;  /* 0x00000001ff268819 */ /* 0x000fc8000001162c */
[----:B------:R-:W-:Y:S02]  /*1a70*/  @!P0 LOP3.LUT R38, R38, 0x7ffffff8, RZ, 0xc0, !PT ;  /* 0x7ffffff826268812 */ /* 0x000fe400078ec0ff */
[----:B------:R-:W-:-:S05]  /*1a80*/  @!P0 FMNMX.FTZ R37, RZ, R37, !PT ;  /* 0x00000025ff258209 */ /* 0x000fca0007810000 */
[----:B------:R0:W-:Y:S01]  /*1a90*/  @!P0 STS.64 [R38+UR5], R36 ;  /* 0x0000002426008988 */ /* 0x0001e20008000a05 */
[----:B------:R-:W-:Y:S01]  /*1aa0*/  BAR.SYNC.DEFER_BLOCKING 0x0 ;  /* 0x0000000000007b1d */ /* 0x000fe20000010000 */
[----:B---3--:R-:W-:-:S04]  /*1ab0*/  LOP3.LUT P0, RZ, R45, 0x7f, RZ, 0xc0, !PT ;  /* 0x0000007f2dff7812 */ /* 0x008fc8000780c0ff */
[----:B------:R-:W-:Y:S02]  /*1ac0*/  ISETP.GT.U32.OR P0, PT, R44, 0xf, P0 ;  /* 0x0000000f2c00780c */ /* 0x000fe40000704470 */
[----:B0-----:R-:W-:Y:S02]  /*1ad0*/  PRMT R36, R19, 0x7632, R36 ;  /* 0x0000763213247816 */ /* 0x001fe40000000024 */
[----:B------:R-:W-:Y:S02]  /*1ae0*/  ISETP.EQ.OR.EX P0, PT, RZ, UR9, P0, P1 ;  /* 0x00000009ff007c0c */ /* 0x000fe40008702710 */
[----:B------:R-:W-:Y:S02]  /*1af0*/  PRMT R37, R22, 0x7632, R37 ;  /* 0x0000763216257816 */ /* 0x000fe40000000025 */
[----:B------:R-:W-:-:S09]  /*1b00*/  PRMT R38, R32, 0x7632, R38 ;  /* 0x0000763220267816 */ /* 0x000fd20000000026 */
[----:B------:R-:W-:Y:S05]  /*1b10*/  @P0 BRA `(.L_x_801) ;  /* 0x0000000000300947 */ /* 0x000fea0003800000 */
[----:B------:R-:W0:Y:S02]  /*1b20*/  S2R R45, SR_CTAID.Y ;  /* 0x00000000002d7919 */ /* 0x000e240000002600 */
[----:B0-----:R-:W-:-:S04]  /*1b30*/  SHF.L.U32 R45, R45, 0x4, RZ ;  /* 0x000000042d2d7819 */ /* 0x001fc800000006ff */
[----:B------:R-:W-:-:S04]  /*1b40*/  LOP3.LUT R45, R45, 0x10, RZ, 0xc0, !PT ;  /* 0x000000102d2d7812 */ /* 0x000fc800078ec0ff */
[----:B------:R-:W-:Y:S02]  /*1b50*/  IADD3 R17, R45, R44, RZ ;  /* 0x0000002c2d117210 */ /* 0x000fe40007ffe0ff */
[----:B------:R-:W-:Y:S02]  /*1b60*/  SHF.L.U32 R44, R44, 0x3, RZ ;  /* 0x000000032c2c7819 */ /* 0x000fe400000006ff */
[----:B------:R-:W-:Y:S02]  /*1b70*/  SHF.R.S32.HI R18, RZ, 0x1f, R17 ;  /* 0x0000001fff127819 */ /* 0x000fe40000011411 */
[----:B------:R-:W-:-:S04]  /*1b80*/  LEA R17, P0, R2, R17, 0x5 ;  /* 0x0000001102117211 */ /* 0x000fc800078028ff */
[----:B------:R-:W-:Y:S02]  /*1b90*/  LEA.HI.X R18, R2, R18, R3, 0x5, P0 ;  /* 0x0000001202127211 */ /* 0x000fe400000f2c03 */
[----:B------:R-:W-:-:S04]  /*1ba0*/  LEA R16, P0, R17, UR8, 0x3 ;  /* 0x0000000811107c11 */ /* 0x000fc8000f8018ff */
[----:B------:R-:W-:Y:S02]  /*1bb0*/  LEA.HI.X R17, R17, UR9, R18, 0x3, P0 ;  /* 0x0000000911117c11 */ /* 0x000fe400080f1c12 */
[----:B------:R-:W0:Y:S04]  /*1bc0*/  LDS.64 R18, [R44+UR5] ;  /* 0x000000052c127984 */ /* 0x000e280008000a00 */
[----:B0-----:R0:W-:Y:S03]  /*1bd0*/  STG.E.64 desc[UR6][R16.64], R18 ;  /* 0x0000001210007986 */ /* 0x0011e6000c101b06 */
.L_x_801:
[----:B------:R-:W-:Y:S05]  /*1be0*/  BSYNC B0 ;  /* 0x0000000000007941 */ /* 0x000fea0003800000 */
.L_x_800:
[----:B0-----:R-:W2:Y:S01]  /*1bf0*/  LDL R16, [R1+0x24] ;  /* 0x0000240001107983 */ /* 0x001ea20000100800 */
[----:B------:R-:W-:Y:S01]  /*1c00*/  ULDC UR8, c[0x0][0x230] ;  /* 0x00008c0000087ab9 */ /* 0x000fe20000000800 */
[----:B------:R-:W-:Y:S01]  /*1c10*/  IMAD.U32 R40, R40, 0x10000, RZ ;  /* 0x0001000028287824 */ /* 0x000fe200078e00ff */
[----:B------:R-:W-:Y:S01]  /*1c20*/  SHF.L.U32 R33, R33, 0x10, RZ ;  /* 0x0000001021217819 */ /* 0x000fe200000006ff */
[----:B------:R-:W3:Y:S01]  /*1c30*/  LDL.LU R58, [R1+0xc] ;  /* 0x00000c00013a7983 */ /* 0x000ee20000300800 */
[----:B------:R-:W-:Y:S02]  /*1c40*/  SHF.L.U32 R35, R35, 0x10, RZ ;  /* 0x0000001023237819 */ /* 0x000fe400000006ff */
[----:B------:R-:W-:Y:S02]  /*1c50*/  SHF.L.U32 R41, R41, 0x10, RZ ;  /* 0x0000001029297819 */ /* 0x000fe400000006ff */
[----:B------:R-:W-:Y:S02]  /*1c60*/  SHF.L.U32 R39, R39, 0x10, RZ ;  /* 0x0000001027277819 */ /* 0x000fe400000006ff */
[----:B------:R-:W-:-:S02]  /*1c70*/  SHF.L.U32 R32, R32, 0x10, RZ ;  /* 0x0000001020207819 */ /* 0x000fc400000006ff */
[----:B------:R-:W-:Y:S01]  /*1c80*/  SHF.L.U32 R34, R34, 0x10, RZ ;  /* 0x0000001022227819 */ /* 0x000fe200000006ff */
[----:B--2---:R-:W0:Y:S02]  /*1c90*/  LDS.64 R16, [R16] ;  /* 0x0000000010107984 */ /* 0x004e240000000a00 */
[----:B0-----:R-:W-:Y:S01]  /*1ca0*/  FADD.FTZ R17, R17, UR8 ;  /* 0x0000000811117e21 */ /* 0x001fe20008010000 */
[----:B------:R-:W-:Y:S01]  /*1cb0*/  FADD.FTZ R56, R56, -R16 ;  /* 0x8000001038387221 */ /* 0x000fe20000010000 */
[----:B------:R-:W-:Y:S01]  /*1cc0*/  FADD.FTZ R40, -R16, R40 ;  /* 0x0000002810287221 */ /* 0x000fe20000010100 */
[--C-:B------:R-:W-:Y:S01]  /*1cd0*/  FADD.FTZ R18, R0, -R16.reuse ;  /* 0x8000001000127221 */ /* 0x100fe20000010000 */
[--C-:B------:R-:W-:Y:S01]  /*1ce0*/  FADD.FTZ R49, R49, -R16.reuse ;  /* 0x8000001031317221 */ /* 0x100fe20000010000 */
[----:B------:R-:W-:Y:S01]  /*1cf0*/  FADD.FTZ R15, R15, -R16 ;  /* 0x800000100f0f7221 */ /* 0x000fe20000010000 */
[----:B------:R-:W0:Y:S01]  /*1d00*/  MUFU.RSQ R17, R17 ;  /* 0x0000001100117308 */ /* 0x000e220000001400 */
[----:B------:R-:W-:Y:S01]  /*1d10*/  SHF.L.U32 R0, R42, 0x10, RZ ;  /* 0x000000102a007819 */ /* 0x000fe200000006ff */
[----:B------:R-:W-:Y:S01]  /*1d20*/  ULDC.64 UR8, c[0x0][0x210] ;  /* 0x0000840000087ab9 */ /* 0x000fe20000000a00 */
[C---:B0-----:R-:W-:Y:S01]  /*1d30*/  FMUL.FTZ R56, R17.reuse, R56 ;  /* 0x0000003811387220 */ /* 0x041fe20000410000 */
[C---:B------:R-:W-:Y:S01]  /*1d40*/  FMUL.FTZ R40, R17.reuse, R40 ;  /* 0x0000002811287220 */ /* 0x040fe20000410000 */
[----:B------:R-:W-:Y:S01]  /*1d50*/  FMUL.FTZ R18, R18, R17 ;  /* 0x0000001112127220 */ /* 0x000fe20000410000 */
[C---:B------:R-:W-:Y:S01]  /*1d60*/  FMUL.FTZ R49, R17.reuse, R49 ;  /* 0x0000003111317220 */ /* 0x040fe20000410000 */
[----:B------:R-:W-:Y:S01]  /*1d70*/  FFMA.FTZ R56, R56, R33, R35 ;  /* 0x0000002138387223 */ /* 0x000fe20000010023 */
[----:B------:R-:W-:Y:S01]  /*1d80*/  FFMA.FTZ R40, R40, R41, R39 ;  /* 0x0000002928287223 */ /* 0x000fe20000010027 */
[--C-:B------:R-:W-:Y:S01]  /*1d90*/  FFMA.FTZ R42, R18, R32, R34.reuse ;  /* 0x00000020122a7223 */ /* 0x100fe20000010022 */
[----:B------:R-:W-:Y:S01]  /*1da0*/  LEA R18, P0, R4, UR8, 0x1 ;  /* 0x0000000804127c11 */ /* 0x000fe2000f8008ff */
[----:B------:R-:W-:Y:S01]  /*1db0*/  FMUL.FTZ R45, R17, R15 ;  /* 0x0000000f112d7220 */ /* 0x000fe20000410000 */
[----:B------:R-:W-:Y:S01]  /*1dc0*/  FFMA.FTZ R15, R32, R49, R34 ;  /* 0x00000031200f7223 */ /* 0x000fe20000010022 */
[----:B------:R-:W-:Y:S01]  /*1dd0*/  IMAD.U32 R49, R20, 0x10000, RZ ;  /* 0x0001000014317824 */ /* 0x000fe200078e00ff */
[----:B------:R-:W-:-:S02]  /*1de0*/  F2FP.BF16.F32.PACK_AB R40, R40, R56 ;  /* 0x000000382828723e */ /* 0x000fc400000010ff */
[----:B------:R-:W-:Y:S01]  /*1df0*/  SHF.L.U32 R20, R22, 0x10, RZ ;  /* 0x0000001016147819 */ /* 0x000fe200000006ff */
[----:B------:R-:W2:Y:S01]  /*1e00*/  LDL.LU R56, [R1+0x8] ;  /* 0x0000080001387983 */ /* 0x000ea20000300800 */
[----:B------:R-:W-:Y:S02]  /*1e10*/  LEA.HI.X R19, R4, UR9, R57, 0x1, P0 ;  /* 0x0000000904137c11 */ /* 0x000fe400080f0c39 */
[----:B------:R-:W-:Y:S01]  /*1e20*/  SHF.L.U32 R22, R27, 0x10, RZ ;  /* 0x000000101b167819 */ /* 0x000fe200000006ff */
[----:B------:R-:W4:Y:S01]  /*1e30*/  LDL.LU R57, [R1+0x4] ;  /* 0x0000040001397983 */ /* 0x000f220000300800 */
[----:B------:R-:W-:-:S03]  /*1e40*/  SHF.L.U32 R27, R31, 0x10, RZ ;  /* 0x000000101f1b7819 */ /* 0x000fc600000006ff */
[----:B------:R-:W5:Y:S01]  /*1e50*/  LDL.LU R31, [R1] ;  /* 0x00000000011f7983 */ /* 0x000f620000300800 */
[----:B------:R-:W-:Y:S01]  /*1e60*/  IMAD.U32 R43, R43, 0x10000, RZ ;  /* 0x000100002b2b7824 */ /* 0x000fe200078e00ff */
[----:B------:R-:W-:-:S03]  /*1e70*/  SHF.L.U32 R38, R38, 0x10, RZ ;  /* 0x0000001026267819 */ /* 0x000fc600000006ff */
[----:B------:R-:W-:-:S04]  /*1e80*/  FADD.FTZ R43, -R16, R43 ;  /* 0x0000002b102b7221 */ /* 0x000fc80000010100 */
[----:B------:R-:W-:-:S04]  /*1e90*/  FMUL.FTZ R43, R17, R43 ;  /* 0x0000002b112b7220 */ /* 0x000fc80000410000 */
[----:B------:R-:W-:-:S05]  /*1ea0*/  FFMA.FTZ R43, R43, R38, R0 ;  /* 0x000000262b2b7223 */ /* 0x000fca0000010000 */
[----:B------:R-:W-:Y:S01]  /*1eb0*/  F2FP.BF16.F32.PACK_AB R42, R43, R42 ;  /* 0x0000002a2b2a723e */ /* 0x000fe200000010ff */
[--C-:B------:R-:W-:Y:S01]  /*1ec0*/  FADD.FTZ R55, R55, -R16.reuse ;  /* 0x8000001037377221 */ /* 0x100fe20000010000 */
[----:B------:R-:W-:Y:S02]  /*1ed0*/  FADD.FTZ R53, R53, -R16 ;  /* 0x8000001035357221 */ /* 0x000fe40000010000 */
[----:B------:R-:W-:Y:S01]  /*1ee0*/  PRMT R4, R42, 0x7632, R4 ;  /* 0x000076322a047816 */ /* 0x000fe20000000004 */
[--C-:B------:R-:W-:Y:S01]  /*1ef0*/  FADD.FTZ R51, R51, -R16.reuse ;  /* 0x8000001033337221 */ /* 0x100fe20000010000 */
[--C-:B------:R-:W-:Y:S01]  /*1f00*/  FADD.FTZ R47, R47, -R16.reuse ;  /* 0x800000102f2f7221 */ /* 0x100fe20000010000 */
[----:B------:R-:W-:Y:S01]  /*1f10*/  FADD.FTZ R13, R13, -R16 ;  /* 0x800000100d0d7221 */ /* 0x000fe20000010000 */
[----:B------:R0:W-:Y:S01]  /*1f20*/  STG.E.U16 desc[UR6][R18.64], R42 ;  /* 0x0000002a12007986 */ /* 0x0001e2000c101506 */
[C---:B------:R-:W-:Y:S01]  /*1f30*/  FMUL.FTZ R44, R17.reuse, R55 ;  /* 0x00000037112c7220 */ /* 0x040fe20000410000 */
[C---:B------:R-:W-:Y:S01]  /*1f40*/  FMUL.FTZ R43, R17.reuse, R53 ;  /* 0x00000035112b7220 */ /* 0x040fe20000410000 */
[C---:B------:R-:W-:Y:S01]  /*1f50*/  FMUL.FTZ R47, R17.reuse, R47 ;  /* 0x0000002f112f7220 */ /* 0x040fe20000410000 */
[----:B------:R1:W-:Y:S01]  /*1f60*/  STG.E.U16 desc[UR6][R18.64+0x2], R4 ;  /* 0x0000020412007986 */ /* 0x0003e2000c101506 */
[C-C-:B------:R-:W-:Y:S01]  /*1f70*/  FFMA.FTZ R44, R32.reuse, R44, R34.reuse ;  /* 0x0000002c202c7223 */ /* 0x140fe20000010022 */
[----:B------:R-:W-:Y:S01]  /*1f80*/  FFMA.FTZ R43, R32, R43, R34 ;  /* 0x0000002b202b7223 */ /* 0x000fe20000010022 */
[----:B------:R-:W-:Y:S01]  /*1f90*/  SHF.L.U32 R36, R36, 0x10, RZ ;  /* 0x0000001024247819 */ /* 0x000fe200000006ff */
[C---:B0-----:R-:W-:Y:S01]  /*1fa0*/  FMUL.FTZ R42, R17.reuse, R51 ;  /* 0x00000033112a7220 */ /* 0x041fe20000410000 */
[----:B-1----:R-:W-:-:S03]  /*1fb0*/  FMUL.FTZ R4, R17, R13 ;  /* 0x0000000d11047220 */ /* 0x002fc60000410000 */
[C-C-:B------:R-:W-:Y:S01]  /*1fc0*/  FFMA.FTZ R42, R32.reuse, R42, R34.reuse ;  /* 0x0000002a202a7223 */ /* 0x140fe20000010022 */
[C-C-:B------:R-:W-:Y:S01]  /*1fd0*/  FFMA.FTZ R13, R32.reuse, R47, R34.reuse ;  /* 0x0000002f200d7223 */ /* 0x140fe20000010022 */
[C-C-:B------:R-:W-:Y:S01]  /*1fe0*/  FFMA.FTZ R4, R32.reuse, R4, R34.reuse ;  /* 0x0000000420047223 */ /* 0x140fe20000010022 */
[----:B------:R-:W-:Y:S01]  /*1ff0*/  FFMA.FTZ R32, R32, R45, R34 ;  /* 0x0000002d20207223 */ /* 0x000fe20000010022 */
[----:B------:R-:W-:Y:S01]  /*2000*/  SHF.L.U32 R34, R37, 0x10, RZ ;  /* 0x0000001025227819 */ /* 0x000fe200000006ff */
[----:B------:R-:W-:Y:S01]  /*2010*/  IMAD.U32 R37, R23, 0x10000, RZ ;  /* 0x0001000017257824 */ /* 0x000fe200078e00ff */
[----:B------:R-:W-:Y:S01]  /*2020*/  SHF.L.U32 R47, R25, 0x10, RZ ;  /* 0x00000010192f7819 */ /* 0x000fe200000006ff */
[----:B------:R-:W-:Y:S01]  /*2030*/  IMAD.U32 R23, R28, 0x10000, RZ ;  /* 0x000100001c177824 */ /* 0x000fe200078e00ff */
[----:B------:R-:W-:Y:S01]  /*2040*/  SHF.L.U32 R25, R30, 0x10, RZ ;  /* 0x000000101e197819 */ /* 0x000fe200000006ff */
[----:B------:R-:W-:Y:S01]  /*2050*/  FADD.FTZ R30, -R16, R36 ;  /* 0x00000024101e7221 */ /* 0x000fe20000010100 */
[----:B------:R-:W-:Y:S01]  /*2060*/  FADD.FTZ R36, R50, -R16 ;  /* 0x8000001032247221 */ /* 0x000fe20000010000 */
[----:B------:R-:W-:Y:S01]  /*2070*/  SHF.L.U32 R45, R24, 0x10, RZ ;  /* 0x00000010182d7819 */ /* 0x000fe200000006ff */
[----:B------:R-:W-:Y:S01]  /*2080*/  FADD.FTZ R50, -R16, R22 ;  /* 0x0000001610327221 */ /* 0x000fe20000010100 */
[----:B------:R-:W-:Y:S01]  /*2090*/  SHF.L.U32 R26, R26, 0x10, RZ ;  /* 0x000000101a1a7819 */ /* 0x000fe200000006ff */
[----:B------:R-:W-:Y:S01]  /*20a0*/  FADD.FTZ R22, -R16, R23 ;  /* 0x0000001710167221 */ /* 0x000fe20000010100 */
[----:B------:R-:W-:-:S02]  /*20b0*/  SHF.L.U32 R21, R21, 0x10, RZ ;  /* 0x0000001015157819 */ /* 0x000fc400000006ff */
[----:B------:R-:W-:Y:S01]  /*20c0*/  SHF.L.U32 R24, R29, 0x10, RZ ;  /* 0x000000101d187819 */ /* 0x000fe200000006ff */
[----:B------:R-:W-:Y:S01]  /*20d0*/  FADD.FTZ R20, -R16, R20 ;  /* 0x0000001410147221 */ /* 0x000fe20000010100 */
[--C-:B------:R-:W-:Y:S01]  /*20e0*/  FADD.FTZ R52, R52, -R16.reuse ;  /* 0x8000001034347221 */ /* 0x100fe20000010000 */
[----:B------:R-:W-:Y:S01]  /*20f0*/  FADD.FTZ R29, R48, -R16 ;  /* 0x80000010301d7221 */ /* 0x000fe20000010000 */
[C---:B------:R-:W-:Y:S01]  /*2100*/  FADD.FTZ R28, -R16.reuse, R49 ;  /* 0x00000031101c7221 */ /* 0x040fe20000010100 */
[----:B------:R-:W-:Y:S01]  /*2110*/  FADD.FTZ R48, -R16, R26 ;  /* 0x0000001a10307221 */ /* 0x000fe20000010100 */
[--C-:B------:R-:W-:Y:S01]  /*2120*/  FADD.FTZ R23, R14, -R16.reuse ;  /* 0x800000100e177221 */ /* 0x100fe20000010000 */
[----:B------:R-:W-:Y:S01]  /*2130*/  FMUL.FTZ R51, R17, R22 ;  /* 0x0000001611337220 */ /* 0x000fe20000410000 */
[----:B------:R-:W-:Y:S01]  /*2140*/  FADD.FTZ R54, R54, -R16 ;  /* 0x8000001036367221 */ /* 0x000fe20000010000 */
[C---:B------:R-:W-:Y:S01]  /*2150*/  FADD.FTZ R21, -R16.reuse, R21 ;  /* 0x0000001510157221 */ /* 0x040fe20000010100 */
[C---:B------:R-:W-:Y:S01]  /*2160*/  FADD.FTZ R34, -R16.reuse, R34 ;  /* 0x0000002210227221 */ /* 0x040fe20000010100 */
[C---:B------:R-:W-:Y:S01]  /*2170*/  FADD.FTZ R37, -R16.reuse, R37 ;  /* 0x0000002510257221 */ /* 0x040fe20000010100 */
[C---:B------:R-:W-:Y:S01]  /*2180*/  FADD.FTZ R45, -R16.reuse, R45 ;  /* 0x0000002d102d7221 */ /* 0x040fe20000010100 */
[----:B------:R-:W-:Y:S01]  /*2190*/  FADD.FTZ R47, -R16, R47 ;  /* 0x0000002f102f7221 */ /* 0x000fe20000010100 */
[----:B------:R-:W-:Y:S01]  /*21a0*/  FADD.FTZ R49, R12, -R16 ;  /* 0x800000100c317221 */ /* 0x000fe20000010000 */
[C---:B------:R-:W-:Y:S01]  /*21b0*/  FADD.FTZ R24, -R16.reuse, R24 ;  /* 0x0000001810187221 */ /* 0x040fe20000010100 */
[----:B------:R-:W-:Y:S01]  /*21c0*/  FADD.FTZ R25, -R16, R25 ;  /* 0x0000001910197221 */ /* 0x000fe20000010100 */
[----:B------:R-:W-:Y:S01]  /*21d0*/  FADD.FTZ R26, R46, -R16 ;  /* 0x800000102e1a7221 */ /* 0x000fe20000010000 */
[----:B------:R-:W-:Y:S01]  /*21e0*/  FADD.FTZ R27, -R16, R27 ;  /* 0x0000001b101b7221 */ /* 0x000fe20000010100 */
[----:B------:R-:W-:Y:S01]  /*21f0*/  LEA R22, P0, R5, UR8, 0x1 ;  /* 0x0000000805167c11 */ /* 0x000fe2000f8008ff */
[C---:B------:R-:W-:Y:S01]  /*2200*/  FMUL.FTZ R16, R17.reuse, R20 ;  /* 0x0000001411107220 */ /* 0x040fe20000410000 */
[C---:B------:R-:W-:Y:S01]  /*2210*/  FMUL.FTZ R20, R17.reuse, R52 ;  /* 0x0000003411147220 */ /* 0x040fe20000410000 */
[C---:B------:R-:W-:Y:S01]  /*2220*/  FMUL.FTZ R52, R17.reuse, R23 ;  /* 0x0000001711347220 */ /* 0x040fe20000410000 */
[----:B------:R-:W-:Y:S01]  /*2230*/  FMUL.FTZ R53, R17, R24 ;  /* 0x0000001811357220 */ /* 0x000fe20000410000 */
[----:B------:R-:W-:-:S02]  /*2240*/  LEA.HI.X R23, R5, UR9, R59, 0x1, P0 ;  /* 0x0000000905177c11 */ /* 0x000fc400080f0c3b */
[C---:B------:R-:W-:Y:S01]  /*2250*/  LEA R24, P0, R6.reuse, UR8, 0x1 ;  /* 0x0000000806187c11 */ /* 0x040fe2000f8008ff */
[C---:B------:R-:W-:Y:S01]  /*2260*/  FMUL.FTZ R12, R17.reuse, R54 ;  /* 0x00000036110c7220 */ /* 0x040fe20000410000 */
[C---:B------:R-:W-:Y:S01]  /*2270*/  FMUL.FTZ R28, R17.reuse, R28 ;  /* 0x0000001c111c7220 */ /* 0x040fe20000410000 */
[----:B------:R-:W-:Y:S01]  /*2280*/  FMUL.FTZ R54, R17, R25 ;  /* 0x0000001911367220 */ /* 0x000fe20000410000 */
[----:B------:R-:W-:Y:S02]  /*2290*/  LEA.HI.X R25, R6, UR9, R60, 0x1, P0 ;  /* 0x0000000906197c11 */ /* 0x000fe400080f0c3c */
[----:B------:R-:W-:Y:S01]  /*22a0*/  LEA R6, P0, R7, UR8, 0x1 ;  /* 0x0000000807067c11 */ /* 0x000fe2000f8008ff */
[C---:B------:R-:W-:Y:S01]  /*22b0*/  FMUL.FTZ R14, R17.reuse, R30 ;  /* 0x0000001e110e7220 */ /* 0x040fe20000410000 */
[--C-:B------:R-:W-:Y:S01]  /*22c0*/  FFMA.FTZ R28, R38, R28, R0.reuse ;  /* 0x0000001c261c7223 */ /* 0x100fe20000010000 */
[C---:B------:R-:W-:Y:S01]  /*22d0*/  FMUL.FTZ R21, R17.reuse, R21 ;  /* 0x0000001511157220 */ /* 0x040fe20000410000 */
[C---:B------:R-:W-:Y:S01]  /*22e0*/  FMUL.FTZ R34, R17.reuse, R34 ;  /* 0x0000002211227220 */ /* 0x040fe20000410000 */
[C---:B------:R-:W-:Y:S01]  /*22f0*/  FMUL.FTZ R36, R17.reuse, R36 ;  /* 0x0000002411247220 */ /* 0x040fe20000410000 */
[C---:B------:R-:W-:Y:S01]  /*2300*/  FMUL.FTZ R37, R17.reuse, R37 ;  /* 0x0000002511257220 */ /* 0x040fe20000410000 */
[----:B------:R-:W-:Y:S01]  /*2310*/  FMUL.FTZ R55, R17, R26 ;  /* 0x0000001a11377220 */ /* 0x000fe20000410000 */
[----:B------:R-:W-:Y:S01]  /*2320*/  LEA.HI.X R7, R7, UR9, R61, 0x1, P0 ;  /* 0x0000000907077c11 */ /* 0x000fe200080f0c3d */
[C---:B------:R-:W-:Y:S01]  /*2330*/  FMUL.FTZ R45, R17.reuse, R45 ;  /* 0x0000002d112d7220 */ /* 0x040fe20000410000 */
[----:B------:R-:W-:Y:S01]  /*2340*/  FMUL.FTZ R48, R17, R48 ;  /* 0x0000003011307220 */ /* 0x000fe20000410000 */
[----:B------:R-:W-:Y:S01]  /*2350*/  LEA R26, P0, R8, UR8, 0x1 ;  /* 0x00000008081a7c11 */ /* 0x000fe2000f8008ff */
[----:B------:R-:W-:Y:S01]  /*2360*/  FFMA.FTZ R12, R33, R12, R35 ;  /* 0x0000000c210c7223 */ /* 0x000fe20000010023 */
[----:B------:R-:W-:Y:S01]  /*2370*/  LEA R30, P1, R11, UR8, 0x1 ;  /* 0x000000080b1e7c11 */ /* 0x000fe2000f8208ff */
[----:B------:R-:W-:Y:S01]  /*2380*/  FFMA.FTZ R5, R41, R14, R39 ;  /* 0x0000000e29057223 */ /* 0x000fe20000010027 */
[C---:B------:R-:W-:Y:S01]  /*2390*/  FMUL.FTZ R46, R17.reuse, R29 ;  /* 0x0000001d112e7220 */ /* 0x040fe20000410000 */
[C---:B------:R-:W-:Y:S01]  /*23a0*/  FMUL.FTZ R47, R17.reuse, R47 ;  /* 0x0000002f112f7220 */ /* 0x040fe20000410000 */
[C---:B------:R-:W-:Y:S01]  /*23b0*/  FMUL.FTZ R49, R17.reuse, R49 ;  /* 0x0000003111317220 */ /* 0x040fe20000410000 */
[----:B------:R-:W-:Y:S01]  /*23c0*/  FMUL.FTZ R50, R17, R50 ;  /* 0x0000003211327220 */ /* 0x000fe20000410000 */
[----:B------:R-:W-:Y:S01]  /*23d0*/  F2FP.BF16.F32.PACK_AB R44, R28, R44 ;  /* 0x0000002c1c2c723e */ /* 0x000fe200000010ff */
[C-C-:B------:R-:W-:Y:S01]  /*23e0*/  FFMA.FTZ R16, R38.reuse, R16, R0.reuse ;  /* 0x0000001026107223 */ /* 0x140fe20000010000 */
[----:B------:R-:W-:Y:S01]  /*23f0*/  FFMA.FTZ R20, R33, R20, R35 ;  /* 0x0000001421147223 */ /* 0x000fe20000010023 */
[----:B------:R-:W-:Y:S01]  /*2400*/  FFMA.FTZ R21, R41, R21, R39 ;  /* 0x0000001529157223 */ /* 0x000fe20000010027 */
[----:B------:R-:W-:Y:S01]  /*2410*/  FMUL.FTZ R17, R17, R27 ;  /* 0x0000001b11117220 */ /* 0x000fe20000410000 */
[C-C-:B------:R-:W-:Y:S01]  /*2420*/  FFMA.FTZ R34, R38.reuse, R34, R0.reuse ;  /* 0x0000002226227223 */ /* 0x140fe20000010000 */
[----:B------:R-:W-:Y:S01]  /*2430*/  FFMA.FTZ R36, R33, R36, R35 ;  /* 0x0000002421247223 */ /* 0x000fe20000010023 */
[----:B------:R-:W-:Y:S01]  /*2440*/  FFMA.FTZ R37, R41, R37, R39 ;  /* 0x0000002529257223 */ /* 0x000fe20000010027 */
[C-C-:B------:R-:W-:Y:S01]  /*2450*/  FFMA.FTZ R45, R38.reuse, R45, R0.reuse ;  /* 0x0000002d262d7223 */ /* 0x140fe20000010000 */
[C-C-:B------:R-:W-:Y:S01]  /*2460*/  FFMA.FTZ R48, R38.reuse, R48, R0.reuse ;  /* 0x0000003026307223 */ /* 0x140fe20000010000 */
[C-C-:B------:R-:W-:Y:S01]  /*2470*/  FFMA.FTZ R51, R38.reuse, R51, R0.reuse ;  /* 0x0000003326337223 */ /* 0x140fe20000010000 */
[--C-:B------:R-:W-:Y:S01]  /*2480*/  FFMA.FTZ R54, R38, R54, R0.reuse ;  /* 0x0000003626367223 */ /* 0x100fe20000010000 */
[----:B------:R-:W-:-:S02]  /*2490*/  PRMT R0, R40, 0x7632, R0 ;  /* 0x0000763228007816 */ /* 0x000fc40000000000 */
[----:B------:R-:W-:Y:S02]  /*24a0*/  F2FP.BF16.F32.PACK_AB R5, R5, R12 ;  /* 0x0000000c0505723e */ /* 0x000fe400000010ff */
[----:B------:R-:W-:Y:S02]  /*24b0*/  F2FP.BF16.F32.PACK_AB R16, R16, R43 ;  /* 0x0000002b1010723e */ /* 0x000fe400000010ff */
[----:B------:R-:W-:Y:S01]  /*24c0*/  F2FP.BF16.F32.PACK_AB R20, R21, R20 ;  /* 0x000000141514723e */ /* 0x000fe200000010ff */
[----:B------:R-:W-:Y:S01]  /*24d0*/  FFMA.FTZ R46, R33, R46, R35 ;  /* 0x0000002e212e7223 */ /* 0x000fe20000010023 */
[----:B------:R-:W-:Y:S01]  /*24e0*/  F2FP.BF16.F32.PACK_AB R34, R34, R42 ;  /* 0x0000002a2222723e */ /* 0x000fe200000010ff */
[----:B------:R-:W-:Y:S01]  /*24f0*/  FFMA.FTZ R47, R41, R47, R39 ;  /* 0x0000002f292f7223 */ /* 0x000fe20000010027 */
[----:B------:R-:W-:Y:S01]  /*2500*/  F2FP.BF16.F32.PACK_AB R36, R37, R36 ;  /* 0x000000242524723e */ /* 0x000fe200000010ff */
[----:B------:R-:W-:Y:S01]  /*2510*/  STG.E.U16 desc[UR6][R18.64+0x4], R40 ;  /* 0x0000042812007986 */ /* 0x000fe2000c101506 */
[----:B------:R-:W-:-:S02]  /*2520*/  PRMT R12, R5, 0x7632, R12 ;  /* 0x00007632050c7816 */ /* 0x000fc4000000000c */
[----:B------:R-:W-:Y:S01]  /*2530*/  PRMT R14, R20, 0x7632, R14 ;  /* 0x00007632140e7816 */ /* 0x000fe2000000000e */
[----:B------:R0:W-:Y:S01]  /*2540*/  STG.E.U16 desc[UR6][R18.64+0x6], R0 ;  /* 0x0000060012007986 */ /* 0x0001e2000c101506 */
[----:B------:R-:W-:-:S03]  /*2550*/  FFMA.FTZ R49, R33, R49, R35 ;  /* 0x0000003121317223 */ /* 0x000fc60000010023 */
[----:B------:R1:W-:Y:S01]  /*2560*/  STG.E.U16 desc[UR6][R22.64+0x4], R5 ;  /* 0x0000040516007986 */ /* 0x0003e2000c101506 */
[----:B------:R-:W-:Y:S01]  /*2570*/  FFMA.FTZ R50, R41, R50, R39 ;  /* 0x0000003229327223 */ /* 0x000fe20000010027 */
[----:B------:R-:W-:Y:S01]  /*2580*/  F2FP.BF16.F32.PACK_AB R15, R45, R15 ;  /* 0x0000000f2d0f723e */ /* 0x000fe200000010ff */
[----:B------:R-:W-:Y:S01]  /*2590*/  FFMA.FTZ R52, R33, R52, R35 ;  /* 0x0000003421347223 */ /* 0x000fe20000010023 */
[----:B------:R-:W-:Y:S02]  /*25a0*/  F2FP.BF16.F32.PACK_AB R46, R47, R46 ;  /* 0x0000002e2f2e723e */ /* 0x000fe400000010ff */
[----:B0-----:R-:W-:Y:S01]  /*25b0*/  PRMT R0, R16, 0x7632, R0 ;  /* 0x0000763210007816 */ /* 0x001fe20000000000 */
[----:B------:R-:W-:Y:S01]  /*25c0*/  FFMA.FTZ R53, R41, R53, R39 ;  /* 0x0000003529357223 */ /* 0x000fe20000010027 */
[----:B-1----:R-:W-:Y:S01]  /*25d0*/  PRMT R5, R34, 0x7632, R5 ;  /* 0x0000763222057816 */ /* 0x002fe20000000005 */
[----:B------:R-:W-:Y:S01]  /*25e0*/  STG.E.U16 desc[UR6][R22.64], R44 ;  /* 0x0000002c16007986 */ /* 0x000fe2000c101506 */
[----:B------:R-:W-:Y:S01]  /*25f0*/  F2FP.BF16.F32.PACK_AB R13, R48, R13 ;  /* 0x0000000d300d723e */ /* 0x000fe200000010ff */
[----:B------:R-:W-:-:S02]  /*2600*/  FFMA.FTZ R55, R33, R55, R35 ;  /* 0x0000003721377223 */ /* 0x000fc40000010023 */
[----:B------:R-:W-:Y:S01]  /*2610*/  STG.E.U16 desc[UR6][R22.64+0x6], R12 ;  /* 0x0000060c16007986 */ /* 0x000fe2000c101506 */
[----:B------:R-:W-:Y:S02]  /*2620*/  F2FP.BF16.F32.PACK_AB R49, R50, R49 ;  /* 0x000000313231723e */ /* 0x000fe400000010ff */
[----:B------:R-:W-:Y:S02]  /*2630*/  F2FP.BF16.F32.PACK_AB R4, R51, R4 ;  /* 0x000000043304723e */ /* 0x000fe400000010ff */
[----:B------:R-:W-:Y:S02]  /*2640*/  F2FP.BF16.F32.PACK_AB R52, R53, R52 ;  /* 0x000000343534723e */ /* 0x000fe400000010ff */
[----:B------:R-:W-:Y:S01]  /*2650*/  F2FP.BF16.F32.PACK_AB R32, R54, R32 ;  /* 0x000000203620723e */ /* 0x000fe200000010ff */
[----:B------:R-:W-:Y:S01]  /*2660*/  ULOP3.LUT UR4, UR4, 0x1, URZ, 0x3c, !UPT ;  /* 0x0000000104047892 */ /* 0x000fe2000f8e3c3f */
[----:B-----5:R-:W-:Y:S02]  /*2670*/  LEA.HI.X R27, R8, UR9, R31, 0x1, P0 ;  /* 0x00000009081b7c11 */ /* 0x020fe400080f0c1f */
[----:B---3--:R-:W-:-:S02]  /*2680*/  LEA.HI.X R31, R11, UR9, R58, 0x1, P1 ;  /* 0x000000090b1f7c11 */ /* 0x008fc400088f0c3a */
[C---:B------:R-:W-:Y:S02]  /*2690*/  LEA R8, P0, R9.reuse, UR8, 0x1 ;  /* 0x0000000809087c11 */ /* 0x040fe4000f8008ff */
[----:B------:R-:W-:Y:S02]  /*26a0*/  PRMT R11, R44, 0x7632, R11 ;  /* 0x000076322c0b7816 */ /* 0x000fe4000000000b */
[----:B----4-:R-:W-:Y:S02]  /*26b0*/  LEA.HI.X R9, R9, UR9, R57, 0x1, P0 ;  /* 0x0000000909097c11 */ /* 0x010fe400080f0c39 */
[C---:B------:R-:W-:Y:S01]  /*26c0*/  LEA R28, P0, R10.reuse, UR8, 0x1 ;  /* 0x000000080a1c7c11 */ /* 0x040fe2000f8008ff */
[----:B------:R0:W-:Y:S03]  /*26d0*/  STG.E.U16 desc[UR6][R22.64+0x2], R11 ;  /* 0x0000020b16007986 */ /* 0x0001e6000c101506 */
[----:B--2---:R-:W-:Y:S01]  /*26e0*/  LEA.HI.X R29, R10, UR9, R56, 0x1, P0 ;  /* 0x000000090a1d7c11 */ /* 0x004fe200080f0c38 */
[----:B------:R-:W-:Y:S01]  /*26f0*/  FFMA.FTZ R10, R41, R17, R39 ;  /* 0x00000011290a7223 */ /* 0x000fe20000010027 */
[----:B------:R-:W-:Y:S01]  /*2700*/  STG.E.U16 desc[UR6][R24.64], R16 ;  /* 0x0000001018007986 */ /* 0x000fe2000c101506 */
[----:B------:R-:W-:Y:S01]  /*2710*/  ULDC.64 UR8, c[0x0][0x238] ;  /* 0x00008e0000087ab9 */ /* 0x000fe20000000a00 */
[----:B0-----:R-:W-:-:S02]  /*2720*/  PRMT R11, R36, 0x7632, R11 ;  /* 0x00007632240b7816 */ /* 0x001fc4000000000b */
[----:B------:R0:W-:Y:S04]  /*2730*/  STG.E.U16 desc[UR6][R24.64+0x2], R0 ;  /* 0x0000020018007986 */ /* 0x0001e8000c101506 */
[----:B------:R-:W-:Y:S04]  /*2740*/  STG.E.U16 desc[UR6][R24.64+0x4], R20 ;  /* 0x0000041418007986 */ /* 0x000fe8000c101506 */
[----:B------:R-:W-:Y:S04]  /*2750*/  STG.E.U16 desc[UR6][R24.64+0x6], R14 ;  /* 0x0000060e18007986 */ /* 0x000fe8000c101506 */
[----:B------:R-:W-:Y:S01]  /*2760*/  STG.E.U16 desc[UR6][R6.64], R34 ;  /* 0x0000002206007986 */ /* 0x000fe2000c101506 */
[----:B0-----:R-:W-:-:S03]  /*2770*/  PRMT R0, R15, 0x7632, R0 ;  /* 0x000076320f007816 */ /* 0x001fc60000000000 */
[----:B------:R0:W-:Y:S04]  /*2780*/  STG.E.U16 desc[UR6][R6.64+0x2], R5 ;  /* 0x0000020506007986 */ /* 0x0001e8000c101506 */
[----:B------:R-:W-:Y:S04]  /*2790*/  STG.E.U16 desc[UR6][R6.64+0x4], R36 ;  /* 0x0000042406007986 */ /* 0x000fe8000c101506 */
[----:B------:R1:W-:Y:S01]  /*27a0*/  STG.E.U16 desc[UR6][R6.64+0x6], R11 ;  /* 0x0000060b06007986 */ /* 0x0003e2000c101506 */
[----:B------:R-:W-:Y:S02]  /*27b0*/  F2FP.BF16.F32.PACK_AB R10, R10, R55 ;  /* 0x000000370a0a723e */ /* 0x000fe400000010ff */
[----:B0-----:R-:W-:Y:S01]  /*27c0*/  PRMT R5, R13, 0x7632, R5 ;  /* 0x000076320d057816 */ /* 0x001fe20000000005 */
[----:B------:R0:W-:Y:S01]  /*27d0*/  STG.E.U16 desc[UR6][R26.64], R15 ;  /* 0x0000000f1a007986 */ /* 0x0001e2000c101506 */
[----:B------:R-:W-:-:S02]  /*27e0*/  PRMT R14, R4, 0x7632, R14 ;  /* 0x00007632040e7816 */ /* 0x000fc4000000000e */
[----:B-1----:R-:W-:Y:S01]  /*27f0*/  PRMT R7, R46, 0x7632, R7 ;  /* 0x000076322e077816 */ /* 0x002fe20000000007 */
[----:B------:R1:W-:Y:S01]  /*2800*/  STG.E.U16 desc[UR6][R26.64+0x2], R0 ;  /* 0x000002001a007986 */ /* 0x0003e2000c101506 */
[----:B------:R-:W-:-:S03]  /*2810*/  PRMT R6, R49, 0x7632, R6 ;  /* 0x0000763231067816 */ /* 0x000fc60000000006 */
[----:B------:R-:W-:Y:S01]  /*2820*/  STG.E.U16 desc[UR6][R26.64+0x4], R46 ;  /* 0x0000042e1a007986 */ /* 0x000fe2000c101506 */
[----:B0-----:R-:W-:-:S03]  /*2830*/  PRMT R15, R32, 0x7632, R15 ;  /* 0x00007632200f7816 */ /* 0x001fc6000000000f */
[----:B------:R-:W-:Y:S01]  /*2840*/  STG.E.U16 desc[UR6][R26.64+0x6], R7 ;  /* 0x000006071a007986 */ /* 0x000fe2000c101506 */
[----:B------:R-:W-:-:S03]  /*2850*/  IADD3 R2, P0, R2, 0x1, RZ ;  /* 0x0000000102027810 */ /* 0x000fc60007f1e0ff */
[----:B------:R0:W-:Y:S01]  /*2860*/  STG.E.U16 desc[UR6][R8.64+0x2], R5 ;  /* 0x0000020508007986 */ /* 0x0001e2000c101506 */
[----:B-1----:R-:W-:-:S03]  /*2870*/  PRMT R0, R52, 0x7632, R0 ;  /* 0x0000763234007816 */ /* 0x002fc60000000000 */
[----:B------:R1:W-:Y:S01]  /*2880*/  STG.E.U16 desc[UR6][R8.64], R13 ;  /* 0x0000000d08007986 */ /* 0x0003e2000c101506 */
[----:B------:R-:W-:-:S03]  /*2890*/  IADD3.X R3, RZ, R3, RZ, P0, !PT ;  /* 0x00000003ff037210 */ /* 0x000fc600007fe4ff */
[----:B------:R1:W-:Y:S01]  /*28a0*/  STG.E.U16 desc[UR6][R8.64+0x4], R49 ;  /* 0x0000043108007986 */ /* 0x0003e2000c101506 */
[----:B0-----:R-:W-:-:S03]  /*28b0*/  PRMT R5, R10, 0x7632, R5 ;  /* 0x000076320a057816 */ /* 0x001fc60000000005 */
[----:B------:R1:W-:Y:S01]  /*28c0*/  STG.E.U16 desc[UR6][R8.64+0x6], R6 ;  /* 0x0000060608007986 */ /* 0x0003e2000c101506 */
[----:B------:R-:W-:-:S03]  /*28d0*/  ISETP.GE.U32.AND P0, PT, R2, UR8, PT ;  /* 0x0000000802007c0c */ /* 0x000fc6000bf06070 */
        /* <DEDUP_REMOVED lines=8> */
[----:B------:R-:W-:-:S13]  /*2960*/  ISETP.GE.AND.EX P0, PT, R3, UR9, PT, P0 ;  /* 0x0000000903007c0c */ /* 0x000fda000bf06300 */
[----:B-1----:R-:W-:Y:S05]  /*2970*/  @!P0 BRA `(.L_x_802) ;  /* 0xffffffd800a08947 */ /* 0x002fea000383ffff */
[----:B------:R-:W-:Y:S05]  /*2980*/  EXIT ;  /* 0x000000000000794d */ /* 0x000fea0003800000 */
.L_x_803:
        /* <DEDUP_REMOVED lines=15> */
.L_x_1820:


//--------------------- .text._ZN13group_norm_v214gn_cuda_kernelI13__nv_bfloat16Li320ELi1ELi32ELi20ELi4096ELb0ELi64ELi320ELi320ELi4ELb1ELi2ELb0ELb0ENS_16CompileConditionILi900EEEEEvPT_PKS4_S7_S7_flPfS8_Pj --------------------------
	.section	.text._ZN13group_norm_v214gn_cuda_kernelI13__nv_bfloat16Li320ELi1ELi32ELi20ELi4096ELb0ELi64ELi320ELi320ELi4ELb1ELi2ELb0ELb0ENS_16CompileConditionILi900EEEEEvPT_PKS4_S7_S7_flPfS8_Pj,"ax",@progbits
	.align	128
        .global         _ZN13group_norm_v214gn_cuda_kernelI13__nv_bfloat16Li320ELi1ELi32ELi20ELi4096ELb0ELi64ELi320ELi320ELi4ELb1ELi2ELb0ELb0ENS_16CompileConditionILi900EEEEEvPT_PKS4_S7_S7_flPfS8_Pj
        .type           _ZN13group_norm_v214gn_cuda_kernelI13__nv_bfloat16Li320ELi1ELi32ELi20ELi4096ELb0ELi64ELi320ELi320ELi4ELb1ELi2ELb0ELb0ENS_16CompileConditionILi900EEEEEvPT_PKS4_S7_S7_flPfS8_Pj,@function
        .size           _ZN13group_norm_v214gn_cuda_kernelI13__nv_bfloat16Li320ELi1ELi32ELi20ELi4096ELb0ELi64ELi320ELi320ELi4ELb1ELi2ELb0ELb0ENS_16CompileConditionILi900EEEEEvPT_PKS4_S7_S7_flPfS8_Pj,(.L_x_1821 - _ZN13group_norm_v214gn_cuda_kernelI13__nv_bfloat16Li320ELi1ELi32ELi20ELi4096ELb0ELi64ELi320ELi320ELi4ELb1ELi2ELb0ELb0ENS_16CompileConditionILi900EEEEEvPT_PKS4_S7_S7_flPfS8_Pj)
        .other          _ZN13group_norm_v214gn_cuda_kernelI13__nv_bfloat16Li320ELi1ELi32ELi20ELi4096ELb0ELi64ELi320ELi320ELi4ELb1ELi2ELb0ELb0ENS_16CompileConditionILi900EEEEEvPT_PKS4_S7_S7_flPfS8_Pj,@"STO_CUDA_ENTRY STV_DEFAULT"
_ZN13group_norm_v214gn_cuda_kernelI13__nv_bfloat16Li320ELi1ELi32ELi20ELi4096ELb0ELi64ELi320ELi320ELi4ELb1ELi2ELb0ELb0ENS_16CompileConditionILi900EEEEEvPT_PKS4_S7_S7_flPfS8_Pj:
.text._ZN13group_norm_v214gn_cuda_kernelI13__nv_bfloat16Li320ELi1ELi32ELi20ELi4096ELb0ELi64ELi320ELi320ELi4ELb1ELi2ELb0ELb0ENS_16CompileConditionILi900EEEEEvPT_PKS4_S7_S7_flPfS8_Pj:
[----:B------:R-:W-:Y:S01]  /*0000*/  LDC R1, c[0x0][0x28] ;  /* 0x00000a00ff017b82 */ /* 0x000fe20000000800 */
[----:B------:R-:W0:Y:S01]  /*0010*/  S2R R0, SR_CTAID.Y ;  /* 0x0000000000007919 */ /* 0x000e220000002600 */
[----:B------:R-:W-:Y:S01]  /*0020*/  ULDC.64 UR4, c[0x0][0x238] ;  /* 0x00008e0000047ab9 */ /* 0x000fe20000000a00 */
[----:B0-----:R-:W-:-:S04]  /*0030*/  SHF.R.U32.HI R17, RZ, 0x1, R0 ;  /* 0x00000001ff117819 */ /* 0x001fc80000011600 */
[----:B------:R-:W-:-:S04]  /*0040*/  ISETP.GE.U32.AND P0, PT, R17, UR4, PT ;  /* 0x0000000411007c0c */ /* 0x000fc8000bf06070 */
[----:B------:R-:W-:-:S13]  /*0050*/  ISETP.GE.AND.EX P0, PT, RZ, UR5, PT, P0 ;  /* 0x00000005ff007c0c */ /* 0x000fda000bf06300 */
[----:B------:R-:W-:Y:S05]  /*0060*/  @P0 EXIT ;  /* 0x000000000000094d */ /* 0x000fea0003800000 */
[----:B------:R-:W0:Y:S01]  /*0070*/  S2R R2, SR_TID.X ;  /* 0x0000000000027919 */ /* 0x000e220000002100 */
[----:B------:R-:W-:Y:S01]  /*0080*/  MOV R6, 0x400 ;  /* 0x0000040000067802 */ /* 0x000fe20000000f00 */
[----:B------:R-:W1:Y:S01]  /*0090*/  LDC.64 R116, c[0x0][0x250] ;  /* 0x00009400ff747b82 */ /* 0x000e620000000a00 */
[----:B------:R-:W-:Y:S01]  /*00a0*/  LOP3.LUT R3, R0, 0x1, RZ, 0xc0, !PT ;  /* 0x0000000100037812 */ /* 0x000fe200078ec0ff */
[----:B------:R-:W2:Y:S01]  /*00b0*/  S2R R11, SR_CgaCtaId ;  /* 0x00000000000b7919 */ /* 0x000ea20000008800 */
[----:B------:R-:W-:Y:S01]  /*00c0*/  IADD3 R7, R6, 0xc80, RZ ;  /* 0x00000c8006077810 */ /* 0x000fe20007ffe0ff */
[----:B------:R-:W-:Y:S01]  /*00d0*/  ULDC.64 UR4, c[0x0][0x240] ;  /* 0x0000900000047ab9 */ /* 0x000fe20000000a00 */
[----:B------:R-:W-:Y:S01]  /*00e0*/  ULDC.64 UR8, c[0x0][0x208] ;  /* 0x0000820000087ab9 */ /* 0x000fe20000000a00 */
[----:B------:R-:W3:Y:S01]  /*00f0*/  S2R R8, SR_CTAID.X ;  /* 0x0000000000087919 */ /* 0x000ee20000002500 */
[----:B------:R-:W-:Y:S01]  /*0100*/  IMAD R3, R3, 0x140, RZ ;  /* 0x0000014003037824 */ /* 0x000fe200078e02ff */
[----:B------:R-:W-:Y:S01]  /*0110*/  ISETP.EQ.U32.AND P1, PT, RZ, UR4, PT ;  /* 0x00000004ff007c0c */ /* 0x000fe2000bf22070 */
[----:B------:R-:W-:Y:S01]  /*0120*/  UMOV UR4, URZ ;  /* 0x0000003f00047c82 */ /* 0x000fe20008000000 */
[----:B-1----:R-:W-:-:S04]  /*0130*/  IMAD.WIDE.U32 R116, R0, 0x4, R116 ;  /* 0x0000000400747825 */ /* 0x002fc800078e0074 */
[----:B0-----:R-:W-:Y:S01]  /*0140*/  IMAD.WIDE.U32 R4, R2, -0x33333333, RZ ;  /* 0xcccccccd02047825 */ /* 0x001fe200078e00ff */
[----:B------:R-:W-:Y:S02]  /*0150*/  SHF.L.U32 R4, R0, 0x4, RZ ;  /* 0x0000000400047819 */ /* 0x000fe400000006ff */
[----:B--2---:R-:W-:Y:S02]  /*0160*/  LEA R9, R11, R6, 0x18 ;  /* 0x000000060b097211 */ /* 0x004fe400078ec0ff */
[----:B------:R-:W-:Y:S02]  /*0170*/  SHF.R.U32.HI R10, RZ, 0x6, R5 ;  /* 0x00000006ff0a7819 */ /* 0x000fe40000011605 */
[----:B------:R-:W-:Y:S02]  /*0180*/  LOP3.LUT R14, R4, 0x10, RZ, 0xc0, !PT ;  /* 0x00000010040e7812 */ /* 0x000fe400078ec0ff */
[--C-:B------:R-:W-:Y:S01]  /*0190*/  SHF.R.U32.HI R5, RZ, 0x2, R2.reuse ;  /* 0x00000002ff057819 */ /* 0x100fe20000011602 */
[----:B------:R-:W-:Y:S01]  /*01a0*/  IMAD R6, R10, -0x50, R2 ;  /* 0xffffffb00a067824 */ /* 0x000fe200078e0202 */
[----:B---3--:R-:W-:-:S02]  /*01b0*/  ISETP.NE.AND P2, PT, R8, RZ, PT ;  /* 0x000000ff0800720c */ /* 0x008fc40003f45270 */
[C---:B------:R-:W-:Y:S02]  /*01c0*/  LOP3.LUT P0, RZ, R8.reuse, 0x3f, RZ, 0xc0, !PT ;  /* 0x0000003f08ff7812 */ /* 0x040fe4000780c0ff */
[----:B------:R-:W-:Y:S01]  /*01d0*/  LOP3.LUT R4, R8, 0x3f, RZ, 0xc0, !PT ;  /* 0x0000003f08047812 */ /* 0x000fe200078ec0ff */
[----:B------:R-:W-:Y:S01]  /*01e0*/  IMAD.IADD R8, R5, 0x1, R14 ;  /* 0x0000000105087824 */ /* 0x000fe200078e020e */
[----:B------:R-:W-:Y:S02]  /*01f0*/  LEA R11, R11, R7, 0x18 ;  /* 0x000000070b0b7211 */ /* 0x000fe400078ec0ff */
[----:B------:R-:W-:Y:S01]  /*0200*/  LEA R7, R6, R3, 0x2 ;  /* 0x0000000306077211 */ /* 0x000fe200078e10ff */
[----:B------:R-:W-:Y:S01]  /*0210*/  IMAD R3, R8, 0x14, -R3 ;  /* 0x0000001408037824 */ /* 0x000fe200078e0a03 */
[----:B------:R-:W-:Y:S02]  /*0220*/  IADD3 R12, RZ, -R14, RZ ;  /* 0x8000000eff0c7210 */ /* 0x000fe40007ffe0ff */
[----:B------:R-:W-:Y:S01]  /*0230*/  SHF.L.U32 R13, R5, 0x6, RZ ;  /* 0x00000006050d7819 */ /* 0x000fe200000006ff */
[----:B------:R-:W-:Y:S01]  /*0240*/  IMAD R5, R6, 0x28, R9 ;  /* 0x0000002806057824 */ /* 0x000fe200078e0209 */
[----:B------:R-:W-:Y:S01]  /*0250*/  IADD3 R15, R3, 0xc, RZ ;  /* 0x0000000c030f7810 */ /* 0x000fe20007ffe0ff */
[----:B------:R-:W-:Y:S01]  /*0260*/  IMAD.WIDE.U32 R6, R7, -0x33333333, RZ ;  /* 0xcccccccd07067825 */ /* 0x000fe200078e00ff */
[----:B------:R-:W-:-:S02]  /*0270*/  MOV R6, R12 ;  /* 0x0000000c00067202 */ /* 0x000fc40000000f00 */
[----:B------:R-:W-:Y:S01]  /*0280*/  LOP3.LUT R4, R13, 0xffffffc0, R4, 0xe2, !PT ;  /* 0xffffffc00d047812 */ /* 0x000fe200078ee204 */
[C---:B------:R-:W-:Y:S01]  /*0290*/  VIADD R12, R3.reuse, 0x4 ;  /* 0x00000004030c7836 */ /* 0x040fe20000000000 */
[----:B------:R-:W-:Y:S02]  /*02a0*/  LEA R5, R10, R5, 0x3 ;  /* 0x000000050a057211 */ /* 0x000fe400078e18ff */
[C---:B------:R-:W-:Y:S02]  /*02b0*/  IADD3 R13, R3.reuse, 0x8, RZ ;  /* 0x00000008030d7810 */ /* 0x040fe40007ffe0ff */
[----:B------:R-:W-:Y:S02]  /*02c0*/  SHF.R.S32.HI R10, RZ, 0x2, R3 ;  /* 0x00000002ff0a7819 */ /* 0x000fe40000011403 */
[----:B------:R-:W-:Y:S02]  /*02d0*/  IADD3 R3, R3, 0x10, RZ ;  /* 0x0000001003037810 */ /* 0x000fe40007ffe0ff */
[----:B------:R-:W-:Y:S01]  /*02e0*/  LEA.HI R8, R7, R6, RZ, 0x1c ;  /* 0x0000000607087211 */ /* 0x000fe200078fe0ff */
[----:B------:R-:W-:Y:S01]  /*02f0*/  IMAD R10, R10, 0x28, R9 ;  /* 0x000000280a0a7824 */ /* 0x000fe200078e0209 */
[----:B------:R-:W-:-:S02]  /*0300*/  SHF.R.S32.HI R12, RZ, 0x2, R12 ;  /* 0x00000002ff0c7819 */ /* 0x000fc4000001140c */
[----:B------:R-:W-:Y:S01]  /*0310*/  SHF.R.S32.HI R16, RZ, 0x2, R13 ;  /* 0x00000002ff107819 */ /* 0x000fe2000001140d */
[----:B------:R-:W-:Y:S01]  /*0320*/  HFMA2.MMA R13, -RZ, RZ, 0, 0 ;  /* 0x00000000ff0d7435 */ /* 0x000fe200000001ff */
[----:B------:R-:W-:Y:S01]  /*0330*/  SHF.L.U32 R7, R2, 0x3, RZ ;  /* 0x0000000302077819 */ /* 0x000fe200000006ff */
[----:B------:R-:W-:Y:S01]  /*0340*/  IMAD R12, R12, 0x28, R9 ;  /* 0x000000280c0c7824 */ /* 0x000fe200078e0209 */
[----:B------:R-:W-:Y:S01]  /*0350*/  SHF.R.S32.HI R18, RZ, 0x2, R15 ;  /* 0x00000002ff127819 */ /* 0x000fe2000001140f */
[----:B------:R-:W-:Y:S01]  /*0360*/  IMAD R16, R16, 0x28, R9 ;  /* 0x0000002810107824 */ /* 0x000fe200078e0209 */
[----:B------:R-:W-:Y:S02]  /*0370*/  SHF.R.S32.HI R20, RZ, 0x2, R3 ;  /* 0x00000002ff147819 */ /* 0x000fe40000011403 */
[----:B------:R-:W-:Y:S01]  /*0380*/  LOP3.LUT R3, R7, 0x18, RZ, 0xc0, !PT ;  /* 0x0000001807037812 */ /* 0x000fe200078ec0ff */
[--C-:B------:R-:W-:Y:S01]  /*0390*/  IMAD R18, R18, 0x28, R9.reuse ;  /* 0x0000002812127824 */ /* 0x100fe200078e0209 */
[----:B------:R-:W-:Y:S01]  /*03a0*/  SHF.R.U32.HI R6, RZ, 0x4, R2 ;  /* 0x00000004ff067819 */ /* 0x000fe20000011602 */
[----:B------:R-:W-:Y:S01]  /*03b0*/  IMAD R20, R20, 0x28, R9 ;  /* 0x0000002814147824 */ /* 0x000fe200078e0209 */
[----:B------:R-:W-:Y:S01]  /*03c0*/  ISETP.GT.U32.OR P0, PT, R2, 0xf, P0 ;  /* 0x0000000f0200780c */ /* 0x000fe20000704470 */
[----:B------:R-:W-:Y:S01]  /*03d0*/  IMAD R7, R8, 0x8, R11 ;  /* 0x0000000808077824 */ /* 0x000fe200078e020b */
[----:B------:R-:W-:-:S02]  /*03e0*/  MOV R15, 0x7fffffc1 ;  /* 0x7fffffc1000f7802 */ /* 0x000fc40000000f00 */
[----:B------:R-:W-:Y:S02]  /*03f0*/  IADD3 R14, R14, R2, RZ ;  /* 0x000000020e0e7210 */ /* 0x000fe40007ffe0ff */
[----:B------:R-:W-:Y:S02]  /*0400*/  IADD3 R8, R10, R3, RZ ;  /* 0x000000030a087210 */ /* 0x000fe40007ffe0ff */
[----:B------:R-:W-:Y:S02]  /*0410*/  LEA R6, R6, R11, 0x3 ;  /* 0x0000000b06067211 */ /* 0x000fe400078e18ff */
[C---:B------:R-:W-:Y:S01]  /*0420*/  IADD3 R9, R3.reuse, R12, RZ ;  /* 0x0000000c03097210 */ /* 0x040fe20007ffe0ff */
[C---:B------:R-:W-:Y:S01]  /*0430*/  IMAD.IADD R12, R3.reuse, 0x1, R20 ;  /* 0x00000001030c7824 */ /* 0x040fe200078e0214 */
[C---:B------:R-:W-:Y:S02]  /*0440*/  IADD3 R10, R3.reuse, R16, RZ ;  /* 0x00000010030a7210 */ /* 0x040fe40007ffe0ff */
[----:B------:R-:W-:-:S02]  /*0450*/  IADD3 R11, R3, R18, RZ ;  /* 0x00000012030b7210 */ /* 0x000fc40007ffe0ff */
[----:B------:R-:W-:Y:S02]  /*0460*/  ISETP.EQ.OR.EX P0, PT, RZ, UR5, P0, P1 ;  /* 0x00000005ff007c0c */ /* 0x000fe40008702710 */
[----:B------:R-:W-:Y:S02]  /*0470*/  SEL R15, R15, 0x1, !P2 ;  /* 0x000000010f0f7807 */ /* 0x000fe40005000000 */
[----:B------:R-:W-:-:S09]  /*0480*/  SHF.R.S32.HI R16, RZ, 0x1f, R14 ;  /* 0x0000001fff107819 */ /* 0x000fd2000001140e */
.L_x_812:
[----:B0-----:R-:W0:Y:S01]  /*0490*/  S2UR UR5, SR_CTAID.X ;  /* 0x00000000000579c3 */ /* 0x001e220000002500 */
[----:B---3--:R-:W-:Y:S01]  /*04a0*/  IMAD.WIDE.U32 R18, R2, -0x33333333, RZ ;  /* 0xcccccccd02127825 */ /* 0x008fe200078e00ff */
[----:B------:R-:W-:Y:S01]  /*04b0*/  LOP3.LUT R50, R0, 0x1, RZ, 0xc0, !PT ;  /* 0x0000000100327812 */ /* 0x000fe200078ec0ff */
[----:B------:R-:W-:Y:S01]  /*04c0*/  ULDC.64 UR6, c[0x0][0x218] ;  /* 0x0000860000067ab9 */ /* 0x000fe20000000a00 */
[----:B------:R-:W-:Y:S01]  /*04d0*/  MOV R51, RZ ;  /* 0x000000ff00337202 */ /* 0x000fe20000000f00 */
[----:B------:R-:W-:Y:S01]  /*04e0*/  IMAD R145, R13, 0x280000, RZ ;  /* 0x002800000d917824 */ /* 0x000fe200078e02ff */
[----:B------:R-:W-:Y:S01]  /*04f0*/  SHF.R.U32.HI R19, RZ, 0x6, R19 ;  /* 0x00000006ff137819 */ /* 0x000fe20000011613 */
[----:B------:R-:W-:-:S04]  /*0500*/  ULDC.64 UR10, c[0x0][0x228] ;  /* 0x00008a00000a7ab9 */ /* 0x000fc80000000a00 */
[----:B------:R-:W-:-:S04]  /*0510*/  IMAD R3, R19, -0x50, R2 ;  /* 0xffffffb013037824 */ /* 0x000fc800078e0202 */
[----:B------:R-:W-:-:S05]  /*0520*/  IMAD R50, R50, 0x50, R3 ;  /* 0x0000005032327824 */ /* 0x000fca00078e0203 */
[----:B------:R-:W-:Y:S01]  /*0530*/  SHF.L.U32 R50, R50, 0x2, RZ ;  /* 0x0000000232327819 */ /* 0x000fe200000006ff */
[----:B0-----:R-:W-:-:S04]  /*0540*/  USHF.L.U32 UR5, UR5, 0x6, URZ ;  /* 0x0000000605057899 */ /* 0x001fc8000800063f */
[----:B------:R-:W-:Y:S01]  /*0550*/  IMAD.WIDE.U32 R32, R17, 0x280000, R50 ;  /* 0x0028000011207825 */ /* 0x000fe200078e0032 */
[----:B------:R-:W-:-:S04]  /*0560*/  ULOP3.LUT UR5, UR5, 0xfc0, URZ, 0xc0, !UPT ;  /* 0x00000fc005057892 */ /* 0x000fc8000f8ec03f */
[----:B------:R-:W-:Y:S02]  /*0570*/  IADD3 R145, R33, R145, RZ ;  /* 0x0000009121917210 */ /* 0x000fe40007ffe0ff */
[----:B------:R-:W-:-:S04]  /*0580*/  VIADD R3, R19, UR5 ;  /* 0x0000000513037c36 */ /* 0x000fc80008000000 */
[----:B------:R-:W-:-:S05]  /*0590*/  IMAD R3, R3, 0x280, RZ ;  /* 0x0000028003037824 */ /* 0x000fca00078e02ff */
[C---:B------:R-:W-:Y:S02]  /*05a0*/  IADD3 R161, P1, R3.reuse, R32, RZ ;  /* 0x0000002003a17210 */ /* 0x040fe40007f3e0ff */
[----:B------:R-:W-:Y:S02]  /*05b0*/  IADD3 R19, R3, 0xa00, RZ ;  /* 0x00000a0003137810 */ /* 0x000fe40007ffe0ff */
[----:B------:R-:W-:Y:S02]  /*05c0*/  IADD3.X R48, RZ, R145, RZ, P1, !PT ;  /* 0x00000091ff307210 */ /* 0x000fe40000ffe4ff */
[----:B------:R-:W-:-:S04]  /*05d0*/  LEA R114, P1, R161, UR6, 0x1 ;  /* 0x00000006a1727c11 */ /* 0x000fc8000f8208ff */
[----:B------:R-:W-:Y:S02]  /*05e0*/  LEA.HI.X R115, R161, UR7, R48, 0x1, P1 ;  /* 0x00000007a1737c11 */ /* 0x000fe400088f0c30 */
[----:B------:R-:W-:-:S04]  /*05f0*/  IADD3 R46, P1, R19, R32, RZ ;  /* 0x00000020132e7210 */ /* 0x000fc80007f3e0ff */
[----:B------:R-:W2:Y:S01]  /*0600*/  LDG.E.64.CONSTANT R114, desc[UR8][R114.64] ;  /* 0x0000000872727981 */ /* 0x000ea2000c1e9b00 */
[----:B------:R-:W-:Y:S01]  /*0610*/  IMAD.X R159, RZ, RZ, R145, P1 ;  /* 0x000000ffff9f7224 */ /* 0x000fe200008e0691 */
[C---:B------:R-:W-:Y:S02]  /*0620*/  LEA R112, P1, R46.reuse, UR6, 0x1 ;  /* 0x000000062e707c11 */ /* 0x040fe4000f8208ff */
[----:B------:R-:W-:Y:S02]  /*0630*/  IADD3 R19, R3, 0x1400, RZ ;  /* 0x0000140003137810 */ /* 0x000fe40007ffe0ff */
[----:B------:R-:W-:Y:S02]  /*0640*/  LEA.HI.X R113, R46, UR7, R159, 0x1, P1 ;  /* 0x000000072e717c11 */ /* 0x000fe400088f0c9f */
[----:B------:R-:W-:-:S04]  /*0650*/  IADD3 R44, P1, R19, R32, RZ ;  /* 0x00000020132c7210 */ /* 0x000fc80007f3e0ff */
[----:B------:R-:W3:Y:S01]  /*0660*/  LDG.E.64.CONSTANT R112, desc[UR8][R112.64] ;  /* 0x0000000870707981 */ /* 0x000ee2000c1e9b00 */
[----:B------:R-:W-:Y:S02]  /*0670*/  IADD3.X R157, RZ, R145, RZ, P1, !PT ;  /* 0x00000091ff9d7210 */ /* 0x000fe40000ffe4ff */
[----:B------:R-:W-:-:S04]  /*0680*/  LEA R110, P1, R44, UR6, 0x1 ;  /* 0x000000062c6e7c11 */ /* 0x000fc8000f8208ff */
[----:B------:R-:W-:Y:S02]  /*0690*/  LEA.HI.X R111, R44, UR7, R157, 0x1, P1 ;  /* 0x000000072c6f7c11 */ /* 0x000fe400088f0c9d */
[----:B------:R-:W-:-:S04]  /*06a0*/  IADD3 R19, R3, 0x1e00, RZ ;  /* 0x00001e0003137810 */ /* 0x000fc80007ffe0ff */
[----:B------:R-:W4:Y:S01]  /*06b0*/  LDG.E.64.CONSTANT R110, desc[UR8][R110.64] ;  /* 0x000000086e6e7981 */ /* 0x000f22000c1e9b00 */
[----:B------:R-:W-:-:S04]  /*06c0*/  IADD3 R42, P1, R19, R32, RZ ;  /* 0x00000020132a7210 */ /* 0x000fc80007f3e0ff */
[----:B------:R-:W-:Y:S02]  /*06d0*/  IADD3.X R155, RZ, R145, RZ, P1, !PT ;  /* 0x00000091ff9b7210 */ /* 0x000fe40000ffe4ff */
[----:B------:R-:W-:-:S04]  /*06e0*/  LEA R108, P1, R42, UR6, 0x1 ;  /* 0x000000062a6c7c11 */ /* 0x000fc8000f8208ff */
[----:B------:R-:W-:Y:S01]  /*06f0*/  LEA.HI.X R109, R42, UR7, R155, 0x1, P1 ;  /* 0x000000072a6d7c11 */ /* 0x000fe200088f0c9b */
[----:B------:R-:W-:-:S05]  /*0700*/  VIADD R51, R3, 0x2800 ;  /* 0x0000280003337836 */ /* 0x000fca0000000000 */
[----:B------:R-:W4:Y:S01]  /*0710*/  LDG.E.64.CONSTANT R108, desc[UR8][R108.64] ;  /* 0x000000086c6c7981 */ /* 0x000f22000c1e9b00 */
[----:B------:R-:W-:Y:S02]  /*0720*/  IADD3 R51, P1, R51, R32, RZ ;  /* 0x0000002033337210 */ /* 0x000fe40007f3e0ff */
[----:B------:R-:W-:Y:S02]  /*0730*/  IADD3 R61, R3, 0x3200, RZ ;  /* 0x00003200033d7810 */ /* 0x000fe40007ffe0ff */
[----:B------:R-:W-:Y:S02]  /*0740*/  IADD3.X R26, RZ, R145, RZ, P1, !PT ;  /* 0x00000091ff1a7210 */ /* 0x000fe40000ffe4ff */
[----:B------:R-:W-:-:S04]  /*0750*/  LEA R106, P1, R51, UR6, 0x1 ;  /* 0x00000006336a7c11 */ /* 0x000fc8000f8208ff */
        /* <DEDUP_REMOVED lines=12> */
[----:B------:R-:W-:Y:S02]  /*0820*/  LEA.HI.X R103, R40, UR7, R153, 0x1, P1 ;  /* 0x0000000728677c11 */ /* 0x000fe400088f0c99 */
[----:B------:R-:W-:-:S04]  /*0830*/  IADD3 R38, P1, R19, R32, RZ ;  /* 0x0000002013267210 */ /* 0x000fc80007f3e0ff */
[----:B------:R-:W4:Y:S01]  /*0840*/  LDG.E.64.CONSTANT R102, desc[UR8][R102.64] ;  /* 0x0000000866667981 */ /* 0x000f22000c1e9b00 */
[----:B------:R-:W-:Y:S02]  /*0850*/  IADD3.X R151, RZ, R145, RZ, P1, !PT ;  /* 0x00000091ff977210 */ /* 0x000fe40000ffe4ff */
[C---:B------:R-:W-:Y:S02]  /*0860*/  LEA R100, P1, R38.reuse, UR6, 0x1 ;  /* 0x0000000626647c11 */ /* 0x040fe4000f8208ff */
[----:B------:R-:W-:Y:S02]  /*0870*/  IADD3 R33, R3, 0x5000, RZ ;  /* 0x0000500003217810 */ /* 0x000fe40007ffe0ff */
[----:B------:R-:W-:Y:S02]  /*0880*/  LEA.HI.X R101, R38, UR7, R151, 0x1, P1 ;  /* 0x0000000726657c11 */ /* 0x000fe400088f0c97 */
[----:B------:R-:W-:-:S04]  /*0890*/  IADD3 R33, P1, R33, R32, RZ ;  /* 0x0000002021217210 */ /* 0x000fc80007f3e0ff */
[----:B------:R-:W4:Y:S01]  /*08a0*/  LDG.E.64.CONSTANT R100, desc[UR8][R100.64] ;  /* 0x0000000864647981 */ /* 0x000f22000c1e9b00 */
[----:B------:R-:W-:Y:S01]  /*08b0*/  IADD3.X R22, RZ, R145, RZ, P1, !PT ;  /* 0x00000091ff167210 */ /* 0x000fe20000ffe4ff */
[----:B------:R-:W-:Y:S01]  /*08c0*/  VIADD R41, R3, 0x5a00 ;  /* 0x00005a0003297836 */ /* 0x000fe20000000000 */
        /* <DEDUP_REMOVED lines=41> */
[----:B------:R-:W-:-:S04]  /*0b60*/  LEA R120, P1, R32, UR6, 0x1 ;  /* 0x0000000620787c11 */ /* 0x000fc8000f8208ff */
[----:B------:R-:W-:Y:S01]  /*0b70*/  LEA.HI.X R121, R32, UR7, R145, 0x1, P1 ;  /* 0x0000000720797c11 */ /* 0x000fe200088f0c91 */
[----:B------:R-:W-:-:S05]  /*0b80*/  ULDC.64 UR6, c[0x0][0x220] ;  /* 0x0000880000067ab9 */ /* 0x000fca0000000a00 */
[----:B------:R-:W4:Y:S01]  /*0b90*/  LDG.E.64.CONSTANT R120, desc[UR8][R120.64] ;  /* 0x0000000878787981 */ /* 0x000f22000c1e9b00 */
[----:B------:R-:W-:Y:S02]  /*0ba0*/  SHF.L.U32 R124, R50, 0x1, RZ ;  /* 0x00000001327c7819 */ /* 0x000fe400000006ff */
[----:B------:R-:W-:Y:S02]  /*0bb0*/  SHF.R.U32.HI R50, RZ, 0x1f, R50 ;  /* 0x0000001fff327819 */ /* 0x000fe40000011632 */
[----:B------:R-:W-:-:S04]  /*0bc0*/  IADD3 R122, P1, R124, UR6, RZ ;  /* 0x000000067c7a7c10 */ /* 0x000fc8000ff3e0ff */
[----:B------:R-:W-:Y:S02]  /*0bd0*/  IADD3.X R123, R50, UR7, RZ, P1, !PT ;  /* 0x00000007327b7c10 */ /* 0x000fe40008ffe4ff */
[----:B------:R-:W-:-:S04]  /*0be0*/  IADD3 R124, P1, R124, UR10, RZ ;  /* 0x0000000a7c7c7c10 */ /* 0x000fc8000ff3e0ff */
[----:B------:R-:W-:Y:S01]  /*0bf0*/  IADD3.X R125, R50, UR11, RZ, P1, !PT ;  /* 0x0000000b327d7c10 */ /* 0x000fe20008ffe4ff */
[----:B------:R-:W5:Y:S05]  /*0c00*/  LDG.E.64.CONSTANT R122, desc[UR8][R122.64] ;  /* 0x000000087a7a7981 */ /* 0x000f6a000c1e9b00 */
[----:B------:R-:W5:Y:S01]  /*0c10*/  LDG.E.64.CONSTANT R124, desc[UR8][R124.64] ;  /* 0x000000087c7c7981 */ /* 0x000f62000c1e9b00 */
[C---:B--2---:R-:W-:Y:S02]  /*0c20*/  PRMT R21, R114.reuse, 0x7632, R21 ;  /* 0x0000763272157816 */ /* 0x044fe40000000015 */
[----:B------:R-:W-:Y:S02]  /*0c30*/  SHF.L.U32 R3, R114, 0x10, RZ ;  /* 0x0000001072037819 */ /* 0x000fe400000006ff */
[----:B------:R-:W-:-:S02]  /*0c40*/  SHF.L.U32 R52, R21, 0x10, RZ ;  /* 0x0000001015347819 */ /* 0x000fc400000006ff */
[----:B------:R-:W-:Y:S01]  /*0c50*/  SHF.L.U32 R23, R115, 0x10, RZ ;  /* 0x0000001073177819 */ /* 0x000fe200000006ff */
[----:B------:R-:W-:Y:S01]  /*0c60*/  FADD.FTZ R27, RZ, R3 ;  /* 0x00000003ff1b7221 */ /* 0x000fe20000010000 */
[----:B------:R-:W-:Y:S01]  /*0c70*/  FFMA.FTZ R29, R3, R3, RZ ;  /* 0x00000003031d7223 */ /* 0x000fe200000100ff */
[----:B------:R-:W-:Y:S02]  /*0c80*/  PRMT R21, R115, 0x7632, R21 ;  /* 0x0000763273157816 */ /* 0x000fe40000000015 */
[----:B------:R-:W-:Y:S01]  /*0c90*/  FADD.FTZ R54, R27, R52 ;  /* 0x000000341b367221 */ /* 0x000fe20000010000 */
[----:B------:R-:W-:Y:S01]  /*0ca0*/  FFMA.FTZ R52, R52, R52, R29 ;  /* 0x0000003434347223 */ /* 0x000fe2000001001d */
[----:B------:R-:W-:Y:S01]  /*0cb0*/  SHF.L.U32 R29, R21, 0x10, RZ ;  /* 0x00000010151d7819 */ /* 0x000fe200000006ff */
[----:B---3--:R-:W-:Y:S02]  /*0cc0*/  IMAD.U32 R21, R112, 0x10000, RZ ;  /* 0x0001000070157824 */ /* 0x008fe400078e00ff */
[----:B------:R-:W-:Y:S01]  /*0cd0*/  FADD.FTZ R54, R54, R23 ;  /* 0x0000001736367221 */ /* 0x000fe20000010000 */
[----:B------:R-:W-:Y:S01]  /*0ce0*/  FFMA.FTZ R52, R23, R23, R52 ;  /* 0x0000001717347223 */ /* 0x000fe20000010034 */
[----:B------:R-:W-:-:S02]  /*0cf0*/  PRMT R27, R112, 0x7632, R27 ;  /* 0x00007632701b7816 */ /* 0x000fc4000000001b */
[----:B------:R-:W-:Y:S01]  /*0d00*/  FADD.FTZ R54, R54, R29 ;  /* 0x0000001d36367221 */ /* 0x000fe20000010000 */
[----:B------:R-:W-:Y:S01]  /*0d10*/  FFMA.FTZ R52, R29, R29, R52 ;  /* 0x0000001d1d347223 */ /* 0x000fe20000010034 */
[----:B------:R-:W-:Y:S02]  /*0d20*/  SHF.L.U32 R29, R27, 0x10, RZ ;  /* 0x000000101b1d7819 */ /* 0x000fe400000006ff */
[----:B------:R-:W-:Y:S01]  /*0d30*/  FADD.FTZ R54, R54, R21 ;  /* 0x0000001536367221 */ /* 0x000fe20000010000 */
[----:B------:R-:W-:Y:S01]  /*0d40*/  FFMA.FTZ R52, R21, R21, R52 ;  /* 0x0000001515347223 */ /* 0x000fe20000010034 */
[----:B------:R-:W-:Y:S01]  /*0d50*/  SHF.L.U32 R87, R113, 0x10, RZ ;  /* 0x0000001071577819 */ /* 0x000fe200000006ff */
[----:B----4-:R-:W-:Y:S01]  /*0d60*/  IMAD.U32 R85, R111, 0x10000, RZ ;  /* 0x000100006f557824 */ /* 0x010fe200078e00ff */
[----:B------:R-:W-:Y:S01]  /*0d70*/  PRMT R27, R113, 0x7632, R27 ;  /* 0x00007632711b7816 */ /* 0x000fe2000000001b */
[--C-:B------:R-:W-:Y:S01]  /*0d80*/  FADD.FTZ R54, R54, R29.reuse ;  /* 0x0000001d36367221 */ /* 0x100fe20000010000 */
[----:B------:R-:W-:Y:S01]  /*0d90*/  FFMA.FTZ R52, R29, R29, R52 ;  /* 0x0000001d1d347223 */ /* 0x000fe20000010034 */
[----:B------:R-:W-:-:S02]  /*0da0*/  PRMT R29, R110, 0x7632, R29 ;  /* 0x000076326e1d7816 */ /* 0x000fc4000000001d */
[----:B------:R-:W-:Y:S01]  /*0db0*/  SHF.L.U32 R31, R27, 0x10, RZ ;  /* 0x000000101b1f7819 */ /* 0x000fe200000006ff */
[----:B------:R-:W-:Y:S01]  /*0dc0*/  FADD.FTZ R54, R54, R87 ;  /* 0x0000005736367221 */ /* 0x000fe20000010000 */
[----:B------:R-:W-:Y:S01]  /*0dd0*/  FFMA.FTZ R52, R87, R87, R52 ;  /* 0x0000005757347223 */ /* 0x000fe20000010034 */
[----:B------:R-:W-:Y:S02]  /*0de0*/  SHF.L.U32 R27, R110, 0x10, RZ ;  /* 0x000000106e1b7819 */ /* 0x000fe400000006ff */
[----:B------:R-:W-:Y:S01]  /*0df0*/  FADD.FTZ R54, R54, R31 ;  /* 0x0000001f36367221 */ /* 0x000fe20000010000 */
[----:B------:R-:W-:Y:S01]  /*0e00*/  FFMA.FTZ R52, R31, R31, R52 ;  /* 0x0000001f1f347223 */ /* 0x000fe20000010034 */
[----:B------:R-:W-:Y:S02]  /*0e10*/  SHF.L.U32 R31, R29, 0x10, RZ ;  /* 0x000000101d1f7819 */ /* 0x000fe400000006ff */
        /* <DEDUP_REMOVED lines=8> */
[----:B------:R-:W-:Y:S02]  /*0ea0*/  SHF.L.U32 R83, R108, 0x10, RZ ;  /* 0x000000106c537819 */ /* 0x000fe400000006ff */
[--C-:B------:R-:W-:Y:S01]  /*0eb0*/  FADD.FTZ R54, R54, R29.reuse ;  /* 0x0000001d36367221 */ /* 0x100fe20000010000 */
[----:B------:R-:W-:Y:S01]  /*0ec0*/  FFMA.FTZ R52, R29, R29, R52 ;  /* 0x0000001d1d347223 */ /* 0x000fe20000010034 */
[----:B------:R-:W-:-:S02]  /*0ed0*/  PRMT R29, R108, 0x7632, R29 ;  /* 0x000076326c1d7816 */ /* 0x000fc4000000001d */
[----:B------:R-:W-:Y:S01]  /*0ee0*/  FADD.FTZ R54, R54, R83 ;  /* 0x0000005336367221 */ /* 0x000fe20000010000 */
[----:B------:R-:W-:Y:S01]  /*0ef0*/  FFMA.FTZ R52, R83, R83, R52 ;  /* 0x0000005353347223 */ /* 0x000fe20000010034 */
[----:B------:R-:W-:Y:S02]  /*0f00*/  SHF.L.U32 R29, R29, 0x10, RZ ;  /* 0x000000101d1d7819 */ /* 0x000fe400000006ff */
[----:B------:R-:W-:-:S03]  /*0f10*/  SHF.L.U32 R81, R109, 0x10, RZ ;  /* 0x000000106d517819 */ /* 0x000fc600000006ff */
[--C-:B------:R-:W-:Y:S01]  /*0f20*/  FADD.FTZ R54, R54, R29.reuse ;  /* 0x0000001d36367221 */ /* 0x100fe20000010000 */
[----:B------:R-:W-:Y:S01]  /*0f30*/  FFMA.FTZ R52, R29, R29, R52 ;  /* 0x0000001d1d347223 */ /* 0x000fe20000010034 */
[----:B------:R-:W-:Y:S02]  /*0f40*/  PRMT R29, R109, 0x7632, R29 ;  /* 0x000076326d1d7816 */ /* 0x000fe4000000001d */
[----:B------:R-:W-:Y:S01]  /*0f50*/  FADD.FTZ R54, R54, R81 ;  /* 0x0000005136367221 */ /* 0x000fe20000010000 */
[----:B------:R-:W-:Y:S02]  /*0f60*/  FFMA.FTZ R52, R81, R81, R52 ;  /* 0x0000005151347223 */ /* 0x000fe40000010034 */
[----:B------:R-:W-:Y:S01]  /*0f70*/  IMAD.U32 R31, R29, 0x10000, RZ ;  /* 0x000100001d1f7824 */ /* 0x000fe200078e00ff */
        /* <DEDUP_REMOVED lines=167> */
[----:B------:R-:W-:-:S03]  /*19f0*/  FADD.FTZ R54, R54, R137 ;  /* 0x0000008936367221 */ /* 0x000fc60000010000 */
[----:B------:R-:W-:Y:S01]  /*1a00*/  FFMA.FTZ R143, R127, R127, R52 ;  /* 0x0000007f7f8f7223 */ /* 0x000fe20000010034 */
[----:B------:R-:W-:-:S05]  /*1a10*/  FADD.FTZ R142, R54, R127 ;  /* 0x0000007f368e7221 */ /* 0x000fca0000010000 */
[----:B------:R-:W-:Y:S01]  /*1a20*/  STS.64 [R5], R142 ;  /* 0x0000008e05007388 */ /* 0x000fe20000000a00 */
[----:B------:R-:W-:Y:S01]  /*1a30*/  BAR.SYNC.DEFER_BLOCKING 0x0 ;  /* 0x0000000000007b1d */ /* 0x000fe20000010000 */
[----:B------:R-:W-:-:S13]  /*1a40*/  ISETP.GT.U32.AND P1, PT, R2, 0x3f, PT ;  /* 0x0000003f0200780c */ /* 0x000fda0003f24070 */
[----:B------:R-:W0:Y:S04]  /*1a50*/  @!P1 LDS.64 R126, [R8] ;  /* 0x00000000087e9984 */ /* 0x000e280000000a00 */
[----:B------:R-:W1:Y:S04]  /*1a60*/  @!P1 LDS.64 R128, [R9] ;  /* 0x0000000009809984 */ /* 0x000e680000000a00 */
[----:B------:R-:W2:Y:S04]  /*1a70*/  @!P1 LDS.64 R130, [R10] ;  /* 0x000000000a829984 */ /* 0x000ea80000000a00 */
[----:B------:R-:W3:Y:S04]  /*1a80*/  @!P1 LDS.64 R132, [R11] ;  /* 0x000000000b849984 */ /* 0x000ee80000000a00 */
[----:B------:R-:W4:Y:S01]  /*1a90*/  @!P1 LDS.64 R134, [R12] ;  /* 0x000000000c869984 */ /* 0x000f220000000a00 */
[----:B------:R-:W-:Y:S01]  /*1aa0*/  MOV R52, RZ ;  /* 0x000000ff00347202 */ /* 0x000fe20000000f00 */
[----:B0-----:R-:W-:Y:S01]  /*1ab0*/  @!P1 FADD.FTZ R163, RZ, R126 ;  /* 0x0000007effa39221 */ /* 0x001fe20000010000 */
[----:B------:R-:W-:-:S03]  /*1ac0*/  @!P1 FADD.FTZ R50, RZ, R127 ;  /* 0x0000007fff329221 */ /* 0x000fc60000010000 */
[----:B-1----:R-:W-:Y:S01]  /*1ad0*/  @!P1 FADD.FTZ R163, R163, R128 ;  /* 0x00000080a3a39221 */ /* 0x002fe20000010000 */
[----:B------:R-:W-:-:S03]  /*1ae0*/  @!P1 FADD.FTZ R50, R50, R129 ;  /* 0x0000008132329221 */ /* 0x000fc60000010000 */
[----:B--2---:R-:W-:Y:S01]  /*1af0*/  @!P1 FADD.FTZ R163, R163, R130 ;  /* 0x00000082a3a39221 */ /* 0x004fe20000010000 */
[----:B------:R-:W-:-:S03]  /*1b00*/  @!P1 FADD.FTZ R54, R50, R131 ;  /* 0x0000008332369221 */ /* 0x000fc60000010000 */
[----:B---3--:R-:W-:Y:S01]  /*1b10*/  @!P1 FADD.FTZ R163, R163, R132 ;  /* 0x00000084a3a39221 */ /* 0x008fe20000010000 */
[----:B------:R-:W-:Y:S01]  /*1b20*/  @!P1 FADD.FTZ R54, R54, R133 ;  /* 0x0000008536369221 */ /* 0x000fe20000010000 */
[----:B------:R-:W-:Y:S02]  /*1b30*/  MOV R50, RZ ;  /* 0x000000ff00327202 */ /* 0x000fe40000000f00 */
[----:B----4-:R-:W-:Y:S01]  /*1b40*/  @!P1 FADD.FTZ R50, R163, R134 ;  /* 0x00000086a3329221 */ /* 0x010fe20000010000 */
[----:B------:R-:W-:-:S04]  /*1b50*/  @!P1 FADD.FTZ R52, R54, R135 ;  /* 0x0000008736349221 */ /* 0x000fc80000010000 */
[----:B------:R-:W0:Y:S04]  /*1b60*/  SHFL.BFLY PT, R127, R50, 0x2, 0x1f ;  /* 0x0c401f00327f7f89 */ /* 0x000e2800000e0000 */
[----:B------:R-:W1:Y:S01]  /*1b70*/  SHFL.BFLY PT, R129, R52, 0x2, 0x1f ;  /* 0x0c401f0034817f89 */ /* 0x000e6200000e0000 */
[C---:B------:R-:W-:Y:S01]  /*1b80*/  LOP3.LUT P1, RZ, R2.reuse, 0xffffffc3, RZ, 0xc0, !PT ;  /* 0xffffffc302ff7812 */ /* 0x040fe2000782c0ff */
[----:B------:R-:W-:Y:S01]  /*1b90*/  BSSY B0, `(.L_x_804) ;  /* 0x0000011000007945 */ /* 0x000fe20003800000 */
[C---:B------:R-:W-:Y:S02]  /*1ba0*/  ISETP.NE.AND P2, PT, R2.reuse, RZ, PT ;  /* 0x000000ff0200720c */ /* 0x040fe40003f45270 */
[----:B------:R-:W-:Y:S01]  /*1bb0*/  ISETP.GT.U32.AND P3, PT, R2, 0xff, PT ;  /* 0x000000ff0200780c */ /* 0x000fe20003f64070 */
[----:B0-----:R-:W-:Y:S01]  /*1bc0*/  FADD.FTZ R126, R127, R50 ;  /* 0x000000327f7e7221 */ /* 0x001fe20000010000 */
[----:B-1----:R-:W-:-:S04]  /*1bd0*/  FADD.FTZ R54, R129, R52 ;  /* 0x0000003481367221 */ /* 0x002fc80000010000 */
[----:B------:R0:W1:Y:S04]  /*1be0*/  SHFL.BFLY PT, R133, R126, 0x1, 0x1f ;  /* 0x0c201f007e857f89 */ /* 0x00006800000e0000 */
[----:B------:R0:W2:Y:S01]  /*1bf0*/  SHFL.BFLY PT, R135, R54, 0x1, 0x1f ;  /* 0x0c201f0036877f89 */ /* 0x0000a200000e0000 */
[----:B------:R-:W-:Y:S05]  /*1c00*/  @P1 BRA `(.L_x_805) ;  /* 0x0000000000241947 */ /* 0x000fea0003800000 */
[----:B------:R-:W3:Y:S01]  /*1c10*/  LDC R127, c[0x0][0x10] ;  /* 0x00000400ff7f7b82 */ /* 0x000ee20000000800 */
[----:B01----:R-:W-:-:S07]  /*1c20*/  FADD.FTZ R126, R126, R133 ;  /* 0x000000857e7e7221 */ /* 0x003fce0000010000 */
[----:B------:R-:W0:Y:S01]  /*1c30*/  LDC.64 R128, c[0x0][0x248] ;  /* 0x00009200ff807b82 */ /* 0x000e220000000a00 */
[----:B---3--:R-:W-:-:S05]  /*1c40*/  IMAD R127, R127, UR4, R0 ;  /* 0x000000047f7f7c24 */ /* 0x008fca000f8e0200 */
[----:B------:R-:W-:-:S04]  /*1c50*/  LEA R127, R127, R4, 0xa ;  /* 0x000000047f7f7211 */ /* 0x000fc800078e50ff */
[----:B------:R-:W-:Y:S01]  /*1c60*/  SHF.L.U32 R131, R127, 0x1, RZ ;  /* 0x000000017f837819 */ /* 0x000fe200000006ff */
[----:B--2---:R-:W-:-:S04]  /*1c70*/  FADD.FTZ R127, R54, R135 ;  /* 0x00000087367f7221 */ /* 0x004fc80000010000 */
[----:B0-----:R-:W-:-:S05]  /*1c80*/  IMAD.WIDE.U32 R128, R131, 0x4, R128 ;  /* 0x0000000483807825 */ /* 0x001fca00078e0080 */
[----:B------:R3:W-:Y:S02]  /*1c90*/  STG.E.64 desc[UR8][R128.64], R126 ;  /* 0x0000007e80007986 */ /* 0x0007e4000c101b08 */
.L_x_805:
[----:B------:R-:W-:Y:S05]  /*1ca0*/  BSYNC B0 ;  /* 0x0000000000007941 */ /* 0x000fea0003800000 */
.L_x_804:
[----:B------:R-:W-:Y:S01]  /*1cb0*/  BAR.SYNC.DEFER_BLOCKING 0x0 ;  /* 0x0000000000007b1d */ /* 0x000fe20000010000 */
[----:B------:R-:W-:Y:S01]  /*1cc0*/  HFMA2.MMA R52, -RZ, RZ, 0, 0 ;  /* 0x00000000ff347435 */ /* 0x000fe200000001ff */
[----:B0-----:R-:W-:-:S04]  /*1cd0*/  IMAD.MOV.U32 R54, RZ, RZ, RZ ;  /* 0x000000ffff367224 */ /* 0x001fc800078e00ff */
[----:B------:R-:W-:Y:S06]  /*1ce0*/  @P2 BRA `(.L_x_806) ;  /* 0x0000000000282947 */ /* 0x000fec0003800000 */
[----:B------:R-:W-:Y:S06]  /*1cf0*/  MEMBAR.ALL.GPU ;  /* 0x0000000000007992 */ /* 0x000fec000000a000 */
[----:B------:R-:W-:-:S00]  /*1d00*/  ERRBAR ;  /* 0x00000000000079ab */ /* 0x000fc00000000000 */
[----:B------:R-:W-:Y:S06]  /*1d10*/  CGAERRBAR ;  /* 0x00000000000075ab */ /* 0x000fec0000000000 */
[----:B------:R0:W5:Y:S02]  /*1d20*/  ATOM.E.ADD.STRONG.GPU PT, R50, desc[UR8][R116.64], R15 ;  /* 0x0000000f7432798a */ /* 0x00016400081ee1c8 */
.L_x_807:
[----:B---3--:R-:W3:Y:S04]  /*1d30*/  LD.E.STRONG.GPU R127, desc[UR8][R116.64] ;  /* 0x00000008747f7980 */ /* 0x008ee8000c10f900 */
[----:B---3--:R-:W-:Y:S01]  /*1d40*/  CCTL.IVALL ;  /* 0x00000000ff00798f */ /* 0x008fe20002000000 */
[----:B------:R-:W-:Y:S05]  /*1d50*/  YIELD ;  /* 0x0000000000007946 */ /* 0x000fea0003800000 */
[----:B-----5:R-:W-:-:S04]  /*1d60*/  LOP3.LUT R127, R127, R50, RZ, 0x3c, !PT ;  /* 0x000000327f7f7212 */ /* 0x020fc800078e3cff */
[----:B------:R-:W-:-:S13]  /*1d70*/  ISETP.GT.AND P1, PT, R127, -0x1, PT ;  /* 0xffffffff7f00780c */ /* 0x000fda0003f24270 */
[----:B------:R-:W-:Y:S05]  /*1d80*/  @P1 BRA `(.L_x_807) ;  /* 0xfffffffc00e81947 */ /* 0x000fea000383ffff */
.L_x_806:
[----:B------:R-:W-:Y:S05]  /*1d90*/  WARPSYNC.ALL ;  /* 0x0000000000007948 */ /* 0x000fea0003800000 */
[----:B------:R-:W-:Y:S06]  /*1da0*/  BAR.SYNC.DEFER_BLOCKING 0x0 ;  /* 0x0000000000007b1d */ /* 0x000fec0000010000 */
[----:B------:R-:W-:Y:S04]  /*1db0*/  BSSY B0, `(.L_x_808) ;  /* 0x000001d000007945 */ /* 0x000fe80003800000 */
[----:B------:R-:W-:Y:S05]  /*1dc0*/  @P3 BRA `(.L_x_809) ;  /* 0x00000000006c3947 */ /* 0x000fea0003800000 */
[----:B---3--:R-:W3:Y:S01]  /*1dd0*/  LDC R127, c[0x0][0x10] ;  /* 0x00000400ff7f7b82 */ /* 0x008ee20000000800 */
[----:B------:R-:W-:-:S07]  /*1de0*/  LOP3.LUT R52, R2, 0xf, RZ, 0xc0, !PT ;  /* 0x0000000f02347812 */ /* 0x000fce00078ec0ff */
[----:B-1----:R-:W1:Y:S01]  /*1df0*/  LDC.64 R132, c[0x0][0x248] ;  /* 0x00009200ff847b82 */ /* 0x002e620000000a00 */
[----:B---3--:R-:W-:Y:S01]  /*1e00*/  IMAD R50, R127, UR4, R0 ;  /* 0x000000047f327c24 */ /* 0x008fe2000f8e0200 */
[----:B------:R-:W-:-:S04]  /*1e10*/  SHF.R.U32.HI R127, RZ, 0x4, R2 ;  /* 0x00000004ff7f7819 */ /* 0x000fc80000011602 */
[----:B------:R-:W-:-:S04]  /*1e20*/  LEA R127, R50, R127, 0x4 ;  /* 0x0000007f327f7211 */ /* 0x000fc800078e20ff */
[----:B------:R-:W-:-:S04]  /*1e30*/  LEA R52, R127, R52, 0x6 ;  /* 0x000000347f347211 */ /* 0x000fc800078e30ff */
[----:B------:R-:W-:-:S04]  /*1e40*/  SHF.L.U32 R129, R52, 0x1, RZ ;  /* 0x0000000134817819 */ /* 0x000fc800000006ff */
[C---:B------:R-:W-:Y:S01]  /*1e50*/  IADD3 R131, R129.reuse, 0x20, RZ ;  /* 0x0000002081837810 */ /* 0x040fe20007ffe0ff */
[C---:B-1----:R-:W-:Y:S01]  /*1e60*/  IMAD.WIDE.U32 R126, R129.reuse, 0x4, R132 ;  /* 0x00000004817e7825 */ /* 0x042fe200078e0084 */
[----:B--2---:R-:W-:-:S03]  /*1e70*/  IADD3 R135, R129, 0x40, RZ ;  /* 0x0000004081877810 */ /* 0x004fc60007ffe0ff */
[--C-:B------:R-:W-:Y:S02]  /*1e80*/  IMAD.WIDE.U32 R130, R131, 0x4, R132.reuse ;  /* 0x0000000483827825 */ /* 0x100fe400078e0084 */
[----:B------:R-:W2:Y:S02]  /*1e90*/  LDG.E.64 R126, desc[UR8][R126.64] ;  /* 0x000000087e7e7981 */ /* 0x000ea4000c1e1b00 */
[----:B------:R-:W-:Y:S02]  /*1ea0*/  VIADD R143, R129, 0x60 ;  /* 0x00000060818f7836 */ /* 0x000fe40000000000 */
[--C-:B------:R-:W-:Y:S01]  /*1eb0*/  IMAD.WIDE.U32 R128, R135, 0x4, R132.reuse ;  /* 0x0000000487807825 */ /* 0x100fe200078e0084 */
[----:B------:R-:W3:Y:S03]  /*1ec0*/  LDG.E.64 R130, desc[UR8][R130.64] ;  /* 0x0000000882827981 */ /* 0x000ee6000c1e1b00 */
[----:B------:R-:W-:-:S02]  /*1ed0*/  IMAD.WIDE.U32 R132, R143, 0x4, R132 ;  /* 0x000000048f847825 */ /* 0x000fc400078e0084 */
[----:B------:R-:W4:Y:S04]  /*1ee0*/  LDG.E.64 R128, desc[UR8][R128.64] ;  /* 0x0000000880807981 */ /* 0x000f28000c1e1b00 */
[----:B------:R-:W4:Y:S01]  /*1ef0*/  LDG.E.64 R132, desc[UR8][R132.64] ;  /* 0x0000000884847981 */ /* 0x000f22000c1e1b00 */
[----:B--2---:R-:W-:Y:S01]  /*1f00*/  FADD.FTZ R135, RZ, R126 ;  /* 0x0000007eff877221 */ /* 0x004fe20000010000 */
[----:B------:R-:W-:-:S03]  /*1f10*/  FADD.FTZ R50, RZ, R127 ;  /* 0x0000007fff327221 */ /* 0x000fc60000010000 */
[----:B---3--:R-:W-:Y:S01]  /*1f20*/  FADD.FTZ R135, R130, R135 ;  /* 0x0000008782877221 */ /* 0x008fe20000010000 */
[----:B------:R-:W-:-:S03]  /*1f30*/  FADD.FTZ R50, R131, R50 ;  /* 0x0000003283327221 */ /* 0x000fc60000010000 */
[----:B----4-:R-:W-:Y:S01]  /*1f40*/  FADD.FTZ R135, R128, R135 ;  /* 0x0000008780877221 */ /* 0x010fe20000010000 */
[----:B------:R-:W-:-:S03]  /*1f50*/  FADD.FTZ R50, R129, R50 ;  /* 0x0000003281327221 */ /* 0x000fc60000010000 */
[----:B------:R-:W-:Y:S01]  /*1f60*/  FADD.FTZ R54, R132, R135 ;  /* 0x0000008784367221 */ /* 0x000fe20000010000 */
[----:B------:R-:W-:-:S07]  /*1f70*/  FADD.FTZ R52, R133, R50 ;  /* 0x0000003285347221 */ /* 0x000fce0000010000 */
.L_x_809:
[----:B------:R-:W-:Y:S05]  /*1f80*/  BSYNC B0 ;  /* 0x0000000000007941 */ /* 0x000fea0003800000 */
.L_x_808:
[----:B---3--:R-:W3:Y:S01]  /*1f90*/  SHFL.BFLY PT, R127, R54, 0x8, 0x1f ;  /* 0x0d001f00367f7f89 */ /* 0x008ee200000e0000 */
[----:B------:R-:W-:Y:S01]  /*1fa0*/  LOP3.LUT P1, RZ, R2, 0xffffff0f, RZ, 0xc0, !PT ;  /* 0xffffff0f02ff7812 */ /* 0x000fe2000782c0ff */
[----:B------:R-:W-:Y:S01]  /*1fb0*/  BSSY B0, `(.L_x_810) ;  /* 0x0000047000007945 */ /* 0x000fe20003800000 */
[----:B------:R-:W-:Y:S01]  /*1fc0*/  PRMT R120, R109, 0x7632, R120 ;  /* 0x000076326d787816 */ /* 0x000fe20000000078 */
[----:B------:R-:W4:Y:S01]  /*1fd0*/  SHFL.BFLY PT, R129, R52, 0x8, 0x1f ;  /* 0x0d001f0034817f89 */ /* 0x000f2200000e0000 */
        /* <DEDUP_REMOVED lines=9> */
[----:B------:R-:W-:Y:S01]  /*2070*/  PRMT R114, R107, 0x7632, R114 ;  /* 0x000076326b727816 */ /* 0x000fe20000000072 */
[----:B---3--:R-:W-:Y:S01]  /*2080*/  FADD.FTZ R127, R127, R54 ;  /* 0x000000367f7f7221 */ /* 0x008fe20000010000 */
[----:B------:R-:W-:-:S02]  /*2090*/  PRMT R86, R104, 0x7632, R86 ;  /* 0x0000763268567816 */ /* 0x000fc40000000056 */
[----:B------:R-:W-:Y:S01]  /*20a0*/  PRMT R84, R105, 0x7632, R84 ;  /* 0x0000763269547816 */ /* 0x000fe20000000054 */
[----:B----4-:R-:W-:Y:S01]  /*20b0*/  FADD.FTZ R129, R129, R52 ;  /* 0x0000003481817221 */ /* 0x010fe20000010000 */
[----:B------:R-:W3:Y:S01]  /*20c0*/  SHFL.BFLY PT, R50, R127, 0x4, 0x1f ;  /* 0x0c801f007f327f89 */ /* 0x000ee200000e0000 */
[----:B------:R-:W-:Y:S02]  /*20d0*/  PRMT R82, R102, 0x7632, R82 ;  /* 0x0000763266527816 */ /* 0x000fe40000000052 */
[----:B------:R-:W-:Y:S01]  /*20e0*/  PRMT R80, R103, 0x7632, R80 ;  /* 0x0000763267507816 */ /* 0x000fe20000000050 */
[----:B------:R-:W4:Y:S01]  /*20f0*/  SHFL.BFLY PT, R56, R129, 0x4, 0x1f ;  /* 0x0c801f0081387f89 */ /* 0x000f2200000e0000 */
        /* <DEDUP_REMOVED lines=9> */
[----:B------:R-:W-:Y:S01]  /*2190*/  PRMT R62, R93, 0x7632, R62 ;  /* 0x000076325d3e7816 */ /* 0x000fe2000000003e */
[----:B---3--:R-:W-:Y:S01]  /*21a0*/  FADD.FTZ R50, R127, R50 ;  /* 0x000000327f327221 */ /* 0x008fe20000010000 */
[----:B--2---:R-:W-:Y:S02]  /*21b0*/  PRMT R135, R90, 0x7632, R135 ;  /* 0x000076325a877816 */ /* 0x004fe40000000087 */
[----:B------:R-:W-:Y:S01]  /*21c0*/  PRMT R119, R120, 0x7632, R119 ;  /* 0x0000763278777816 */ /* 0x000fe20000000077 */
[----:B----4-:R-:W-:Y:S01]  /*21d0*/  FADD.FTZ R56, R129, R56 ;  /* 0x0000003881387221 */ /* 0x010fe20000010000 */
[----:B------:R-:W2:Y:S01]  /*21e0*/  SHFL.BFLY PT, R131, R50, 0x2, 0x1f ;  /* 0x0c401f0032837f89 */ /* 0x000ea200000e0000 */
[----:B------:R-:W-:Y:S02]  /*21f0*/  PRMT R129, R89, 0x7632, R129 ;  /* 0x0000763259817816 */ /* 0x000fe40000000081 */
[----:B------:R-:W-:Y:S01]  /*2200*/  PRMT R115, R121, 0x7632, R115 ;  /* 0x0000763279737816 */ /* 0x000fe20000000073 */
[----:B-1----:R-:W1:Y:S01]  /*2210*/  SHFL.BFLY PT, R133, R56, 0x2, 0x1f ;  /* 0x0c401f0038857f89 */ /* 0x002e6200000e0000 */
[----:B-----5:R-:W-:-:S02]  /*2220*/  PRMT R54, R123, 0x7632, R54 ;  /* 0x000076327b367816 */ /* 0x020fc40000000036 */
[----:B------:R-:W-:Y:S01]  /*2230*/  PRMT R58, R124, 0x7632, R58 ;  /* 0x000076327c3a7816 */ /* 0x000fe2000000003a */
[----:B--2---:R-:W-:Y:S01]  /*2240*/  FADD.FTZ R131, R50, R131 ;  /* 0x0000008332837221 */ /* 0x004fe20000010000 */
[----:B-1----:R-:W-:-:S04]  /*2250*/  FADD.FTZ R133, R56, R133 ;  /* 0x0000008538857221 */ /* 0x002fc80000010000 */
[----:B------:R-:W1:Y:S01]  /*2260*/  SHFL.BFLY PT, R126, R131, 0x1, 0x1f ;  /* 0x0c201f00837e7f89 */ /* 0x000e6200000e0000 */
[----:B------:R-:W-:-:S03]  /*2270*/  PRMT R56, R125, 0x7632, R56 ;  /* 0x000076327d387816 */ /* 0x000fc60000000038 */
[----:B------:R-:W2:Y:S01]  /*2280*/  SHFL.BFLY PT, R52, R133, 0x1, 0x1f ;  /* 0x0c201f0085347f89 */ /* 0x000ea200000e0000 */
[----:B-1----:R-:W-:Y:S01]  /*2290*/  @!P1 FADD.FTZ R126, R131, R126 ;  /* 0x0000007e837e9221 */ /* 0x002fe20000010000 */
[----:B------:R-:W-:-:S03]  /*22a0*/  PRMT R131, R88, 0x7632, R131 ;  /* 0x0000763258837816 */ /* 0x000fc60000000083 */
[----:B------:R-:W-:Y:S01]  /*22b0*/  @!P1 FMUL.FTZ R126, R126, 1.2207031431898940355e-05 ;  /* 0x374ccccd7e7e9820 */ /* 0x000fe20000410000 */
[--C-:B--2---:R-:W-:Y:S01]  /*22c0*/  @!P1 FADD.FTZ R127, R133, R52.reuse ;  /* 0x00000034857f9221 */ /* 0x104fe20000010000 */
[----:B------:R-:W-:Y:S02]  /*22d0*/  PRMT R133, R91, 0x7632, R133 ;  /* 0x000076325b857816 */ /* 0x000fe40000000085 */
[----:B------:R-:W-:Y:S01]  /*22e0*/  @!P1 FMUL.FTZ R50, R126, R126 ;  /* 0x0000007e7e329220 */ /* 0x000fe20000410000 */
[----:B------:R-:W-:-:S03]  /*22f0*/  PRMT R52, R122, 0x7632, R52 ;  /* 0x000076327a347816 */ /* 0x000fc60000000034 */
[----:B------:R-:W-:-:S05]  /*2300*/  @!P1 FFMA.FTZ R127, R127, 1.2207031431898940355e-05, -R50 ;  /* 0x374ccccd7f7f9823 */ /* 0x000fca0000010832 */
[----:B------:R-:W-:-:S05]  /*2310*/  @!P1 FMNMX.FTZ R127, RZ, R127, !PT ;  /* 0x0000007fff7f9209 */ /* 0x000fca0007810000 */
[----:B------:R1:W-:Y:S02]  /*2320*/  @!P1 STS.64 [R6], R126 ;  /* 0x0000007e06009388 */ /* 0x0003e40000000a00 */
[----:B-1----:R-:W-:Y:S01]  /*2330*/  PRMT R127, R118, 0x7632, R127 ;  /* 0x00007632767f7816 */ /* 0x002fe2000000007f */
[----:B------:R-:W-:Y:S06]  /*2340*/  BAR.SYNC.DEFER_BLOCKING 0x0 ;  /* 0x0000000000007b1d */ /* 0x000fec0000010000 */
[----:B------:R-:W-:Y:S05]  /*2350*/  @P0 BRA `(.L_x_811) ;  /* 0x0000000000300947 */ /* 0x000fea0003800000 */
[----:B------:R-:W1:Y:S01]  /*2360*/  S2UR UR6, SR_CgaCtaId ;  /* 0x00000000000679c3 */ /* 0x000e620000008800 */
[----:B------:R-:W-:Y:S01]  /*2370*/  UMOV UR5, 0x400 ;  /* 0x0000040000057882 */ /* 0x000fe20000000000 */
[----:B------:R-:W-:Y:S01]  /*2380*/  LEA R50, P1, R17, R14, 0x5 ;  /* 0x0000000e11327211 */ /* 0x000fe200078228ff */
[----:B------:R-:W-:-:S03]  /*2390*/  UIADD3 UR5, UR5, 0xc80, URZ ;  /* 0x00000c8005057890 */ /* 0x000fc6000fffe03f */
[----:B------:R-:W-:Y:S01]  /*23a0*/  LEA.HI.X R91, R17, R16, R13, 0x5, P1 ;  /* 0x00000010115b7211 */ /* 0x000fe200008f2c0d */
[----:B-1----:R-:W-:-:S03]  /*23b0*/  ULEA UR5, UR6, UR5, 0x18 ;  /* 0x0000000506057291 */ /* 0x002fc6000f8ec03f */
[----:B------:R-:W-:Y:S02]  /*23c0*/  ULDC.64 UR6, c[0x0][0x240] ;  /* 0x0000900000067ab9 */ /* 0x000fe40000000a00 */
[----:B------:R-:W-:Y:S02]  /*23d0*/  LEA R90, P1, R50, UR6, 0x3 ;  /* 0x00000006325a7c11 */ /* 0x000fe4000f8218ff */
[----:B------:R-:W-:Y:S02]  /*23e0*/  LEA R88, R2, UR5, 0x3 ;  /* 0x0000000502587c11 */ /* 0x000fe4000f8e18ff */
[----:B------:R-:W-:-:S04]  /*23f0*/  LEA.HI.X R91, R50, UR7, R91, 0x3, P1 ;  /* 0x00000007325b7c11 */ /* 0x000fc800088f1c5b */
[----:B------:R-:W1:Y:S04]  /*2400*/  LDS.64 R88, [R88] ;  /* 0x0000000058587984 */ /* 0x000e680000000a00 */
[----:B-1----:R1:W-:Y:S02]  /*2410*/  STG.E.64 desc[UR8][R90.64], R88 ;  /* 0x000000585a007986 */ /* 0x0023e4000c101b08 */
.L_x_811:
[----:B------:R-:W-:Y:S05]  /*2420*/  BSYNC B0 ;  /* 0x0000000000007941 */ /* 0x000fea0003800000 */
.L_x_810:
[----:B------:R-:W2:Y:S01]  /*2430*/  LDS.64 R112, [R7] ;  /* 0x0000000007707984 */ /* 0x000ea20000000a00 */
[----:B------:R-:W-:Y:S01]  /*2440*/  ULDC.64 UR6, c[0x0][0x210] ;  /* 0x0000840000067ab9 */ /* 0x000fe20000000a00 */
[----:B------:R-:W-:Y:S01]  /*2450*/  ULDC UR5, c[0x0][0x230] ;  /* 0x00008c0000057ab9 */ /* 0x000fe20000000800 */
[----:B------:R-:W-:Y:S01]  /*2460*/  LEA R94, P1, R161, UR6, 0x1 ;  /* 0x00000006a15e7c11 */ /* 0x000fe2000f8208ff */
[----:B------:R-:W-:Y:S01]  /*2470*/  IMAD.U32 R121, R121, 0x10000, RZ ;  /* 0x0001000079797824 */ /* 0x000fe200078e00ff */
[----:B-1----:R-:W-:Y:S01]  /*2480*/  LEA R88, P2, R46, UR6, 0x1 ;  /* 0x000000062e587c11 */ /* 0x002fe2000f8408ff */
[----:B------:R-:W-:Y:S01]  /*2490*/  ULOP3.LUT UR4, UR4, 0x1, URZ, 0x3c, !UPT ;  /* 0x0000000104047892 */ /* 0x000fe2000f8e3c3f */
[----:B------:R-:W-:Y:S02]  /*24a0*/  LEA R90, P3, R44, UR6, 0x1 ;  /* 0x000000062c5a7c11 */ /* 0x000fe4000f8608ff */
[----:B------:R-:W-:Y:S02]  /*24b0*/  LEA R92, P4, R42, UR6, 0x1 ;  /* 0x000000062a5c7c11 */ /* 0x000fe4000f8808ff */
[----:B------:R-:W-:-:S02]  /*24c0*/  LEA.HI.X R95, R161, UR7, R48, 0x1, P1 ;  /* 0x00000007a15f7c11 */ /* 0x000fc400088f0c30 */
[----:B------:R-:W-:Y:S02]  /*24d0*/  LEA.HI.X R89, R46, UR7, R159, 0x1, P2 ;  /* 0x000000072e597c11 */ /* 0x000fe400090f0c9f */
[----:B------:R-:W-:Y:S02]  /*24e0*/  LEA R98, P1, R51, UR6, 0x1 ;  /* 0x0000000633627c11 */ /* 0x000fe4000f8208ff */
[----:B------:R-:W-:Y:S02]  /*24f0*/  LEA.HI.X R91, R44, UR7, R157, 0x1, P3 ;  /* 0x000000072c5b7c11 */ /* 0x000fe400098f0c9d */
[----:B------:R-:W-:Y:S02]  /*2500*/  LEA.HI.X R93, R42, UR7, R155, 0x1, P4 ;  /* 0x000000072a5d7c11 */ /* 0x000fe4000a0f0c9b */
[----:B------:R-:W-:Y:S02]  /*2510*/  LEA R50, P2, R61, UR6, 0x1 ;  /* 0x000000063d327c11 */ /* 0x000fe4000f8408ff */
[----:B------:R-:W-:-:S02]  /*2520*/  SHF.L.U32 R161, R80, 0x10, RZ ;  /* 0x0000001050a17819 */ /* 0x000fc400000006ff */
[----:B------:R-:W-:Y:S02]  /*2530*/  LEA R60, P3, R40, UR6, 0x1 ;  /* 0x00000006283c7c11 */ /* 0x000fe4000f8608ff */
[----:B------:R-:W-:Y:S02]  /*2540*/  LEA R96, P4, R38, UR6, 0x1 ;  /* 0x0000000626607c11 */ /* 0x000fe4000f8808ff */
[----:B------:R-:W-:Y:S02]  /*2550*/  LEA.HI.X R99, R51, UR7, R26, 0x1, P1 ;  /* 0x0000000733637c11 */ /* 0x000fe400088f0c1a */
[----:B------:R-:W-:Y:S02]  /*2560*/  LEA.HI.X R51, R61, UR7, R28, 0x1, P2 ;  /* 0x000000073d337c11 */ /* 0x000fe400090f0c1c */
[----:B------:R-:W-:Y:S01]  /*2570*/  LEA.HI.X R61, R40, UR7, R153, 0x1, P3 ;  /* 0x00000007283d7c11 */ /* 0x000fe200098f0c99 */
[----:B------:R-:W-:Y:S01]  /*2580*/  IMAD.U32 R153, R72, 0x10000, RZ ;  /* 0x0001000048997824 */ /* 0x000fe200078e00ff */
[----:B------:R-:W-:-:S02]  /*2590*/  LEA.HI.X R97, R38, UR7, R151, 0x1, P4 ;  /* 0x0000000726617c11 */ /* 0x000fc4000a0f0c97 */
[----:B------:R-:W-:Y:S02]  /*25a0*/  LEA R104, P1, R33, UR6, 0x1 ;  /* 0x0000000621687c11 */ /* 0x000fe4000f8208ff */
[----:B------:R-:W-:Y:S01]  /*25b0*/  LEA R102, P2, R41, UR6, 0x1 ;  /* 0x0000000629667c11 */ /* 0x000fe2000f8408ff */
[----:B--2---:R-:W-:Y:S01]  /*25c0*/  FADD.FTZ R80, R113, UR5 ;  /* 0x0000000571507e21 */ /* 0x004fe20008010000 */
[----:B------:R-:W-:Y:S01]  /*25d0*/  LEA R100, P3, R36, UR6, 0x1 ;  /* 0x0000000624647c11 */ /* 0x000fe2000f8608ff */
[--C-:B------:R-:W-:Y:S01]  /*25e0*/  FADD.FTZ R44, R3, -R112.reuse ;  /* 0x80000070032c7221 */ /* 0x100fe20000010000 */
[----:B------:R-:W-:Y:S01]  /*25f0*/  LEA R40, P4, R34, UR6, 0x1 ;  /* 0x0000000622287c11 */ /* 0x000fe2000f8808ff */
[----:B------:R-:W-:Y:S01]  /*2600*/  FADD.FTZ R83, R83, -R112 ;  /* 0x8000007053537221 */ /* 0x000fe20000010000 */
[----:B------:R-:W-:Y:S01]  /*2610*/  LEA.HI.X R105, R33, UR7, R22, 0x1, P1 ;  /* 0x0000000721697c11 */ /* 0x000fe200088f0c16 */
[----:B------:R-:W1:Y:S01]  /*2620*/  MUFU.RSQ R80, R80 ;  /* 0x0000005000507308 */ /* 0x000e620000001400 */
[----:B------:R-:W-:Y:S01]  /*2630*/  LEA.HI.X R103, R41, UR7, R24, 0x1, P2 ;  /* 0x0000000729677c11 */ /* 0x000fe200090f0c18 */
[----:B------:R-:W-:Y:S01]  /*2640*/  IMAD.U32 R22, R130, 0x10000, RZ ;  /* 0x0001000082167824 */ /* 0x000fe200078e00ff */
[----:B------:R-:W-:Y:S01]  /*2650*/  LEA.HI.X R101, R36, UR7, R149, 0x1, P3 ;  /* 0x0000000724657c11 */ /* 0x000fe200098f0c95 */
[----:B------:R-:W-:Y:S01]  /*2660*/  IMAD.U32 R33, R84, 0x10000, RZ ;  /* 0x0001000054217824 */ /* 0x000fe200078e00ff */
[----:B------:R-:W-:Y:S01]  /*2670*/  LEA.HI.X R41, R34, UR7, R147, 0x1, P4 ;  /* 0x0000000722297c11 */ /* 0x000fe2000a0f0c93 */
[--C-:B------:R-:W-:Y:S01]  /*2680*/  FADD.FTZ R36, R23, -R112.reuse ;  /* 0x8000007017247221 */ /* 0x100fe20000010000 */
[----:B------:R-:W-:Y:S01]  /*2690*/  LEA R110, P1, R19, UR6, 0x1 ;  /* 0x00000006136e7c11 */ /* 0x000fe2000f8208ff */
[--C-:B------:R-:W-:Y:S01]  /*26a0*/  FADD.FTZ R75, R75, -R112.reuse ;  /* 0x800000704b4b7221 */ /* 0x100fe20000010000 */
[----:B------:R-:W-:Y:S01]  /*26b0*/  LEA R108, P2, R25, UR6, 0x1 ;  /* 0x00000006196c7c11 */ /* 0x000fe2000f8408ff */
[--C-:B------:R-:W-:Y:S01]  /*26c0*/  FADD.FTZ R21, R21, -R112.reuse ;  /* 0x8000007015157221 */ /* 0x100fe20000010000 */
[----:B------:R-:W-:Y:S01]  /*26d0*/  LEA R106, P3, R30, UR6, 0x1 ;  /* 0x000000061e6a7c11 */ /* 0x000fe2000f8608ff */
[--C-:B------:R-:W-:Y:S01]  /*26e0*/  FADD.FTZ R87, R87, -R112.reuse ;  /* 0x8000007057577221 */ /* 0x100fe20000010000 */
[----:B------:R-:W-:Y:S01]  /*26f0*/  LEA R24, P4, R32, UR6, 0x1 ;  /* 0x0000000620187c11 */ /* 0x000fe2000f8808ff */
[----:B------:R-:W-:Y:S01]  /*2700*/  FADD.FTZ R27, R27, -R112 ;  /* 0x800000701b1b7221 */ /* 0x000fe20000010000 */
[----:B------:R-:W-:Y:S01]  /*2710*/  LEA.HI.X R111, R19, UR7, R18, 0x1, P1 ;  /* 0x00000007136f7c11 */ /* 0x000fe200088f0c12 */
[----:B------:R-:W-:Y:S01]  /*2720*/  FADD.FTZ R85, R85, -R112 ;  /* 0x8000007055557221 */ /* 0x000fe20000010000 */
[----:B------:R-:W-:Y:S01]  /*2730*/  LEA.HI.X R109, R25, UR7, R20, 0x1, P2 ;  /* 0x00000007196d7c11 */ /* 0x000fe200090f0c14 */
[----:B------:R-:W-:Y:S01]  /*2740*/  FADD.FTZ R22, -R112, R22 ;  /* 0x0000001670167221 */ /* 0x000fe20000010100 */
[----:B------:R-:W-:Y:S01]  /*2750*/  LEA.HI.X R107, R30, UR7, R141, 0x1, P3 ;  /* 0x000000071e6b7c11 */ /* 0x000fe200098f0c8d */
[----:B------:R-:W-:Y:S01]  /*2760*/  IMAD.U32 R141, R62, 0x10000, RZ ;  /* 0x000100003e8d7824 */ /* 0x000fe200078e00ff */
[----:B------:R-:W-:Y:S01]  /*2770*/  LEA.HI.X R25, R32, UR7, R145, 0x1, P4 ;  /* 0x0000000720197c11 */ /* 0x000fe2000a0f0c91 */
[--C-:B------:R-:W-:Y:S01]  /*2780*/  FADD.FTZ R81, R81, -R112.reuse ;  /* 0x8000007051517221 */ /* 0x100fe20000010000 */
[----:B------:R-:W-:Y:S01]  /*2790*/  SHF.L.U32 R19, R136, 0x10, RZ ;  /* 0x0000001088137819 */ /* 0x000fe200000006ff */
[--C-:B------:R-:W-:Y:S01]  /*27a0*/  FADD.FTZ R79, R79, -R112.reuse ;  /* 0x800000704f4f7221 */ /* 0x100fe20000010000 */
[----:B------:R-:W-:Y:S01]  /*27b0*/  SHF.L.U32 R119, R119, 0x10, RZ ;  /* 0x0000001077777819 */ /* 0x000fe200000006ff */
[----:B------:R-:W-:Y:S01]  /*27c0*/  FADD.FTZ R77, R77, -R112 ;  /* 0x800000704d4d7221 */ /* 0x000fe20000010000 */
[----:B------:R-:W-:Y:S01]  /*27d0*/  SHF.L.U32 R138, R138, 0x10, RZ ;  /* 0x000000108a8a7819 */ /* 0x000fe200000006ff */
[----:B------:R-:W-:Y:S01]  /*27e0*/  FADD.FTZ R34, -R112, R19 ;  /* 0x0000001370227221 */ /* 0x000fe20000010100 */
        /* <DEDUP_REMOVED lines=21> */
[--C-:B------:R-:W-:Y:S01]  /*2940*/  FADD.FTZ R73, R73, -R112.reuse ;  /* 0x8000007049497221 */ /* 0x100fe20000010000 */
        /* <DEDUP_REMOVED lines=9> */
[C---:B------:R-:W-:Y:S01]  /*29e0*/  FADD.FTZ R42, -R112.reuse, R161 ;  /* 0x000000a1702a7221 */ /* 0x040fe20000010100 */
        /* <DEDUP_REMOVED lines=14> */
[C---:B------:R-:W-:Y:S01]  /*2ad0*/  FADD.FTZ R64, -R112.reuse, R153 ;  /* 0x0000009970407221 */ /* 0x040fe20000010100 */
        /* <DEDUP_REMOVED lines=25> */
[----:B------:R-:W-:Y:S01]  /*2c70*/  FADD.FTZ R137, R137, -R112 ;  /* 0x8000007089897221 */ /* 0x000fe20000010000 */
[----:B------:R-:W-:Y:S01]  /*2c80*/  FADD.FTZ R115, -R112, R115 ;  /* 0x0000007370737221 */ /* 0x000fe20000010100 */
[----:B------:R-:W-:Y:S01]  /*2c90*/  SHF.L.U32 R133, R124, 0x10, RZ ;  /* 0x000000107c857819 */ /* 0x000fe200000006ff */
[C---:B-1----:R-:W-:Y:S01]  /*2ca0*/  FMUL.FTZ R84, R80.reuse, R83 ;  /* 0x0000005350547220 */ /* 0x042fe20000410000 */
[C---:B------:R-:W-:Y:S01]  /*2cb0*/  FMUL.FTZ R112, R80.reuse, R75 ;  /* 0x0000004b50707220 */ /* 0x040fe20000410000 */
[----:B------:R-:W-:Y:S01]  /*2cc0*/  FMUL.FTZ R140, R80, R119 ;  /* 0x00000077508c7220 */ /* 0x000fe20000410000 */
[----:B------:R-:W-:Y:S01]  /*2cd0*/  SHF.L.U32 R122, R122, 0x10, RZ ;  /* 0x000000107a7a7819 */ /* 0x000fe200000006ff */
[----:B------:R-:W-:Y:S01]  /*2ce0*/  FMUL.FTZ R44, R44, R80 ;  /* 0x000000502c2c7220 */ /* 0x000fe20000410000 */
        /* <DEDUP_REMOVED lines=60> */
[----:B------:R-:W-:Y:S01]  /*30b0*/  SHF.L.U32 R83, R52, 0x10, RZ ;  /* 0x0000001034537819 */ /* 0x000fe200000006ff */
[----:B------:R-:W-:Y:S01]  /*30c0*/  IMAD.U32 R119, R58, 0x10000, RZ ;  /* 0x000100003a777824 */ /* 0x000fe200078e00ff */
[----:B------:R-:W-:Y:S01]  /*30d0*/  SHF.L.U32 R58, R123, 0x10, RZ ;  /* 0x000000107b3a7819 */ /* 0x000fe200000006ff */
[----:B------:R-:W-:Y:S01]  /*30e0*/  FFMA.FTZ R74, R44, R122, R133 ;  /* 0x0000007a2c4a7223 */ /* 0x000fe20000010085 */
[----:B------:R-:W-:Y:S01]  /*30f0*/  SHF.L.U32 R80, R125, 0x10, RZ ;  /* 0x000000107d507819 */ /* 0x000fe200000006ff */
[----:B------:R-:W-:Y:S01]  /*3100*/  FFMA.FTZ R123, R34, R83, R119 ;  /* 0x00000053227b7223 */ /* 0x000fe20000010077 */
[----:B------:R-:W-:Y:S01]  /*3110*/  SHF.L.U32 R71, R54, 0x10, RZ ;  /* 0x0000001036477819 */ /* 0x000fe200000006ff */
[----:B------:R-:W-:Y:S01]  /*3120*/  FFMA.FTZ R21, R122, R21, R133 ;  /* 0x000000157a157223 */ /* 0x000fe20000010085 */
[----:B------:R-:W-:Y:S01]  /*3130*/  SHF.L.U32 R56, R56, 0x10, RZ ;  /* 0x0000001038387819 */ /* 0x000fe200000006ff */
[--C-:B------:R-:W-:Y:S01]  /*3140*/  FFMA.FTZ R36, R36, R58, R80.reuse ;  /* 0x0000003a24247223 */ /* 0x100fe20000010050 */
[----:B------:R-:W-:Y:S01]  /*3150*/  FFMA.FTZ R52, R83, R18, R119 ;  /* 0x0000001253347223 */ /* 0x000fe20000010077 */
[----:B------:R-:W-:Y:S01]  /*3160*/  FFMA.FTZ R87, R58, R87, R80 ;  /* 0x000000573a577223 */ /* 0x000fe20000010050 */
[----:B------:R-:W-:Y:S01]  /*3170*/  F2FP.BF16.F32.PACK_AB R74, R123, R74 ;  /* 0x0000004a7b4a723e */ /* 0x000fe200000010ff */
[--C-:B------:R-:W-:Y:S01]  /*3180*/  FFMA.FTZ R3, R3, R71, R56.reuse ;  /* 0x0000004703037223 */ /* 0x100fe20000010038 */
[----:B------:R-:W-:Y:S01]  /*3190*/  FFMA.FTZ R54, R71, R19, R56 ;  /* 0x0000001347367223 */ /* 0x000fe20000010038 */
[----:B------:R-:W-:Y:S01]  /*31a0*/  FFMA.FTZ R82, R122, R82, R133 ;  /* 0x000000527a527223 */ /* 0x000fe20000010085 */
[----:B------:R-:W-:Y:S01]  /*31b0*/  FFMA.FTZ R79, R83, R20, R119 ;  /* 0x00000014534f7223 */ /* 0x000fe20000010077 */
[C-C-:B------:R-:W-:Y:S01]  /*31c0*/  FFMA.FTZ R85, R58.reuse, R85, R80.reuse ;  /* 0x000000553a557223 */ /* 0x140fe20000010050 */
        /* <DEDUP_REMOVED lines=12> */
[----:B------:R-:W-:Y:S01]  /*3290*/  FFMA.FTZ R137, R58, R137, R80 ;  /* 0x000000893a897223 */ /* 0x000fe20000010050 */
[----:B------:R-:W-:Y:S01]  /*32a0*/  F2FP.BF16.F32.PACK_AB R36, R3, R36 ;  /* 0x000000240324723e */ /* 0x000fe200000010ff */
[--C-:B------:R-:W-:Y:S01]  /*32b0*/  FFMA.FTZ R58, R71, R22, R56.reuse ;  /* 0x00000016473a7223 */ /* 0x100fe20000010038 */
[----:B------:R-:W-:Y:S01]  /*32c0*/  PRMT R3, R74, 0x7632, R3 ;  /* 0x000076324a037816 */ /* 0x000fe20000000003 */
[C---:B------:R-:W-:Y:S01]  /*32d0*/  FFMA.FTZ R18, R83.reuse, R78, R119 ;  /* 0x0000004e53127223 */ /* 0x040fe20000010077 */
[----:B------:R-:W-:Y:S01]  /*32e0*/  F2FP.BF16.F32.PACK_AB R21, R52, R21 ;  /* 0x000000153415723e */ /* 0x000fe200000010ff */
[----:B------:R-:W-:Y:S01]  /*32f0*/  FFMA.FTZ R84, R122, R84, R133 ;  /* 0x000000547a547223 */ /* 0x000fe20000010085 */
[----:B------:R-:W-:Y:S01]  /*3300*/  PRMT R19, R36, 0x7632, R19 ;  /* 0x0000763224137816 */ /* 0x000fe20000000013 */
[----:B------:R-:W-:Y:S01]  /*3310*/  FFMA.FTZ R23, R83, R23, R119 ;  /* 0x0000001753177223 */ /* 0x000fe20000010077 */
[----:B------:R-:W-:Y:S01]  /*3320*/  F2FP.BF16.F32.PACK_AB R87, R54, R87 ;  /* 0x000000573657723e */ /* 0x000fe200000010ff */
[--C-:B------:R-:W-:Y:S01]  /*3330*/  FFMA.FTZ R78, R71, R26, R56.reuse ;  /* 0x0000001a474e7223 */ /* 0x100fe20000010038 */
[----:B------:R-:W-:Y:S01]  /*3340*/  F2FP.BF16.F32.PACK_AB R79, R79, R82 ;  /* 0x000000524f4f723e */ /* 0x000fe200000010ff */
[----:B------:R-:W-:Y:S01]  /*3350*/  FFMA.FTZ R27, R122, R86, R133 ;  /* 0x000000567a1b7223 */ /* 0x000fe20000010085 */
[----:B------:R-:W-:Y:S01]  /*3360*/  FFMA.FTZ R28, R83, R28, R119 ;  /* 0x0000001c531c7223 */ /* 0x000fe20000010077 */
[----:B------:R-:W-:Y:S01]  /*3370*/  F2FP.BF16.F32.PACK_AB R85, R58, R85 ;  /* 0x000000553a55723e */ /* 0x000fe200000010ff */
[C-C-:B------:R-:W-:Y:S01]  /*3380*/  FFMA.FTZ R80, R71.reuse, R30, R56.reuse ;  /* 0x0000001e47507223 */ /* 0x140fe20000010038 */
[----:B------:R-:W-:Y:S01]  /*3390*/  FFMA.FTZ R86, R71, R33, R56 ;  /* 0x0000002147567223 */ /* 0x000fe20000010038 */
[----:B------:R1:W-:Y:S01]  /*33a0*/  STG.E.U16 desc[UR8][R94.64+0x2], R3 ;  /* 0x000002035e007986 */ /* 0x0003e2000c101508 */
[----:B------:R-:W-:Y:S01]  /*33b0*/  PRMT R33, R21, 0x7632, R33 ;  /* 0x0000763215217816 */ /* 0x000fe20000000021 */
[----:B------:R-:W-:Y:S01]  /*33c0*/  FFMA.FTZ R29, R122, R112, R133 ;  /* 0x000000707a1d7223 */ /* 0x000fe20000010085 */
[----:B------:R-:W-:Y:S01]  /*33d0*/  PRMT R52, R87, 0x7632, R52 ;  /* 0x0000763257347816 */ /* 0x000fe20000000034 */
[----:B------:R2:W-:Y:S01]  /*33e0*/  STG.E.U16 desc[UR8][R94.64+0x6], R19 ;  /* 0x000006135e007986 */ /* 0x0005e2000c101508 */
[----:B------:R-:W-:Y:S01]  /*33f0*/  F2FP.BF16.F32.PACK_AB R23, R23, R84 ;  /* 0x000000541717723e */ /* 0x000fe200000010ff */
[C---:B------:R-:W-:Y:S01]  /*3400*/  FFMA.FTZ R32, R83.reuse, R32, R119 ;  /* 0x0000002053207223 */ /* 0x040fe20000010077 */
[----:B------:R-:W-:Y:S01]  /*3410*/  F2FP.BF16.F32.PACK_AB R81, R78, R81 ;  /* 0x000000514e51723e */ /* 0x000fe200000010ff */
[----:B------:R-:W-:Y:S01]  /*3420*/  FFMA.FTZ R67, R122, R114, R133 ;  /* 0x000000727a437223 */ /* 0x000fe20000010085 */
[----:B------:R-:W-:Y:S01]  /*3430*/  F2FP.BF16.F32.PACK_AB R27, R28, R27 ;  /* 0x0000001b1c1b723e */ /* 0x000fe200000010ff */
[----:B------:R-:W-:Y:S01]  /*3440*/  FFMA.FTZ R38, R83, R38, R119 ;  /* 0x0000002653267223 */ /* 0x000fe20000010077 */
[----:B------:R-:W-:Y:S01]  /*3450*/  STG.E.U16 desc[UR8][R94.64], R74 ;  /* 0x0000004a5e007986 */ /* 0x000fe2000c101508 */
[----:B-1----:R-:W-:Y:S01]  /*3460*/  PRMT R3, R79, 0x7632, R3 ;  /* 0x000076324f037816 */ /* 0x002fe20000000003 */
[----:B------:R-:W-:Y:S01]  /*3470*/  FFMA.FTZ R42, R71, R42, R56 ;  /* 0x0000002a472a7223 */ /* 0x000fe20000010038 */
[----:B------:R-:W-:Y:S01]  /*3480*/  F2FP.BF16.F32.PACK_AB R77, R80, R77 ;  /* 0x0000004d504d723e */ /* 0x000fe200000010ff */
[----:B------:R-:W-:Y:S01]  /*3490*/  STG.E.U16 desc[UR8][R94.64+0x4], R36 ;  /* 0x000004245e007986 */ /* 0x000fe2000c101508 */
[----:B--2---:R-:W-:Y:S01]  /*34a0*/  PRMT R19, R85, 0x7632, R19 ;  /* 0x0000763255137816 */ /* 0x004fe20000000013 */
[----:B------:R-:W-:Y:S01]  /*34b0*/  FFMA.FTZ R63, R122, R118, R133 ;  /* 0x000000767a3f7223 */ /* 0x000fe20000010085 */
[----:B------:R-:W-:Y:S01]  /*34c0*/  PRMT R28, R81, 0x7632, R28 ;  /* 0x00007632511c7816 */ /* 0x000fe2000000001c */
[----:B------:R1:W-:Y:S01]  /*34d0*/  STG.E.U16 desc[UR8][R88.64], R21 ;  /* 0x0000001558007986 */ /* 0x0003e2000c101508 */
[----:B------:R-:W-:Y:S01]  /*34e0*/  F2FP.BF16.F32.PACK_AB R29, R32, R29 ;  /* 0x0000001d201d723e */ /* 0x000fe200000010ff */
[----:B------:R-:W-:Y:S01]  /*34f0*/  FFMA.FTZ R46, R83, R46, R119 ;  /* 0x0000002e532e7223 */ /* 0x000fe20000010077 */
[----:B------:R-:W-:Y:S01]  /*3500*/  F2FP.BF16.F32.PACK_AB R73, R86, R73 ;  /* 0x000000495649723e */ /* 0x000fe200000010ff */
[----:B------:R-:W-:Y:S01]  /*3510*/  STG.E.U16 desc[UR8][R88.64+0x2], R33 ;  /* 0x0000022158007986 */ /* 0x000fe2000c101508 */
[--C-:B------:R-:W-:Y:S01]  /*3520*/  FFMA.FTZ R48, R71, R48, R56.reuse ;  /* 0x0000003047307223 */ /* 0x100fe20000010038 */
[----:B------:R-:W-:Y:S01]  /*3530*/  F2FP.BF16.F32.PACK_AB R38, R38, R67 ;  /* 0x000000432626723e */ /* 0x000fe200000010ff */
[----:B------:R-:W-:Y:S01]  /*3540*/  FFMA.FTZ R57, R122, R120, R133 ;  /* 0x000000787a397223 */ /* 0x000fe20000010085 */
[----:B------:R-:W-:Y:S01]  /*3550*/  STG.E.U16 desc[UR8][R88.64+0x4], R87 ;  /* 0x0000045758007986 */ /* 0x000fe2000c101508 */
[----:B------:R-:W-:Y:S01]  /*3560*/  FFMA.FTZ R62, R83, R62, R119 ;  /* 0x0000003e533e7223 */ /* 0x000fe20000010077 */
[--C-:B------:R-:W-:Y:S01]  /*3570*/  FFMA.FTZ R64, R71, R64, R56.reuse ;  /* 0x0000004047407223 */ /* 0x100fe20000010038 */
[----:B------:R-:W-:Y:S01]  /*3580*/  F2FP.BF16.F32.PACK_AB R69, R42, R69 ;  /* 0x000000452a45723e */ /* 0x000fe200000010ff */
[----:B------:R-:W-:Y:S01]  /*3590*/  STG.E.U16 desc[UR8][R88.64+0x6], R52 ;  /* 0x0000063458007986 */ /* 0x000fe2000c101508 */
[----:B-1----:R-:W-:Y:S01]  /*35a0*/  PRMT R21, R23, 0x7632, R21 ;  /* 0x0000763217157816 */ /* 0x002fe20000000015 */
[--C-:B------:R-:W-:Y:S01]  /*35b0*/  FFMA.FTZ R68, R71, R68, R56.reuse ;  /* 0x0000004447447223 */ /* 0x100fe20000010038 */
[----:B------:R-:W-:Y:S01]  /*35c0*/  F2FP.BF16.F32.PACK_AB R46, R46, R63 ;  /* 0x0000003f2e2e723e */ /* 0x000fe200000010ff */
[----:B------:R1:W-:Y:S01]  /*35d0*/  STG.E.U16 desc[UR8][R90.64+0x2], R3 ;  /* 0x000002035a007986 */ /* 0x0003e2000c101508 */
[----:B------:R-:W-:Y:S01]  /*35e0*/  F2FP.BF16.F32.PACK_AB R65, R48, R65 ;  /* 0x000000413041723e */ /* 0x000fe200000010ff */
[----:B------:R-:W-:Y:S01]  /*35f0*/  FFMA.FTZ R53, R122, R124, R133 ;  /* 0x0000007c7a357223 */ /* 0x000fe20000010085 */
[C---:B------:R-:W-:Y:S01]  /*3600*/  FFMA.FTZ R66, R83.reuse, R66, R119 ;  /* 0x0000004253427223 */ /* 0x040fe20000010077 */
[----:B------:R2:W-:Y:S01]  /*3610*/  STG.E.U16 desc[UR8][R90.64+0x6], R19 ;  /* 0x000006135a007986 */ /* 0x0005e2000c101508 */
[----:B------:R-:W-:Y:S01]  /*3620*/  F2FP.BF16.F32.PACK_AB R57, R62, R57 ;  /* 0x000000393e39723e */ /* 0x000fe200000010ff */
[----:B------:R-:W-:Y:S01]  /*3630*/  FFMA.FTZ R47, R122, R126, R133 ;  /* 0x0000007e7a2f7223 */ /* 0x000fe20000010085 */
[----:B------:R-:W-:Y:S01]  /*3640*/  F2FP.BF16.F32.PACK_AB R59, R64, R59 ;  /* 0x0000003b403b723e */ /* 0x000fe200000010ff */
[----:B------:R-:W-:Y:S01]  /*3650*/  STG.E.U16 desc[UR8][R90.64], R79 ;  /* 0x0000004f5a007986 */ /* 0x000fe2000c101508 */
[----:B------:R-:W-:Y:S01]  /*3660*/  FFMA.FTZ R70, R83, R70, R119 ;  /* 0x0000004653467223 */ /* 0x000fe20000010077 */
[--C-:B------:R-:W-:Y:S01]  /*3670*/  FFMA.FTZ R72, R71, R72, R56.reuse ;  /* 0x0000004847487223 */ /* 0x100fe20000010038 */
[----:B------:R-:W-:Y:S01]  /*3680*/  F2FP.BF16.F32.PACK_AB R55, R68, R55 ;  /* 0x000000374437723e */ /* 0x000fe200000010ff */
[----:B------:R-:W-:Y:S01]  /*3690*/  STG.E.U16 desc[UR8][R90.64+0x4], R85 ;  /* 0x000004555a007986 */ /* 0x000fe2000c101508 */
[----:B-1----:R-:W-:Y:S01]  /*36a0*/  PRMT R3, R27, 0x7632, R3 ;  /* 0x000076321b037816 */ /* 0x002fe20000000003 */
[----:B------:R-:W-:Y:S01]  /*36b0*/  FFMA.FTZ R44, R122, R128, R133 ;  /* 0x000000807a2c7223 */ /* 0x000fe20000010085 */
[----:B------:R-:W-:Y:S01]  /*36c0*/  FFMA.FTZ R75, R83, R75, R119 ;  /* 0x0000004b534b7223 */ /* 0x000fe20000010077 */
[----:B--2---:R-:W-:Y:S01]  /*36d0*/  PRMT R19, R77, 0x7632, R19 ;  /* 0x000076324d137816 */ /* 0x004fe20000000013 */
[----:B------:R1:W-:Y:S01]  /*36e0*/  STG.E.U16 desc[UR8][R92.64], R23 ;  /* 0x000000175c007986 */ /* 0x0003e2000c101508 */
[----:B------:R-:W-:Y:S01]  /*36f0*/  FFMA.FTZ R76, R71, R76, R56 ;  /* 0x0000004c474c7223 */ /* 0x000fe20000010038 */
[----:B------:R-:W-:Y:S01]  /*3700*/  PRMT R48, R46, 0x7632, R48 ;  /* 0x000076322e307816 */ /* 0x000fe20000000030 */
[----:B------:R-:W-:Y:S01]  /*3710*/  FFMA.FTZ R43, R122, R130, R133 ;  /* 0x000000827a2b7223 */ /* 0x000fe20000010085 */
[----:B------:R2:W-:Y:S01]  /*3720*/  STG.E.U16 desc[UR8][R92.64+0x2], R21 ;  /* 0x000002155c007986 */ /* 0x0005e2000c101508 */
[----:B------:R-:W-:Y:S01]  /*3730*/  PRMT R52, R57, 0x7632, R52 ;  /* 0x0000763239347816 */ /* 0x000fe20000000034 */
[C-C-:B------:R-:W-:Y:S01]  /*3740*/  FFMA.FTZ R30, R71.reuse, R113, R56.reuse ;  /* 0x00000071471e7223 */ /* 0x140fe20000010038 */
[----:B------:R-:W-:Y:S01]  /*3750*/  F2FP.BF16.F32.PACK_AB R53, R66, R53 ;  /* 0x000000354235723e */ /* 0x000fe200000010ff */
[----:B------:R-:W-:Y:S01]  /*3760*/  STG.E.U16 desc[UR8][R92.64+0x4], R81 ;  /* 0x000004515c007986 */ /* 0x000fe2000c101508 */
[----:B------:R-:W-:Y:S01]  /*3770*/  F2FP.BF16.F32.PACK_AB R47, R70, R47 ;  /* 0x0000002f462f723e */ /* 0x000fe200000010ff */
[--C-:B------:R-:W-:Y:S01]  /*3780*/  FFMA.FTZ R26, R71, R129, R56.reuse ;  /* 0x00000081471a7223 */ /* 0x100fe20000010038 */
[----:B------:R-:W-:Y:S01]  /*3790*/  F2FP.BF16.F32.PACK_AB R49, R72, R49 ;  /* 0x000000314831723e */ /* 0x000fe200000010ff */
[----:B------:R-:W-:Y:S01]  /*37a0*/  STG.E.U16 desc[UR8][R92.64+0x6], R28 ;  /* 0x0000061c5c007986 */ /* 0x000fe2000c101508 */
[----:B-1----:R-:W-:Y:S01]  /*37b0*/  PRMT R23, R73, 0x7632, R23 ;  /* 0x0000763249177816 */ /* 0x002fe20000000017 */
[----:B------:R-:W-:Y:S01]  /*37c0*/  FFMA.FTZ R39, R122, R132, R133 ;  /* 0x000000847a277223 */ /* 0x000fe20000010085 */
[----:B------:R-:W-:Y:S01]  /*37d0*/  F2FP.BF16.F32.PACK_AB R44, R75, R44 ;  /* 0x0000002c4b2c723e */ /* 0x000fe200000010ff */
[----:B------:R1:W-:Y:S01]  /*37e0*/  STG.E.U16 desc[UR8][R98.64+0x2], R3 ;  /* 0x0000020362007986 */ /* 0x0003e2000c101508 */
[----:B--2---:R-:W-:Y:S01]  /*37f0*/  PRMT R21, R29, 0x7632, R21 ;  /* 0x000076321d157816 */ /* 0x004fe20000000015 */
[C---:B------:R-:W-:Y:S01]  /*3800*/  FFMA.FTZ R34, R83.reuse, R131, R119 ;  /* 0x0000008353227223 */ /* 0x040fe20000010077 */
[----:B------:R-:W-:Y:S01]  /*3810*/  F2FP.BF16.F32.PACK_AB R45, R76, R45 ;  /* 0x0000002d4c2d723e */ /* 0x000fe200000010ff */
        /* <DEDUP_REMOVED lines=13> */
[----:B------:R-:W-:Y:S01]  /*38f0*/  STG.E.U16 desc[UR8][R50.64], R29 ;  /* 0x0000001d32007986 */ /* 0x000fe2000c101508 */
[----:B------:R-:W-:Y:S01]  /*3900*/  FFMA.FTZ R56, R71, R115, R56 ;  /* 0x0000007347387223 */ /* 0x000fe20000010038 */
[----:B------:R-:W-:Y:S01]  /*3910*/  F2FP.BF16.F32.PACK_AB R34, R34, R39 ;  /* 0x000000272222723e */ /* 0x000fe200000010ff */
[----:B------:R-:W-:Y:S01]  /*3920*/  ULDC.64 UR6, c[0x0][0x238] ;  /* 0x00008e0000067ab9 */ /* 0x000fe20000000a00 */
[----:B------:R1:W-:Y:S01]  /*3930*/  STG.E.U16 desc[UR8][R50.64+0x2], R21 ;  /* 0x0000021532007986 */ /* 0x0003e2000c101508 */
[----:B------:R-:W-:-:S02]  /*3940*/  F2FP.BF16.F32.PACK_AB R20, R20, R35 ;  /* 0x000000231414723e */ /* 0x000fc400000010ff */
[----:B------:R-:W-:Y:S01]  /*3950*/  F2FP.BF16.F32.PACK_AB R22, R22, R31 ;  /* 0x0000001f1616723e */ /* 0x000fe200000010ff */
[----:B------:R-:W-:Y:S01]  /*3960*/  STG.E.U16 desc[UR8][R50.64+0x4], R73 ;  /* 0x0000044932007986 */ /* 0x000fe2000c101508 */
[----:B------:R-:W-:Y:S02]  /*3970*/  F2FP.BF16.F32.PACK_AB R83, R83, R122 ;  /* 0x0000007a5353723e */ /* 0x000fe400000010ff */
[----:B------:R-:W-:Y:S01]  /*3980*/  F2FP.BF16.F32.PACK_AB R56, R56, R137 ;  /* 0x000000893838723e */ /* 0x000fe200000010ff */
[----:B------:R2:W-:Y:S01]  /*3990*/  STG.E.U16 desc[UR8][R50.64+0x6], R23 ;  /* 0x0000061732007986 */ /* 0x0005e2000c101508 */
[----:B------:R-:W-:Y:S02]  /*39a0*/  PRMT R54, R34, 0x7632, R54 ;  /* 0x0000763222367816 */ /* 0x000fe40000000036 */
[----:B------:R-:W-:Y:S01]  /*39b0*/  IADD3 R17, P1, R17, 0x1, RZ ;  /* 0x0000000111117810 */ /* 0x000fe20007f3e0ff */
[----:B------:R3:W-:Y:S01]  /*39c0*/  STG.E.U16 desc[UR8][R60.64+0x2], R3 ;  /* 0x000002033c007986 */ /* 0x0007e2000c101508 */
[----:B-1----:R-:W-:-:S02]  /*39d0*/  PRMT R21, R65, 0x7632, R21 ;  /* 0x0000763241157816 */ /* 0x002fc40000000015 */
[----:B------:R-:W-:Y:S01]  /*39e0*/  IADD3.X R13, RZ, R13, RZ, P1, !PT ;  /* 0x0000000dff0d7210 */ /* 0x000fe20000ffe4ff */
[----:B------:R1:W-:Y:S01]  /*39f0*/  STG.E.U16 desc[UR8][R60.64+0x6], R19 ;  /* 0x000006133c007986 */ /* 0x0003e2000c101508 */
[----:B------:R-:W-:-:S03]  /*3a00*/  ISETP.GE.U32.AND P1, PT, R17, UR6, PT ;  /* 0x0000000611007c0c */ /* 0x000fc6000bf26070 */
[----:B------:R-:W-:Y:S01]  /*3a10*/  STG.E.U16 desc[UR8][R60.64], R38 ;  /* 0x000000263c007986 */ /* 0x000fe2000c101508 */
[----:B--2---:R-:W-:Y:S02]  /*3a20*/  PRMT R51, R53, 0x7632, R51 ;  /* 0x0000763235337816 */ /* 0x004fe40000000033 */
[----:B------:R-:W-:Y:S01]  /*3a30*/  PRMT R50, R47, 0x7632, R50 ;  /* 0x000076322f327816 */ /* 0x000fe20000000032 */
[----:B------:R-:W-:Y:S01]  /*3a40*/  STG.E.U16 desc[UR8][R60.64+0x4], R69 ;  /* 0x000004453c007986 */ /* 0x000fe2000c101508 */
[----:B---3--:R-:W-:Y:S02]  /*3a50*/  PRMT R3, R59, 0x7632, R3 ;  /* 0x000076323b037816 */ /* 0x008fe40000000003 */
[----:B------:R-:W-:Y:S01]  /*3a60*/  ISETP.GE.AND.EX P1, PT, R13, UR7, PT, P1 ;  /* 0x000000070d007c0c */ /* 0x000fe2000bf26310 */
[----:B------:R-:W-:Y:S01]  /*3a70*/  STG.E.U16 desc[UR8][R96.64], R46 ;  /* 0x0000002e60007986 */ /* 0x000fe2000c101508 */
[----:B-1----:R-:W-:-:S03]  /*3a80*/  PRMT R19, R55, 0x7632, R19 ;  /* 0x0000763237137816 */ /* 0x002fc60000000013 */
[----:B------:R-:W-:Y:S04]  /*3a90*/  STG.E.U16 desc[UR8][R96.64+0x2], R48 ;  /* 0x0000023060007986 */ /* 0x000fe8000c101508 */
[----:B------:R-:W-:Y:S04]  /*3aa0*/  STG.E.U16 desc[UR8][R96.64+0x4], R65 ;  /* 0x0000044160007986 */ /* 0x000fe8000c101508 */
[----:B------:R1:W-:Y:S04]  /*3ab0*/  STG.E.U16 desc[UR8][R96.64+0x6], R21 ;  /* 0x0000061560007986 */ /* 0x0003e8000c101508 */
[----:B------:R-:W-:Y:S04]  /*3ac0*/  STG.E.U16 desc[UR8][R104.64], R57 ;  /* 0x0000003968007986 */ /* 0x000fe8000c101508 */
[----:B------:R-:W-:Y:S04]  /*3ad0*/  STG.E.U16 desc[UR8][R104.64+0x2], R52 ;  /* 0x0000023468007986 */ /* 0x000fe8000c101508 */
[----:B------:R-:W-:Y:S01]  /*3ae0*/  STG.E.U16 desc[UR8][R104.64+0x4], R59 ;  /* 0x0000043b68007986 */ /* 0x000fe2000c101508 */
[----:B-1----:R-:W-:-:S03]  /*3af0*/  PRMT R21, R45, 0x7632, R21 ;  /* 0x000076322d157816 */ /* 0x002fc60000000015 */
[----:B------:R1:W-:Y:S04]  /*3b00*/  STG.E.U16 desc[UR8][R104.64+0x6], R3 ;  /* 0x0000060368007986 */ /* 0x0003e8000c101508 */
[----:B------:R2:W-:Y:S04]  /*3b10*/  STG.E.U16 desc[UR8][R102.64+0x6], R19 ;  /* 0x0000061366007986 */ /* 0x0005e8000c101508 */
[----:B------:R3:W-:Y:S01]  /*3b20*/  STG.E.U16 desc[UR8][R102.64], R53 ;  /* 0x0000003566007986 */ /* 0x0007e2000c101508 */
[----:B-1----:R-:W-:-:S03]  /*3b30*/  PRMT R3, R49, 0x7632, R3 ;  /* 0x0000763231037816 */ /* 0x002fc60000000003 */
[----:B------:R-:W-:Y:S01]  /*3b40*/  STG.E.U16 desc[UR8][R102.64+0x2], R51 ;  /* 0x0000023366007986 */ /* 0x000fe2000c101508 */
[----:B--2---:R-:W-:-:S03]  /*3b50*/  PRMT R19, R44, 0x7632, R19 ;  /* 0x000076322c137816 */ /* 0x004fc60000000013 */
[----:B------:R1:W-:Y:S01]  /*3b60*/  STG.E.U16 desc[UR8][R102.64+0x4], R55 ;  /* 0x0000043766007986 */ /* 0x0003e2000c101508 */
[----:B---3--:R-:W-:-:S03]  /*3b70*/  PRMT R53, R20, 0x7632, R53 ;  /* 0x0000763214357816 */ /* 0x008fc60000000035 */
[----:B------:R-:W-:Y:S04]  /*3b80*/  STG.E.U16 desc[UR8][R100.64], R47 ;  /* 0x0000002f64007986 */ /* 0x000fe8000c101508 */
[----:B------:R-:W-:Y:S04]  /*3b90*/  STG.E.U16 desc[UR8][R100.64+0x2], R50 ;  /* 0x0000023264007986 */ /* 0x000fe8000c101508 */
[----:B------:R-:W-:Y:S01]  /*3ba0*/  STG.E.U16 desc[UR8][R100.64+0x4], R49 ;  /* 0x0000043164007986 */ /* 0x000fe2000c101508 */
[----:B-1----:R-:W-:-:S03]  /*3bb0*/  PRMT R55, R18, 0x7632, R55 ;  /* 0x0000763212377816 */ /* 0x002fc60000000037 */
[----:B------:R1:W-:Y:S04]  /*3bc0*/  STG.E.U16 desc[UR8][R100.64+0x6], R3 ;  /* 0x0000060364007986 */ /* 0x0003e8000c101508 */
[----:B------:R-:W-:Y:S04]  /*3bd0*/  STG.E.U16 desc[UR8][R40.64], R44 ;  /* 0x0000002c28007986 */ /* 0x000fe8000c101508 */
[----:B------:R2:W-:Y:S04]  /*3be0*/  STG.E.U16 desc[UR8][R40.64+0x2], R19 ;  /* 0x0000021328007986 */ /* 0x0005e8000c101508 */
[----:B------:R-:W-:Y:S01]  /*3bf0*/  STG.E.U16 desc[UR8][R40.64+0x4], R45 ;  /* 0x0000042d28007986 */ /* 0x000fe2000c101508 */
[----:B-1----:R-:W-:-:S03]  /*3c00*/  PRMT R3, R30, 0x7632, R3 ;  /* 0x000076321e037816 */ /* 0x002fc60000000003 */
[----:B------:R-:W-:Y:S04]  /*3c10*/  STG.E.U16 desc[UR8][R40.64+0x6], R21 ;  /* 0x0000061528007986 */ /* 0x000fe8000c101508 */
[----:B------:R1:W-:Y:S01]  /*3c20*/  STG.E.U16 desc[UR8][R110.64], R18 ;  /* 0x000000126e007986 */ /* 0x0003e2000c101508 */
[----:B--2---:R-:W-:-:S03]  /*3c30*/  PRMT R19, R56, 0x7632, R19 ;  /* 0x0000763238137816 */ /* 0x004fc60000000013 */
[----:B------:R-:W-:Y:S04]  /*3c40*/  STG.E.U16 desc[UR8][R110.64+0x2], R55 ;  /* 0x000002376e007986 */ /* 0x000fe8000c101508 */
[----:B------:R-:W-:Y:S01]  /*3c50*/  STG.E.U16 desc[UR8][R110.64+0x4], R30 ;  /* 0x0000041e6e007986 */ /* 0x000fe2000c101508 */
[----:B-1----:R-:W-:-:S03]  /*3c60*/  PRMT R18, R26, 0x7632, R18 ;  /* 0x000076321a127816 */ /* 0x002fc60000000012 */
[----:B------:R1:W-:Y:S04]  /*3c70*/  STG.E.U16 desc[UR8][R110.64+0x6], R3 ;  /* 0x000006036e007986 */ /* 0x0003e8000c101508 */
[----:B------:R2:W-:Y:S04]  /*3c80*/  STG.E.U16 desc[UR8][R108.64+0x6], R18 ;  /* 0x000006126c007986 */ /* 0x0005e8000c101508 */
        /* <DEDUP_REMOVED lines=14> */
[----:B------:R-:W-:Y:S05]  /*3d70*/  EXIT ;  /* 0x000000000000794d */ /* 0x000fea0003800000 */
.L_x_813:
        /* <DEDUP_REMOVED lines=16> */
.L_x_1821:


//--------------------- .text._ZN13group_norm_v214gn_cuda_kernelI13__nv_bfloat16Li320ELi1ELi32ELi20ELi4096ELb0ELi128ELi320ELi320ELi4ELb1ELi4ELb0ELb0ENS_16CompileConditionILi900EEEEEvPT_PKS4_S7_S7_flPfS8_Pj --------------------------
	.section	.text._ZN13group_norm_v214gn_cuda_kernelI13__nv_bfloat16Li320ELi1ELi32ELi20ELi4096ELb0ELi128ELi320ELi320ELi4ELb1ELi4ELb0ELb0ENS_16CompileConditionILi900EEEEEvPT_PKS4_S7_S7_flPfS8_Pj,"ax",@progbits
	.align	128
        .global         _ZN13group_norm_v214gn_cuda_kernelI13__nv_bfloat16Li320ELi1ELi32ELi20ELi4096ELb0ELi128ELi320ELi320ELi4ELb1ELi4ELb0ELb0ENS_16CompileConditionILi900EEEEEvPT_PKS4_S7_S7_flPfS8_Pj
        .type           _ZN13group_norm_v214gn_cuda_kernelI13__nv_bfloat16Li320ELi1ELi32ELi20ELi4096ELb0ELi128ELi320ELi320ELi4ELb1ELi4ELb0ELb0ENS_16CompileConditionILi900EEEEEvPT_PKS4_S7_S7_flPfS8_Pj,@function
        .size           _ZN13group_norm_v214gn_cuda_kernelI13__nv_bfloat16Li320ELi1ELi32ELi20ELi4096ELb0ELi128ELi320ELi320ELi4ELb1ELi4ELb0ELb0ENS_16CompileConditionILi900EEEEEvPT_PKS4_S7_S7_flPfS8_Pj,(.L_x_1822 - _ZN13group_norm_v214gn_cuda_kernelI13__nv_bfloat16Li320ELi1ELi32ELi20ELi4096ELb0ELi128ELi320ELi320ELi4ELb1ELi4ELb0ELb0ENS_16CompileConditionILi900EEEEEvPT_PKS4_S7_S7_flPfS8_Pj)
        .other          _ZN13group_norm_v214gn_cuda_kernelI13__nv_bfloat16Li320ELi1ELi32ELi20ELi4096ELb0ELi128ELi320ELi320ELi4ELb1ELi4ELb0ELb0ENS_16CompileConditionILi900EEEEEvPT_PKS4_S7_S7_flPfS8_Pj,@"STO_CUDA_ENTRY STV_DEFAULT"
_ZN13group_norm_v214gn_cuda_kernelI13__nv_bfloat16Li320ELi1ELi32ELi20ELi4096ELb0ELi128ELi320ELi320ELi4ELb1ELi4ELb0ELb0ENS_16CompileConditionILi900EEEEEvPT_PKS4_S7_S7_flPfS8_Pj:
.text._ZN13group_norm_v214gn_cuda_kernelI13__nv_bfloat16Li320ELi1ELi32ELi20ELi4096ELb0ELi128ELi320ELi320ELi4ELb1ELi4ELb0ELb0ENS_16CompileConditionILi900EEEEEvPT_PKS4_S7_S7_flPfS8_Pj:
[----:B------:R-:W0:Y:S08]  /*0000*/  LDC R1, c[0x0][0x28] ;  /* 0x00000a00ff017b82 */ /* 0x000e300000000800 */
[----:B------:R-:W1:Y:S01]  /*0010*/  S2UR UR11, SR_CTAID.Y ;  /* 0x00000000000b79c3 */ /* 0x000e620000002600 */
[----:B------:R-:W-:Y:S01]  /*0020*/  ULDC.64 UR6, c[0x0][0x238] ;  /* 0x00008e0000067ab9 */ /* 0x000fe20000000a00 */
[----:B0-----:R-:W-:Y:S01]  /*0030*/  IADD3 R1, R1, -0x140, RZ ;  /* 0xfffffec001017810 */ /* 0x001fe20007ffe0ff */
[----:B-1----:R-:W-:-:S04]  /*0040*/  USHF.R.U32.HI UR4, URZ, 0x1, UR11 ;  /* 0x000000013f047899 */ /* 0x002fc8000801160b */
[----:B------:R-:W-:-:S04]  /*0050*/  UISETP.GE.U32.AND UP0, UPT, UR4, UR6, UPT ;  /* 0x000000060400728c */ /* 0x000fc8000bf06070 */
[----:B------:R-:W-:-:S06]  /*0060*/  UISETP.GE.AND.EX UP0, UPT, URZ, UR7, UPT, UP0 ;  /* 0x000000073f00728c */ /* 0x000fcc000bf06300 */
[----:B------:R-:W-:-:S13]  /*0070*/  PLOP3.LUT P0, PT, PT, PT, UP0, 0x80, 0x0 ;  /* 0x000000000000781c */ /* 0x000fda0003f0f008 */
[----:B------:R-:W-:Y:S05]  /*0080*/  @P0 EXIT ;  /* 0x000000000000094d */ /* 0x000fea0003800000 */
[----:B------:R-:W0:Y:S01]  /*0090*/  S2R R10, SR_TID.X ;  /* 0x00000000000a7919 */ /* 0x000e220000002100 */
[----:B------:R-:W1:Y:S01]  /*00a0*/  S2UR UR10, SR_CgaCtaId ;  /* 0x00000000000a79c3 */ /* 0x000e620000008800 */
[----:B------:R-:W-:Y:S01]  /*00b0*/  ULOP3.LUT UR5, UR11, 0x1, URZ, 0xc0, !UPT ;  /* 0x000000010b057892 */ /* 0x000fe2000f8ec03f */
[----:B------:R-:W2:Y:S01]  /*00c0*/  S2R R4, SR_CTAID.X ;  /* 0x0000000000047919 */ /* 0x000ea20000002500 */
[----:B------:R-:W-:Y:S02]  /*00d0*/  USHF.L.U32 UR6, UR11, 0x4, URZ ;  /* 0x000000040b067899 */ /* 0x000fe4000800063f */
[----:B------:R-:W-:Y:S02]  /*00e0*/  UIMAD UR5, UR5, 0x140, URZ ;  /* 0x00000140050578a4 */ /* 0x000fe4000f8e023f */
[----:B------:R-:W-:Y:S01]  /*00f0*/  ULOP3.LUT UR9, UR6, 0x10, URZ, 0xc0, !UPT ;  /* 0x0000001006097892 */ /* 0x000fe2000f8ec03f */
[----:B------:R-:W-:Y:S01]  /*0100*/  UMOV UR8, 0x400 ;  /* 0x0000040000087882 */ /* 0x000fe20000000000 */
[----:B------:R-:W-:Y:S01]  /*0110*/  ULDC.64 UR12, c[0x0][0x240] ;  /* 0x00009000000c7ab9 */ /* 0x000fe20000000a00 */
[----:B------:R-:W-:Y:S01]  /*0120*/  ULDC.64 UR6, c[0x0][0x250] ;  /* 0x0000940000067ab9 */ /* 0x000fe20000000a00 */
[----:B------:R-:W-:Y:S01]  /*0130*/  ISETP.EQ.U32.AND P1, PT, RZ, UR12, PT ;  /* 0x0000000cff007c0c */ /* 0x000fe2000bf22070 */
[----:B------:R-:W-:Y:S01]  /*0140*/  UIMAD.WIDE.U32 UR6, UR11, 0x4, UR6 ;  /* 0x000000040b0678a5 */ /* 0x000fe2000f8e0006 */
[----:B0-----:R-:W-:Y:S01]  /*0150*/  IMAD.WIDE.U32 R2, R10, -0x33333333, RZ ;  /* 0xcccccccd0a027825 */ /* 0x001fe200078e00ff */
[----:B--2---:R-:W-:-:S04]  /*0160*/  LOP3.LUT R0, R4, 0x1f, RZ, 0xc0, !PT ;  /* 0x0000001f04007812 */ /* 0x004fc800078ec0ff */
[----:B------:R-:W-:Y:S02]  /*0170*/  SHF.R.U32.HI R2, RZ, 0x6, R3 ;  /* 0x00000006ff027819 */ /* 0x000fe40000011603 */
[--C-:B------:R-:W-:Y:S02]  /*0180*/  SHF.R.U32.HI R3, RZ, 0x2, R10.reuse ;  /* 0x00000002ff037819 */ /* 0x100fe4000001160a */
[----:B------:R-:W-:Y:S01]  /*0190*/  LOP3.LUT P0, RZ, R4, 0x1f, RZ, 0xc0, !PT ;  /* 0x0000001f04ff7812 */ /* 0x000fe2000780c0ff */
[----:B------:R-:W-:Y:S01]  /*01a0*/  IMAD R2, R2, -0x50, R10 ;  /* 0xffffffb002027824 */ /* 0x000fe200078e020a */
[----:B------:R-:W-:Y:S02]  /*01b0*/  SHF.L.U32 R5, R3, 0x5, RZ ;  /* 0x0000000503057819 */ /* 0x000fe400000006ff */
[----:B------:R-:W-:Y:S02]  /*01c0*/  IADD3 R4, RZ, -UR9, RZ ;  /* 0x80000009ff047c10 */ /* 0x000fe4000fffe0ff */
[----:B------:R-:W-:-:S02]  /*01d0*/  LOP3.LUT R0, R5, 0xffffffe0, R0, 0xe2, !PT ;  /* 0xffffffe005007812 */ /* 0x000fc400078ee200 */
[----:B------:R-:W-:Y:S02]  /*01e0*/  MOV R5, UR5 ;  /* 0x0000000500057c02 */ /* 0x000fe40008000f00 */
[----:B------:R-:W-:Y:S01]  /*01f0*/  LEA R2, R2, UR5, 0x2 ;  /* 0x0000000502027c11 */ /* 0x000fe2000f8e10ff */
[----:B------:R0:W-:Y:S01]  /*0200*/  STL [R1+0x130], R0 ;  /* 0x0001300001007387 */ /* 0x0001e20000100800 */
[----:B-1----:R-:W-:Y:S01]  /*0210*/  ULEA UR5, UR10, UR8, 0x18 ;  /* 0x000000080a057291 */ /* 0x002fe2000f8ec03f */
[----:B------:R-:W-:Y:S01]  /*0220*/  ISETP.GT.U32.OR P0, PT, R10, 0xf, P0 ;  /* 0x0000000f0a00780c */ /* 0x000fe20000704470 */
[----:B------:R-:W-:-:S03]  /*0230*/  UIADD3 UR8, UR8, 0xc80, URZ ;  /* 0x00000c8008087890 */ /* 0x000fc6000fffe03f */
[----:B------:R-:W-:Y:S01]  /*0240*/  ISETP.EQ.OR.EX P0, PT, RZ, UR13, P0, P1 ;  /* 0x0000000dff007c0c */ /* 0x000fe20008702710 */
[----:B------:R-:W-:Y:S01]  /*0250*/  ULEA UR8, UR10, UR8, 0x18 ;  /* 0x000000080a087291 */ /* 0x000fe2000f8ec03f */
[----:B------:R-:W-:Y:S01]  /*0260*/  MOV R11, UR5 ;  /* 0x00000005000b7c02 */ /* 0x000fe20008000f00 */
[----:B------:R-:W-:Y:S01]  /*0270*/  ULDC.64 UR12, c[0x0][0x208] ;  /* 0x00008200000c7ab9 */ /* 0x000fe20000000a00 */
[----:B0-----:R-:W-:Y:S01]  /*0280*/  IADD3 R0, R3, UR9, RZ ;  /* 0x0000000903007c10 */ /* 0x001fe2000fffe0ff */
[----:B------:R-:W-:Y:S01]  /*0290*/  IMAD.WIDE.U32 R2, R2, -0x33333333, RZ ;  /* 0xcccccccd02027825 */ /* 0x000fe200078e00ff */
[----:B------:R-:W-:Y:S01]  /*02a0*/  MOV R2, R4 ;  /* 0x0000000400027202 */ /* 0x000fe20000000f00 */
[----:B------:R-:W-:Y:S01]  /*02b0*/  UMOV UR10, UR4 ;  /* 0x00000004000a7c82 */ /* 0x000fe20008000000 */
[----:B------:R-:W-:Y:S01]  /*02c0*/  UMOV UR5, URZ ;  /* 0x0000003f00057c82 */ /* 0x000fe20008000000 */
[----:B------:R-:W-:Y:S01]  /*02d0*/  IMAD R0, R0, 0x14, -R5 ;  /* 0x0000001400007824 */ /* 0x000fe200078e0a05 */
[----:B------:R-:W-:Y:S01]  /*02e0*/  LEA.HI R2, R3, R2, RZ, 0x1c ;  /* 0x0000000203027211 */ /* 0x000fe200078fe0ff */
[C---:B------:R-:W-:Y:S01]  /*02f0*/  IMAD.SHL.U32 R4, R10.reuse, 0x8, RZ ;  /* 0x000000080a047824 */ /* 0x040fe200078e00ff */
[----:B------:R-:W-:Y:S01]  /*0300*/  UMOV UR4, URZ ;  /* 0x0000003f00047c82 */ /* 0x000fe20008000000 */
[----:B------:R-:W-:Y:S01]  /*0310*/  VIADD R10, R10, UR9 ;  /* 0x000000090a0a7c36 */ /* 0x000fe20008000000 */
[----:B------:R-:W-:-:S02]  /*0320*/  IADD3 R5, R0, 0x4, RZ ;  /* 0x0000000400057810 */ /* 0x000fc40007ffe0ff */
[C---:B------:R-:W-:Y:S02]  /*0330*/  IADD3 R6, R0.reuse, 0x8, RZ ;  /* 0x0000000800067810 */ /* 0x040fe40007ffe0ff */
[----:B------:R-:W-:Y:S02]  /*0340*/  SHF.R.S32.HI R3, RZ, 0x2, R0 ;  /* 0x00000002ff037819 */ /* 0x000fe40000011400 */
[----:B------:R-:W-:Y:S02]  /*0350*/  SHF.R.S32.HI R5, RZ, 0x2, R5 ;  /* 0x00000002ff057819 */ /* 0x000fe40000011405 */
[C---:B------:R-:W-:Y:S01]  /*0360*/  IADD3 R7, R0.reuse, 0xc, RZ ;  /* 0x0000000c00077810 */ /* 0x040fe20007ffe0ff */
[--C-:B------:R-:W-:Y:S01]  /*0370*/  IMAD R3, R3, 0x28, R11.reuse ;  /* 0x0000002803037824 */ /* 0x100fe200078e020b */
[----:B------:R-:W-:Y:S01]  /*0380*/  SHF.R.S32.HI R6, RZ, 0x2, R6 ;  /* 0x00000002ff067819 */ /* 0x000fe20000011406 */
[----:B------:R-:W-:Y:S01]  /*0390*/  IMAD R5, R5, 0x28, R11 ;  /* 0x0000002805057824 */ /* 0x000fe200078e020b */
[----:B------:R-:W-:-:S02]  /*03a0*/  IADD3 R8, R0, 0x10, RZ ;  /* 0x0000001000087810 */ /* 0x000fc40007ffe0ff */
[----:B------:R-:W-:Y:S01]  /*03b0*/  SHF.R.S32.HI R0, RZ, 0x2, R7 ;  /* 0x00000002ff007819 */ /* 0x000fe20000011407 */
[--C-:B------:R-:W-:Y:S01]  /*03c0*/  IMAD R7, R6, 0x28, R11.reuse ;  /* 0x0000002806077824 */ /* 0x100fe200078e020b */
[----:B------:R-:W-:Y:S02]  /*03d0*/  LOP3.LUT R4, R4, 0x18, RZ, 0xc0, !PT ;  /* 0x0000001804047812 */ /* 0x000fe400078ec0ff */
[----:B------:R-:W-:Y:S01]  /*03e0*/  SHF.R.S32.HI R8, RZ, 0x2, R8 ;  /* 0x00000002ff087819 */ /* 0x000fe20000011408 */
[--C-:B------:R-:W-:Y:S01]  /*03f0*/  IMAD R9, R0, 0x28, R11.reuse ;  /* 0x0000002800097824 */ /* 0x100fe200078e020b */
[----:B------:R-:W-:Y:S02]  /*0400*/  IADD3 R6, R3, R4, RZ ;  /* 0x0000000403067210 */ /* 0x000fe40007ffe0ff */
[----:B------:R-:W-:Y:S01]  /*0410*/  IADD3 R3, R4, R5, RZ ;  /* 0x0000000504037210 */ /* 0x000fe20007ffe0ff */
[----:B------:R-:W-:Y:S01]  /*0420*/  IMAD R11, R8, 0x28, R11 ;  /* 0x00000028080b7824 */ /* 0x000fe200078e020b */
[C---:B------:R-:W-:Y:S01]  /*0430*/  IADD3 R0, R4.reuse, R7, RZ ;  /* 0x0000000704007210 */ /* 0x040fe20007ffe0ff */
[----:B------:R-:W-:Y:S04]  /*0440*/  STL [R1+0x128], R6 ;  /* 0x0001280601007387 */ /* 0x000fe80000100800 */
[----:B------:R0:W-:Y:S04]  /*0450*/  STL [R1+0x124], R3 ;  /* 0x0001240301007387 */ /* 0x0001e80000100800 */
[----:B------:R1:W-:Y:S01]  /*0460*/  STL [R1+0x120], R0 ;  /* 0x0001200001007387 */ /* 0x0003e20000100800 */
[----:B0-----:R-:W-:-:S02]  /*0470*/  IADD3 R3, R4, R9, RZ ;  /* 0x0000000904037210 */ /* 0x001fc40007ffe0ff */
[----:B-1----:R-:W-:-:S03]  /*0480*/  IADD3 R0, R4, R11, RZ ;  /* 0x0000000b04007210 */ /* 0x002fc60007ffe0ff */
[----:B------:R0:W-:Y:S04]  /*0490*/  STL [R1+0x11c], R3 ;  /* 0x00011c0301007387 */ /* 0x0001e80000100800 */
[----:B------:R1:W-:Y:S01]  /*04a0*/  STL [R1+0x118], R0 ;  /* 0x0001180001007387 */ /* 0x0003e20000100800 */
[----:B0-----:R-:W-:Y:S02]  /*04b0*/  SHF.R.S32.HI R3, RZ, 0x1f, R10 ;  /* 0x0000001fff037819 */ /* 0x001fe4000001140a */
[----:B-1----:R-:W-:-:S05]  /*04c0*/  LEA R0, R2, UR8, 0x3 ;  /* 0x0000000802007c11 */ /* 0x002fca000f8e18ff */
[----:B------:R0:W-:Y:S02]  /*04d0*/  STL [R1+0x12c], R0 ;  /* 0x00012c0001007387 */ /* 0x0001e40000100800 */
.L_x_818:
[----:B------:R-:W1:Y:S01]  /*04e0*/  S2R R137, SR_TID.X ;  /* 0x0000000000897919 */ /* 0x000e620000002100 */
[----:B------:R-:W2:Y:S01]  /*04f0*/  S2UR UR18, SR_CTAID.X ;  /* 0x00000000001279c3 */ /* 0x000ea20000002500 */
[----:B------:R-:W-:Y:S01]  /*0500*/  ULOP3.LUT UR9, UR11, 0x1, URZ, 0xc0, !UPT ;  /* 0x000000010b097892 */ /* 0x000fe2000f8ec03f */
[----:B------:R-:W-:Y:S01]  /*0510*/  HFMA2.MMA R111, -RZ, RZ, 0, 0 ;  /* 0x00000000ff6f7435 */ /* 0x000fe200000001ff */
[----:B------:R-:W-:Y:S01]  /*0520*/  ULDC.64 UR14, c[0x0][0x218] ;  /* 0x00008600000e7ab9 */ /* 0x000fe20000000a00 */
[----:B------:R-:W3:Y:S01]  /*0530*/  S2R R118, SR_CgaCtaId ;  /* 0x0000000000767919 */ /* 0x000ee20000008800 */
[----:B------:R-:W-:Y:S01]  /*0540*/  ULDC.64 UR16, c[0x0][0x228] ;  /* 0x00008a0000107ab9 */ /* 0x000fe20000000a00 */
[----:B-1----:R-:W-:-:S05]  /*0550*/  IMAD.WIDE.U32 R2, R137, -0x33333333, RZ ;  /* 0xcccccccd89027825 */ /* 0x002fca00078e00ff */
[----:B------:R-:W-:Y:S01]  /*0560*/  SHF.R.U32.HI R2, RZ, 0x6, R3 ;  /* 0x00000006ff027819 */ /* 0x000fe20000011603 */
[----:B------:R-:W-:Y:S01]  /*0570*/  IMAD.U32 R3, RZ, RZ, UR9 ;  /* 0x00000009ff037e24 */ /* 0x000fe2000f8e00ff */
[----:B--2---:R-:W-:-:S03]  /*0580*/  USHF.L.U32 UR9, UR18, 0x7, URZ ;  /* 0x0000000712097899 */ /* 0x004fc6000800063f */
[----:B------:R-:W-:Y:S01]  /*0590*/  IMAD R110, R2, -0x50, R137 ;  /* 0xffffffb0026e7824 */ /* 0x000fe200078e0289 */
[----:B------:R-:W-:-:S03]  /*05a0*/  ULOP3.LUT UR9, UR9, 0xf80, URZ, 0xc0, !UPT ;  /* 0x00000f8009097892 */ /* 0x000fc6000f8ec03f */
[----:B------:R-:W-:Y:S01]  /*05b0*/  IMAD R110, R3, 0x50, R110 ;  /* 0x00000050036e7824 */ /* 0x000fe200078e026e */
[----:B------:R-:W-:Y:S02]  /*05c0*/  MOV R3, UR10 ;  /* 0x0000000a00037c02 */ /* 0x000fe40008000f00 */
[----:B------:R-:W-:Y:S01]  /*05d0*/  IADD3 R4, R2, UR9, RZ ;  /* 0x0000000902047c10 */ /* 0x000fe2000fffe0ff */
[----:B------:R-:W-:Y:S01]  /*05e0*/  UIMAD UR9, UR5, 0x280000, URZ ;  /* 0x00280000050978a4 */ /* 0x000fe2000f8e023f */
[----:B------:R-:W-:-:S03]  /*05f0*/  SHF.L.U32 R110, R110, 0x2, RZ ;  /* 0x000000026e6e7819 */ /* 0x000fc600000006ff */
[----:B------:R-:W-:Y:S02]  /*0600*/  IMAD R4, R4, 0x280, RZ ;  /* 0x0000028004047824 */ /* 0x000fe400078e02ff */
[----:B------:R-:W-:-:S05]  /*0610*/  IMAD.WIDE.U32 R2, R3, 0x280000, R110 ;  /* 0x0028000003027825 */ /* 0x000fca00078e006e */
[----:B------:R-:W-:Y:S02]  /*0620*/  IADD3 R34, R3, UR9, RZ ;  /* 0x0000000903227c10 */ /* 0x000fe4000fffe0ff */
[----:B------:R-:W-:-:S05]  /*0630*/  IADD3 R33, P1, R4, R2, RZ ;  /* 0x0000000204217210 */ /* 0x000fca0007f3e0ff */
[----:B0-----:R-:W-:Y:S01]  /*0640*/  IMAD.X R0, RZ, RZ, R34, P1 ;  /* 0x000000ffff007224 */ /* 0x001fe200008e0622 */
[----:B------:R-:W-:-:S04]  /*0650*/  LEA R108, P1, R33, UR14, 0x1 ;  /* 0x0000000e216c7c11 */ /* 0x000fc8000f8208ff */
[----:B------:R-:W-:Y:S01]  /*0660*/  LEA.HI.X R109, R33, UR15, R0, 0x1, P1 ;  /* 0x0000000f216d7c11 */ /* 0x000fe200088f0c00 */
[----:B------:R0:W-:Y:S05]  /*0670*/  STL [R1+0x1c], R0 ;  /* 0x00001c0001007387 */ /* 0x0001ea0000100800 */
[----:B------:R-:W2:Y:S01]  /*0680*/  LDG.E.64.CONSTANT R108, desc[UR12][R108.64] ;  /* 0x0000000c6c6c7981 */ /* 0x000ea2000c1e9b00 */
[----:B------:R-:W-:-:S04]  /*0690*/  IADD3 R3, R4, 0xa00, RZ ;  /* 0x00000a0004037810 */ /* 0x000fc80007ffe0ff */
[----:B------:R-:W-:-:S04]  /*06a0*/  IADD3 R32, P1, R3, R2, RZ ;  /* 0x0000000203207210 */ /* 0x000fc80007f3e0ff */
[----:B0-----:R-:W-:Y:S02]  /*06b0*/  IADD3.X R0, RZ, R34, RZ, P1, !PT ;  /* 0x00000022ff007210 */ /* 0x001fe40000ffe4ff */
[----:B------:R-:W-:Y:S02]  /*06c0*/  LEA R106, P1, R32, UR14, 0x1 ;  /* 0x0000000e206a7c11 */ /* 0x000fe4000f8208ff */
[----:B------:R-:W-:Y:S01]  /*06d0*/  IADD3 R31, R4, 0x1400, RZ ;  /* 0x00001400041f7810 */ /* 0x000fe20007ffe0ff */
[----:B------:R0:W-:Y:S01]  /*06e0*/  STL [R1+0x20], R0 ;  /* 0x0000200001007387 */ /* 0x0001e20000100800 */
[----:B------:R-:W-:-:S06]  /*06f0*/  LEA.HI.X R107, R32, UR15, R0, 0x1, P1 ;  /* 0x0000000f206b7c11 */ /* 0x000fcc00088f0c00 */
[----:B------:R-:W4:Y:S01]  /*0700*/  LDG.E.64.CONSTANT R106, desc[UR12][R106.64] ;  /* 0x0000000c6a6a7981 */ /* 0x000f22000c1e9b00 */
[----:B------:R-:W-:-:S04]  /*0710*/  IADD3 R31, P1, R31, R2, RZ ;  /* 0x000000021f1f7210 */ /* 0x000fc80007f3e0ff */
[----:B0-----:R-:W-:Y:S02]  /*0720*/  IADD3.X R0, RZ, R34, RZ, P1, !PT ;  /* 0x00000022ff007210 */ /* 0x001fe40000ffe4ff */
[C---:B------:R-:W-:Y:S02]  /*0730*/  LEA R104, P1, R31.reuse, UR14, 0x1 ;  /* 0x0000000e1f687c11 */ /* 0x040fe4000f8208ff */
[----:B------:R-:W-:Y:S01]  /*0740*/  IADD3 R3, R4, 0x1e00, RZ ;  /* 0x00001e0004037810 */ /* 0x000fe20007ffe0ff */
[----:B------:R0:W-:Y:S01]  /*0750*/  STL [R1+0x24], R0 ;  /* 0x0000240001007387 */ /* 0x0001e20000100800 */
[----:B------:R-:W-:Y:S02]  /*0760*/  LEA.HI.X R105, R31, UR15, R0, 0x1, P1 ;  /* 0x0000000f1f697c11 */ /* 0x000fe400088f0c00 */
[----:B------:R-:W-:-:S04]  /*0770*/  IADD3 R30, P1, R3, R2, RZ ;  /* 0x00000002031e7210 */ /* 0x000fc80007f3e0ff */
[----:B------:R-:W5:Y:S01]  /*0780*/  LDG.E.64.CONSTANT R104, desc[UR12][R104.64] ;  /* 0x0000000c68687981 */ /* 0x000f62000c1e9b00 */
[----:B0-----:R-:W-:Y:S01]  /*0790*/  IMAD.X R0, RZ, RZ, R34, P1 ;  /* 0x000000ffff007224 */ /* 0x001fe200008e0622 */
[----:B------:R-:W-:-:S04]  /*07a0*/  LEA R102, P1, R30, UR14, 0x1 ;  /* 0x0000000e1e667c11 */ /* 0x000fc8000f8208ff */
[----:B------:R-:W-:Y:S01]  /*07b0*/  LEA.HI.X R103, R30, UR15, R0, 0x1, P1 ;  /* 0x0000000f1e677c11 */ /* 0x000fe200088f0c00 */
[----:B------:R0:W-:Y:S05]  /*07c0*/  STL [R1+0x28], R0 ;  /* 0x0000280001007387 */ /* 0x0001ea0000100800 */
[----:B------:R-:W3:Y:S01]  /*07d0*/  LDG.E.64.CONSTANT R102, desc[UR12][R102.64] ;  /* 0x0000000c66667981 */ /* 0x000ee2000c1e9b00 */
[----:B------:R-:W-:-:S04]  /*07e0*/  IADD3 R29, R4, 0x2800, RZ ;  /* 0x00002800041d7810 */ /* 0x000fc80007ffe0ff */
[----:B------:R-:W-:-:S04]  /*07f0*/  IADD3 R29, P1, R29, R2, RZ ;  /* 0x000000021d1d7210 */ /* 0x000fc80007f3e0ff */
[----:B0-----:R-:W-:Y:S02]  /*0800*/  IADD3.X R0, RZ, R34, RZ, P1, !PT ;  /* 0x00000022ff007210 */ /* 0x001fe40000ffe4ff */
[C---:B------:R-:W-:Y:S02]  /*0810*/  LEA R100, P1, R29.reuse, UR14, 0x1 ;  /* 0x0000000e1d647c11 */ /* 0x040fe4000f8208ff */
[----:B------:R-:W-:Y:S01]  /*0820*/  IADD3 R3, R4, 0x3200, RZ ;  /* 0x0000320004037810 */ /* 0x000fe20007ffe0ff */
[----:B------:R0:W-:Y:S01]  /*0830*/  STL [R1+0x2c], R0 ;  /* 0x00002c0001007387 */ /* 0x0001e20000100800 */
[----:B------:R-:W-:-:S06]  /*0840*/  LEA.HI.X R101, R29, UR15, R0, 0x1, P1 ;  /* 0x0000000f1d657c11 */ /* 0x000fcc00088f0c00 */
[----:B------:R-:W3:Y:S01]  /*0850*/  LDG.E.64.CONSTANT R100, desc[UR12][R100.64] ;  /* 0x0000000c64647981 */ /* 0x000ee2000c1e9b00 */
[----:B------:R-:W-:-:S04]  /*0860*/  IADD3 R28, P1, R3, R2, RZ ;  /* 0x00000002031c7210 */ /* 0x000fc80007f3e0ff */
[----:B0-----:R-:W-:Y:S02]  /*0870*/  IADD3.X R0, RZ, R34, RZ, P1, !PT ;  /* 0x00000022ff007210 */ /* 0x001fe40000ffe4ff */
[----:B------:R-:W-:Y:S02]  /*0880*/  LEA R98, P1, R28, UR14, 0x1 ;  /* 0x0000000e1c627c11 */ /* 0x000fe4000f8208ff */
[----:B------:R-:W-:Y:S01]  /*0890*/  IADD3 R27, R4, 0x3c00, RZ ;  /* 0x00003c00041b7810 */ /* 0x000fe20007ffe0ff */
[----:B------:R0:W-:Y:S01]  /*08a0*/  STL [R1+0x30], R0 ;  /* 0x0000300001007387 */ /* 0x0001e20000100800 */
[----:B------:R-:W-:-:S06]  /*08b0*/  LEA.HI.X R99, R28, UR15, R0, 0x1, P1 ;  /* 0x0000000f1c637c11 */ /* 0x000fcc00088f0c00 */
[----:B------:R-:W3:Y:S01]  /*08c0*/  LDG.E.64.CONSTANT R98, desc[UR12][R98.64] ;  /* 0x0000000c62627981 */ /* 0x000ee2000c1e9b00 */
[----:B------:R-:W-:-:S04]  /*08d0*/  IADD3 R27, P1, R27, R2, RZ ;  /* 0x000000021b1b7210 */ /* 0x000fc80007f3e0ff */
[----:B0-----:R-:W-:Y:S02]  /*08e0*/  IADD3.X R0, RZ, R34, RZ, P1, !PT ;  /* 0x00000022ff007210 */ /* 0x001fe40000ffe4ff */
[C---:B------:R-:W-:Y:S01]  /*08f0*/  LEA R96, P1, R27.reuse, UR14, 0x1 ;  /* 0x0000000e1b607c11 */ /* 0x040fe2000f8208ff */
[----:B------:R-:W-:Y:S02]  /*0900*/  VIADD R3, R4, 0x4600 ;  /* 0x0000460004037836 */ /* 0x000fe40000000000 */
        /* <DEDUP_REMOVED lines=24> */
[----:B------:R-:W-:Y:S02]  /*0a90*/  IADD3 R23, P1, R23, R2, RZ ;  /* 0x0000000217177210 */ /* 0x000fe40007f3e0ff */
[----:B------:R-:W-:-:S03]  /*0aa0*/  IADD3 R3, R4, 0x6e00, RZ ;  /* 0x00006e0004037810 */ /* 0x000fc60007ffe0ff */
[----:B0-----:R-:W-:Y:S01]  /*0ab0*/  IMAD.X R0, RZ, RZ, R34, P1 ;  /* 0x000000ffff007224 */ /* 0x001fe200008e0622 */
[----:B------:R-:W-:-:S04]  /*0ac0*/  LEA R88, P1, R23, UR14, 0x1 ;  /* 0x0000000e17587c11 */ /* 0x000fc8000f8208ff */
[----:B------:R-:W-:Y:S01]  /*0ad0*/  LEA.HI.X R89, R23, UR15, R0, 0x1, P1 ;  /* 0x0000000f17597c11 */ /* 0x000fe200088f0c00 */
[----:B------:R0:W-:Y:S01]  /*0ae0*/  STL [R1+0x44], R0 ;  /* 0x0000440001007387 */ /* 0x0001e20000100800 */
[----:B------:R-:W-:-:S04]  /*0af0*/  IADD3 R22, P1, R3, R2, RZ ;  /* 0x0000000203167210 */ /* 0x000fc80007f3e0ff */
[----:B------:R-:W3:Y:S01]  /*0b00*/  LDG.E.64.CONSTANT R88, desc[UR12][R88.64] ;  /* 0x0000000c58587981 */ /* 0x000ee2000c1e9b00 */
[----:B------:R-:W-:Y:S02]  /*0b10*/  IADD3 R21, R4, 0x7800, RZ ;  /* 0x0000780004157810 */ /* 0x000fe40007ffe0ff */
[----:B0-----:R-:W-:Y:S02]  /*0b20*/  IADD3.X R0, RZ, R34, RZ, P1, !PT ;  /* 0x00000022ff007210 */ /* 0x001fe40000ffe4ff */
[----:B------:R-:W-:-:S03]  /*0b30*/  LEA R86, P1, R22, UR14, 0x1 ;  /* 0x0000000e16567c11 */ /* 0x000fc6000f8208ff */
[----:B------:R0:W-:Y:S01]  /*0b40*/  STL [R1+0x48], R0 ;  /* 0x0000480001007387 */ /* 0x0001e20000100800 */
[----:B------:R-:W-:Y:S02]  /*0b50*/  LEA.HI.X R87, R22, UR15, R0, 0x1, P1 ;  /* 0x0000000f16577c11 */ /* 0x000fe400088f0c00 */
        /* <DEDUP_REMOVED lines=9> */
[----:B------:R-:W-:Y:S01]  /*0bf0*/  VIADD R19, R4, 0x8c00 ;  /* 0x00008c0004137836 */ /* 0x000fe20000000000 */
[----:B0-----:R-:W-:Y:S02]  /*0c00*/  IADD3.X R0, RZ, R34, RZ, P1, !PT ;  /* 0x00000022ff007210 */ /* 0x001fe40000ffe4ff */
[----:B------:R-:W-:-:S03]  /*0c10*/  LEA R82, P1, R20, UR14, 0x1 ;  /* 0x0000000e14527c11 */ /* 0x000fc6000f8208ff */
[----:B------:R0:W-:Y:S01]  /*0c20*/  STL [R1+0x54], R0 ;  /* 0x0000540001007387 */ /* 0x0001e20000100800 */
[----:B------:R-:W-:Y:S02]  /*0c30*/  LEA.HI.X R83, R20, UR15, R0, 0x1, P1 ;  /* 0x0000000f14537c11 */ /* 0x000fe400088f0c00 */
[----:B------:R-:W-:-:S04]  /*0c40*/  IADD3 R19, P1, R19, R2, RZ ;  /* 0x0000000213137210 */ /* 0x000fc80007f3e0ff */
[----:B------:R-:W3:Y:S01]  /*0c50*/  LDG.E.64.CONSTANT R82, desc[UR12][R82.64] ;  /* 0x0000000c52527981 */ /* 0x000ee2000c1e9b00 */
[----:B------:R-:W-:Y:S02]  /*0c60*/  IADD3.X R8, RZ, R34, RZ, P1, !PT ;  /* 0x00000022ff087210 */ /* 0x000fe40000ffe4ff */
[----:B------:R-:W-:-:S04]  /*0c70*/  LEA R80, P1, R19, UR14, 0x1 ;  /* 0x0000000e13507c11 */ /* 0x000fc8000f8208ff */
[----:B------:R-:W-:-:S06]  /*0c80*/  LEA.HI.X R81, R19, UR15, R8, 0x1, P1 ;  /* 0x0000000f13517c11 */ /* 0x000fcc00088f0c08 */
[----:B------:R-:W3:Y:S01]  /*0c90*/  LDG.E.64.CONSTANT R80, desc[UR12][R80.64] ;  /* 0x0000000c50507981 */ /* 0x000ee2000c1e9b00 */
[----:B------:R-:W-:-:S05]  /*0ca0*/  VIADD R17, R4, 0xa000 ;  /* 0x0000a00004117836 */ /* 0x000fca0000000000 */
[----:B------:R-:W-:Y:S02]  /*0cb0*/  IADD3 R17, P2, R17, R2, RZ ;  /* 0x0000000211117210 */ /* 0x000fe40007f5e0ff */
[C---:B--2---:R-:W-:Y:S02]  /*0cc0*/  PRMT R3, R108.reuse, 0x7632, R3 ;  /* 0x000076326c037816 */ /* 0x044fe40000000003 */
[----:B0-----:R-:W-:Y:S02]  /*0cd0*/  SHF.L.U32 R0, R108, 0x10, RZ ;  /* 0x000000106c007819 */ /* 0x001fe400000006ff */
[----:B------:R-:W-:Y:S02]  /*0ce0*/  SHF.L.U32 R7, R3, 0x10, RZ ;  /* 0x0000001003077819 */ /* 0x000fe400000006ff */
[C---:B------:R-:W-:Y:S01]  /*0cf0*/  PRMT R3, R109.reuse, 0x7632, R3 ;  /* 0x000076326d037816 */ /* 0x040fe20000000003 */
[----:B------:R-:W-:Y:S01]  /*0d00*/  FADD.FTZ R5, RZ, R0 ;  /* 0x00000000ff057221 */ /* 0x000fe20000010000 */
[----:B------:R-:W-:Y:S01]  /*0d10*/  FFMA.FTZ R6, R0, R0, RZ ;  /* 0x0000000000067223 */ /* 0x000fe200000100ff */
[----:B------:R-:W-:-:S02]  /*0d20*/  SHF.L.U32 R9, R109, 0x10, RZ ;  /* 0x000000106d097819 */ /* 0x000fc400000006ff */
[----:B------:R-:W-:Y:S01]  /*0d30*/  FADD.FTZ R5, R5, R7 ;  /* 0x0000000705057221 */ /* 0x000fe20000010000 */
[----:B------:R-:W-:Y:S01]  /*0d40*/  FFMA.FTZ R6, R7, R7, R6 ;  /* 0x0000000707067223 */ /* 0x000fe20000010006 */
[----:B------:R-:W-:Y:S02]  /*0d50*/  SHF.L.U32 R7, R3, 0x10, RZ ;  /* 0x0000001003077819 */ /* 0x000fe400000006ff */
[----:B------:R-:W-:Y:S01]  /*0d60*/  IADD3 R3, R4, 0x9600, RZ ;  /* 0x0000960004037810 */ /* 0x000fe20007ffe0ff */
[----:B------:R-:W-:Y:S01]  /*0d70*/  FADD.FTZ R5, R5, R9 ;  /* 0x0000000905057221 */ /* 0x000fe20000010000 */
[----:B------:R-:W-:Y:S02]  /*0d80*/  FFMA.FTZ R6, R9, R9, R6 ;  /* 0x0000000909067223 */ /* 0x000fe40000010006 */
[----:B------:R-:W-:Y:S01]  /*0d90*/  IADD3 R18, P1, R3, R2, RZ ;  /* 0x0000000203127210 */ /* 0x000fe20007f3e0ff */
[----:B------:R-:W-:Y:S01]  /*0da0*/  FADD.FTZ R5, R5, R7 ;  /* 0x0000000705057221 */ /* 0x000fe20000010000 */
[----:B------:R-:W-:-:S02]  /*0db0*/  FFMA.FTZ R6, R7, R7, R6 ;  /* 0x0000000707067223 */ /* 0x000fc40000010006 */
[----:B------:R-:W-:Y:S02]  /*0dc0*/  IADD3.X R7, RZ, R34, RZ, P1, !PT ;  /* 0x00000022ff077210 */ /* 0x000fe40000ffe4ff */
[----:B------:R-:W-:Y:S01]  /*0dd0*/  LEA R78, P1, R18, UR14, 0x1 ;  /* 0x0000000e124e7c11 */ /* 0x000fe2000f8208ff */
[----:B------:R-:W-:Y:S01]  /*0de0*/  STL [R1+0x14], R9 ;  /* 0x0000140901007387 */ /* 0x000fe20000100800 */
[----:B----4-:R-:W-:Y:S02]  /*0df0*/  PRMT R3, R106, 0x7632, R3 ;  /* 0x000076326a037816 */ /* 0x010fe40000000003 */
[----:B------:R-:W-:Y:S01]  /*0e00*/  LEA.HI.X R79, R18, UR15, R7, 0x1, P1 ;  /* 0x0000000f124f7c11 */ /* 0x000fe200088f0c07 */
[----:B------:R0:W-:Y:S01]  /*0e10*/  STL [R1+0x58], R8 ;  /* 0x0000580801007387 */ /* 0x0001e20000100800 */
[----:B------:R-:W-:-:S04]  /*0e20*/  SHF.L.U32 R3, R3, 0x10, RZ ;  /* 0x0000001003037819 */ /* 0x000fc800000006ff */
[----:B------:R-:W2:Y:S01]  /*0e30*/  LDG.E.64.CONSTANT R78, desc[UR12][R78.64] ;  /* 0x0000000c4e4e7981 */ /* 0x000ea2000c1e9b00 */
[----:B0-----:R-:W-:-:S05]  /*0e40*/  SHF.L.U32 R8, R106, 0x10, RZ ;  /* 0x000000106a087819 */ /* 0x001fca00000006ff */
[----:B------:R-:W-:Y:S01]  /*0e50*/  FADD.FTZ R5, R5, R8 ;  /* 0x0000000805057221 */ /* 0x000fe20000010000 */
[----:B------:R-:W-:Y:S01]  /*0e60*/  FFMA.FTZ R6, R8, R8, R6 ;  /* 0x0000000808067223 */ /* 0x000fe20000010006 */
[----:B------:R0:W-:Y:S01]  /*0e70*/  STL [R1+0x10], R8 ;  /* 0x0000100801007387 */ /* 0x0001e20000100800 */
[----:B------:R-:W-:Y:S01]  /*0e80*/  SHF.L.U32 R9, R107, 0x10, RZ ;  /* 0x000000106b097819 */ /* 0x000fe200000006ff */
[--C-:B------:R-:W-:Y:S01]  /*0e90*/  FADD.FTZ R5, R5, R3.reuse ;  /* 0x0000000305057221 */ /* 0x100fe20000010000 */
[----:B------:R-:W-:Y:S01]  /*0ea0*/  FFMA.FTZ R6, R3, R3, R6 ;  /* 0x0000000303067223 */ /* 0x000fe20000010006 */
[----:B------:R-:W-:Y:S02]  /*0eb0*/  PRMT R3, R107, 0x7632, R3 ;  /* 0x000076326b037816 */ /* 0x000fe40000000003 */
[----:B------:R-:W-:Y:S01]  /*0ec0*/  LEA R76, P1, R17, UR14, 0x1 ;  /* 0x0000000e114c7c11 */ /* 0x000fe2000f8208ff */
[----:B------:R1:W-:Y:S01]  /*0ed0*/  STL [R1+0x5c], R7 ;  /* 0x00005c0701007387 */ /* 0x0003e20000100800 */
[----:B0-----:R-:W-:Y:S01]  /*0ee0*/  IADD3.X R8, RZ, R34, RZ, P2, !PT ;  /* 0x00000022ff087210 */ /* 0x001fe200017fe4ff */
[----:B------:R-:W-:-:S03]  /*0ef0*/  FFMA.FTZ R6, R9, R9, R6 ;  /* 0x0000000909067223 */ /* 0x000fc60000010006 */
[----:B------:R-:W-:Y:S02]  /*0f00*/  LEA.HI.X R77, R17, UR15, R8, 0x1, P1 ;  /* 0x0000000f114d7c11 */ /* 0x000fe400088f0c08 */
[----:B-1----:R-:W-:Y:S01]  /*0f10*/  SHF.L.U32 R7, R3, 0x10, RZ ;  /* 0x0000001003077819 */ /* 0x002fe200000006ff */
[----:B------:R-:W-:Y:S01]  /*0f20*/  FADD.FTZ R3, R5, R9 ;  /* 0x0000000905037221 */ /* 0x000fe20000010000 */
[----:B------:R-:W-:Y:S01]  /*0f30*/  VIADD R5, R4, 0xaa00 ;  /* 0x0000aa0004057836 */ /* 0x000fe20000000000 */
[----:B------:R0:W-:Y:S02]  /*0f40*/  STL [R1+0x60], R8 ;  /* 0x0000600801007387 */ /* 0x0001e40000100800 */
[----:B------:R-:W-:Y:S02]  /*0f50*/  FFMA.FTZ R6, R7, R7, R6 ;  /* 0x0000000707067223 */ /* 0x000fe40000010006 */
[----:B------:R1:W-:Y:S01]  /*0f60*/  STL [R1+0xc], R9 ;  /* 0x00000c0901007387 */ /* 0x0003e20000100800 */
[----:B------:R-:W-:-:S03]  /*0f70*/  IADD3 R16, P1, R5, R2, RZ ;  /* 0x0000000205107210 */ /* 0x000fc60007f3e0ff */
[----:B------:R-:W4:Y:S01]  /*0f80*/  LDG.E.64.CONSTANT R76, desc[UR12][R76.64] ;  /* 0x0000000c4c4c7981 */ /* 0x000f22000c1e9b00 */
[----:B0-----:R-:W-:Y:S01]  /*0f90*/  FADD.FTZ R8, R3, R7 ;  /* 0x0000000703087221 */ /* 0x001fe20000010000 */
[C---:B-----5:R-:W-:Y:S02]  /*0fa0*/  PRMT R3, R104.reuse, 0x7632, R3 ;  /* 0x0000763268037816 */ /* 0x060fe40000000003 */
[----:B-1----:R-:W-:Y:S02]  /*0fb0*/  SHF.L.U32 R9, R104, 0x10, RZ ;  /* 0x0000001068097819 */ /* 0x002fe400000006ff */
[----:B------:R-:W-:Y:S02]  /*0fc0*/  SHF.L.U32 R5, R3, 0x10, RZ ;  /* 0x0000001003057819 */ /* 0x000fe400000006ff */
[----:B------:R-:W-:Y:S01]  /*0fd0*/  IADD3.X R7, RZ, R34, RZ, P1, !PT ;  /* 0x00000022ff077210 */ /* 0x000fe20000ffe4ff */
[----:B------:R-:W-:Y:S01]  /*0fe0*/  FADD.FTZ R8, R8, R9 ;  /* 0x0000000908087221 */ /* 0x000fe20000010000 */
[----:B------:R-:W-:Y:S01]  /*0ff0*/  FFMA.FTZ R6, R9, R9, R6 ;  /* 0x0000000909067223 */ /* 0x000fe20000010006 */
[----:B------:R0:W-:Y:S01]  /*1000*/  STL [R1+0x8], R9 ;  /* 0x0000080901007387 */ /* 0x0001e20000100800 */
[----:B------:R-:W-:Y:S01]  /*1010*/  LEA R74, P1, R16, UR14, 0x1 ;  /* 0x0000000e104a7c11 */ /* 0x000fe2000f8208ff */
[----:B------:R-:W-:Y:S01]  /*1020*/  FADD.FTZ R8, R8, R5 ;  /* 0x0000000508087221 */ /* 0x000fe20000010000 */
[----:B------:R-:W-:Y:S01]  /*1030*/  PRMT R3, R105, 0x7632, R3 ;  /* 0x0000763269037816 */ /* 0x000fe20000000003 */
[----:B------:R-:W-:Y:S01]  /*1040*/  FFMA.FTZ R6, R5, R5, R6 ;  /* 0x0000000505067223 */ /* 0x000fe20000010006 */
[----:B------:R-:W-:-:S02]  /*1050*/  LEA.HI.X R75, R16, UR15, R7, 0x1, P1 ;  /* 0x0000000f104b7c11 */ /* 0x000fc400088f0c07 */
[----:B0-----:R-:W-:-:S04]  /*1060*/  SHF.L.U32 R9, R105, 0x10, RZ ;  /* 0x0000001069097819 */ /* 0x001fc800000006ff */
[----:B------:R-:W5:Y:S01]  /*1070*/  LDG.E.64.CONSTANT R74, desc[UR12][R74.64] ;  /* 0x0000000c4a4a7981 */ /* 0x000f62000c1e9b00 */
[----:B------:R-:W-:Y:S02]  /*1080*/  SHF.L.U32 R3, R3, 0x10, RZ ;  /* 0x0000001003037819 */ /* 0x000fe400000006ff */
[----:B------:R-:W-:Y:S01]  /*1090*/  IADD3 R15, R4, 0xb400, RZ ;  /* 0x0000b400040f7810 */ /* 0x000fe20007ffe0ff */
[----:B------:R-:W-:Y:S01]  /*10a0*/  FADD.FTZ R8, R8, R9 ;  /* 0x0000000908087221 */ /* 0x000fe20000010000 */
[----:B------:R-:W-:Y:S01]  /*10b0*/  FFMA.FTZ R6, R9, R9, R6 ;  /* 0x0000000909067223 */ /* 0x000fe20000010006 */
[----:B------:R-:W-:Y:S01]  /*10c0*/  STL [R1+0x4], R9 ;  /* 0x0000040901007387 */ /* 0x000fe20000100800 */
[----:B------:R-:W-:Y:S01]  /*10d0*/  IADD3 R15, P1, R15, R2, RZ ;  /* 0x000000020f0f7210 */ /* 0x000fe20007f3e0ff */
[----:B------:R-:W-:Y:S02]  /*10e0*/  FADD.FTZ R8, R8, R3 ;  /* 0x0000000308087221 */ /* 0x000fe40000010000 */
[----:B------:R3:W-:Y:S01]  /*10f0*/  STL [R1+0x64], R7 ;  /* 0x0000640701007387 */ /* 0x0007e20000100800 */
[----:B------:R-:W-:Y:S01]  /*1100*/  FFMA.FTZ R6, R3, R3, R6 ;  /* 0x0000000303067223 */ /* 0x000fe20000010006 */
[----:B---3--:R-:W-:-:S05]  /*1110*/  SHF.L.U32 R7, R102, 0x10, RZ ;  /* 0x0000001066077819 */ /* 0x008fca00000006ff */
[----:B------:R0:W-:Y:S01]  /*1120*/  STL [R1], R7 ;  /* 0x0000000701007387 */ /* 0x0001e20000100800 */
[----:B------:R-:W-:Y:S01]  /*1130*/  FADD.FTZ R8, R8, R7 ;  /* 0x0000000708087221 */ /* 0x000fe20000010000 */
[----:B------:R-:W-:Y:S01]  /*1140*/  FFMA.FTZ R6, R7, R7, R6 ;  /* 0x0000000707067223 */ /* 0x000fe20000010006 */
[----:B0-----:R-:W-:Y:S02]  /*1150*/  IADD3.X R7, RZ, R34, RZ, P1, !PT ;  /* 0x00000022ff077210 */ /* 0x001fe40000ffe4ff */
[----:B------:R-:W-:Y:S01]  /*1160*/  LEA R72, P1, R15, UR14, 0x1 ;  /* 0x0000000e0f487c11 */ /* 0x000fe2000f8208ff */
[----:B------:R-:W-:-:S03]  /*1170*/  VIADD R5, R4, 0xbe00 ;  /* 0x0000be0004057836 */ /* 0x000fc60000000000 */
[----:B------:R-:W-:Y:S02]  /*1180*/  LEA.HI.X R73, R15, UR15, R7, 0x1, P1 ;  /* 0x0000000f0f497c11 */ /* 0x000fe400088f0c07 */
[----:B------:R-:W-:Y:S02]  /*1190*/  PRMT R3, R102, 0x7632, R3 ;  /* 0x0000763266037816 */ /* 0x000fe40000000003 */
[----:B------:R-:W-:Y:S02]  /*11a0*/  IADD3 R14, P2, R5, R2, RZ ;  /* 0x00000002050e7210 */ /* 0x000fe40007f5e0ff */
[----:B------:R-:W3:Y:S01]  /*11b0*/  LDG.E.64.CONSTANT R72, desc[UR12][R72.64] ;  /* 0x0000000c48487981 */ /* 0x000ee2000c1e9b00 */
[----:B------:R-:W-:Y:S02]  /*11c0*/  SHF.L.U32 R3, R3, 0x10, RZ ;  /* 0x0000001003037819 */ /* 0x000fe400000006ff */
[----:B------:R-:W-:Y:S02]  /*11d0*/  IADD3.X R9, RZ, R34, RZ, P2, !PT ;  /* 0x00000022ff097210 */ /* 0x000fe400017fe4ff */
[----:B------:R-:W-:Y:S01]  /*11e0*/  LEA R70, P1, R14, UR14, 0x1 ;  /* 0x0000000e0e467c11 */ /* 0x000fe2000f8208ff */
[----:B------:R-:W-:Y:S01]  /*11f0*/  FADD.FTZ R8, R8, R3 ;  /* 0x0000000308087221 */ /* 0x000fe20000010000 */
[----:B------:R-:W-:-:S02]  /*1200*/  FFMA.FTZ R6, R3, R3, R6 ;  /* 0x0000000303067223 */ /* 0x000fc40000010006 */
[----:B------:R-:W-:Y:S02]  /*1210*/  LEA.HI.X R71, R14, UR15, R9, 0x1, P1 ;  /* 0x0000000f0e477c11 */ /* 0x000fe400088f0c09 */
[C---:B------:R-:W-:Y:S02]  /*1220*/  SHF.L.U32 R165, R103.reuse, 0x10, RZ ;  /* 0x0000001067a57819 */ /* 0x040fe400000006ff */
[----:B------:R-:W-:Y:S02]  /*1230*/  PRMT R3, R103, 0x7632, R3 ;  /* 0x0000763267037816 */ /* 0x000fe40000000003 */
[----:B------:R-:W-:Y:S01]  /*1240*/  IADD3 R13, R4, 0xc800, RZ ;  /* 0x0000c800040d7810 */ /* 0x000fe20007ffe0ff */
[----:B------:R-:W3:Y:S01]  /*1250*/  LDG.E.64.CONSTANT R70, desc[UR12][R70.64] ;  /* 0x0000000c46467981 */ /* 0x000ee2000c1e9b00 */
[----:B------:R-:W-:Y:S01]  /*1260*/  FADD.FTZ R8, R8, R165 ;  /* 0x000000a508087221 */ /* 0x000fe20000010000 */
[----:B------:R-:W-:Y:S02]  /*1270*/  IMAD.U32 R3, R3, 0x10000, RZ ;  /* 0x0001000003037824 */ /* 0x000fe400078e00ff */
[----:B------:R-:W-:Y:S01]  /*1280*/  FFMA.FTZ R6, R165, R165, R6 ;  /* 0x000000a5a5067223 */ /* 0x000fe20000010006 */
[----:B------:R-:W-:Y:S01]  /*1290*/  IADD3 R13, P2, R13, R2, RZ ;  /* 0x000000020d0d7210 */ /* 0x000fe20007f5e0ff */
[----:B------:R0:W-:Y:S01]  /*12a0*/  STL [R1+0x68], R7 ;  /* 0x0000680701007387 */ /* 0x0001e20000100800 */
[----:B------:R-:W-:Y:S01]  /*12b0*/  FADD.FTZ R5, R8, R3 ;  /* 0x0000000308057221 */ /* 0x000fe20000010000 */
[----:B------:R-:W-:-:S02]  /*12c0*/  SHF.L.U32 R164, R100, 0x10, RZ ;  /* 0x0000001064a47819 */ /* 0x000fc400000006ff */
[----:B------:R-:W-:Y:S02]  /*12d0*/  IADD3.X R8, RZ, R34, RZ, P2, !PT ;  /* 0x00000022ff087210 */ /* 0x000fe400017fe4ff */
[----:B------:R-:W-:Y:S01]  /*12e0*/  LEA R68, P1, R13, UR14, 0x1 ;  /* 0x0000000e0d447c11 */ /* 0x000fe2000f8208ff */
[----:B0-----:R-:W-:Y:S01]  /*12f0*/  FFMA.FTZ R7, R3, R3, R6 ;  /* 0x0000000303077223 */ /* 0x001fe20000010006 */
[----:B------:R-:W-:Y:S02]  /*1300*/  PRMT R3, R100, 0x7632, R3 ;  /* 0x0000763264037816 */ /* 0x000fe40000000003 */
[----:B------:R-:W-:Y:S02]  /*1310*/  LEA.HI.X R69, R13, UR15, R8, 0x1, P1 ;  /* 0x0000000f0d457c11 */ /* 0x000fe400088f0c08 */
[----:B------:R-:W-:Y:S01]  /*1320*/  SHF.L.U32 R6, R3, 0x10, RZ ;  /* 0x0000001003067819 */ /* 0x000fe200000006ff */
[----:B------:R-:W-:Y:S01]  /*1330*/  FADD.FTZ R3, R5, R164 ;  /* 0x000000a405037221 */ /* 0x000fe20000010000 */
[----:B------:R-:W-:-:S02]  /*1340*/  IADD3 R5, R4, 0xd200, RZ ;  /* 0x0000d20004057810 */ /* 0x000fc40007ffe0ff */
[----:B------:R-:W3:Y:S02]  /*1350*/  LDG.E.64.CONSTANT R68, desc[UR12][R68.64] ;  /* 0x0000000c44447981 */ /* 0x000ee4000c1e9b00 */
[----:B------:R-:W-:Y:S02]  /*1360*/  IADD3 R12, P1, R5, R2, RZ ;  /* 0x00000002050c7210 */ /* 0x000fe40007f3e0ff */
[----:B------:R0:W-:Y:S01]  /*1370*/  STL [R1+0x6c], R9 ;  /* 0x00006c0901007387 */ /* 0x0001e20000100800 */
[----:B------:R-:W-:Y:S01]  /*1380*/  FFMA.FTZ R7, R164, R164, R7 ;  /* 0x000000a4a4077223 */ /* 0x000fe20000010007 */
[----:B------:R-:W-:Y:S02]  /*1390*/  SHF.L.U32 R163, R101, 0x10, RZ ;  /* 0x0000001065a37819 */ /* 0x000fe400000006ff */
[----:B------:R1:W-:Y:S01]  /*13a0*/  STL [R1+0x70], R8 ;  /* 0x0000700801007387 */ /* 0x0003e20000100800 */
[----:B0-----:R-:W-:Y:S02]  /*13b0*/  IADD3.X R9, RZ, R34, RZ, P1, !PT ;  /* 0x00000022ff097210 */ /* 0x001fe40000ffe4ff */
[----:B------:R-:W-:Y:S01]  /*13c0*/  LEA R66, P1, R12, UR14, 0x1 ;  /* 0x0000000e0c427c11 */ /* 0x000fe2000f8208ff */
[----:B-1----:R-:W-:Y:S01]  /*13d0*/  FADD.FTZ R8, R3, R6 ;  /* 0x0000000603087221 */ /* 0x002fe20000010000 */
[----:B------:R-:W-:-:S02]  /*13e0*/  PRMT R3, R101, 0x7632, R3 ;  /* 0x0000763265037816 */ /* 0x000fc40000000003 */
[----:B------:R-:W-:Y:S01]  /*13f0*/  LEA.HI.X R67, R12, UR15, R9, 0x1, P1 ;  /* 0x0000000f0c437c11 */ /* 0x000fe200088f0c09 */
[----:B------:R-:W-:Y:S01]  /*1400*/  FFMA.FTZ R6, R6, R6, R7 ;  /* 0x0000000606067223 */ /* 0x000fe20000010007 */
[----:B------:R-:W-:Y:S01]  /*1410*/  IADD3 R11, R4, 0xdc00, RZ ;  /* 0x0000dc00040b7810 */ /* 0x000fe20007ffe0ff */
[----:B------:R-:W-:Y:S01]  /*1420*/  FADD.FTZ R8, R8, R163 ;  /* 0x000000a308087221 */ /* 0x000fe20000010000 */
[----:B------:R-:W-:Y:S01]  /*1430*/  SHF.L.U32 R5, R3, 0x10, RZ ;  /* 0x0000001003057819 */ /* 0x000fe200000006ff */
[----:B------:R-:W-:Y:S01]  /*1440*/  FFMA.FTZ R6, R163, R163, R6 ;  /* 0x000000a3a3067223 */ /* 0x000fe20000010006 */
[----:B------:R-:W3:Y:S01]  /*1450*/  LDG.E.64.CONSTANT R66, desc[UR12][R66.64] ;  /* 0x0000000c42427981 */ /* 0x000ee2000c1e9b00 */
[----:B------:R-:W-:Y:S01]  /*1460*/  IADD3 R11, P1, R11, R2, RZ ;  /* 0x000000020b0b7210 */ /* 0x000fe20007f3e0ff */
[C---:B------:R-:W-:Y:S01]  /*1470*/  IMAD.U32 R162, R98.reuse, 0x10000, RZ ;  /* 0x0001000062a27824 */ /* 0x040fe200078e00ff */
[----:B------:R-:W-:Y:S01]  /*1480*/  PRMT R3, R98, 0x7632, R3 ;  /* 0x0000763262037816 */ /* 0x000fe20000000003 */
[----:B------:R-:W-:Y:S01]  /*1490*/  FADD.FTZ R7, R8, R5 ;  /* 0x0000000508077221 */ /* 0x000fe20000010000 */
[----:B------:R0:W-:Y:S01]  /*14a0*/  STL [R1+0x78], R9 ;  /* 0x0000780901007387 */ /* 0x0001e20000100800 */
[----:B------:R-:W-:Y:S01]  /*14b0*/  FFMA.FTZ R5, R5, R5, R6 ;  /* 0x0000000505057223 */ /* 0x000fe20000010006 */
[----:B------:R-:W-:Y:S01]  /*14c0*/  SHF.L.U32 R6, R3, 0x10, RZ ;  /* 0x0000001003067819 */ /* 0x000fe200000006ff */
[----:B------:R-:W-:-:S02]  /*14d0*/  FADD.FTZ R7, R7, R162 ;  /* 0x000000a207077221 */ /* 0x000fc40000010000 */
[----:B------:R-:W-:Y:S01]  /*14e0*/  FFMA.FTZ R5, R162, R162, R5 ;  /* 0x000000a2a2057223 */ /* 0x000fe20000010005 */
[----:B0-----:R-:W-:Y:S02]  /*14f0*/  IADD3.X R9, RZ, R34, RZ, P1, !PT ;  /* 0x00000022ff097210 */ /* 0x001fe40000ffe4ff */
[----:B------:R-:W-:Y:S01]  /*1500*/  LEA R64, P1, R11, UR14, 0x1 ;  /* 0x0000000e0b407c11 */ /* 0x000fe2000f8208ff */
[----:B------:R-:W-:-:S03]  /*1510*/  FADD.FTZ R8, R7, R6 ;  /* 0x0000000607087221 */ /* 0x000fc60000010000 */
[----:B------:R-:W-:Y:S01]  /*1520*/  LEA.HI.X R65, R11, UR15, R9, 0x1, P1 ;  /* 0x0000000f0b417c11 */ /* 0x000fe200088f0c09 */
[----:B------:R-:W-:Y:S01]  /*1530*/  FFMA.FTZ R6, R6, R6, R5 ;  /* 0x0000000606067223 */ /* 0x000fe20000010005 */
[----:B------:R-:W-:-:S04]  /*1540*/  IADD3 R5, R4, 0xe600, RZ ;  /* 0x0000e60004057810 */ /* 0x000fc80007ffe0ff */
[----:B------:R-:W3:Y:S01]  /*1550*/  LDG.E.64.CONSTANT R64, desc[UR12][R64.64] ;  /* 0x0000000c40407981 */ /* 0x000ee2000c1e9b00 */
[----:B------:R-:W-:Y:S02]  /*1560*/  IADD3 R10, P2, R5, R2, RZ ;  /* 0x00000002050a7210 */ /* 0x000fe40007f5e0ff */
[C---:B------:R-:W-:Y:S01]  /*1570*/  SHF.L.U32 R161, R99.reuse, 0x10, RZ ;  /* 0x0000001063a17819 */ /* 0x040fe200000006ff */
[----:B------:R0:W-:Y:S01]  /*1580*/  STL [R1+0x84], R9 ;  /* 0x0000840901007387 */ /* 0x0001e20000100800 */
[----:B------:R-:W-:Y:S02]  /*1590*/  PRMT R3, R99, 0x7632, R3 ;  /* 0x0000763263037816 */ /* 0x000fe40000000003 */
[----:B------:R-:W-:Y:S01]  /*15a0*/  LEA R62, P1, R10, UR14, 0x1 ;  /* 0x0000000e0a3e7c11 */ /* 0x000fe2000f8208ff */
[----:B------:R-:W-:Y:S01]  /*15b0*/  FADD.FTZ R8, R8, R161 ;  /* 0x000000a108087221 */ /* 0x000fe20000010000 */
[----:B------:R-:W-:Y:S01]  /*15c0*/  FFMA.FTZ R6, R161, R161, R6 ;  /* 0x000000a1a1067223 */ /* 0x000fe20000010006 */
[----:B------:R-:W-:Y:S01]  /*15d0*/  IMAD.U32 R3, R3, 0x10000, RZ ;  /* 0x0001000003037824 */ /* 0x000fe200078e00ff */
[----:B0-----:R-:W-:-:S04]  /*15e0*/  IADD3.X R9, RZ, R34, RZ, P2, !PT ;  /* 0x00000022ff097210 */ /* 0x001fc800017fe4ff */
[----:B------:R-:W-:Y:S01]  /*15f0*/  LEA.HI.X R63, R10, UR15, R9, 0x1, P1 ;  /* 0x0000000f0a3f7c11 */ /* 0x000fe200088f0c09 */
[----:B------:R0:W-:Y:S01]  /*1600*/  STL [R1+0xb4], R9 ;  /* 0x0000b40901007387 */ /* 0x0001e20000100800 */
[--C-:B------:R-:W-:Y:S01]  /*1610*/  FADD.FTZ R5, R8, R3.reuse ;  /* 0x0000000308057221 */ /* 0x100fe20000010000 */
[----:B------:R-:W-:Y:S01]  /*1620*/  FFMA.FTZ R7, R3, R3, R6 ;  /* 0x0000000303077223 */ /* 0x000fe20000010006 */
[C---:B------:R-:W-:Y:S02]  /*1630*/  SHF.L.U32 R160, R96.reuse, 0x10, RZ ;  /* 0x0000001060a07819 */ /* 0x040fe400000006ff */
[----:B------:R-:W-:Y:S01]  /*1640*/  PRMT R3, R96, 0x7632, R3 ;  /* 0x0000763260037816 */ /* 0x000fe20000000003 */
[----:B------:R-:W3:Y:S01]  /*1650*/  LDG.E.64.CONSTANT R62, desc[UR12][R62.64] ;  /* 0x0000000c3e3e7981 */ /* 0x000ee2000c1e9b00 */
[----:B0-----:R-:W-:Y:S01]  /*1660*/  IADD3 R9, R4, 0xf000, RZ ;  /* 0x0000f00004097810 */ /* 0x001fe20007ffe0ff */
[----:B------:R-:W-:Y:S01]  /*1670*/  FADD.FTZ R5, R5, R160 ;  /* 0x000000a005057221 */ /* 0x000fe20000010000 */
[----:B------:R-:W-:-:S02]  /*1680*/  SHF.L.U32 R6, R3, 0x10, RZ ;  /* 0x0000001003067819 */ /* 0x000fc400000006ff */
[----:B------:R-:W-:Y:S01]  /*1690*/  IADD3 R9, P1, R9, R2, RZ ;  /* 0x0000000209097210 */ /* 0x000fe20007f3e0ff */
[----:B------:R-:W-:Y:S01]  /*16a0*/  FFMA.FTZ R7, R160, R160, R7 ;  /* 0x000000a0a0077223 */ /* 0x000fe20000010007 */
[----:B------:R-:W-:Y:S02]  /*16b0*/  SHF.L.U32 R159, R97, 0x10, RZ ;  /* 0x00000010619f7819 */ /* 0x000fe400000006ff */
[----:B------:R-:W-:Y:S02]  /*16c0*/  IADD3.X R36, RZ, R34, RZ, P1, !PT ;  /* 0x00000022ff247210 */ /* 0x000fe40000ffe4ff */
[----:B------:R-:W-:Y:S01]  /*16d0*/  LEA R60, P1, R9, UR14, 0x1 ;  /* 0x0000000e093c7c11 */ /* 0x000fe2000f8208ff */
[----:B------:R-:W-:Y:S01]  /*16e0*/  FADD.FTZ R8, R5, R6 ;  /* 0x0000000605087221 */ /* 0x000fe20000010000 */
[----:B------:R-:W-:Y:S01]  /*16f0*/  PRMT R3, R97, 0x7632, R3 ;  /* 0x0000763261037816 */ /* 0x000fe20000000003 */
[----:B------:R-:W-:Y:S01]  /*1700*/  FFMA.FTZ R6, R6, R6, R7 ;  /* 0x0000000606067223 */ /* 0x000fe20000010007 */
[----:B------:R-:W-:Y:S01]  /*1710*/  LEA.HI.X R61, R9, UR15, R36, 0x1, P1 ;  /* 0x0000000f093d7c11 */ /* 0x000fe200088f0c24 */
[----:B------:R-:W-:Y:S01]  /*1720*/  FADD.FTZ R8, R8, R159 ;  /* 0x0000009f08087221 */ /* 0x000fe20000010000 */
[----:B------:R-:W-:Y:S01]  /*1730*/  SHF.L.U32 R3, R3, 0x10, RZ ;  /* 0x0000001003037819 */ /* 0x000fe200000006ff */
[----:B------:R-:W-:Y:S01]  /*1740*/  FFMA.FTZ R6, R159, R159, R6 ;  /* 0x0000009f9f067223 */ /* 0x000fe20000010006 */
[----:B------:R-:W-:-:S02]  /*1750*/  IADD3 R5, R4, 0xfa00, RZ ;  /* 0x0000fa0004057810 */ /* 0x000fc40007ffe0ff */
[----:B------:R-:W3:Y:S01]  /*1760*/  LDG.E.64.CONSTANT R60, desc[UR12][R60.64] ;  /* 0x0000000c3c3c7981 */ /* 0x000ee2000c1e9b00 */
[--C-:B------:R-:W-:Y:S01]  /*1770*/  FADD.FTZ R7, R8, R3.reuse ;  /* 0x0000000308077221 */ /* 0x100fe20000010000 */
[----:B------:R-:W-:Y:S01]  /*1780*/  IADD3 R8, P1, R5, R2, RZ ;  /* 0x0000000205087210 */ /* 0x000fe20007f3e0ff */
[----:B------:R-:W-:Y:S01]  /*1790*/  FFMA.FTZ R35, R3, R3, R6 ;  /* 0x0000000303237223 */ /* 0x000fe20000010006 */
[C---:B------:R-:W-:Y:S01]  /*17a0*/  PRMT R3, R94.reuse, 0x7632, R3 ;  /* 0x000076325e037816 */ /* 0x040fe20000000003 */
[----:B------:R-:W-:Y:S01]  /*17b0*/  IMAD.U32 R158, R94, 0x10000, RZ ;  /* 0x000100005e9e7824 */ /* 0x000fe200078e00ff */
[----:B------:R-:W-:Y:S02]  /*17c0*/  IADD3.X R37, RZ, R34, RZ, P1, !PT ;  /* 0x00000022ff257210 */ /* 0x000fe40000ffe4ff */
[----:B------:R-:W-:Y:S01]  /*17d0*/  LEA R58, P1, R8, UR14, 0x1 ;  /* 0x0000000e083a7c11 */ /* 0x000fe2000f8208ff */
[----:B------:R-:W-:Y:S01]  /*17e0*/  FADD.FTZ R7, R7, R158 ;  /* 0x0000009e07077221 */ /* 0x000fe20000010000 */
[----:B------:R-:W-:Y:S01]  /*17f0*/  SHF.L.U32 R6, R3, 0x10, RZ ;  /* 0x0000001003067819 */ /* 0x000fe200000006ff */
[----:B------:R-:W-:Y:S01]  /*1800*/  FFMA.FTZ R35, R158, R158, R35 ;  /* 0x0000009e9e237223 */ /* 0x000fe20000010023 */
[----:B------:R-:W-:Y:S01]  /*1810*/  LEA.HI.X R59, R8, UR15, R37, 0x1, P1 ;  /* 0x0000000f083b7c11 */ /* 0x000fe200088f0c25 */
[----:B------:R0:W-:Y:S01]  /*1820*/  STL [R1+0x88], R36 ;  /* 0x0000882401007387 */ /* 0x0001e20000100800 */
[----:B------:R-:W-:-:S02]  /*1830*/  SHF.L.U32 R157, R95, 0x10, RZ ;  /* 0x000000105f9d7819 */ /* 0x000fc400000006ff */
[----:B------:R-:W-:Y:S02]  /*1840*/  PRMT R3, R95, 0x7632, R3 ;  /* 0x000076325f037816 */ /* 0x000fe40000000003 */
[----:B------:R-:W3:Y:S01]  /*1850*/  LDG.E.64.CONSTANT R58, desc[UR12][R58.64] ;  /* 0x0000000c3a3a7981 */ /* 0x000ee2000c1e9b00 */
[----:B0-----:R-:W-:Y:S01]  /*1860*/  FADD.FTZ R36, R7, R6 ;  /* 0x0000000607247221 */ /* 0x001fe20000010000 */
[----:B------:R-:W-:Y:S01]  /*1870*/  IADD3 R7, R4, 0x10400, RZ ;  /* 0x0001040004077810 */ /* 0x000fe20007ffe0ff */
[----:B------:R-:W-:Y:S01]  /*1880*/  FFMA.FTZ R6, R6, R6, R35 ;  /* 0x0000000606067223 */ /* 0x000fe20000010023 */
[----:B------:R-:W-:Y:S02]  /*1890*/  IMAD.U32 R3, R3, 0x10000, RZ ;  /* 0x0001000003037824 */ /* 0x000fe400078e00ff */
[----:B------:R-:W-:Y:S01]  /*18a0*/  FADD.FTZ R36, R36, R157 ;  /* 0x0000009d24247221 */ /* 0x000fe20000010000 */
[----:B------:R-:W-:Y:S01]  /*18b0*/  IADD3 R7, P1, R7, R2, RZ ;  /* 0x0000000207077210 */ /* 0x000fe20007f3e0ff */
[----:B------:R-:W-:Y:S01]  /*18c0*/  FFMA.FTZ R6, R157, R157, R6 ;  /* 0x0000009d9d067223 */ /* 0x000fe20000010006 */
[----:B------:R0:W-:Y:S01]  /*18d0*/  STL [R1+0x8c], R37 ;  /* 0x00008c2501007387 */ /* 0x0001e20000100800 */
[----:B------:R-:W-:Y:S01]  /*18e0*/  FADD.FTZ R35, R36, R3 ;  /* 0x0000000324237221 */ /* 0x000fe20000010000 */
[----:B------:R-:W-:-:S02]  /*18f0*/  IADD3.X R38, RZ, R34, RZ, P1, !PT ;  /* 0x00000022ff267210 */ /* 0x000fc40000ffe4ff */
[----:B------:R-:W-:Y:S02]  /*1900*/  LEA R56, P1, R7, UR14, 0x1 ;  /* 0x0000000e07387c11 */ /* 0x000fe4000f8208ff */
[C---:B------:R-:W-:Y:S01]  /*1910*/  SHF.L.U32 R156, R92.reuse, 0x10, RZ ;  /* 0x000000105c9c7819 */ /* 0x040fe200000006ff */
[----:B0-----:R-:W-:Y:S01]  /*1920*/  FFMA.FTZ R37, R3, R3, R6 ;  /* 0x0000000303257223 */ /* 0x001fe20000010006 */
[----:B------:R-:W-:Y:S02]  /*1930*/  PRMT R3, R92, 0x7632, R3 ;  /* 0x000076325c037816 */ /* 0x000fe40000000003 */
[----:B------:R-:W-:Y:S01]  /*1940*/  LEA.HI.X R57, R7, UR15, R38, 0x1, P1 ;  /* 0x0000000f07397c11 */ /* 0x000fe200088f0c26 */
[----:B------:R-:W-:Y:S01]  /*1950*/  FADD.FTZ R35, R35, R156 ;  /* 0x0000009c23237221 */ /* 0x000fe20000010000 */
[----:B------:R-:W-:Y:S01]  /*1960*/  SHF.L.U32 R6, R3, 0x10, RZ ;  /* 0x0000001003067819 */ /* 0x000fe200000006ff */
[----:B------:R-:W-:Y:S01]  /*1970*/  FFMA.FTZ R37, R156, R156, R37 ;  /* 0x0000009c9c257223 */ /* 0x000fe20000010025 */
[----:B------:R-:W-:Y:S01]  /*1980*/  IADD3 R5, R4, 0x10e00, RZ ;  /* 0x00010e0004057810 */ /* 0x000fe20007ffe0ff */
[----:B------:R0:W-:Y:S02]  /*1990*/  STL [R1+0x94], R38 ;  /* 0x0000942601007387 */ /* 0x0001e40000100800 */
[----:B------:R-:W-:-:S02]  /*19a0*/  FADD.FTZ R36, R35, R6 ;  /* 0x0000000623247221 */ /* 0x000fc40000010000 */
[----:B------:R-:W3:Y:S01]  /*19b0*/  LDG.E.64.CONSTANT R56, desc[UR12][R56.64] ;  /* 0x0000000c38387981 */ /* 0x000ee2000c1e9b00 */
[----:B0-----:R-:W-:Y:S01]  /*19c0*/  FFMA.FTZ R38, R6, R6, R37 ;  /* 0x0000000606267223 */ /* 0x001fe20000010025 */
[----:B------:R-:W-:-:S04]  /*19d0*/  IADD3 R6, P1, R5, R2, RZ ;  /* 0x0000000205067210 */ /* 0x000fc80007f3e0ff */
[----:B------:R-:W-:Y:S02]  /*19e0*/  IADD3.X R39, RZ, R34, RZ, P1, !PT ;  /* 0x00000022ff277210 */ /* 0x000fe40000ffe4ff */
[----:B------:R-:W-:-:S04]  /*19f0*/  LEA R54, P1, R6, UR14, 0x1 ;  /* 0x0000000e06367c11 */ /* 0x000fc8000f8208ff */
[----:B------:R-:W-:Y:S02]  /*1a00*/  LEA.HI.X R55, R6, UR15, R39, 0x1, P1 ;  /* 0x0000000f06377c11 */ /* 0x000fe400088f0c27 */
[C---:B------:R-:W-:Y:S02]  /*1a10*/  SHF.L.U32 R155, R93.reuse, 0x10, RZ ;  /* 0x000000105d9b7819 */ /* 0x040fe400000006ff */
[----:B------:R-:W-:Y:S02]  /*1a20*/  PRMT R3, R93, 0x7632, R3 ;  /* 0x000076325d037816 */ /* 0x000fe40000000003 */
[----:B------:R-:W3:Y:S01]  /*1a30*/  LDG.E.64.CONSTANT R54, desc[UR12][R54.64] ;  /* 0x0000000c36367981 */ /* 0x000ee2000c1e9b00 */
[----:B------:R-:W-:Y:S01]  /*1a40*/  FADD.FTZ R36, R36, R155 ;  /* 0x0000009b24247221 */ /* 0x000fe20000010000 */
[----:B------:R-:W-:Y:S01]  /*1a50*/  FFMA.FTZ R38, R155, R155, R38 ;  /* 0x0000009b9b267223 */ /* 0x000fe20000010026 */
[----:B------:R-:W-:Y:S01]  /*1a60*/  IMAD.U32 R3, R3, 0x10000, RZ ;  /* 0x0001000003037824 */ /* 0x000fe200078e00ff */
[----:B------:R-:W-:-:S03]  /*1a70*/  SHF.L.U32 R154, R90, 0x10, RZ ;  /* 0x000000105a9a7819 */ /* 0x000fc600000006ff */
[--C-:B------:R-:W-:Y:S01]  /*1a80*/  FADD.FTZ R35, R36, R3.reuse ;  /* 0x0000000324237221 */ /* 0x100fe20000010000 */
[----:B------:R-:W-:Y:S01]  /*1a90*/  FFMA.FTZ R37, R3, R3, R38 ;  /* 0x0000000303257223 */ /* 0x000fe20000010026 */
[----:B------:R-:W-:Y:S02]  /*1aa0*/  PRMT R3, R90, 0x7632, R3 ;  /* 0x000076325a037816 */ /* 0x000fe40000000003 */
[----:B------:R-:W-:Y:S01]  /*1ab0*/  IADD3 R5, R4, 0x11800, RZ ;  /* 0x0001180004057810 */ /* 0x000fe20007ffe0ff */
[----:B------:R-:W-:Y:S01]  /*1ac0*/  FADD.FTZ R35, R35, R154 ;  /* 0x0000009a23237221 */ /* 0x000fe20000010000 */
[----:B------:R-:W-:Y:S01]  /*1ad0*/  SHF.L.U32 R36, R3, 0x10, RZ ;  /* 0x0000001003247819 */ /* 0x000fe200000006ff */
[----:B------:R-:W-:Y:S01]  /*1ae0*/  FFMA.FTZ R37, R154, R154, R37 ;  /* 0x0000009a9a257223 */ /* 0x000fe20000010025 */
[----:B------:R-:W-:-:S03]  /*1af0*/  IADD3 R5, P1, R5, R2, RZ ;  /* 0x0000000205057210 */ /* 0x000fc60007f3e0ff */
[----:B------:R-:W-:Y:S01]  /*1b00*/  FADD.FTZ R38, R35, R36 ;  /* 0x0000002423267221 */ /* 0x000fe20000010000 */
[----:B------:R-:W-:Y:S01]  /*1b10*/  IADD3 R35, R4, 0x12200, RZ ;  /* 0x0001220004237810 */ /* 0x000fe20007ffe0ff */
[----:B------:R0:W-:Y:S01]  /*1b20*/  STL [R1+0x9c], R39 ;  /* 0x00009c2701007387 */ /* 0x0001e20000100800 */
[C---:B------:R-:W-:Y:S01]  /*1b30*/  PRMT R3, R91.reuse, 0x7632, R3 ;  /* 0x000076325b037816 */ /* 0x040fe20000000003 */
[----:B------:R-:W-:Y:S01]  /*1b40*/  FFMA.FTZ R36, R36, R36, R37 ;  /* 0x0000002424247223 */ /* 0x000fe20000010025 */
[----:B------:R-:W-:Y:S01]  /*1b50*/  IMAD.U32 R153, R91, 0x10000, RZ ;  /* 0x000100005b997824 */ /* 0x000fe200078e00ff */
[----:B------:R-:W-:Y:S02]  /*1b60*/  IADD3 R37, R4, 0x12c00, RZ ;  /* 0x00012c0004257810 */ /* 0x000fe40007ffe0ff */
[----:B------:R-:W-:Y:S02]  /*1b70*/  IADD3.X R46, RZ, R34, RZ, P1, !PT ;  /* 0x00000022ff2e7210 */ /* 0x000fe40000ffe4ff */
[----:B------:R-:W-:-:S02]  /*1b80*/  LEA R52, P1, R5, UR14, 0x1 ;  /* 0x0000000e05347c11 */ /* 0x000fc4000f8208ff */
[----:B0-----:R-:W-:Y:S02]  /*1b90*/  IADD3 R39, R4, 0x13600, RZ ;  /* 0x0001360004277810 */ /* 0x001fe40007ffe0ff */
[-C--:B------:R-:W-:Y:S01]  /*1ba0*/  IADD3 R4, P2, R35, R2.reuse, RZ ;  /* 0x0000000223047210 */ /* 0x080fe20007f5e0ff */
[----:B------:R-:W-:Y:S01]  /*1bb0*/  FADD.FTZ R38, R38, R153 ;  /* 0x0000009926267221 */ /* 0x000fe20000010000 */
[----:B------:R-:W-:Y:S01]  /*1bc0*/  SHF.L.U32 R35, R3, 0x10, RZ ;  /* 0x0000001003237819 */ /* 0x000fe200000006ff */
[----:B------:R-:W-:Y:S01]  /*1bd0*/  FFMA.FTZ R36, R153, R153, R36 ;  /* 0x0000009999247223 */ /* 0x000fe20000010024 */
[----:B------:R-:W-:Y:S02]  /*1be0*/  LEA.HI.X R53, R5, UR15, R46, 0x1, P1 ;  /* 0x0000000f05357c11 */ /* 0x000fe400088f0c2e */
[-C--:B------:R-:W-:Y:S01]  /*1bf0*/  IADD3 R3, P3, R37, R2.reuse, RZ ;  /* 0x0000000225037210 */ /* 0x080fe20007f7e0ff */
[----:B------:R-:W-:Y:S01]  /*1c00*/  FADD.FTZ R37, R38, R35 ;  /* 0x0000002326257221 */ /* 0x000fe20000010000 */
[----:B------:R-:W-:Y:S01]  /*1c10*/  IADD3 R2, P1, R39, R2, RZ ;  /* 0x0000000227027210 */ /* 0x000fe20007f3e0ff */
[----:B------:R-:W-:Y:S01]  /*1c20*/  FFMA.FTZ R39, R35, R35, R36 ;  /* 0x0000002323277223 */ /* 0x000fe20000010024 */
[----:B------:R-:W-:-:S02]  /*1c30*/  SHF.L.U32 R152, R88, 0x10, RZ ;  /* 0x0000001058987819 */ /* 0x000fc400000006ff */
[----:B------:R-:W-:Y:S02]  /*1c40*/  SHF.L.U32 R151, R89, 0x10, RZ ;  /* 0x0000001059977819 */ /* 0x000fe400000006ff */
[----:B------:R-:W-:Y:S02]  /*1c50*/  SHF.L.U32 R150, R86, 0x10, RZ ;  /* 0x0000001056967819 */ /* 0x000fe400000006ff */
[----:B------:R-:W-:Y:S02]  /*1c60*/  SHF.L.U32 R149, R87, 0x10, RZ ;  /* 0x0000001057957819 */ /* 0x000fe400000006ff */
[----:B------:R-:W-:Y:S02]  /*1c70*/  SHF.L.U32 R148, R84, 0x10, RZ ;  /* 0x0000001054947819 */ /* 0x000fe400000006ff */
[----:B------:R-:W-:Y:S01]  /*1c80*/  SHF.L.U32 R147, R85, 0x10, RZ ;  /* 0x0000001055937819 */ /* 0x000fe200000006ff */
[----:B------:R0:W-:Y:S01]  /*1c90*/  STL [R1+0xa8], R46 ;  /* 0x0000a82e01007387 */ /* 0x0001e20000100800 */
[----:B------:R-:W-:Y:S01]  /*1ca0*/  PRMT R35, R88, 0x7632, R35 ;  /* 0x0000763258237816 */ /* 0x000fe20000000023 */
[----:B------:R-:W-:Y:S01]  /*1cb0*/  FADD.FTZ R37, R37, R152 ;  /* 0x0000009825257221 */ /* 0x000fe20000010000 */
[----:B------:R-:W-:Y:S01]  /*1cc0*/  FFMA.FTZ R39, R152, R152, R39 ;  /* 0x0000009898277223 */ /* 0x000fe20000010027 */
[----:B------:R-:W-:Y:S01]  /*1cd0*/  SHF.L.U32 R146, R82, 0x10, RZ ;  /* 0x0000001052927819 */ /* 0x000fe200000006ff */
[----:B------:R-:W3:Y:S01]  /*1ce0*/  LDG.E.64.CONSTANT R52, desc[UR12][R52.64] ;  /* 0x0000000c34347981 */ /* 0x000ee2000c1e9b00 */
[----:B------:R-:W-:-:S02]  /*1cf0*/  SHF.L.U32 R36, R35, 0x10, RZ ;  /* 0x0000001023247819 */ /* 0x000fc400000006ff */
[----:B------:R-:W-:-:S03]  /*1d00*/  PRMT R35, R89, 0x7632, R35 ;  /* 0x0000763259237816 */ /* 0x000fc60000000023 */
[----:B------:R-:W-:Y:S01]  /*1d10*/  FADD.FTZ R38, R37, R36 ;  /* 0x0000002425267221 */ /* 0x000fe20000010000 */
[----:B------:R-:W-:Y:S01]  /*1d20*/  FFMA.FTZ R36, R36, R36, R39 ;  /* 0x0000002424247223 */ /* 0x000fe20000010027 */
[----:B------:R-:W-:Y:S02]  /*1d30*/  IMAD.U32 R39, R35, 0x10000, RZ ;  /* 0x0001000023277824 */ /* 0x000fe400078e00ff */
[----:B------:R-:W-:Y:S01]  /*1d40*/  FADD.FTZ R37, R38, R151 ;  /* 0x0000009726257221 */ /* 0x000fe20000010000 */
[----:B------:R-:W-:Y:S01]  /*1d50*/  FFMA.FTZ R36, R151, R151, R36 ;  /* 0x0000009797247223 */ /* 0x000fe20000010024 */
[----:B------:R-:W-:Y:S02]  /*1d60*/  PRMT R35, R86, 0x7632, R35 ;  /* 0x0000763256237816 */ /* 0x000fe40000000023 */
[----:B------:R-:W-:Y:S01]  /*1d70*/  FADD.FTZ R37, R37, R39 ;  /* 0x0000002725257221 */ /* 0x000fe20000010000 */
[----:B------:R-:W-:Y:S01]  /*1d80*/  FFMA.FTZ R39, R39, R39, R36 ;  /* 0x0000002727277223 */ /* 0x000fe20000010024 */
[----:B------:R-:W-:-:S02]  /*1d90*/  SHF.L.U32 R36, R35, 0x10, RZ ;  /* 0x0000001023247819 */ /* 0x000fc400000006ff */
[----:B------:R-:W-:Y:S01]  /*1da0*/  FADD.FTZ R37, R37, R150 ;  /* 0x0000009625257221 */ /* 0x000fe20000010000 */
[----:B------:R-:W-:Y:S01]  /*1db0*/  FFMA.FTZ R39, R150, R150, R39 ;  /* 0x0000009696277223 */ /* 0x000fe20000010027 */
[----:B------:R-:W-:Y:S02]  /*1dc0*/  PRMT R35, R87, 0x7632, R35 ;  /* 0x0000763257237816 */ /* 0x000fe40000000023 */
[----:B------:R-:W-:Y:S01]  /*1dd0*/  FADD.FTZ R112, R37, R36 ;  /* 0x0000002425707221 */ /* 0x000fe20000010000 */
[----:B------:R-:W-:Y:S01]  /*1de0*/  FFMA.FTZ R36, R36, R36, R39 ;  /* 0x0000002424247223 */ /* 0x000fe20000010027 */
[----:B------:R-:W-:Y:S02]  /*1df0*/  SHF.L.U32 R35, R35, 0x10, RZ ;  /* 0x0000001023237819 */ /* 0x000fe400000006ff */
[----:B------:R-:W-:Y:S01]  /*1e00*/  FADD.FTZ R112, R112, R149 ;  /* 0x0000009570707221 */ /* 0x000fe20000010000 */
[----:B------:R-:W-:Y:S01]  /*1e10*/  FFMA.FTZ R36, R149, R149, R36 ;  /* 0x0000009595247223 */ /* 0x000fe20000010024 */
[----:B------:R-:W-:-:S02]  /*1e20*/  PRMT R37, R84, 0x7632, R37 ;  /* 0x0000763254257816 */ /* 0x000fc40000000025 */
[----:B------:R-:W-:Y:S01]  /*1e30*/  FADD.FTZ R112, R112, R35 ;  /* 0x0000002370707221 */ /* 0x000fe20000010000 */
[----:B------:R-:W-:Y:S02]  /*1e40*/  FFMA.FTZ R35, R35, R35, R36 ;  /* 0x0000002323237223 */ /* 0x000fe40000010024 */
        /* <DEDUP_REMOVED lines=9> */
[----:B0-----:R-:W-:Y:S02]  /*1ee0*/  IADD3.X R46, RZ, R34, RZ, P2, !PT ;  /* 0x00000022ff2e7210 */ /* 0x001fe400017fe4ff */
[----:B------:R-:W-:Y:S01]  /*1ef0*/  LEA R50, P2, R4, UR14, 0x1 ;  /* 0x0000000e04327c11 */ /* 0x000fe2000f8408ff */
[----:B------:R-:W-:Y:S01]  /*1f00*/  FADD.FTZ R112, R112, R36 ;  /* 0x0000002470707221 */ /* 0x000fe20000010000 */
[----:B------:R-:W-:Y:S01]  /*1f10*/  PRMT R35, R82, 0x7632, R35 ;  /* 0x0000763252237816 */ /* 0x000fe20000000023 */
[----:B------:R-:W-:Y:S01]  /*1f20*/  FFMA.FTZ R36, R36, R36, R37 ;  /* 0x0000002424247223 */ /* 0x000fe20000010025 */
[----:B------:R0:W-:Y:S01]  /*1f30*/  STL [R1+0x7c], R46 ;  /* 0x00007c2e01007387 */ /* 0x0001e20000100800 */
[----:B------:R-:W-:Y:S01]  /*1f40*/  LEA.HI.X R51, R4, UR15, R46, 0x1, P2 ;  /* 0x0000000f04337c11 */ /* 0x000fe200090f0c2e */
[----:B------:R-:W-:Y:S01]  /*1f50*/  FADD.FTZ R112, R112, R146 ;  /* 0x0000009270707221 */ /* 0x000fe20000010000 */
[----:B------:R-:W-:-:S02]  /*1f60*/  SHF.L.U32 R35, R35, 0x10, RZ ;  /* 0x0000001023237819 */ /* 0x000fc400000006ff */
[-C--:B------:R-:W-:Y:S02]  /*1f70*/  IADD3.X R116, RZ, R34.reuse, RZ, P1, !PT ;  /* 0x00000022ff747210 */ /* 0x080fe40000ffe4ff */
[C---:B------:R-:W-:Y:S02]  /*1f80*/  SHF.L.U32 R145, R83.reuse, 0x10, RZ ;  /* 0x0000001053917819 */ /* 0x040fe400000006ff */
[----:B0-----:R-:W-:Y:S01]  /*1f90*/  IADD3.X R46, RZ, R34, RZ, P3, !PT ;  /* 0x00000022ff2e7210 */ /* 0x001fe20001ffe4ff */
[--C-:B------:R-:W-:Y:S01]  /*1fa0*/  FFMA.FTZ R34, R146, R146, R36.reuse ;  /* 0x0000009292227223 */ /* 0x100fe20000010024 */
[----:B------:R-:W-:Y:S01]  /*1fb0*/  PRMT R36, R83, 0x7632, R36 ;  /* 0x0000763253247816 */ /* 0x000fe20000000024 */
[----:B------:R-:W-:Y:S01]  /*1fc0*/  FADD.FTZ R112, R112, R35 ;  /* 0x0000002370707221 */ /* 0x000fe20000010000 */
[----:B------:R-:W-:Y:S01]  /*1fd0*/  PRMT R37, R80, 0x7632, R37 ;  /* 0x0000763250257816 */ /* 0x000fe20000000025 */
[----:B------:R-:W-:Y:S01]  /*1fe0*/  FFMA.FTZ R35, R35, R35, R34 ;  /* 0x0000002323237223 */ /* 0x000fe20000010022 */
[----:B------:R-:W-:Y:S01]  /*1ff0*/  PRMT R38, R81, 0x7632, R38 ;  /* 0x0000763251267816 */ /* 0x000fe20000000026 */
[----:B------:R-:W-:-:S02]  /*2000*/  IMAD.U32 R36, R36, 0x10000, RZ ;  /* 0x0001000024247824 */ /* 0x000fc400078e00ff */
[----:B------:R-:W-:Y:S01]  /*2010*/  FADD.FTZ R112, R112, R145 ;  /* 0x0000009170707221 */ /* 0x000fe20000010000 */
[----:B------:R-:W-:Y:S01]  /*2020*/  FFMA.FTZ R35, R145, R145, R35 ;  /* 0x0000009191237223 */ /* 0x000fe20000010023 */
[----:B------:R-:W-:Y:S01]  /*2030*/  SHF.L.U32 R34, R80, 0x10, RZ ;  /* 0x0000001050227819 */ /* 0x000fe200000006ff */
[----:B------:R-:W3:Y:S01]  /*2040*/  LDG.E.64.CONSTANT R50, desc[UR12][R50.64] ;  /* 0x0000000c32327981 */ /* 0x000ee2000c1e9b00 */
[----:B------:R-:W-:Y:S01]  /*2050*/  FADD.FTZ R112, R112, R36 ;  /* 0x0000002470707221 */ /* 0x000fe20000010000 */
[----:B------:R-:W-:Y:S01]  /*2060*/  FFMA.FTZ R36, R36, R36, R35 ;  /* 0x0000002424247223 */ /* 0x000fe20000010023 */
[----:B------:R-:W-:Y:S02]  /*2070*/  SHF.L.U32 R37, R37, 0x10, RZ ;  /* 0x0000001025257819 */ /* 0x000fe400000006ff */
[----:B------:R-:W-:Y:S01]  /*2080*/  FADD.FTZ R112, R112, R34 ;  /* 0x0000002270707221 */ /* 0x000fe20000010000 */
[----:B------:R-:W-:Y:S01]  /*2090*/  FFMA.FTZ R36, R34, R34, R36 ;  /* 0x0000002222247223 */ /* 0x000fe20000010024 */
[----:B------:R-:W-:-:S02]  /*20a0*/  SHF.L.U32 R35, R81, 0x10, RZ ;  /* 0x0000001051237819 */ /* 0x000fc400000006ff */
[----:B------:R-:W-:Y:S01]  /*20b0*/  FADD.FTZ R112, R112, R37 ;  /* 0x0000002570707221 */ /* 0x000fe20000010000 */
[----:B------:R-:W-:Y:S01]  /*20c0*/  FFMA.FTZ R37, R37, R37, R36 ;  /* 0x0000002525257223 */ /* 0x000fe20000010024 */
[----:B------:R-:W-:Y:S02]  /*20d0*/  SHF.L.U32 R38, R38, 0x10, RZ ;  /* 0x0000001026267819 */ /* 0x000fe400000006ff */
[----:B------:R-:W-:Y:S01]  /*20e0*/  FADD.FTZ R112, R112, R35 ;  /* 0x0000002370707221 */ /* 0x000fe20000010000 */
[----:B------:R-:W-:Y:S01]  /*20f0*/  FFMA.FTZ R37, R35, R35, R37 ;  /* 0x0000002323257223 */ /* 0x000fe20000010025 */
[C---:B--2---:R-:W-:Y:S02]  /*2100*/  SHF.L.U32 R36, R78.reuse, 0x10, RZ ;  /* 0x000000104e247819 */ /* 0x044fe400000006ff */
[----:B------:R-:W-:Y:S01]  /*2110*/  PRMT R39, R78, 0x7632, R39 ;  /* 0x000076324e277816 */ /* 0x000fe20000000027 */
[----:B------:R-:W-:Y:S01]  /*2120*/  FADD.FTZ R112, R112, R38 ;  /* 0x0000002670707221 */ /* 0x000fe20000010000 */
[----:B------:R-:W-:-:S02]  /*2130*/  FFMA.FTZ R38, R38, R38, R37 ;  /* 0x0000002626267223 */ /* 0x000fc40000010025 */
[----:B------:R-:W-:Y:S01]  /*2140*/  SHF.L.U32 R39, R39, 0x10, RZ ;  /* 0x0000001027277819 */ /* 0x000fe200000006ff */
[----:B------:R-:W-:Y:S01]  /*2150*/  FADD.FTZ R112, R112, R36 ;  /* 0x0000002470707221 */ /* 0x000fe20000010000 */
[----:B------:R-:W-:Y:S01]  /*2160*/  FFMA.FTZ R38, R36, R36, R38 ;  /* 0x0000002424267223 */ /* 0x000fe20000010026 */
[C---:B------:R-:W-:Y:S01]  /*2170*/  PRMT R40, R79.reuse, 0x7632, R40 ;  /* 0x000076324f287816 */ /* 0x040fe20000000028 */
[----:B------:R-:W-:Y:S02]  /*2180*/  IMAD.U32 R37, R79, 0x10000, RZ ;  /* 0x000100004f257824 */ /* 0x000fe400078e00ff */
[----:B------:R-:W-:Y:S01]  /*2190*/  FADD.FTZ R112, R112, R39 ;  /* 0x0000002770707221 */ /* 0x000fe20000010000 */
[----:B------:R-:W-:Y:S01]  /*21a0*/  FFMA.FTZ R39, R39, R39, R38 ;  /* 0x0000002727277223 */ /* 0x000fe20000010026 */
[----:B------:R-:W-:Y:S02]  /*21b0*/  SHF.L.U32 R40, R40, 0x10, RZ ;  /* 0x0000001028287819 */ /* 0x000fe400000006ff */
[----:B------:R-:W-:Y:S01]  /*21c0*/  FADD.FTZ R112, R112, R37 ;  /* 0x0000002570707221 */ /* 0x000fe20000010000 */
[----:B------:R-:W-:Y:S01]  /*21d0*/  FFMA.FTZ R39, R37, R37, R39 ;  /* 0x0000002525277223 */ /* 0x000fe20000010027 */
[----:B----4-:R-:W-:-:S02]  /*21e0*/  SHF.L.U32 R38, R76, 0x10, RZ ;  /* 0x000000104c267819 */ /* 0x010fc400000006ff */
[----:B------:R-:W-:Y:S01]  /*21f0*/  PRMT R41, R76, 0x7632, R41 ;  /* 0x000076324c297816 */ /* 0x000fe20000000029 */
[----:B------:R-:W-:Y:S01]  /*2200*/  FADD.FTZ R112, R112, R40 ;  /* 0x0000002870707221 */ /* 0x000fe20000010000 */
[----:B------:R-:W-:Y:S02]  /*2210*/  FFMA.FTZ R40, R40, R40, R39 ;  /* 0x0000002828287223 */ /* 0x000fe40000010027 */
[----:B------:R-:W-:Y:S01]  /*2220*/  SHF.L.U32 R41, R41, 0x10, RZ ;  /* 0x0000001029297819 */ /* 0x000fe200000006ff */
[----:B------:R-:W-:Y:S01]  /*2230*/  FADD.FTZ R112, R112, R38 ;  /* 0x0000002670707221 */ /* 0x000fe20000010000 */
[----:B------:R-:W-:Y:S01]  /*2240*/  FFMA.FTZ R40, R38, R38, R40 ;  /* 0x0000002626287223 */ /* 0x000fe20000010028 */
[C---:B------:R-:W-:Y:S02]  /*2250*/  SHF.L.U32 R39, R77.reuse, 0x10, RZ ;  /* 0x000000104d277819 */ /* 0x040fe400000006ff */
[----:B------:R-:W-:Y:S01]  /*2260*/  PRMT R42, R77, 0x7632, R42 ;  /* 0x000076324d2a7816 */ /* 0x000fe2000000002a */
[----:B------:R-:W-:Y:S01]  /*2270*/  FADD.FTZ R112, R112, R41 ;  /* 0x0000002970707221 */ /* 0x000fe20000010000 */
[----:B------:R-:W-:-:S02]  /*2280*/  FFMA.FTZ R41, R41, R41, R40 ;  /* 0x0000002929297223 */ /* 0x000fc40000010028 */
[----:B------:R-:W-:Y:S01]  /*2290*/  SHF.L.U32 R42, R42, 0x10, RZ ;  /* 0x000000102a2a7819 */ /* 0x000fe200000006ff */
[----:B------:R-:W-:Y:S01]  /*22a0*/  FADD.FTZ R112, R112, R39 ;  /* 0x0000002770707221 */ /* 0x000fe20000010000 */
[----:B------:R-:W-:Y:S01]  /*22b0*/  FFMA.FTZ R41, R39, R39, R41 ;  /* 0x0000002727297223 */ /* 0x000fe20000010029 */
[C---:B-----5:R-:W-:Y:S02]  /*22c0*/  SHF.L.U32 R40, R74.reuse, 0x10, RZ ;  /* 0x000000104a287819 */ /* 0x060fe400000006ff */
[----:B------:R-:W-:Y:S01]  /*22d0*/  PRMT R43, R74, 0x7632, R43 ;  /* 0x000076324a2b7816 */ /* 0x000fe2000000002b */
[----:B------:R-:W-:Y:S01]  /*22e0*/  FADD.FTZ R112, R112, R42 ;  /* 0x0000002a70707221 */ /* 0x000fe20000010000 */
[----:B------:R-:W-:-:S03]  /*22f0*/  FFMA.FTZ R42, R42, R42, R41 ;  /* 0x0000002a2a2a7223 */ /* 0x000fc60000010029 */
[----:B------:R-:W-:Y:S02]  /*2300*/  IMAD.U32 R43, R43, 0x10000, RZ ;  /* 0x000100002b2b7824 */ /* 0x000fe400078e00ff */
[----:B------:R-:W-:Y:S01]  /*2310*/  FADD.FTZ R112, R112, R40 ;  /* 0x0000002870707221 */ /* 0x000fe20000010000 */
[----:B------:R-:W-:Y:S01]  /*2320*/  FFMA.FTZ R42, R40, R40, R42 ;  /* 0x00000028282a7223 */ /* 0x000fe2000001002a */
[C---:B------:R-:W-:Y:S02]  /*2330*/  SHF.L.U32 R41, R75.reuse, 0x10, RZ ;  /* 0x000000104b297819 */ /* 0x040fe400000006ff */
[----:B------:R-:W-:Y:S01]  /*2340*/  PRMT R44, R75, 0x7632, R44 ;  /* 0x000076324b2c7816 */ /* 0x000fe2000000002c */
[----:B------:R-:W-:Y:S01]  /*2350*/  FADD.FTZ R112, R112, R43 ;  /* 0x0000002b70707221 */ /* 0x000fe20000010000 */
[----:B------:R-:W-:Y:S02]  /*2360*/  FFMA.FTZ R43, R43, R43, R42 ;  /* 0x0000002b2b2b7223 */ /* 0x000fe4000001002a */
[----:B------:R-:W-:Y:S01]  /*2370*/  SHF.L.U32 R44, R44, 0x10, RZ ;  /* 0x000000102c2c7819 */ /* 0x000fe200000006ff */
[----:B------:R-:W-:Y:S01]  /*2380*/  FADD.FTZ R112, R112, R41 ;  /* 0x0000002970707221 */ /* 0x000fe20000010000 */
[----:B------:R-:W-:Y:S01]  /*2390*/  FFMA.FTZ R43, R41, R41, R43 ;  /* 0x00000029292b7223 */ /* 0x000fe2000001002b */
[----:B---3--:R-:W-:-:S02]  /*23a0*/  SHF.L.U32 R42, R72, 0x10, RZ ;  /* 0x00000010482a7819 */ /* 0x008fc400000006ff */
        /* <DEDUP_REMOVED lines=20> */
[----:B------:R-:W-:-:S02]  /*24f0*/  SHF.L.U32 R45, R71, 0x10, RZ ;  /* 0x00000010472d7819 */ /* 0x000fc400000006ff */
        /* <DEDUP_REMOVED lines=13> */
[C---:B------:R-:W-:Y:S02]  /*25d0*/  SHF.L.U32 R122, R69.reuse, 0x10, RZ ;  /* 0x00000010457a7819 */ /* 0x040fe400000006ff */
        /* <DEDUP_REMOVED lines=37> */
[----:B------:R-:W-:Y:S01]  /*2830*/  FFMA.FTZ R113, R113, R113, R114 ;  /* 0x0000007171717223 */ /* 0x000fe20000010072 */
[----:B------:R-:W-:Y:S02]  /*2840*/  LEA R48, P2, R3, UR14, 0x1 ;  /* 0x0000000e03307c11 */ /* 0x000fe4000f8408ff */
[----:B------:R-:W-:Y:S01]  /*2850*/  SHF.L.U32 R115, R115, 0x10, RZ ;  /* 0x0000001073737819 */ /* 0x000fe200000006ff */
[----:B------:R-:W-:Y:S01]  /*2860*/  FADD.FTZ R112, R112, R127 ;  /* 0x0000007f70707221 */ /* 0x000fe20000010000 */
[----:B------:R-:W-:Y:S01]  /*2870*/  FFMA.FTZ R113, R127, R127, R113 ;  /* 0x0000007f7f717223 */ /* 0x000fe20000010071 */
[----:B------:R-:W-:Y:S02]  /*2880*/  LEA.HI.X R49, R3, UR15, R46, 0x1, P2 ;  /* 0x0000000f03317c11 */ /* 0x000fe400090f0c2e */
[C---:B------:R-:W-:Y:S01]  /*2890*/  SHF.L.U32 R128, R63.reuse, 0x10, RZ ;  /* 0x000000103f807819 */ /* 0x040fe200000006ff */
[----:B------:R-:W-:Y:S01]  /*28a0*/  FADD.FTZ R112, R112, R115 ;  /* 0x0000007370707221 */ /* 0x000fe20000010000 */
[----:B------:R-:W-:Y:S01]  /*28b0*/  PRMT R114, R63, 0x7632, R114 ;  /* 0x000076323f727816 */ /* 0x000fe20000000072 */
[----:B------:R-:W-:Y:S01]  /*28c0*/  FFMA.FTZ R115, R115, R115, R113 ;  /* 0x0000007373737223 */ /* 0x000fe20000010071 */
[----:B------:R-:W2:Y:S01]  /*28d0*/  LDG.E.64.CONSTANT R48, desc[UR12][R48.64] ;  /* 0x0000000c30307981 */ /* 0x000ea2000c1e9b00 */
[----:B------:R-:W-:Y:S01]  /*28e0*/  FADD.FTZ R112, R112, R128 ;  /* 0x0000008070707221 */ /* 0x000fe20000010000 */
[----:B------:R-:W-:Y:S01]  /*28f0*/  SHF.L.U32 R114, R114, 0x10, RZ ;  /* 0x0000001072727819 */ /* 0x000fe200000006ff */
[----:B------:R-:W-:Y:S01]  /*2900*/  FFMA.FTZ R115, R128, R128, R115 ;  /* 0x0000008080737223 */ /* 0x000fe20000010073 */
[----:B------:R-:W-:-:S02]  /*2910*/  SHF.L.U32 R129, R60, 0x10, RZ ;  /* 0x000000103c817819 */ /* 0x000fc400000006ff */
[----:B------:R-:W-:Y:S01]  /*2920*/  PRMT R113, R60, 0x7632, R113 ;  /* 0x000076323c717816 */ /* 0x000fe20000000071 */
[----:B------:R-:W-:Y:S01]  /*2930*/  FADD.FTZ R112, R112, R114 ;  /* 0x0000007270707221 */ /* 0x000fe20000010000 */
[----:B------:R-:W-:-:S03]  /*2940*/  FFMA.FTZ R114, R114, R114, R115 ;  /* 0x0000007272727223 */ /* 0x000fc60000010073 */
[----:B------:R-:W-:Y:S02]  /*2950*/  IMAD.U32 R113, R113, 0x10000, RZ ;  /* 0x0001000071717824 */ /* 0x000fe400078e00ff */
[----:B------:R-:W-:Y:S01]  /*2960*/  FADD.FTZ R112, R112, R129 ;  /* 0x0000008170707221 */ /* 0x000fe20000010000 */
[----:B------:R-:W-:Y:S01]  /*2970*/  FFMA.FTZ R114, R129, R129, R114 ;  /* 0x0000008181727223 */ /* 0x000fe20000010072 */
[----:B------:R0:W-:Y:S01]  /*2980*/  STL [R1+0x80], R46 ;  /* 0x0000802e01007387 */ /* 0x0001e20000100800 */
[C---:B------:R-:W-:Y:S01]  /*2990*/  SHF.L.U32 R130, R61.reuse, 0x10, RZ ;  /* 0x000000103d827819 */ /* 0x040fe200000006ff */
[----:B------:R-:W-:Y:S01]  /*29a0*/  FADD.FTZ R112, R112, R113 ;  /* 0x0000007170707221 */ /* 0x000fe20000010000 */
[----:B------:R-:W-:Y:S01]  /*29b0*/  PRMT R115, R61, 0x7632, R115 ;  /* 0x000076323d737816 */ /* 0x000fe20000000073 */
[----:B------:R-:W-:Y:S02]  /*29c0*/  FFMA.FTZ R113, R113, R113, R114 ;  /* 0x0000007171717223 */ /* 0x000fe40000010072 */
[----:B------:R-:W-:Y:S01]  /*29d0*/  FADD.FTZ R112, R112, R130 ;  /* 0x0000008270707221 */ /* 0x000fe20000010000 */
[----:B------:R-:W-:-:S02]  /*29e0*/  SHF.L.U32 R115, R115, 0x10, RZ ;  /* 0x0000001073737819 */ /* 0x000fc400000006ff */
[----:B0-----:R-:W-:Y:S01]  /*29f0*/  LEA R46, P1, R2, UR14, 0x1 ;  /* 0x0000000e022e7c11 */ /* 0x001fe2000f8208ff */
[----:B------:R-:W-:-:S03]  /*2a00*/  FFMA.FTZ R113, R130, R130, R113 ;  /* 0x0000008282717223 */ /* 0x000fc60000010071 */
[----:B------:R-:W-:Y:S01]  /*2a10*/  LEA.HI.X R47, R2, UR15, R116, 0x1, P1 ;  /* 0x0000000f022f7c11 */ /* 0x000fe200088f0c74 */
[----:B------:R-:W-:Y:S01]  /*2a20*/  FADD.FTZ R112, R112, R115 ;  /* 0x0000007370707221 */ /* 0x000fe20000010000 */
[C---:B------:R-:W-:Y:S02]  /*2a30*/  SHF.L.U32 R131, R58.reuse, 0x10, RZ ;  /* 0x000000103a837819 */ /* 0x040fe400000006ff */
[----:B------:R-:W-:Y:S01]  /*2a40*/  PRMT R114, R58, 0x7632, R114 ;  /* 0x000076323a727816 */ /* 0x000fe20000000072 */
[----:B------:R-:W-:Y:S01]  /*2a50*/  FFMA.FTZ R115, R115, R115, R113 ;  /* 0x0000007373737223 */ /* 0x000fe20000010071 */
[----:B------:R-:W3:Y:S01]  /*2a60*/  LDG.E.64.CONSTANT R46, desc[UR12][R46.64] ;  /* 0x0000000c2e2e7981 */ /* 0x000ee2000c1e9b00 */
[----:B------:R-:W-:Y:S01]  /*2a70*/  FADD.FTZ R112, R112, R131 ;  /* 0x0000008370707221 */ /* 0x000fe20000010000 */
[----:B------:R-:W-:Y:S01]  /*2a80*/  SHF.L.U32 R114, R114, 0x10, RZ ;  /* 0x0000001072727819 */ /* 0x000fe200000006ff */
[----:B------:R-:W-:Y:S01]  /*2a90*/  FFMA.FTZ R115, R131, R131, R115 ;  /* 0x0000008383737223 */ /* 0x000fe20000010073 */
[C---:B------:R-:W-:Y:S01]  /*2aa0*/  SHF.L.U32 R132, R59.reuse, 0x10, RZ ;  /* 0x000000103b847819 */ /* 0x040fe200000006ff */
[----:B------:R-:W-:Y:S01]  /*2ab0*/  IMAD.U32 R133, R56, 0x10000, RZ ;  /* 0x0001000038857824 */ /* 0x000fe200078e00ff */
[----:B------:R-:W-:Y:S01]  /*2ac0*/  PRMT R113, R59, 0x7632, R113 ;  /* 0x000076323b717816 */ /* 0x000fe20000000071 */
[----:B------:R-:W-:Y:S01]  /*2ad0*/  FADD.FTZ R112, R112, R114 ;  /* 0x0000007270707221 */ /* 0x000fe20000010000 */
[----:B------:R-:W-:Y:S01]  /*2ae0*/  FFMA.FTZ R114, R114, R114, R115 ;  /* 0x0000007272727223 */ /* 0x000fe20000010073 */
[----:B------:R-:W-:-:S02]  /*2af0*/  SHF.L.U32 R134, R57, 0x10, RZ ;  /* 0x0000001039867819 */ /* 0x000fc400000006ff */
[----:B------:R-:W-:Y:S01]  /*2b00*/  SHF.L.U32 R135, R54, 0x10, RZ ;  /* 0x0000001036877819 */ /* 0x000fe200000006ff */
[----:B------:R-:W-:Y:S01]  /*2b10*/  FADD.FTZ R112, R112, R132 ;  /* 0x0000008470707221 */ /* 0x000fe20000010000 */
[----:B------:R-:W-:Y:S01]  /*2b20*/  SHF.L.U32 R113, R113, 0x10, RZ ;  /* 0x0000001071717819 */ /* 0x000fe200000006ff */
[----:B------:R-:W-:Y:S01]  /*2b30*/  FFMA.FTZ R114, R132, R132, R114 ;  /* 0x0000008484727223 */ /* 0x000fe20000010072 */
[----:B------:R-:W-:Y:S01]  /*2b40*/  PRMT R115, R56, 0x7632, R115 ;  /* 0x0000763238737816 */ /* 0x000fe20000000073 */
[----:B------:R0:W-:Y:S01]  /*2b50*/  STL [R1+0x74], R116 ;  /* 0x0000747401007387 */ /* 0x0001e20000100800 */
[----:B------:R-:W-:Y:S01]  /*2b60*/  SHF.L.U32 R136, R55, 0x10, RZ ;  /* 0x0000001037887819 */ /* 0x000fe200000006ff */
[----:B------:R-:W-:Y:S01]  /*2b70*/  FADD.FTZ R112, R112, R113 ;  /* 0x0000007170707221 */ /* 0x000fe20000010000 */
[--C-:B------:R-:W-:Y:S01]  /*2b80*/  FFMA.FTZ R113, R113, R113, R114.reuse ;  /* 0x0000007171717223 */ /* 0x100fe20000010072 */
[----:B------:R-:W-:Y:S01]  /*2b90*/  SHF.L.U32 R115, R115, 0x10, RZ ;  /* 0x0000001073737819 */ /* 0x000fe200000006ff */
[----:B------:R-:W4:Y:S01]  /*2ba0*/  LDL R121, [R1+0x120] ;  /* 0x0001200001797983 */ /* 0x000f220000100800 */
[----:B------:R-:W-:Y:S01]  /*2bb0*/  FADD.FTZ R112, R112, R133 ;  /* 0x0000008570707221 */ /* 0x000fe20000010000 */
[----:B------:R-:W-:Y:S01]  /*2bc0*/  FFMA.FTZ R113, R133, R133, R113 ;  /* 0x0000008585717223 */ /* 0x000fe20000010071 */
[----:B------:R-:W-:Y:S01]  /*2bd0*/  PRMT R114, R57, 0x7632, R114 ;  /* 0x0000763239727816 */ /* 0x000fe20000000072 */
[----:B------:R-:W5:Y:S01]  /*2be0*/  LDL R119, [R1+0x11c] ;  /* 0x00011c0001777983 */ /* 0x000f620000100800 */
[----:B------:R-:W-:Y:S01]  /*2bf0*/  FADD.FTZ R112, R112, R115 ;  /* 0x0000007370707221 */ /* 0x000fe20000010000 */
[----:B------:R-:W-:Y:S01]  /*2c00*/  FFMA.FTZ R115, R115, R115, R113 ;  /* 0x0000007373737223 */ /* 0x000fe20000010071 */
[----:B------:R-:W-:Y:S01]  /*2c10*/  SHF.L.U32 R114, R114, 0x10, RZ ;  /* 0x0000001072727819 */ /* 0x000fe200000006ff */
[----:B0-----:R-:W-:-:S04]  /*2c20*/  IMAD.WIDE.U32 R116, R137, -0x33333333, RZ ;  /* 0xcccccccd89747825 */ /* 0x001fc800078e00ff */
[----:B------:R-:W-:Y:S01]  /*2c30*/  FADD.FTZ R112, R112, R134 ;  /* 0x0000008670707221 */ /* 0x000fe20000010000 */
[----:B------:R-:W-:Y:S01]  /*2c40*/  FFMA.FTZ R115, R134, R134, R115 ;  /* 0x0000008686737223 */ /* 0x000fe20000010073 */
[----:B------:R-:W-:Y:S01]  /*2c50*/  PRMT R113, R54, 0x7632, R113 ;  /* 0x0000763236717816 */ /* 0x000fe20000000071 */
[----:B------:R-:W5:Y:S01]  /*2c60*/  LDL R120, [R1+0x118] ;  /* 0x0001180001787983 */ /* 0x000f620000100800 */
[----:B------:R-:W-:Y:S01]  /*2c70*/  FADD.FTZ R112, R112, R114 ;  /* 0x0000007270707221 */ /* 0x000fe20000010000 */
[----:B------:R-:W-:Y:S01]  /*2c80*/  FFMA.FTZ R115, R114, R114, R115 ;  /* 0x0000007272737223 */ /* 0x000fe20000010073 */
[----:B------:R-:W-:Y:S01]  /*2c90*/  SHF.L.U32 R114, R113, 0x10, RZ ;  /* 0x0000001071727819 */ /* 0x000fe200000006ff */
[----:B------:R-:W-:Y:S01]  /*2ca0*/  ULDC.64 UR14, c[0x0][0x220] ;  /* 0x00008800000e7ab9 */ /* 0x000fe20000000a00 */
[----:B------:R-:W-:Y:S01]  /*2cb0*/  FADD.FTZ R112, R112, R135 ;  /* 0x0000008770707221 */ /* 0x000fe20000010000 */
[----:B------:R-:W-:-:S03]  /*2cc0*/  FFMA.FTZ R115, R135, R135, R115 ;  /* 0x0000008787737223 */ /* 0x000fc60000010073 */
[----:B------:R-:W-:Y:S01]  /*2cd0*/  FADD.FTZ R113, R112, R114 ;  /* 0x0000007270717221 */ /* 0x000fe20000010000 */
[----:B------:R-:W-:Y:S01]  /*2ce0*/  FFMA.FTZ R112, R114, R114, R115 ;  /* 0x0000007272707223 */ /* 0x000fe20000010073 */
[----:B------:R-:W-:Y:S02]  /*2cf0*/  SHF.R.U32.HI R115, RZ, 0x6, R117 ;  /* 0x00000006ff737819 */ /* 0x000fe40000011675 */
[----:B------:R-:W-:-:S03]  /*2d00*/  MOV R116, 0x400 ;  /* 0x0000040000747802 */ /* 0x000fc60000000f00 */
[----:B------:R-:W-:Y:S01]  /*2d10*/  IMAD R117, R115, -0x50, R137 ;  /* 0xffffffb073757824 */ /* 0x000fe200078e0289 */
[----:B------:R-:W-:Y:S02]  /*2d20*/  LEA R116, R118, R116, 0x18 ;  /* 0x0000007476747211 */ /* 0x000fe400078ec0ff */
[----:B------:R-:W4:Y:S03]  /*2d30*/  LDL R118, [R1+0x124] ;  /* 0x0001240001767983 */ /* 0x000f260000100800 */
[----:B------:R-:W-:Y:S02]  /*2d40*/  IMAD R116, R117, 0x28, R116 ;  /* 0x0000002875747824 */ /* 0x000fe400078e0274 */
[----:B------:R-:W5:Y:S01]  /*2d50*/  LDL R117, [R1+0x128] ;  /* 0x0001280001757983 */ /* 0x000f620000100800 */
[----:B------:R-:W-:Y:S01]  /*2d60*/  PRMT R114, R55, 0x7632, R114 ;  /* 0x0000763237727816 */ /* 0x000fe20000000072 */
[----:B------:R-:W-:Y:S01]  /*2d70*/  FADD.FTZ R113, R113, R136 ;  /* 0x0000008871717221 */ /* 0x000fe20000010000 */
[----:B------:R-:W-:-:S03]  /*2d80*/  FFMA.FTZ R112, R136, R136, R112 ;  /* 0x0000008888707223 */ /* 0x000fc60000010070 */
[----:B------:R-:W-:Y:S01]  /*2d90*/  IMAD.U32 R114, R114, 0x10000, RZ ;  /* 0x0001000072727824 */ /* 0x000fe200078e00ff */
[----:B------:R-:W-:-:S03]  /*2da0*/  SHF.L.U32 R137, R52, 0x10, RZ ;  /* 0x0000001034897819 */ /* 0x000fc600000006ff */
[----:B------:R-:W-:Y:S01]  /*2db0*/  FADD.FTZ R113, R113, R114 ;  /* 0x0000007271717221 */ /* 0x000fe20000010000 */
[--C-:B------:R-:W-:Y:S01]  /*2dc0*/  FFMA.FTZ R114, R114, R114, R112.reuse ;  /* 0x0000007272727223 */ /* 0x100fe20000010070 */
[----:B------:R-:W-:Y:S02]  /*2dd0*/  PRMT R112, R52, 0x7632, R112 ;  /* 0x0000763234707816 */ /* 0x000fe40000000070 */
[----:B------:R-:W-:Y:S01]  /*2de0*/  FADD.FTZ R113, R113, R137 ;  /* 0x0000008971717221 */ /* 0x000fe20000010000 */
[----:B------:R-:W-:Y:S01]  /*2df0*/  FFMA.FTZ R114, R137, R137, R114 ;  /* 0x0000008989727223 */ /* 0x000fe20000010072 */
[----:B------:R-:W-:Y:S02]  /*2e00*/  SHF.L.U32 R112, R112, 0x10, RZ ;  /* 0x0000001070707819 */ /* 0x000fe400000006ff */
[----:B------:R-:W-:-:S03]  /*2e10*/  SHF.L.U32 R138, R53, 0x10, RZ ;  /* 0x00000010358a7819 */ /* 0x000fc600000006ff */
[----:B------:R-:W-:Y:S01]  /*2e20*/  FADD.FTZ R113, R113, R112 ;  /* 0x0000007071717221 */ /* 0x000fe20000010000 */
[----:B------:R-:W-:Y:S01]  /*2e30*/  FFMA.FTZ R114, R112, R112, R114 ;  /* 0x0000007070727223 */ /* 0x000fe20000010072 */
[----:B------:R-:W-:Y:S02]  /*2e40*/  PRMT R112, R53, 0x7632, R112 ;  /* 0x0000763235707816 */ /* 0x000fe40000000070 */
[----:B------:R-:W-:Y:S02]  /*2e50*/  FADD.FTZ R113, R113, R138 ;  /* 0x0000008a71717221 */ /* 0x000fe40000010000 */
[----:B------:R-:W-:Y:S02]  /*2e60*/  SHF.L.U32 R112, R112, 0x10, RZ ;  /* 0x0000001070707819 */ /* 0x000fe400000006ff */
[----:B------:R-:W-:Y:S01]  /*2e70*/  LEA R115, R115, R116, 0x3 ;  /* 0x0000007473737211 */ /* 0x000fe200078e18ff */
[----:B------:R-:W-:Y:S02]  /*2e80*/  FFMA.FTZ R116, R138, R138, R114 ;  /* 0x0000008a8a747223 */ /* 0x000fe40000010072 */
[----:B------:R-:W-:Y:S01]  /*2e90*/  FADD.FTZ R114, R113, R112 ;  /* 0x0000007071727221 */ /* 0x000fe20000010000 */
[----:B------:R-:W-:-:S02]  /*2ea0*/  SHF.L.U32 R139, R50, 0x10, RZ ;  /* 0x00000010328b7819 */ /* 0x000fc400000006ff */
[----:B------:R-:W-:Y:S01]  /*2eb0*/  PRMT R113, R50, 0x7632, R113 ;  /* 0x0000763232717816 */ /* 0x000fe20000000071 */
[----:B------:R-:W-:Y:S02]  /*2ec0*/  FFMA.FTZ R112, R112, R112, R116 ;  /* 0x0000007070707223 */ /* 0x000fe40000010074 */
[----:B------:R-:W-:Y:S02]  /*2ed0*/  FADD.FTZ R114, R114, R139 ;  /* 0x0000008b72727221 */ /* 0x000fe40000010000 */
[----:B------:R-:W-:Y:S02]  /*2ee0*/  IMAD.U32 R113, R113, 0x10000, RZ ;  /* 0x0001000071717824 */ /* 0x000fe400078e00ff */
[----:B------:R-:W-:Y:S01]  /*2ef0*/  FFMA.FTZ R112, R139, R139, R112 ;  /* 0x0000008b8b707223 */ /* 0x000fe20000010070 */
[----:B------:R-:W-:Y:S01]  /*2f00*/  SHF.L.U32 R140, R51, 0x10, RZ ;  /* 0x00000010338c7819 */ /* 0x000fe200000006ff */
[----:B------:R-:W-:Y:S02]  /*2f10*/  FADD.FTZ R114, R114, R113 ;  /* 0x0000007172727221 */ /* 0x000fe40000010000 */
[--C-:B------:R-:W-:Y:S01]  /*2f20*/  FFMA.FTZ R113, R113, R113, R112.reuse ;  /* 0x0000007171717223 */ /* 0x100fe20000010070 */
[----:B------:R-:W-:Y:S01]  /*2f30*/  PRMT R112, R51, 0x7632, R112 ;  /* 0x0000763233707816 */ /* 0x000fe20000000070 */
[----:B------:R-:W-:-:S03]  /*2f40*/  FADD.FTZ R114, R114, R140 ;  /* 0x0000008c72727221 */ /* 0x000fc60000010000 */
[----:B------:R-:W-:Y:S01]  /*2f50*/  SHF.L.U32 R112, R112, 0x10, RZ ;  /* 0x0000001070707819 */ /* 0x000fe200000006ff */
[----:B------:R-:W-:-:S04]  /*2f60*/  FFMA.FTZ R113, R140, R140, R113 ;  /* 0x0000008c8c717223 */ /* 0x000fc80000010071 */
[----:B------:R-:W-:Y:S01]  /*2f70*/  FADD.FTZ R114, R114, R112 ;  /* 0x0000007072727221 */ /* 0x000fe20000010000 */
[--C-:B------:R-:W-:Y:S01]  /*2f80*/  FFMA.FTZ R112, R112, R112, R113.reuse ;  /* 0x0000007070707223 */ /* 0x100fe20000010071 */
[----:B------:R-:W0:Y:S02]  /*2f90*/  S2R R116, SR_TID.X ;  /* 0x0000000000747919 */ /* 0x000e240000002100 */
[----:B0-----:R-:W-:Y:S02]  /*2fa0*/  ISETP.GT.U32.AND P1, PT, R116, 0x3f, PT ;  /* 0x0000003f7400780c */ /* 0x001fe40003f24070 */
[C---:B--2---:R-:W-:Y:S02]  /*2fb0*/  SHF.L.U32 R141, R48.reuse, 0x10, RZ ;  /* 0x00000010308d7819 */ /* 0x044fe400000006ff */
[----:B------:R-:W-:-:S03]  /*2fc0*/  PRMT R113, R48, 0x7632, R113 ;  /* 0x0000763230717816 */ /* 0x000fc60000000071 */
[----:B------:R-:W-:Y:S01]  /*2fd0*/  FADD.FTZ R114, R114, R141 ;  /* 0x0000008d72727221 */ /* 0x000fe20000010000 */
[----:B------:R-:W-:Y:S01]  /*2fe0*/  SHF.L.U32 R113, R113, 0x10, RZ ;  /* 0x0000001071717819 */ /* 0x000fe200000006ff */
[----:B------:R-:W-:Y:S01]  /*2ff0*/  FFMA.FTZ R112, R141, R141, R112 ;  /* 0x0000008d8d707223 */ /* 0x000fe20000010070 */
[----:B------:R-:W-:-:S03]  /*3000*/  SHF.L.U32 R142, R49, 0x10, RZ ;  /* 0x00000010318e7819 */ /* 0x000fc600000006ff */
[----:B------:R-:W-:Y:S01]  /*3010*/  FADD.FTZ R114, R114, R113 ;  /* 0x0000007172727221 */ /* 0x000fe20000010000 */
[--C-:B------:R-:W-:Y:S01]  /*3020*/  FFMA.FTZ R113, R113, R113, R112.reuse ;  /* 0x0000007171717223 */ /* 0x100fe20000010070 */
[----:B------:R-:W-:Y:S02]  /*3030*/  PRMT R112, R49, 0x7632, R112 ;  /* 0x0000763231707816 */ /* 0x000fe40000000070 */
[----:B------:R-:W-:Y:S02]  /*3040*/  FADD.FTZ R114, R114, R142 ;  /* 0x0000008e72727221 */ /* 0x000fe40000010000 */
[----:B------:R-:W-:Y:S01]  /*3050*/  SHF.L.U32 R112, R112, 0x10, RZ ;  /* 0x0000001070707819 */ /* 0x000fe200000006ff */
[----:B------:R-:W-:-:S04]  /*3060*/  FFMA.FTZ R113, R142, R142, R113 ;  /* 0x0000008e8e717223 */ /* 0x000fc80000010071 */
[----:B------:R-:W-:Y:S01]  /*3070*/  FADD.FTZ R114, R114, R112 ;  /* 0x0000007072727221 */ /* 0x000fe20000010000 */
[--C-:B------:R-:W-:Y:S01]  /*3080*/  FFMA.FTZ R112, R112, R112, R113.reuse ;  /* 0x0000007070707223 */ /* 0x100fe20000010071 */
[C---:B---3--:R-:W-:Y:S01]  /*3090*/  PRMT R113, R46.reuse, 0x7632, R113 ;  /* 0x000076322e717816 */ /* 0x048fe20000000071 */
[----:B------:R-:W-:-:S03]  /*30a0*/  IMAD.U32 R143, R46, 0x10000, RZ ;  /* 0x000100002e8f7824 */ /* 0x000fc600078e00ff */
[----:B------:R-:W-:Y:S01]  /*30b0*/  SHF.L.U32 R113, R113, 0x10, RZ ;  /* 0x0000001071717819 */ /* 0x000fe200000006ff */
[----:B------:R-:W-:Y:S01]  /*30c0*/  FADD.FTZ R114, R114, R143 ;  /* 0x0000008f72727221 */ /* 0x000fe20000010000 */
[----:B------:R-:W-:Y:S01]  /*30d0*/  FFMA.FTZ R112, R143, R143, R112 ;  /* 0x0000008f8f707223 */ /* 0x000fe20000010070 */
[----:B------:R-:W-:Y:S02]  /*30e0*/  SHF.L.U32 R144, R47, 0x10, RZ ;  /* 0x000000102f907819 */ /* 0x000fe400000006ff */
[----:B------:R-:W-:Y:S01]  /*30f0*/  FADD.FTZ R114, R114, R113 ;  /* 0x0000007172727221 */ /* 0x000fe20000010000 */
[--C-:B------:R-:W-:Y:S01]  /*3100*/  FFMA.FTZ R113, R113, R113, R112.reuse ;  /* 0x0000007171717223 */ /* 0x100fe20000010070 */
[----:B------:R-:W-:Y:S02]  /*3110*/  PRMT R112, R47, 0x7632, R112 ;  /* 0x000076322f707816 */ /* 0x000fe40000000070 */
[----:B------:R-:W-:Y:S01]  /*3120*/  FADD.FTZ R114, R114, R144 ;  /* 0x0000009072727221 */ /* 0x000fe20000010000 */
[----:B------:R-:W-:Y:S01]  /*3130*/  FFMA.FTZ R113, R144, R144, R113 ;  /* 0x0000009090717223 */ /* 0x000fe20000010071 */
[----:B------:R-:W-:-:S05]  /*3140*/  SHF.L.U32 R112, R112, 0x10, RZ ;  /* 0x0000001070707819 */ /* 0x000fca00000006ff */
[----:B------:R-:W-:Y:S01]  /*3150*/  FFMA.FTZ R113, R112, R112, R113 ;  /* 0x0000007070717223 */ /* 0x000fe20000010071 */
[----:B------:R-:W-:-:S05]  /*3160*/  FADD.FTZ R112, R114, R112 ;  /* 0x0000007072707221 */ /* 0x000fca0000010000 */
[----:B------:R-:W-:Y:S01]  /*3170*/  STS.64 [R115], R112 ;  /* 0x0000007073007388 */ /* 0x000fe20000000a00 */
[----:B------:R-:W-:Y:S06]  /*3180*/  BAR.SYNC.DEFER_BLOCKING 0x0 ;  /* 0x0000000000007b1d */ /* 0x000fec0000010000 */
[----:B----4-:R-:W-:Y:S04]  /*3190*/  @!P1 LDS.64 R114, [R118] ;  /* 0x0000000076729984 */ /* 0x010fe80000000a00 */
[----:B-----5:R-:W0:Y:S04]  /*31a0*/  @!P1 LDS.64 R112, [R117] ;  /* 0x0000000075709984 */ /* 0x020e280000000a00 */
[----:B------:R-:W1:Y:S04]  /*31b0*/  @!P1 LDS.64 R116, [R121] ;  /* 0x0000000079749984 */ /* 0x000e680000000a00 */
[----:B------:R-:W2:Y:S04]  /*31c0*/  @!P1 LDS.64 R118, [R119] ;  /* 0x0000000077769984 */ /* 0x000ea80000000a00 */
[----:B------:R-:W3:Y:S01]  /*31d0*/  @!P1 LDS.64 R120, [R120] ;  /* 0x0000000078789984 */ /* 0x000ee20000000a00 */
[----:B0-----:R-:W-:Y:S01]  /*31e0*/  @!P1 FADD.FTZ R113, RZ, R113 ;  /* 0x00000071ff719221 */ /* 0x001fe20000010000 */
[----:B------:R-:W-:-:S03]  /*31f0*/  @!P1 FADD.FTZ R112, RZ, R112 ;  /* 0x00000070ff709221 */ /* 0x000fc60000010000 */
[----:B------:R-:W-:Y:S01]  /*3200*/  @!P1 FADD.FTZ R115, R113, R115 ;  /* 0x0000007371739221 */ /* 0x000fe20000010000 */
[----:B------:R-:W-:-:S03]  /*3210*/  @!P1 FADD.FTZ R112, R112, R114 ;  /* 0x0000007270709221 */ /* 0x000fc60000010000 */
[----:B-1----:R-:W-:Y:S01]  /*3220*/  @!P1 FADD.FTZ R117, R115, R117 ;  /* 0x0000007573759221 */ /* 0x002fe20000010000 */
[----:B------:R-:W-:Y:S01]  /*3230*/  @!P1 FADD.FTZ R116, R112, R116 ;  /* 0x0000007470749221 */ /* 0x000fe20000010000 */
[----:B------:R-:W-:Y:S02]  /*3240*/  CS2R R112, SRZ ;  /* 0x0000000000707805 */ /* 0x000fe4000001ff00 */
[----:B--2---:R-:W-:-:S04]  /*3250*/  @!P1 FADD.FTZ R119, R117, R119 ;  /* 0x0000007775779221 */ /* 0x004fc80000010000 */
[----:B---3--:R-:W-:-:S05]  /*3260*/  @!P1 FADD.FTZ R113, R119, R121 ;  /* 0x0000007977719221 */ /* 0x008fca0000010000 */
[----:B------:R-:W0:Y:S02]  /*3270*/  SHFL.BFLY PT, R115, R113, 0x2, 0x1f ;  /* 0x0c401f0071737f89 */ /* 0x000e2400000e0000 */
[----:B0-----:R-:W-:Y:S02]  /*3280*/  FADD.FTZ R113, R115, R113 ;  /* 0x0000007173717221 */ /* 0x001fe40000010000 */
[----:B------:R-:W2:Y:S01]  /*3290*/  LDL R115, [R1+0x130] ;  /* 0x0001300001737983 */ /* 0x000ea20000100800 */
[----:B------:R-:W0:Y:S01]  /*32a0*/  S2R R119, SR_TID.X ;  /* 0x0000000000777919 */ /* 0x000e220000002100 */
[----:B------:R-:W-:-:S04]  /*32b0*/  @!P1 FADD.FTZ R118, R116, R118 ;  /* 0x0000007674769221 */ /* 0x000fc80000010000 */
[----:B------:R-:W-:-:S05]  /*32c0*/  @!P1 FADD.FTZ R112, R118, R120 ;  /* 0x0000007876709221 */ /* 0x000fca0000010000 */
[----:B------:R-:W1:Y:S01]  /*32d0*/  SHFL.BFLY PT, R114, R112, 0x2, 0x1f ;  /* 0x0c401f0070727f89 */ /* 0x000e6200000e0000 */
[----:B0-----:R-:W-:Y:S01]  /*32e0*/  LOP3.LUT P2, RZ, R119, 0xffffffc3, RZ, 0xc0, !PT ;  /* 0xffffffc377ff7812 */ /* 0x001fe2000784c0ff */
[----:B-1----:R-:W-:-:S12]  /*32f0*/  FADD.FTZ R112, R114, R112 ;  /* 0x0000007072707221 */ /* 0x002fd80000010000 */
[----:B------:R-:W0:Y:S01]  /*3300*/  @!P2 LDC R116, c[0x0][0x10] ;  /* 0x00000400ff74ab82 */ /* 0x000e220000000800 */
[----:B------:R-:W-:Y:S01]  /*3310*/  ISETP.GT.U32.AND P1, PT, R119, 0xff, PT ;  /* 0x000000ff7700780c */ /* 0x000fe20003f24070 */
[----:B------:R-:W1:Y:S04]  /*3320*/  SHFL.BFLY PT, R117, R112, 0x1, 0x1f ;  /* 0x0c201f0070757f89 */ /* 0x000e6800000e0000 */
[----:B------:R-:W3:Y:S02]  /*3330*/  SHFL.BFLY PT, R118, R113, 0x1, 0x1f ;  /* 0x0c201f0071767f89 */ /* 0x000ee400000e0000 */
[----:B------:R-:W4:Y:S01]  /*3340*/  @!P2 LDC.64 R120, c[0x0][0x248] ;  /* 0x00009200ff78ab82 */ /* 0x000f220000000a00 */
[----:B------:R-:W-:-:S05]  /*3350*/  MOV R114, UR4 ;  /* 0x0000000400727c02 */ /* 0x000fca0008000f00 */
[----:B0-----:R-:W-:Y:S02]  /*3360*/  @!P2 IMAD R114, R116, R114, UR11 ;  /* 0x0000000b7472ae24 */ /* 0x001fe4000f8e0272 */
[----:B------:R-:W0:Y:S01]  /*3370*/  @!P1 LDC R116, c[0x0][0x10] ;  /* 0x00000400ff749b82 */ /* 0x000e220000000800 */
[----:B-1----:R-:W-:Y:S01]  /*3380*/  FADD.FTZ R112, R112, R117 ;  /* 0x0000007570707221 */ /* 0x002fe20000010000 */
[----:B---3--:R-:W-:Y:S01]  /*3390*/  FADD.FTZ R113, R113, R118 ;  /* 0x0000007671717221 */ /* 0x008fe20000010000 */
[----:B--2---:R-:W-:-:S04]  /*33a0*/  @!P2 LEA R114, R114, R115, 0x9 ;  /* 0x000000737272a211 */ /* 0x004fc800078e48ff */
[----:B------:R-:W-:-:S05]  /*33b0*/  @!P2 SHF.L.U32 R114, R114, 0x1, RZ ;  /* 0x000000017272a819 */ /* 0x000fca00000006ff */
[----:B----4-:R-:W-:Y:S02]  /*33c0*/  @!P2 IMAD.WIDE.U32 R114, R114, 0x4, R120 ;  /* 0x000000047272a825 */ /* 0x010fe400078e0078 */
[----:B------:R-:W1:Y:S03]  /*33d0*/  @!P1 LDC.64 R120, c[0x0][0x248] ;  /* 0x00009200ff789b82 */ /* 0x000e660000000a00 */
[----:B------:R2:W-:Y:S05]  /*33e0*/  @!P2 STG.E.64 desc[UR12][R114.64], R112 ;  /* 0x000000707200a986 */ /* 0x0005ea000c101b0c */
[----:B------:R-:W-:Y:S01]  /*33f0*/  BAR.SYNC.DEFER_BLOCKING 0x0 ;  /* 0x0000000000007b1d */ /* 0x000fe20000010000 */
[----:B--2---:R-:W-:Y:S01]  /*3400*/  IMAD.U32 R112, RZ, RZ, UR4 ;  /* 0x00000004ff707e24 */ /* 0x004fe2000f8e00ff */
[----:B------:R-:W-:-:S03]  /*3410*/  @!P1 SHF.L.U32 R113, R119, 0x1, RZ ;  /* 0x0000000177719819 */ /* 0x000fc600000006ff */
[----:B0-----:R-:W-:Y:S01]  /*3420*/  @!P1 IMAD R112, R116, R112, UR11 ;  /* 0x0000000b74709e24 */ /* 0x001fe2000f8e0270 */
[----:B------:R-:W-:Y:S02]  /*3430*/  @!P1 LOP3.LUT R113, R113, 0x7fffffe0, RZ, 0xc0, !PT ;  /* 0x7fffffe071719812 */ /* 0x000fe400078ec0ff */
[C---:B------:R-:W-:Y:S02]  /*3440*/  @!P1 LOP3.LUT R116, R119.reuse, 0xf, RZ, 0xc0, !PT ;  /* 0x0000000f77749812 */ /* 0x040fe400078ec0ff */
[----:B------:R-:W-:Y:S02]  /*3450*/  @!P1 LEA R112, R112, R113, 0x9 ;  /* 0x0000007170709211 */ /* 0x000fe400078e48ff */
[----:B------:R-:W-:Y:S02]  /*3460*/  ISETP.NE.AND P2, PT, R119, RZ, PT ;  /* 0x000000ff7700720c */ /* 0x000fe40003f45270 */
[----:B------:R-:W-:Y:S02]  /*3470*/  @!P1 IADD3 R116, R112, R116, RZ ;  /* 0x0000007470749210 */ /* 0x000fe40007ffe0ff */
[----:B------:R-:W-:-:S02]  /*3480*/  SHF.L.U32 R112, R110, 0x1, RZ ;  /* 0x000000016e707819 */ /* 0x000fc400000006ff */
[----:B------:R-:W-:Y:S02]  /*3490*/  SHF.R.U32.HI R110, RZ, 0x1f, R110 ;  /* 0x0000001fff6e7819 */ /* 0x000fe4000001166e */
[C---:B------:R-:W-:Y:S02]  /*34a0*/  IADD3 R118, P3, R112.reuse, UR14, RZ ;  /* 0x0000000e70767c10 */ /* 0x040fe4000ff7e0ff */
[----:B------:R-:W-:Y:S02]  /*34b0*/  IADD3 R112, P4, R112, UR16, RZ ;  /* 0x0000001070707c10 */ /* 0x000fe4000ff9e0ff */
[C---:B------:R-:W-:Y:S02]  /*34c0*/  IADD3.X R119, R110.reuse, UR15, RZ, P3, !PT ;  /* 0x0000000f6e777c10 */ /* 0x040fe40009ffe4ff */
[----:B------:R-:W-:Y:S02]  /*34d0*/  IADD3.X R113, R110, UR17, RZ, P4, !PT ;  /* 0x000000116e717c10 */ /* 0x000fe4000a7fe4ff */
[----:B------:R-:W-:Y:S01]  /*34e0*/  @!P1 SHF.L.U32 R116, R116, 0x1, RZ ;  /* 0x0000000174749819 */ /* 0x000fe200000006ff */
[----:B------:R-:W-:Y:S06]  /*34f0*/  @P2 BRA `(.L_x_814) ;  /* 0x0000000000442947 */ /* 0x000fec0003800000 */
[----:B------:R-:W-:Y:S01]  /*3500*/  ISETP.NE.AND P2, PT, RZ, UR18, PT ;  /* 0x00000012ff007c0c */ /* 0x000fe2000bf45270 */
[----:B------:R-:W-:Y:S01]  /*3510*/  IMAD.U32 R114, RZ, RZ, UR6 ;  /* 0x00000006ff727e24 */ /* 0x000fe2000f8e00ff */
[----:B------:R-:W-:Y:S02]  /*3520*/  MOV R110, 0x7fffffe1 ;  /* 0x7fffffe1006e7802 */ /* 0x000fe40000000f00 */
[----:B------:R-:W-:Y:S02]  /*3530*/  MOV R115, UR7 ;  /* 0x0000000700737c02 */ /* 0x000fe40008000f00 */
[----:B------:R-:W-:Y:S01]  /*3540*/  SEL R110, R110, 0x1, !P2 ;  /* 0x000000016e6e7807 */ /* 0x000fe20005000000 */
[----:B------:R-:W-:Y:S06]  /*3550*/  MEMBAR.ALL.GPU ;  /* 0x0000000000007992 */ /* 0x000fec000000a000 */
[----:B------:R-:W-:-:S00]  /*3560*/  ERRBAR ;  /* 0x00000000000079ab */ /* 0x000fc00000000000 */
[----:B------:R-:W-:Y:S06]  /*3570*/  CGAERRBAR ;  /* 0x00000000000075ab */ /* 0x000fec0000000000 */
[----:B------:R0:W5:Y:S02]  /*3580*/  ATOM.E.ADD.STRONG.GPU PT, R110, desc[UR12][R114.64], R110 ;  /* 0x0000006e726e798a */ /* 0x00016400081ee1cc */
.L_x_815:
        /* <DEDUP_REMOVED lines=8> */
.L_x_814:
[----:B------:R-:W-:Y:S05]  /*3610*/  WARPSYNC.ALL ;  /* 0x0000000000007948 */ /* 0x000fea0003800000 */
[----:B------:R-:W-:Y:S01]  /*3620*/  BAR.SYNC.DEFER_BLOCKING 0x0 ;  /* 0x0000000000007b1d */ /* 0x000fe20000010000 */
[C---:B------:R-:W-:Y:S01]  /*3630*/  @!P1 IADD3 R110, R116.reuse, 0x20, RZ ;  /* 0x00000020746e9810 */ /* 0x040fe20007ffe0ff */
[----:B-1----:R-:W-:-:S04]  /*3640*/  @!P1 IMAD.WIDE.U32 R114, R116, 0x4, R120 ;  /* 0x0000000474729825 */ /* 0x002fc800078e0078 */
[----:B------:R-:W-:Y:S01]  /*3650*/  @!P1 IMAD.WIDE.U32 R116, R110, 0x4, R120 ;  /* 0x000000046e749825 */ /* 0x000fe200078e0078 */
[----:B------:R0:W-:Y:S04]  /*3660*/  STL [R1+0x138], R2 ;  /* 0x0001380201007387 */ /* 0x0001e80000100800 */
[----:B------:R-:W2:Y:S04]  /*3670*/  LDG.E.64.CONSTANT R118, desc[UR12][R118.64] ;  /* 0x0000000c76767981 */ /* 0x000ea8000c1e9b00 */
[----:B------:R-:W3:Y:S04]  /*3680*/  LDG.E.64.CONSTANT R112, desc[UR12][R112.64] ;  /* 0x0000000c70707981 */ /* 0x000ee8000c1e9b00 */
[----:B------:R-:W4:Y:S04]  /*3690*/  @!P1 LDG.E.64 R114, desc[UR12][R114.64] ;  /* 0x0000000c72729981 */ /* 0x000f28000c1e1b00 */
[----:B------:R-:W2:Y:S01]  /*36a0*/  @!P1 LDG.E.64 R116, desc[UR12][R116.64] ;  /* 0x0000000c74749981 */ /* 0x000ea2000c1e1b00 */
[----:B0-----:R-:W0:Y:S01]  /*36b0*/  S2R R2, SR_TID.X ;  /* 0x0000000000027919 */ /* 0x001e220000002100 */
[----:B------:R-:W-:-:S02]  /*36c0*/  MOV R110, RZ ;  /* 0x000000ff006e7202 */ /* 0x000fc40000000f00 */
[----:B------:R1:W-:Y:S02]  /*36d0*/  STL [R1+0x134], R0 ;  /* 0x0001340001007387 */ /* 0x0003e40000100800 */
[----:B-1----:R-:W-:Y:S01]  /*36e0*/  PRMT R0, R106, 0x7632, R0 ;  /* 0x000076326a007816 */ /* 0x002fe20000000000 */
[----:B----4-:R-:W-:Y:S01]  /*36f0*/  @!P1 FADD.FTZ R114, RZ, R114 ;  /* 0x00000072ff729221 */ /* 0x010fe20000010000 */
[----:B------:R-:W-:-:S03]  /*3700*/  @!P1 FADD.FTZ R115, RZ, R115 ;  /* 0x00000073ff739221 */ /* 0x000fc60000010000 */
[----:B--2---:R-:W-:Y:S01]  /*3710*/  @!P1 FADD.FTZ R110, R116, R114 ;  /* 0x00000072746e9221 */ /* 0x004fe20000010000 */
[----:B------:R-:W-:Y:S01]  /*3720*/  MOV R114, RZ ;  /* 0x000000ff00727202 */ /* 0x000fe20000000f00 */
[----:B------:R-:W-:Y:S01]  /*3730*/  @!P1 FADD.FTZ R114, R117, R115 ;  /* 0x0000007375729221 */ /* 0x000fe20000010000 */
[----:B0-----:R-:W-:Y:S02]  /*3740*/  LOP3.LUT P1, RZ, R2, 0xffffff0f, RZ, 0xc0, !PT ;  /* 0xffffff0f02ff7812 */ /* 0x001fe4000782c0ff */
[----:B------:R0:W5:Y:S04]  /*3750*/  LDL.LU R2, [R1+0x138] ;  /* 0x0001380001027983 */ /* 0x0001680000300800 */
[----:B------:R1:W-:Y:S04]  /*3760*/  STL.S16 [R1+0x18], R0 ;  /* 0x0000180001007387 */ /* 0x0003e80000100600 */
[----:B-1----:R0:W5:Y:S04]  /*3770*/  LDL.LU R0, [R1+0x134] ;  /* 0x0001340001007983 */ /* 0x0021680000300800 */
[----:B------:R-:W1:Y:S04]  /*3780*/  SHFL.BFLY PT, R115, R110, 0x8, 0x1f ;  /* 0x0d001f006e737f89 */ /* 0x000e6800000e0000 */
[----:B------:R-:W2:Y:S01]  /*3790*/  SHFL.BFLY PT, R116, R114, 0x8, 0x1f ;  /* 0x0d001f0072747f89 */ /* 0x000ea200000e0000 */
[----:B-1----:R-:W-:Y:S01]  /*37a0*/  FADD.FTZ R115, R115, R110 ;  /* 0x0000006e73737221 */ /* 0x002fe20000010000 */
[----:B--2---:R-:W-:-:S05]  /*37b0*/  FADD.FTZ R110, R116, R114 ;  /* 0x00000072746e7221 */ /* 0x004fca0000010000 */
[----:B------:R-:W1:Y:S04]  /*37c0*/  SHFL.BFLY PT, R116, R110, 0x4, 0x1f ;  /* 0x0c801f006e747f89 */ /* 0x000e6800000e0000 */
[----:B------:R-:W2:Y:S01]  /*37d0*/  SHFL.BFLY PT, R114, R115, 0x4, 0x1f ;  /* 0x0c801f0073727f89 */ /* 0x000ea200000e0000 */
[----:B-1----:R-:W-:-:S05]  /*37e0*/  FADD.FTZ R110, R110, R116 ;  /* 0x000000746e6e7221 */ /* 0x002fca0000010000 */
[----:B------:R-:W1:Y:S01]  /*37f0*/  SHFL.BFLY PT, R116, R110, 0x2, 0x1f ;  /* 0x0c401f006e747f89 */ /* 0x000e6200000e0000 */
[----:B--2---:R-:W-:-:S05]  /*3800*/  FADD.FTZ R114, R115, R114 ;  /* 0x0000007273727221 */ /* 0x004fca0000010000 */
[----:B------:R-:W2:Y:S01]  /*3810*/  SHFL.BFLY PT, R115, R114, 0x2, 0x1f ;  /* 0x0c401f0072737f89 */ /* 0x000ea200000e0000 */
[----:B-1----:R-:W-:-:S05]  /*3820*/  FADD.FTZ R110, R110, R116 ;  /* 0x000000746e6e7221 */ /* 0x002fca0000010000 */
[----:B------:R-:W1:Y:S01]  /*3830*/  SHFL.BFLY PT, R116, R110, 0x1, 0x1f ;  /* 0x0c201f006e747f89 */ /* 0x000e6200000e0000 */
[----:B--2---:R-:W-:-:S05]  /*3840*/  FADD.FTZ R114, R114, R115 ;  /* 0x0000007372727221 */ /* 0x004fca0000010000 */
[----:B------:R-:W2:Y:S01]  /*3850*/  SHFL.BFLY PT, R115, R114, 0x1, 0x1f ;  /* 0x0c201f0072737f89 */ /* 0x000ea200000e0000 */
[----:B-1----:R-:W-:Y:S02]  /*3860*/  FADD.FTZ R110, R110, R116 ;  /* 0x000000746e6e7221 */ /* 0x002fe40000010000 */
[----:B------:R-:W1:Y:S01]  /*3870*/  S2R R116, SR_TID.X ;  /* 0x0000000000747919 */ /* 0x000e620000002100 */
[----:B--2---:R-:W-:-:S04]  /*3880*/  FADD.FTZ R114, R114, R115 ;  /* 0x0000007372727221 */ /* 0x004fc80000010000 */
[----:B------:R-:W-:-:S04]  /*3890*/  @!P1 FMUL.FTZ R114, R114, 1.2207031431898940355e-05 ;  /* 0x374ccccd72729820 */ /* 0x000fc80000410000 */
[----:B------:R-:W-:-:S04]  /*38a0*/  @!P1 FMUL.FTZ R115, R114, R114 ;  /* 0x0000007272739220 */ /* 0x000fc80000410000 */
[----:B------:R-:W-:-:S05]  /*38b0*/  @!P1 FFMA.FTZ R110, R110, 1.2207031431898940355e-05, -R115 ;  /* 0x374ccccd6e6e9823 */ /* 0x000fca0000010873 */
[----:B------:R-:W-:Y:S01]  /*38c0*/  @!P1 FMNMX.FTZ R115, RZ, R110, !PT ;  /* 0x0000006eff739209 */ /* 0x000fe20007810000 */
[----:B------:R-:W-:Y:S01]  /*38d0*/  BSSY B0, `(.L_x_816) ;  /* 0x000005d000007945 */ /* 0x000fe20003800000 */
[----:B-1----:R-:W-:-:S04]  /*38e0*/  @!P1 SHF.R.U32.HI R116, RZ, 0x1, R116 ;  /* 0x00000001ff749819 */ /* 0x002fc80000011674 */
[----:B------:R-:W-:Y:S02]  /*38f0*/  @!P1 LOP3.LUT R116, R116, 0x7ffffff8, RZ, 0xc0, !PT ;  /* 0x7ffffff874749812 */ /* 0x000fe400078ec0ff */
[----:B------:R-:W-:-:S03]  /*3900*/  PRMT R121, R107, 0x7632, R121 ;  /* 0x000076326b797816 */ /* 0x000fc60000000079 */
[----:B------:R1:W-:Y:S01]  /*3910*/  @!P1 STS.64 [R116+UR8], R114 ;  /* 0x0000007274009988 */ /* 0x0003e20008000a08 */
[----:B------:R-:W-:Y:S02]  /*3920*/  PRMT R120, R104, 0x7632, R120 ;  /* 0x0000763268787816 */ /* 0x000fe40000000078 */
[----:B------:R-:W-:Y:S02]  /*3930*/  PRMT R117, R105, 0x7632, R117 ;  /* 0x0000763269757816 */ /* 0x000fe40000000075 */
[----:B------:R-:W-:Y:S02]  /*3940*/  PRMT R110, R103, 0x7632, R110 ;  /* 0x00007632676e7816 */ /* 0x000fe4000000006e */
[----:B------:R-:W-:Y:S02]  /*3950*/  PRMT R107, R98, 0x7632, R107 ;  /* 0x00007632626b7816 */ /* 0x000fe4000000006b */
[----:B------:R-:W-:Y:S02]  /*3960*/  PRMT R99, R99, 0x7632, R99 ;  /* 0x0000763263637816 */ /* 0x000fe40000000063 */
[----:B-1----:R-:W-:-:S02]  /*3970*/  PRMT R114, R108, 0x7632, R114 ;  /* 0x000076326c727816 */ /* 0x002fc40000000072 */
        /* <DEDUP_REMOVED lines=58> */
[----:B---3--:R-:W-:Y:S02]  /*3d20*/  PRMT R105, R112, 0x7632, R105 ;  /* 0x0000763270697816 */ /* 0x008fe40000000069 */
[----:B------:R-:W-:Y:S01]  /*3d30*/  PRMT R106, R113, 0x7632, R106 ;  /* 0x00007632716a7816 */ /* 0x000fe2000000006a */
[----:B------:R-:W-:Y:S06]  /*3d40*/  BAR.SYNC.DEFER_BLOCKING 0x0 ;  /* 0x0000000000007b1d */ /* 0x000fec0000010000 */
[----:B0-----:R-:W-:Y:S05]  /*3d50*/  @P0 BRA `(.L_x_817) ;  /* 0x0000000000500947 */ /* 0x001fea0003800000 */
[----:B------:R-:W0:Y:S01]  /*3d60*/  S2R R49, SR_TID.X ;  /* 0x0000000000317919 */ /* 0x000e220000002100 */
[----:B------:R-:W-:Y:S01]  /*3d70*/  USHF.L.U32 UR16, UR11, 0x4, URZ ;  /* 0x000000040b107899 */ /* 0x000fe2000800063f */
[----:B------:R-:W-:Y:S01]  /*3d80*/  IMAD.U32 R47, RZ, RZ, UR10 ;  /* 0x0000000aff2f7e24 */ /* 0x000fe2000f8e00ff */
[----:B------:R-:W-:Y:S01]  /*3d90*/  USHF.L.U32 UR14, UR11, 0x4, URZ ;  /* 0x000000040b0e7899 */ /* 0x000fe2000800063f */
[----:B------:R-:W-:Y:S01]  /*3da0*/  MOV R46, UR5 ;  /* 0x00000005002e7c02 */ /* 0x000fe20008000f00 */
[----:B------:R-:W-:Y:S02]  /*3db0*/  ULOP3.LUT UR15, UR16, 0x10, URZ, 0xc0, !UPT ;  /* 0x00000010100f7892 */ /* 0x000fe4000f8ec03f */
[----:B------:R-:W-:-:S04]  /*3dc0*/  ULOP3.LUT UR9, UR14, 0x10, URZ, 0xc0, !UPT ;  /* 0x000000100e097892 */ /* 0x000fc8000f8ec03f */
[C---:B0-----:R-:W-:Y:S01]  /*3dd0*/  IADD3 R48, R49.reuse, UR15, RZ ;  /* 0x0000000f31307c10 */ /* 0x041fe2000fffe0ff */
[----:B------:R-:W-:Y:S01]  /*3de0*/  ULDC.64 UR14, c[0x0][0x240] ;  /* 0x00009000000e7ab9 */ /* 0x000fe20000000a00 */
[----:B------:R-:W-:Y:S02]  /*3df0*/  IADD3 R49, R49, UR9, RZ ;  /* 0x0000000931317c10 */ /* 0x000fe4000fffe0ff */
[----:B------:R-:W-:Y:S02]  /*3e00*/  LEA R47, P1, R47, R48, 0x5 ;  /* 0x000000302f2f7211 */ /* 0x000fe400078228ff */
[----:B------:R-:W-:Y:S02]  /*3e10*/  SHF.R.S32.HI R49, RZ, 0x1f, R49 ;  /* 0x0000001fff317819 */ /* 0x000fe40000011431 */
[----:B------:R-:W-:-:S04]  /*3e20*/  MOV R48, UR10 ;  /* 0x0000000a00307c02 */ /* 0x000fc80008000f00 */
[----:B------:R-:W-:Y:S02]  /*3e30*/  LEA.HI.X R48, R48, R49, R46, 0x5, P1 ;  /* 0x0000003130307211 */ /* 0x000fe400008f2c2e */
[----:B------:R-:W0:Y:S01]  /*3e40*/  S2R R49, SR_TID.X ;  /* 0x0000000000317919 */ /* 0x000e220000002100 */
[----:B------:R-:W-:-:S04]  /*3e50*/  LEA R46, P1, R47, UR14, 0x3 ;  /* 0x0000000e2f2e7c11 */ /* 0x000fc8000f8218ff */
[----:B------:R-:W-:Y:S02]  /*3e60*/  LEA.HI.X R47, R47, UR15, R48, 0x3, P1 ;  /* 0x0000000f2f2f7c11 */ /* 0x000fe400088f1c30 */
[----:B0-----:R-:W-:-:S06]  /*3e70*/  LEA R48, R49, UR8, 0x3 ;  /* 0x0000000831307c11 */ /* 0x001fcc000f8e18ff */
[----:B------:R-:W0:Y:S04]  /*3e80*/  LDS.64 R48, [R48] ;  /* 0x0000000030307984 */ /* 0x000e280000000a00 */
[----:B0-----:R0:W-:Y:S02]  /*3e90*/  STG.E.64 desc[UR12][R46.64], R48 ;  /* 0x000000302e007986 */ /* 0x0011e4000c101b0c */
.L_x_817:
[----:B------:R-:W-:Y:S05]  /*3ea0*/  BSYNC B0 ;  /* 0x0000000000007941 */ /* 0x000fea0003800000 */
.L_x_816:
[----:B0-----:R-:W2:Y:S01]  /*3eb0*/  LDL.LU R49, [R1+0x1c] ;  /* 0x00001c0001317983 */ /* 0x001ea20000300800 */
[----:B------:R-:W-:Y:S01]  /*3ec0*/  ULDC.64 UR14, c[0x0][0x210] ;  /* 0x00008400000e7ab9 */ /* 0x000fe20000000a00 */
[----:B------:R-:W-:Y:S02]  /*3ed0*/  ULDC UR9, c[0x0][0x230] ;  /* 0x00008c0000097ab9 */ /* 0x000fe40000000800 */
[----:B------:R-:W3:Y:S01]  /*3ee0*/  LDL R48, [R1+0x12c] ;  /* 0x00012c0001307983 */ /* 0x000ee20000100800 */
[----:B------:R-:W-:-:S03]  /*3ef0*/  LEA R46, P1, R33, UR14, 0x1 ;  /* 0x0000000e212e7c11 */ /* 0x000fc6000f8208ff */
[----:B-----5:R0:W-:Y:S04]  /*3f00*/  STL [R1+0x134], R2 ;  /* 0x0001340201007387 */ /* 0x0201e80000100800 */
[----:B0-----:R-:W4:Y:S01]  /*3f10*/  LDL.LU R2, [R1+0x14] ;  /* 0x0000140001027983 */ /* 0x001f220000300800 */
[----:B------:R-:W-:Y:S01]  /*3f20*/  SHF.L.U32 R114, R114, 0x10, RZ ;  /* 0x0000001072727819 */ /* 0x000fe200000006ff */
[----:B------:R-:W-:Y:S01]  /*3f30*/  IMAD.U32 R112, R112, 0x10000, RZ ;  /* 0x0001000070707824 */ /* 0x000fe200078e00ff */
[----:B------:R-:W-:Y:S02]  /*3f40*/  SHF.L.U32 R118, R118, 0x10, RZ ;  /* 0x0000001076767819 */ /* 0x000fe400000006ff */
[----:B------:R-:W-:Y:S02]  /*3f50*/  SHF.L.U32 R103, R103, 0x10, RZ ;  /* 0x0000001067677819 */ /* 0x000fe400000006ff */
[----:B------:R-:W-:-:S02]  /*3f60*/  SHF.L.U32 R105, R105, 0x10, RZ ;  /* 0x0000001069697819 */ /* 0x000fc400000006ff */
[----:B------:R-:W-:Y:S02]  /*3f70*/  SHF.L.U32 R115, R115, 0x10, RZ ;  /* 0x0000001073737819 */ /* 0x000fe400000006ff */
[----:B--2---:R-:W-:Y:S02]  /*3f80*/  LEA.HI.X R47, R33, UR15, R49, 0x1, P1 ;  /* 0x0000000f212f7c11 */ /* 0x004fe400088f0c31 */
[----:B---3--:R-:W0:Y:S02]  /*3f90*/  LDS.64 R48, [R48] ;  /* 0x0000000030307984 */ /* 0x008e240000000a00 */
[----:B0-----:R-:W-:-:S06]  /*3fa0*/  FADD.FTZ R33, R49, UR9 ;  /* 0x0000000931217e21 */ /* 0x001fcc0008010000 */
[----:B------:R-:W0:Y:S01]  /*3fb0*/  MUFU.RSQ R33, R33 ;  /* 0x0000002100217308 */ /* 0x000e220000001400 */
[----:B------:R-:W-:Y:S01]  /*3fc0*/  FADD.FTZ R0, R0, -R48 ;  /* 0x8000003000007221 */ /* 0x000fe20000010000 */
[C---:B------:R-:W-:Y:S01]  /*3fd0*/  FADD.FTZ R114, -R48.reuse, R114 ;  /* 0x0000007230727221 */ /* 0x040fe20000010100 */
[----:B------:R-:W-:Y:S02]  /*3fe0*/  FADD.FTZ R115, -R48, R115 ;  /* 0x0000007330737221 */ /* 0x000fe40000010100 */
[----:B0-----:R-:W-:Y:S01]  /*3ff0*/  FMUL.FTZ R0, R0, R33 ;  /* 0x0000002100007220 */ /* 0x001fe20000410000 */
[----:B------:R-:W-:-:S03]  /*4000*/  FMUL.FTZ R49, R33, R114 ;  /* 0x0000007221317220 */ /* 0x000fc60000410000 */
[----:B------:R-:W-:Y:S01]  /*4010*/  FFMA.FTZ R0, R0, R118, R112 ;  /* 0x0000007600007223 */ /* 0x000fe20000010070 */
[----:B------:R-:W-:Y:S01]  /*4020*/  FFMA.FTZ R49, R49, R103, R105 ;  /* 0x0000006731317223 */ /* 0x000fe20000010069 */
[----:B------:R-:W-:-:S04]  /*4030*/  FMUL.FTZ R114, R33, R115 ;  /* 0x0000007321727220 */ /* 0x000fc80000410000 */
[----:B------:R-:W-:Y:S01]  /*4040*/  F2FP.BF16.F32.PACK_AB R0, R49, R0 ;  /* 0x000000003100723e */ /* 0x000fe200000010ff */
[----:B----4-:R-:W-:Y:S02]  /*4050*/  FADD.FTZ R49, R2, -R48 ;  /* 0x8000003002317221 */ /* 0x010fe40000010000 */
[----:B------:R-:W2:Y:S04]  /*4060*/  LDL.LU R2, [R1] ;  /* 0x0000000001027983 */ /* 0x000ea80000300800 */
[----:B------:R-:W3:Y:S01]  /*4070*/  LDL.LU R115, [R1+0x8] ;  /* 0x0000080001737983 */ /* 0x000ee20000300800 */
[----:B------:R-:W-:Y:S01]  /*4080*/  SHF.L.U32 R119, R119, 0x10, RZ ;  /* 0x0000001077777819 */ /* 0x000fe200000006ff */
[----:B------:R-:W-:Y:S01]  /*4090*/  IMAD.U32 R106, R106, 0x10000, RZ ;  /* 0x000100006a6a7824 */ /* 0x000fe200078e00ff */
[----:B------:R-:W-:Y:S01]  /*40a0*/  SHF.L.U32 R113, R113, 0x10, RZ ;  /* 0x0000001071717819 */ /* 0x000fe200000006ff */
[----:B------:R-:W-:Y:S01]  /*40b0*/  FMUL.FTZ R49, R33, R49 ;  /* 0x0000003121317220 */ /* 0x000fe20000410000 */
[----:B------:R-:W-:-:S03]  /*40c0*/  SHF.L.U32 R104, R104, 0x10, RZ ;  /* 0x0000001068687819 */ /* 0x000fc600000006ff */
[----:B------:R-:W-:Y:S02]  /*40d0*/  FFMA.FTZ R49, R49, R119, R113 ;  /* 0x0000007731317223 */ /* 0x000fe40000010071 */
[----:B------:R-:W-:-:S05]  /*40e0*/  FFMA.FTZ R114, R114, R104, R106 ;  /* 0x0000006872727223 */ /* 0x000fca000001006a */
[----:B------:R-:W-:Y:S02]  /*40f0*/  F2FP.BF16.F32.PACK_AB R49, R114, R49 ;  /* 0x000000317231723e */ /* 0x000fe400000010ff */
[----:B------:R-:W4:Y:S04]  /*4100*/  LDL.LU R114, [R1+0x10] ;  /* 0x0000100001727983 */ /* 0x000f280000300800 */
[----:B------:R0:W-:Y:S02]  /*4110*/  STG.E.U16 desc[UR12][R46.64], R0 ;  /* 0x000000002e007986 */ /* 0x0001e4000c10150c */
[----:B0-----:R-:W-:-:S05]  /*4120*/  PRMT R0, R0, 0x7632, R0 ;  /* 0x0000763200007816 */ /* 0x001fca0000000000 */
[----:B------:R0:W-:Y:S04]  /*4130*/  STG.E.U16 desc[UR12][R46.64+0x2], R0 ;  /* 0x000002002e007986 */ /* 0x0001e8000c10150c */
[----:B------:R-:W-:Y:S01]  /*4140*/  STG.E.U16 desc[UR12][R46.64+0x4], R49 ;  /* 0x000004312e007986 */ /* 0x000fe2000c10150c */
[----:B0-----:R-:W-:-:S05]  /*4150*/  PRMT R0, R49, 0x7632, R0 ;  /* 0x0000763231007816 */ /* 0x001fca0000000000 */
[----:B------:R3:W-:Y:S01]  /*4160*/  STG.E.U16 desc[UR12][R46.64+0x6], R0 ;  /* 0x000006002e007986 */ /* 0x0007e2000c10150c */
[--C-:B------:R-:W-:Y:S01]  /*4170*/  FADD.FTZ R164, R164, -R48.reuse ;  /* 0x80000030a4a47221 */ /* 0x100fe20000010000 */
[--C-:B------:R-:W-:Y:S01]  /*4180*/  FADD.FTZ R162, R162, -R48.reuse ;  /* 0x80000030a2a27221 */ /* 0x100fe20000010000 */
[--C-:B---3--:R-:W-:Y:S02]  /*4190*/  FADD.FTZ R46, R115, -R48.reuse ;  /* 0x80000030732e7221 */ /* 0x108fe40000010000 */
[----:B------:R-:W3:Y:S01]  /*41a0*/  LDL.LU R115, [R1+0x18] ;  /* 0x0000180001737983 */ /* 0x000ee20000300800 */
[--C-:B--2---:R-:W-:Y:S01]  /*41b0*/  FADD.FTZ R47, R2, -R48.reuse ;  /* 0x80000030022f7221 */ /* 0x104fe20000010000 */
[C---:B------:R-:W-:Y:S01]  /*41c0*/  FMUL.FTZ R46, R33.reuse, R46 ;  /* 0x0000002e212e7220 */ /* 0x040fe20000410000 */
[C---:B------:R-:W-:Y:S02]  /*41d0*/  FMUL.FTZ R164, R33.reuse, R164 ;  /* 0x000000a421a47220 */ /* 0x040fe40000410000 */
[----:B------:R-:W-:Y:S01]  /*41e0*/  FMUL.FTZ R47, R33, R47 ;  /* 0x0000002f212f7220 */ /* 0x000fe20000410000 */
[----:B----4-:R-:W-:-:S04]  /*41f0*/  FADD.FTZ R0, R114, -R48 ;  /* 0x8000003072007221 */ /* 0x010fc80000010000 */
[----:B------:R-:W-:Y:S01]  /*4200*/  FMUL.FTZ R0, R33, R0 ;  /* 0x0000000021007220 */ /* 0x000fe20000410000 */
[----:B------:R-:W-:-:S03]  /*4210*/  FADD.FTZ R160, R160, -R48 ;  /* 0x80000030a0a07221 */ /* 0x000fc60000010000 */
[C-C-:B------:R-:W-:Y:S01]  /*4220*/  FFMA.FTZ R2, R118.reuse, R0, R112.reuse ;  /* 0x0000000076027223 */ /* 0x140fe20000010070 */
[----:B------:R-:W-:Y:S01]  /*4230*/  FFMA.FTZ R0, R118, R46, R112 ;  /* 0x0000002e76007223 */ /* 0x000fe20000010070 */
[C---:B------:R-:W-:Y:S01]  /*4240*/  FMUL.FTZ R162, R33.reuse, R162 ;  /* 0x000000a221a27220 */ /* 0x040fe20000410000 */
[--C-:B------:R-:W-:Y:S01]  /*4250*/  FADD.FTZ R158, R158, -R48.reuse ;  /* 0x800000309e9e7221 */ /* 0x100fe20000010000 */
[----:B------:R-:W-:Y:S01]  /*4260*/  FADD.FTZ R156, R156, -R48 ;  /* 0x800000309c9c7221 */ /* 0x000fe20000010000 */
[C-C-:B------:R-:W-:Y:S01]  /*4270*/  FFMA.FTZ R47, R118.reuse, R47, R112.reuse ;  /* 0x0000002f762f7223 */ /* 0x140fe20000010070 */
[----:B------:R-:W-:Y:S01]  /*4280*/  FFMA.FTZ R46, R118, R164, R112 ;  /* 0x000000a4762e7223 */ /* 0x000fe20000010070 */
[----:B------:R0:W-:Y:S01]  /*4290*/  STL [R1+0xf0], R0 ;  /* 0x0000f00001007387 */ /* 0x0001e20000100800 */
[C---:B------:R-:W-:Y:S01]  /*42a0*/  FMUL.FTZ R160, R33.reuse, R160 ;  /* 0x000000a021a07220 */ /* 0x040fe20000410000 */
[C---:B------:R-:W-:Y:S01]  /*42b0*/  FMUL.FTZ R158, R33.reuse, R158 ;  /* 0x0000009e219e7220 */ /* 0x040fe20000410000 */
[--C-:B------:R-:W-:Y:S01]  /*42c0*/  FADD.FTZ R154, R154, -R48.reuse ;  /* 0x800000309a9a7221 */ /* 0x100fe20000010000 */
[----:B------:R-:W-:Y:S01]  /*42d0*/  FMUL.FTZ R156, R33, R156 ;  /* 0x0000009c219c7220 */ /* 0x000fe20000410000 */
[----:B------:R-:W-:Y:S01]  /*42e0*/  FADD.FTZ R152, R152, -R48 ;  /* 0x8000003098987221 */ /* 0x000fe20000010000 */
[----:B------:R1:W-:Y:S01]  /*42f0*/  STL [R1+0xf8], R47 ;  /* 0x0000f82f01007387 */ /* 0x0003e20000100800 */
[----:B0-----:R-:W-:Y:S01]  /*4300*/  FFMA.FTZ R0, R118, R162, R112 ;  /* 0x000000a276007223 */ /* 0x001fe20000010070 */
[----:B------:R-:W-:-:S02]  /*4310*/  FADD.FTZ R150, R150, -R48 ;  /* 0x8000003096967221 */ /* 0x000fc40000010000 */
[----:B------:R0:W-:Y:S01]  /*4320*/  STL [R1+0x108], R46 ;  /* 0x0001082e01007387 */ /* 0x0001e20000100800 */
[C---:B------:R-:W-:Y:S01]  /*4330*/  FMUL.FTZ R154, R33.reuse, R154 ;  /* 0x0000009a219a7220 */ /* 0x040fe20000410000 */
[----:B-1----:R-:W-:Y:S02]  /*4340*/  FFMA.FTZ R47, R118, R160, R112 ;  /* 0x000000a0762f7223 */ /* 0x002fe40000010070 */
[----:B------:R1:W-:Y:S01]  /*4350*/  STL [R1+0x110], R0 ;  /* 0x0001100001007387 */ /* 0x0003e20000100800 */
[C---:B------:R-:W-:Y:S01]  /*4360*/  FMUL.FTZ R152, R33.reuse, R152 ;  /* 0x0000009821987220 */ /* 0x040fe20000410000 */
[----:B------:R-:W-:Y:S01]  /*4370*/  FADD.FTZ R148, R148, -R48 ;  /* 0x8000003094947221 */ /* 0x000fe20000010000 */
[----:B0-----:R-:W-:Y:S01]  /*4380*/  FFMA.FTZ R46, R118, R158, R112 ;  /* 0x0000009e762e7223 */ /* 0x001fe20000010070 */
[C---:B------:R-:W-:Y:S01]  /*4390*/  FMUL.FTZ R150, R33.reuse, R150 ;  /* 0x0000009621967220 */ /* 0x040fe20000410000 */
[----:B------:R-:W-:Y:S01]  /*43a0*/  FADD.FTZ R146, R146, -R48 ;  /* 0x8000003092927221 */ /* 0x000fe20000010000 */
[----:B-1----:R-:W-:Y:S01]  /*43b0*/  FFMA.FTZ R0, R118, R156, R112 ;  /* 0x0000009c76007223 */ /* 0x002fe20000010070 */
[----:B------:R0:W-:Y:S01]  /*43c0*/  STL [R1+0x114], R47 ;  /* 0x0001142f01007387 */ /* 0x0001e20000100800 */
[----:B------:R-:W-:Y:S01]  /*43d0*/  FADD.FTZ R34, R34, -R48 ;  /* 0x8000003022227221 */ /* 0x000fe20000010000 */
[----:B------:R-:W-:-:S02]  /*43e0*/  FMUL.FTZ R148, R33, R148 ;  /* 0x0000009421947220 */ /* 0x000fc40000410000 */
[----:B------:R1:W-:Y:S01]  /*43f0*/  STL [R1+0x10c], R46 ;  /* 0x00010c2e01007387 */ /* 0x0003e20000100800 */
[----:B------:R-:W-:-:S03]  /*4400*/  FMUL.FTZ R146, R33, R146 ;  /* 0x0000009221927220 */ /* 0x000fc60000410000 */
[----:B------:R2:W-:Y:S01]  /*4410*/  STL [R1+0x104], R0 ;  /* 0x0001040001007387 */ /* 0x0005e20000100800 */
[----:B0-----:R-:W-:Y:S01]  /*4420*/  FFMA.FTZ R47, R118, R154, R112 ;  /* 0x0000009a762f7223 */ /* 0x001fe20000010070 */
[----:B------:R-:W-:Y:S01]  /*4430*/  FADD.FTZ R36, R36, -R48 ;  /* 0x8000003024247221 */ /* 0x000fe20000010000 */
[C-C-:B-1----:R-:W-:Y:S01]  /*4440*/  FFMA.FTZ R46, R118.reuse, R152, R112.reuse ;  /* 0x00000098762e7223 */ /* 0x142fe20000010070 */
[C---:B------:R-:W-:Y:S01]  /*4450*/  FMUL.FTZ R34, R33.reuse, R34 ;  /* 0x0000002221227220 */ /* 0x040fe20000410000 */
[----:B--2---:R-:W-:Y:S01]  /*4460*/  FFMA.FTZ R0, R118, R150, R112 ;  /* 0x0000009676007223 */ /* 0x004fe20000010070 */
[--C-:B------:R-:W-:Y:S01]  /*4470*/  FADD.FTZ R38, R38, -R48.reuse ;  /* 0x8000003026267221 */ /* 0x100fe20000010000 */
[----:B------:R0:W-:Y:S01]  /*4480*/  STL [R1+0x100], R47 ;  /* 0x0001002f01007387 */ /* 0x0001e20000100800 */
[----:B------:R-:W-:Y:S01]  /*4490*/  FADD.FTZ R40, R40, -R48 ;  /* 0x8000003028287221 */ /* 0x000fe20000010000 */
[C---:B------:R-:W-:Y:S02]  /*44a0*/  FMUL.FTZ R36, R33.reuse, R36 ;  /* 0x0000002421247220 */ /* 0x040fe40000410000 */
[----:B------:R1:W-:Y:S01]  /*44b0*/  STL [R1+0xfc], R46 ;  /* 0x0000fc2e01007387 */ /* 0x0003e20000100800 */
[----:B------:R-:W-:-:S03]  /*44c0*/  FMUL.FTZ R38, R33, R38 ;  /* 0x0000002621267220 */ /* 0x000fc60000410000 */
[----:B------:R2:W-:Y:S01]  /*44d0*/  STL [R1+0xf4], R0 ;  /* 0x0000f40001007387 */ /* 0x0005e20000100800 */
[----:B0-----:R-:W-:Y:S01]  /*44e0*/  FFMA.FTZ R47, R118, R148, R112 ;  /* 0x00000094762f7223 */ /* 0x001fe20000010070 */
[----:B------:R-:W-:Y:S01]  /*44f0*/  FADD.FTZ R42, R42, -R48 ;  /* 0x800000302a2a7221 */ /* 0x000fe20000010000 */
[C-C-:B-1----:R-:W-:Y:S01]  /*4500*/  FFMA.FTZ R46, R118.reuse, R146, R112.reuse ;  /* 0x00000092762e7223 */ /* 0x142fe20000010070 */
[----:B------:R-:W-:Y:S01]  /*4510*/  FMUL.FTZ R40, R33, R40 ;  /* 0x0000002821287220 */ /* 0x000fe20000410000 */
[----:B--2---:R-:W-:Y:S01]  /*4520*/  FFMA.FTZ R0, R118, R34, R112 ;  /* 0x0000002276007223 */ /* 0x004fe20000010070 */
[--C-:B------:R-:W-:Y:S01]  /*4530*/  FADD.FTZ R44, R44, -R48.reuse ;  /* 0x800000302c2c7221 */ /* 0x100fe20000010000 */
[----:B------:R-:W-:Y:S01]  /*4540*/  STL [R1+0xec], R47 ;  /* 0x0000ec2f01007387 */ /* 0x000fe20000100800 */
[----:B------:R-:W-:Y:S01]  /*4550*/  FADD.FTZ R111, R111, -R48 ;  /* 0x800000306f6f7221 */ /* 0x000fe20000010000 */
[C-C-:B------:R-:W-:Y:S01]  /*4560*/  FFMA.FTZ R36, R118.reuse, R36, R112.reuse ;  /* 0x0000002476247223 */ /* 0x140fe20000010070 */
[----:B------:R-:W-:Y:S01]  /*4570*/  FFMA.FTZ R34, R118, R38, R112 ;  /* 0x0000002676227223 */ /* 0x000fe20000010070 */
[----:B------:R-:W-:Y:S01]  /*4580*/  STL [R1+0xe8], R46 ;  /* 0x0000e82e01007387 */ /* 0x000fe20000100800 */
[C---:B------:R-:W-:Y:S01]  /*4590*/  FMUL.FTZ R42, R33.reuse, R42 ;  /* 0x0000002a212a7220 */ /* 0x040fe20000410000 */
[----:B------:R-:W-:-:S02]  /*45a0*/  FMUL.FTZ R44, R33, R44 ;  /* 0x0000002c212c7220 */ /* 0x000fc40000410000 */
[----:B------:R0:W-:Y:S01]  /*45b0*/  STL [R1+0xe4], R0 ;  /* 0x0000e40001007387 */ /* 0x0001e20000100800 */
[--C-:B------:R-:W-:Y:S01]  /*45c0*/  FADD.FTZ R123, R123, -R48.reuse ;  /* 0x800000307b7b7221 */ /* 0x100fe20000010000 */
[----:B------:R-:W-:Y:S01]  /*45d0*/  FMUL.FTZ R111, R33, R111 ;  /* 0x0000006f216f7220 */ /* 0x000fe20000410000 */
[--C-:B------:R-:W-:Y:S01]  /*45e0*/  FADD.FTZ R125, R125, -R48.reuse ;  /* 0x800000307d7d7221 */ /* 0x100fe20000010000 */
[----:B------:R1:W-:Y:S01]  /*45f0*/  STL [R1+0xe0], R36 ;  /* 0x0000e02401007387 */ /* 0x0003e20000100800 */
[----:B------:R-:W-:Y:S01]  /*4600*/  FADD.FTZ R127, R127, -R48 ;  /* 0x800000307f7f7221 */ /* 0x000fe20000010000 */
[C-C-:B0-----:R-:W-:Y:S02]  /*4610*/  FFMA.FTZ R0, R118.reuse, R40, R112.reuse ;  /* 0x0000002876007223 */ /* 0x141fe40000010070 */
[----:B------:R0:W-:Y:S01]  /*4620*/  STL [R1+0xdc], R34 ;  /* 0x0000dc2201007387 */ /* 0x0001e20000100800 */
[----:B------:R-:W-:Y:S01]  /*4630*/  FMUL.FTZ R123, R33, R123 ;  /* 0x0000007b217b7220 */ /* 0x000fe20000410000 */
[----:B-1----:R-:W-:-:S02]  /*4640*/  FFMA.FTZ R36, R118, R42, R112 ;  /* 0x0000002a76247223 */ /* 0x002fc40000010070 */
[----:B------:R1:W-:Y:S01]  /*4650*/  STL [R1+0xd8], R0 ;  /* 0x0000d80001007387 */ /* 0x0003e20000100800 */
[----:B------:R-:W-:Y:S01]  /*4660*/  FMUL.FTZ R125, R33, R125 ;  /* 0x0000007d217d7220 */ /* 0x000fe20000410000 */
[----:B------:R-:W-:Y:S01]  /*4670*/  FADD.FTZ R129, R129, -R48 ;  /* 0x8000003081817221 */ /* 0x000fe20000010000 */
[----:B------:R-:W-:Y:S01]  /*4680*/  FMUL.FTZ R127, R33, R127 ;  /* 0x0000007f217f7220 */ /* 0x000fe20000410000 */
[C---:B0-----:R-:W-:Y:S01]  /*4690*/  FFMA.FTZ R34, R118.reuse, R44, R112 ;  /* 0x0000002c76227223 */ /* 0x041fe20000010070 */
[----:B------:R-:W-:Y:S01]  /*46a0*/  FADD.FTZ R131, R131, -R48 ;  /* 0x8000003083837221 */ /* 0x000fe20000010000 */
[----:B-1----:R-:W-:Y:S01]  /*46b0*/  FFMA.FTZ R0, R118, R111, R112 ;  /* 0x0000006f76007223 */ /* 0x002fe20000010070 */
[----:B------:R0:W-:Y:S01]  /*46c0*/  STL [R1+0xd4], R36 ;  /* 0x0000d42401007387 */ /* 0x0001e20000100800 */
[----:B------:R-:W-:Y:S01]  /*46d0*/  FADD.FTZ R133, R133, -R48 ;  /* 0x8000003085857221 */ /* 0x000fe20000010000 */
[C---:B------:R-:W-:Y:S02]  /*46e0*/  FMUL.FTZ R129, R33.reuse, R129 ;  /* 0x0000008121817220 */ /* 0x040fe40000410000 */
[----:B------:R1:W-:Y:S01]  /*46f0*/  STL [R1+0xd0], R34 ;  /* 0x0000d02201007387 */ /* 0x0003e20000100800 */
[----:B------:R-:W-:-:S03]  /*4700*/  FMUL.FTZ R131, R33, R131 ;  /* 0x0000008321837220 */ /* 0x000fc60000410000 */
[----:B------:R2:W-:Y:S01]  /*4710*/  STL [R1+0xcc], R0 ;  /* 0x0000cc0001007387 */ /* 0x0005e20000100800 */
[C---:B0-----:R-:W-:Y:S01]  /*4720*/  FFMA.FTZ R36, R118.reuse, R123, R112 ;  /* 0x0000007b76247223 */ /* 0x041fe20000010070 */
[----:B------:R-:W-:Y:S01]  /*4730*/  FADD.FTZ R135, R135, -R48 ;  /* 0x8000003087877221 */ /* 0x000fe20000010000 */
[C-C-:B-1----:R-:W-:Y:S01]  /*4740*/  FFMA.FTZ R34, R118.reuse, R125, R112.reuse ;  /* 0x0000007d76227223 */ /* 0x142fe20000010070 */
[----:B------:R-:W-:Y:S01]  /*4750*/  FMUL.FTZ R133, R33, R133 ;  /* 0x0000008521857220 */ /* 0x000fe20000410000 */
        /* <DEDUP_REMOVED lines=8> */
[C-C-:B0-----:R-:W-:Y:S01]  /*47e0*/  FFMA.FTZ R36, R118.reuse, R129, R112.reuse ;  /* 0x0000008176247223 */ /* 0x141fe20000010070 */
[----:B------:R-:W-:Y:S01]  /*47f0*/  FMUL.FTZ R139, R33, R139 ;  /* 0x0000008b218b7220 */ /* 0x000fe20000410000 */
[----:B-1----:R-:W-:-:S03]  /*4800*/  FFMA.FTZ R34, R118, R131, R112 ;  /* 0x0000008376227223 */ /* 0x002fc60000010070 */
[----:B------:R0:W-:Y:S01]  /*4810*/  STL [R1+0xbc], R36 ;  /* 0x0000bc2401007387 */ /* 0x0001e20000100800 */
[----:B--2---:R-:W-:-:S03]  /*4820*/  FFMA.FTZ R0, R118, R133, R112 ;  /* 0x0000008576007223 */ /* 0x004fc60000010070 */
[----:B------:R1:W-:Y:S04]  /*4830*/  STL [R1+0xb8], R34 ;  /* 0x0000b82201007387 */ /* 0x0003e80000100800 */
[----:B------:R2:W-:Y:S01]  /*4840*/  STL [R1+0xb0], R0 ;  /* 0x0000b00001007387 */ /* 0x0005e20000100800 */
[C-C-:B0-----:R-:W-:Y:S01]  /*4850*/  FFMA.FTZ R36, R118.reuse, R135, R112.reuse ;  /* 0x0000008776247223 */ /* 0x141fe20000010070 */
[----:B-1----:R-:W-:-:S04]  /*4860*/  FFMA.FTZ R34, R118, R137, R112 ;  /* 0x0000008976227223 */ /* 0x002fc80000010070 */
[----:B------:R0:W-:Y:S01]  /*4870*/  STL [R1+0xac], R36 ;  /* 0x0000ac2401007387 */ /* 0x0001e20000100800 */
[----:B--2---:R-:W-:-:S03]  /*4880*/  FFMA.FTZ R0, R118, R139, R112 ;  /* 0x0000008b76007223 */ /* 0x004fc60000010070 */
[----:B------:R1:W-:Y:S01]  /*4890*/  STL [R1+0xa4], R34 ;  /* 0x0000a42201007387 */ /* 0x0003e20000100800 */
[--C-:B------:R-:W-:Y:S01]  /*48a0*/  FADD.FTZ R141, R141, -R48.reuse ;  /* 0x800000308d8d7221 */ /* 0x100fe20000010000 */
[----:B------:R-:W-:Y:S02]  /*48b0*/  SHF.L.U32 R120, R120, 0x10, RZ ;  /* 0x0000001078787819 */ /* 0x000fe400000006ff */
[----:B------:R-:W-:Y:S01]  /*48c0*/  STL [R1+0xa0], R0 ;  /* 0x0000a00001007387 */ /* 0x000fe20000100800 */
[----:B------:R-:W-:Y:S01]  /*48d0*/  FADD.FTZ R143, R143, -R48 ;  /* 0x800000308f8f7221 */ /* 0x000fe20000010000 */
[C---:B------:R-:W-:Y:S01]  /*48e0*/  FMUL.FTZ R141, R33.reuse, R141 ;  /* 0x0000008d218d7220 */ /* 0x040fe20000410000 */
[----:B------:R-:W-:Y:S01]  /*48f0*/  SHF.L.U32 R116, R116, 0x10, RZ ;  /* 0x0000001074747819 */ /* 0x000fe200000006ff */
[----:B------:R-:W-:Y:S01]  /*4900*/  FADD.FTZ R120, -R48, R120 ;  /* 0x0000007830787221 */ /* 0x000fe20000010100 */
[----:B------:R-:W-:Y:S01]  /*4910*/  FMUL.FTZ R143, R33, R143 ;  /* 0x0000008f218f7220 */ /* 0x000fe20000410000 */
[----:B------:R-:W-:-:S02]  /*4920*/  SHF.L.U32 R109, R109, 0x10, RZ ;  /* 0x000000106d6d7819 */ /* 0x000fc400000006ff */
[----:B------:R-:W-:Y:S01]  /*4930*/  SHF.L.U32 R50, R50, 0x10, RZ ;  /* 0x0000001032327819 */ /* 0x000fe200000006ff */
[----:B------:R-:W-:Y:S01]  /*4940*/  IMAD.U32 R52, R52, 0x10000, RZ ;  /* 0x0001000034347824 */ /* 0x000fe200078e00ff */
[----:B------:R-:W-:Y:S01]  /*4950*/  SHF.L.U32 R107, R107, 0x10, RZ ;  /* 0x000000106b6b7819 */ /* 0x000fe200000006ff */
[--C-:B0-----:R-:W-:Y:S01]  /*4960*/  FFMA.FTZ R36, R118, R141, R112.reuse ;  /* 0x0000008d76247223 */ /* 0x101fe20000010070 */
[----:B------:R-:W-:Y:S01]  /*4970*/  SHF.L.U32 R56, R56, 0x10, RZ ;  /* 0x0000001038387819 */ /* 0x000fe200000006ff */
[----:B-1----:R-:W-:Y:S01]  /*4980*/  FFMA.FTZ R34, R118, R143, R112 ;  /* 0x0000008f76227223 */ /* 0x002fe20000010070 */
[----:B------:R-:W-:Y:S01]  /*4990*/  SHF.L.U32 R54, R54, 0x10, RZ ;  /* 0x0000001036367819 */ /* 0x000fe200000006ff */
[----:B------:R-:W-:Y:S01]  /*49a0*/  FADD.FTZ R116, -R48, R116 ;  /* 0x0000007430747221 */ /* 0x000fe20000010100 */
[C---:B------:R-:W-:Y:S01]  /*49b0*/  FMUL.FTZ R120, R33.reuse, R120 ;  /* 0x0000007821787220 */ /* 0x040fe20000410000 */
[----:B------:R-:W-:Y:S01]  /*49c0*/  SHF.L.U32 R96, R96, 0x10, RZ ;  /* 0x0000001060607819 */ /* 0x000fe200000006ff */
[C---:B------:R-:W-:Y:S01]  /*49d0*/  FADD.FTZ R109, -R48.reuse, R109 ;  /* 0x0000006d306d7221 */ /* 0x040fe20000010100 */
[C---:B------:R-:W-:Y:S01]  /*49e0*/  FADD.FTZ R50, -R48.reuse, R50 ;  /* 0x0000003230327221 */ /* 0x040fe20000010100 */
[C---:B------:R-:W-:Y:S01]  /*49f0*/  FADD.FTZ R107, -R48.reuse, R107 ;  /* 0x0000006b306b7221 */ /* 0x040fe20000010100 */
[----:B------:R-:W-:Y:S01]  /*4a00*/  FADD.FTZ R52, -R48, R52 ;  /* 0x0000003430347221 */ /* 0x000fe20000010100 */
[----:B------:R-:W-:Y:S01]  /*4a10*/  IMAD.U32 R94, R94, 0x10000, RZ ;  /* 0x000100005e5e7824 */ /* 0x000fe200078e00ff */
[----:B------:R-:W-:Y:S01]  /*4a20*/  SHF.L.U32 R92, R92, 0x10, RZ ;  /* 0x000000105c5c7819 */ /* 0x000fe200000006ff */
[C---:B------:R-:W-:Y:S01]  /*4a30*/  FADD.FTZ R56, -R48.reuse, R56 ;  /* 0x0000003830387221 */ /* 0x040fe20000010100 */
[----:B------:R0:W-:Y:S01]  /*4a40*/  STL [R1+0x98], R36 ;  /* 0x0000982401007387 */ /* 0x0001e20000100800 */
[C---:B------:R-:W-:Y:S01]  /*4a50*/  FADD.FTZ R54, -R48.reuse, R54 ;  /* 0x0000003630367221 */ /* 0x040fe20000010100 */
[C---:B------:R-:W-:Y:S01]  /*4a60*/  FMUL.FTZ R116, R33.reuse, R116 ;  /* 0x0000007421747220 */ /* 0x040fe20000410000 */
[C---:B------:R-:W-:Y:S01]  /*4a70*/  FMUL.FTZ R109, R33.reuse, R109 ;  /* 0x0000006d216d7220 */ /* 0x040fe20000410000 */
[----:B------:R1:W-:Y:S01]  /*4a80*/  STL [R1+0x90], R34 ;  /* 0x0000902201007387 */ /* 0x0003e20000100800 */
[C---:B------:R-:W-:Y:S01]  /*4a90*/  FADD.FTZ R96, -R48.reuse, R96 ;  /* 0x0000006030607221 */ /* 0x040fe20000010100 */
[C---:B------:R-:W-:Y:S01]  /*4aa0*/  FMUL.FTZ R107, R33.reuse, R107 ;  /* 0x0000006b216b7220 */ /* 0x040fe20000410000 */
[C---:B------:R-:W-:Y:S01]  /*4ab0*/  FADD.FTZ R94, -R48.reuse, R94 ;  /* 0x0000005e305e7221 */ /* 0x040fe20000010100 */
[C---:B------:R-:W-:Y:S01]  /*4ac0*/  FMUL.FTZ R40, R33.reuse, R56 ;  /* 0x0000003821287220 */ /* 0x040fe20000410000 */
[----:B------:R-:W-:Y:S01]  /*4ad0*/  FADD.FTZ R92, -R48, R92 ;  /* 0x0000005c305c7221 */ /* 0x000fe20000010100 */
[C---:B0-----:R-:W-:Y:S01]  /*4ae0*/  FMUL.FTZ R36, R33.reuse, R52 ;  /* 0x0000003421247220 */ /* 0x041fe20000410000 */
[----:B------:R-:W-:Y:S01]  /*4af0*/  FMUL.FTZ R38, R33, R54 ;  /* 0x0000003621267220 */ /* 0x000fe20000410000 */
[----:B------:R-:W-:Y:S01]  /*4b00*/  FFMA.FTZ R56, R103, R116, R105 ;  /* 0x0000007467387223 */ /* 0x000fe20000010069 */
[----:B-1----:R-:W-:-:S02]  /*4b10*/  FMUL.FTZ R34, R33, R50 ;  /* 0x0000003221227220 */ /* 0x002fc40000410000 */
[----:B------:R-:W2:Y:S01]  /*4b20*/  LDL.LU R50, [R1+0xc] ;  /* 0x00000c0001327983 */ /* 0x000ea20000300800 */
[--C-:B------:R-:W-:Y:S01]  /*4b30*/  FFMA.FTZ R54, R103, R109, R105.reuse ;  /* 0x0000006d67367223 */ /* 0x100fe20000010069 */
[C---:B------:R-:W-:Y:S02]  /*4b40*/  FMUL.FTZ R96, R33.reuse, R96 ;  /* 0x0000006021607220 */ /* 0x040fe40000410000 */
[----:B------:R-:W4:Y:S01]  /*4b50*/  LDL.LU R52, [R1+0x4] ;  /* 0x0000040001347983 */ /* 0x000f220000300800 */
[----:B------:R-:W-:Y:S01]  /*4b60*/  SHF.L.U32 R90, R90, 0x10, RZ ;  /* 0x000000105a5a7819 */ /* 0x000fe200000006ff */
[C---:B------:R-:W-:Y:S01]  /*4b70*/  FMUL.FTZ R94, R33.reuse, R94 ;  /* 0x0000005e215e7220 */ /* 0x040fe20000410000 */
[----:B------:R-:W-:Y:S01]  /*4b80*/  SHF.L.U32 R88, R88, 0x10, RZ ;  /* 0x0000001058587819 */ /* 0x000fe200000006ff */
[----:B------:R-:W-:Y:S01]  /*4b90*/  FMUL.FTZ R92, R33, R92 ;  /* 0x0000005c215c7220 */ /* 0x000fe20000410000 */
[----:B------:R-:W-:Y:S02]  /*4ba0*/  SHF.L.U32 R86, R86, 0x10, RZ ;  /* 0x0000001056567819 */ /* 0x000fe400000006ff */
[----:B------:R-:W-:Y:S01]  /*4bb0*/  SHF.L.U32 R84, R84, 0x10, RZ ;  /* 0x0000001054547819 */ /* 0x000fe200000006ff */
[----:B------:R-:W-:Y:S01]  /*4bc0*/  FADD.FTZ R90, -R48, R90 ;  /* 0x0000005a305a7221 */ /* 0x000fe20000010100 */
[----:B------:R-:W-:Y:S01]  /*4bd0*/  SHF.L.U32 R82, R82, 0x10, RZ ;  /* 0x0000001052527819 */ /* 0x000fe200000006ff */
[C---:B------:R-:W-:Y:S01]  /*4be0*/  FADD.FTZ R88, -R48.reuse, R88 ;  /* 0x0000005830587221 */ /* 0x040fe20000010100 */
[C---:B------:R-:W-:Y:S01]  /*4bf0*/  FADD.FTZ R86, -R48.reuse, R86 ;  /* 0x0000005630567221 */ /* 0x040fe20000010100 */
[C---:B------:R-:W-:Y:S01]  /*4c00*/  FADD.FTZ R84, -R48.reuse, R84 ;  /* 0x0000005430547221 */ /* 0x040fe20000010100 */
[----:B------:R-:W-:Y:S01]  /*4c10*/  FADD.FTZ R165, R165, -R48 ;  /* 0x80000030a5a57221 */ /* 0x000fe20000010000 */
[----:B------:R-:W-:Y:S01]  /*4c20*/  FADD.FTZ R82, -R48, R82 ;  /* 0x0000005230527221 */ /* 0x000fe20000010100 */
[----:B------:R-:W-:Y:S01]  /*4c30*/  FMUL.FTZ R90, R33, R90 ;  /* 0x0000005a215a7220 */ /* 0x000fe20000410000 */
[--C-:B------:R-:W-:Y:S01]  /*4c40*/  FADD.FTZ R163, R163, -R48.reuse ;  /* 0x80000030a3a37221 */ /* 0x100fe20000010000 */
[----:B------:R-:W-:Y:S01]  /*4c50*/  FMUL.FTZ R88, R33, R88 ;  /* 0x0000005821587220 */ /* 0x000fe20000410000 */
[--C-:B------:R-:W-:Y:S01]  /*4c60*/  FADD.FTZ R161, R161, -R48.reuse ;  /* 0x80000030a1a17221 */ /* 0x100fe20000010000 */
[----:B------:R-:W-:Y:S01]  /*4c70*/  FMUL.FTZ R86, R33, R86 ;  /* 0x0000005621567220 */ /* 0x000fe20000410000 */
[--C-:B------:R-:W-:Y:S01]  /*4c80*/  FADD.FTZ R159, R159, -R48.reuse ;  /* 0x800000309f9f7221 */ /* 0x100fe20000010000 */
[----:B------:R-:W-:Y:S01]  /*4c90*/  FMUL.FTZ R84, R33, R84 ;  /* 0x0000005421547220 */ /* 0x000fe20000410000 */
[--C-:B------:R-:W-:Y:S01]  /*4ca0*/  FADD.FTZ R157, R157, -R48.reuse ;  /* 0x800000309d9d7221 */ /* 0x100fe20000010000 */
[----:B------:R-:W-:Y:S01]  /*4cb0*/  FMUL.FTZ R82, R33, R82 ;  /* 0x0000005221527220 */ /* 0x000fe20000410000 */
[--C-:B------:R-:W-:Y:S01]  /*4cc0*/  FFMA.FTZ R164, R103, R90, R105.reuse ;  /* 0x0000005a67a47223 */ /* 0x100fe20000010069 */
[----:B------:R-:W-:Y:S01]  /*4cd0*/  FADD.FTZ R155, R155, -R48 ;  /* 0x800000309b9b7221 */ /* 0x000fe20000010000 */
[--C-:B------:R-:W-:Y:S01]  /*4ce0*/  FFMA.FTZ R162, R103, R88, R105.reuse ;  /* 0x0000005867a27223 */ /* 0x100fe20000010069 */
[----:B------:R-:W-:Y:S01]  /*4cf0*/  FMUL.FTZ R90, R33, R163 ;  /* 0x000000a3215a7220 */ /* 0x000fe20000410000 */
[----:B------:R-:W-:Y:S01]  /*4d00*/  FFMA.FTZ R160, R103, R86, R105 ;  /* 0x0000005667a07223 */ /* 0x000fe20000010069 */
[----:B------:R-:W-:Y:S01]  /*4d10*/  FMUL.FTZ R88, R33, R161 ;  /* 0x000000a121587220 */ /* 0x000fe20000410000 */
[----:B---3--:R-:W-:-:S05]  /*4d20*/  SHF.L.U32 R0, R115, 0x10, RZ ;  /* 0x0000001073007819 */ /* 0x008fca00000006ff */
[----:B------:R-:W-:-:S04]  /*4d30*/  FADD.FTZ R0, -R48, R0 ;  /* 0x0000000030007221 */ /* 0x000fc80000010100 */
[----:B------:R-:W-:-:S04]  /*4d40*/  FMUL.FTZ R0, R33, R0 ;  /* 0x0000000021007220 */ /* 0x000fc80000410000 */
[C-C-:B------:R-:W-:Y:S01]  /*4d50*/  FFMA.FTZ R49, R103.reuse, R0, R105.reuse ;  /* 0x0000000067317223 */ /* 0x140fe20000010069 */
[----:B------:R-:W-:-:S05]  /*4d60*/  FFMA.FTZ R0, R103, R120, R105 ;  /* 0x0000007867007223 */ /* 0x000fca0000010069 */
[----:B------:R0:W-:Y:S04]  /*4d70*/  STL [R1+0x50], R0 ;  /* 0x0000500001007387 */ /* 0x0001e80000100800 */
[----:B------:R1:W-:Y:S01]  /*4d80*/  STL [R1+0x1c], R56 ;  /* 0x00001c3801007387 */ /* 0x0003e20000100800 */
[----:B0-----:R-:W-:-:S03]  /*4d90*/  FFMA.FTZ R0, R103, R107, R105 ;  /* 0x0000006b67007223 */ /* 0x001fc60000010069 */
[----:B------:R0:W-:Y:S01]  /*4da0*/  STL [R1+0x18], R54 ;  /* 0x0000183601007387 */ /* 0x0001e20000100800 */
[----:B-1----:R-:W-:-:S03]  /*4db0*/  FFMA.FTZ R56, R103, R96, R105 ;  /* 0x0000006067387223 */ /* 0x002fc60000010069 */
[----:B------:R1:W-:Y:S01]  /*4dc0*/  STL [R1+0x14], R0 ;  /* 0x0000140001007387 */ /* 0x0003e20000100800 */
[----:B0-----:R-:W-:-:S03]  /*4dd0*/  FFMA.FTZ R54, R103, R94, R105 ;  /* 0x0000005e67367223 */ /* 0x001fc60000010069 */
[----:B------:R0:W-:Y:S01]  /*4de0*/  STL [R1+0x10], R56 ;  /* 0x0000103801007387 */ /* 0x0001e20000100800 */
[----:B-1----:R-:W-:-:S03]  /*4df0*/  FFMA.FTZ R0, R103, R92, R105 ;  /* 0x0000005c67007223 */ /* 0x002fc60000010069 */
[----:B------:R1:W-:Y:S01]  /*4e00*/  STL [R1+0x8], R54 ;  /* 0x0000083601007387 */ /* 0x0003e20000100800 */
[----:B------:R-:W-:-:S03]  /*4e10*/  FMUL.FTZ R92, R33, R165 ;  /* 0x000000a5215c7220 */ /* 0x000fc60000410000 */
[----:B------:R3:W-:Y:S04]  /*4e20*/  STL [R1], R0 ;  /* 0x0000000001007387 */ /* 0x0007e80000100800 */
[----:B------:R-:W3:Y:S04]  /*4e30*/  LDL.LU R133, [R1+0x38] ;  /* 0x0000380001857983 */ /* 0x000ee80000300800 */
[----:B------:R-:W3:Y:S01]  /*4e40*/  LDL.LU R131, [R1+0x3c] ;  /* 0x00003c0001837983 */ /* 0x000ee20000300800 */
[----:B------:R-:W-:-:S03]  /*4e50*/  FFMA.FTZ R158, R103, R84, R105 ;  /* 0x00000054679e7223 */ /* 0x000fc60000010069 */
[----:B------:R-:W3:Y:S01]  /*4e60*/  LDL.LU R129, [R1+0x40] ;  /* 0x0000400001817983 */ /* 0x000ee20000300800 */
[----:B------:R-:W-:-:S03]  /*4e70*/  FMUL.FTZ R86, R33, R159 ;  /* 0x0000009f21567220 */ /* 0x000fc60000410000 */
[----:B------:R-:W3:Y:S01]  /*4e80*/  LDL.LU R165, [R1+0x34] ;  /* 0x0000340001a57983 */ /* 0x000ee20000300800 */
[----:B------:R-:W-:Y:S01]  /*4e90*/  FFMA.FTZ R156, R103, R82, R105 ;  /* 0x00000052679c7223 */ /* 0x000fe20000010069 */
[C---:B------:R-:W-:Y:S02]  /*4ea0*/  FMUL.FTZ R84, R33.reuse, R157 ;  /* 0x0000009d21547220 */ /* 0x040fe40000410000 */
[----:B------:R-:W3:Y:S01]  /*4eb0*/  LDL.LU R163, [R1+0x30] ;  /* 0x0000300001a37983 */ /* 0x000ee20000300800 */
[----:B------:R-:W-:-:S03]  /*4ec0*/  FMUL.FTZ R82, R33, R155 ;  /* 0x0000009b21527220 */ /* 0x000fc60000410000 */
[----:B------:R-:W3:Y:S04]  /*4ed0*/  LDL.LU R161, [R1+0x2c] ;  /* 0x00002c0001a17983 */ /* 0x000ee80000300800 */
[----:B------:R-:W3:Y:S04]  /*4ee0*/  LDL.LU R159, [R1+0x28] ;  /* 0x00002800019f7983 */ /* 0x000ee80000300800 */
[----:B------:R-:W3:Y:S04]  /*4ef0*/  LDL.LU R157, [R1+0x24] ;  /* 0x00002400019d7983 */ /* 0x000ee80000300800 */
[----:B------:R-:W3:Y:S01]  /*4f00*/  LDL.LU R155, [R1+0x20] ;  /* 0x00002000019b7983 */ /* 0x000ee20000300800 */
[----:B------:R-:W-:Y:S01]  /*4f10*/  SHF.L.U32 R78, R78, 0x10, RZ ;  /* 0x000000104e4e7819 */ /* 0x000fe200000006ff */
[----:B------:R-:W-:Y:S01]  /*4f20*/  IMAD.U32 R80, R80, 0x10000, RZ ;  /* 0x0001000050507824 */ /* 0x000fe200078e00ff */
[----:B------:R-:W-:-:S02]  /*4f30*/  SHF.L.U32 R76, R76, 0x10, RZ ;  /* 0x000000104c4c7819 */ /* 0x000fc400000006ff */
[----:B------:R-:W-:Y:S02]  /*4f40*/  SHF.L.U32 R74, R74, 0x10, RZ ;  /* 0x000000104a4a7819 */ /* 0x000fe400000006ff */
[----:B------:R-:W-:Y:S01]  /*4f50*/  SHF.L.U32 R72, R72, 0x10, RZ ;  /* 0x0000001048487819 */ /* 0x000fe200000006ff */
[----:B------:R-:W-:Y:S01]  /*4f60*/  IMAD.U32 R66, R66, 0x10000, RZ ;  /* 0x0001000042427824 */ /* 0x000fe200078e00ff */
[----:B------:R-:W-:Y:S02]  /*4f70*/  SHF.L.U32 R70, R70, 0x10, RZ ;  /* 0x0000001046467819 */ /* 0x000fe400000006ff */
[----:B------:R-:W-:Y:S01]  /*4f80*/  SHF.L.U32 R68, R68, 0x10, RZ ;  /* 0x0000001044447819 */ /* 0x000fe200000006ff */
[----:B------:R-:W-:Y:S01]  /*4f90*/  FADD.FTZ R80, -R48, R80 ;  /* 0x0000005030507221 */ /* 0x000fe20000010100 */
[----:B------:R-:W-:Y:S01]  /*4fa0*/  SHF.L.U32 R58, R58, 0x10, RZ ;  /* 0x000000103a3a7819 */ /* 0x000fe200000006ff */
[C---:B------:R-:W-:Y:S01]  /*4fb0*/  FADD.FTZ R78, -R48.reuse, R78 ;  /* 0x0000004e304e7221 */ /* 0x040fe20000010100 */
[C---:B------:R-:W-:Y:S01]  /*4fc0*/  FADD.FTZ R76, -R48.reuse, R76 ;  /* 0x0000004c304c7221 */ /* 0x040fe20000010100 */
[C---:B------:R-:W-:Y:S01]  /*4fd0*/  FADD.FTZ R74, -R48.reuse, R74 ;  /* 0x0000004a304a7221 */ /* 0x040fe20000010100 */
[C---:B------:R-:W-:Y:S01]  /*4fe0*/  FADD.FTZ R72, -R48.reuse, R72 ;  /* 0x0000004830487221 */ /* 0x040fe20000010100 */
        /* <DEDUP_REMOVED lines=8> */
[----:B------:R-:W-:-:S02]  /*5070*/  SHF.L.U32 R60, R60, 0x10, RZ ;  /* 0x000000103c3c7819 */ /* 0x000fc400000006ff */
[----:B------:R-:W-:Y:S01]  /*5080*/  SHF.L.U32 R98, R98, 0x10, RZ ;  /* 0x0000001062627819 */ /* 0x000fe200000006ff */
[----:B------:R-:W-:Y:S01]  /*5090*/  FADD.FTZ R58, -R48, R58 ;  /* 0x0000003a303a7221 */ /* 0x000fe20000010100 */
[C---:B------:R-:W-:Y:S01]  /*50a0*/  FMUL.FTZ R80, R33.reuse, R80 ;  /* 0x0000005021507220 */ /* 0x040fe20000410000 */
[C---:B------:R-:W-:Y:S01]  /*50b0*/  FMUL.FTZ R78, R33.reuse, R78 ;  /* 0x0000004e214e7220 */ /* 0x040fe20000410000 */
[C---:B------:R-:W-:Y:S01]  /*50c0*/  FMUL.FTZ R76, R33.reuse, R76 ;  /* 0x0000004c214c7220 */ /* 0x040fe20000410000 */
[C---:B------:R-:W-:Y:S01]  /*50d0*/  FMUL.FTZ R74, R33.reuse, R74 ;  /* 0x0000004a214a7220 */ /* 0x040fe20000410000 */
[----:B------:R-:W-:Y:S01]  /*50e0*/  FMUL.FTZ R72, R33, R72 ;  /* 0x0000004821487220 */ /* 0x000fe20000410000 */
[--C-:B------:R-:W-:Y:S01]  /*50f0*/  FADD.FTZ R35, R35, -R48.reuse ;  /* 0x8000003023237221 */ /* 0x100fe20000010000 */
[--C-:B------:R-:W-:Y:S01]  /*5100*/  FADD.FTZ R37, R37, -R48.reuse ;  /* 0x8000003025257221 */ /* 0x100fe20000010000 */
[--C-:B------:R-:W-:Y:S01]  /*5110*/  FADD.FTZ R39, R39, -R48.reuse ;  /* 0x8000003027277221 */ /* 0x100fe20000010000 */
[--C-:B------:R-:W-:Y:S01]  /*5120*/  FADD.FTZ R41, R41, -R48.reuse ;  /* 0x8000003029297221 */ /* 0x100fe20000010000 */
[--C-:B------:R-:W-:Y:S01]  /*5130*/  FADD.FTZ R43, R43, -R48.reuse ;  /* 0x800000302b2b7221 */ /* 0x100fe20000010000 */
[--C-:B------:R-:W-:Y:S01]  /*5140*/  FADD.FTZ R45, R45, -R48.reuse ;  /* 0x800000302d2d7221 */ /* 0x100fe20000010000 */
[----:B------:R-:W-:Y:S01]  /*5150*/  SHF.L.U32 R71, R71, 0x10, RZ ;  /* 0x0000001047477819 */ /* 0x000fe200000006ff */
[--C-:B------:R-:W-:Y:S01]  /*5160*/  FADD.FTZ R153, R153, -R48.reuse ;  /* 0x8000003099997221 */ /* 0x100fe20000010000 */
        /* <DEDUP_REMOVED lines=15> */
[----:B------:R-:W-:Y:S01]  /*5260*/  SHF.L.U32 R77, R77, 0x10, RZ ;  /* 0x000000104d4d7819 */ /* 0x000fe200000006ff */
[C---:B------:R-:W-:Y:S01]  /*5270*/  FADD.FTZ R117, -R48.reuse, R117 ;  /* 0x0000007530757221 */ /* 0x040fe20000010100 */
[----:B------:R-:W-:Y:S01]  /*5280*/  FADD.FTZ R73, -R48, R73 ;  /* 0x0000004930497221 */ /* 0x000fe20000010100 */
[----:B------:R-:W-:Y:S01]  /*5290*/  FADD.FTZ R144, R144, -R48 ;  /* 0x8000003090907221 */ /* 0x000fe20000010000 */
[----:B------:R-:W-:Y:S01]  /*52a0*/  SHF.L.U32 R83, R83, 0x10, RZ ;  /* 0x0000001053537819 */ /* 0x000fe200000006ff */
[C---:B------:R-:W-:Y:S01]  /*52b0*/  FADD.FTZ R79, -R48.reuse, R79 ;  /* 0x0000004f304f7221 */ /* 0x040fe20000010100 */
[C---:B------:R-:W-:Y:S01]  /*52c0*/  FADD.FTZ R64, -R48.reuse, R64 ;  /* 0x0000004030407221 */ /* 0x040fe20000010100 */
[C---:B------:R-:W-:Y:S01]  /*52d0*/  FADD.FTZ R62, -R48.reuse, R62 ;  /* 0x0000003e303e7221 */ /* 0x040fe20000010100 */
[C---:B------:R-:W-:Y:S01]  /*52e0*/  FADD.FTZ R60, -R48.reuse, R60 ;  /* 0x0000003c303c7221 */ /* 0x040fe20000010100 */
[C---:B------:R-:W-:Y:S01]  /*52f0*/  FADD.FTZ R98, -R48.reuse, R98 ;  /* 0x0000006230627221 */ /* 0x040fe20000010100 */
[C---:B------:R-:W-:Y:S01]  /*5300*/  FMUL.FTZ R70, R33.reuse, R70 ;  /* 0x0000004621467220 */ /* 0x040fe20000410000 */
[C---:B------:R-:W-:Y:S01]  /*5310*/  FMUL.FTZ R68, R33.reuse, R68 ;  /* 0x0000004421447220 */ /* 0x040fe20000410000 */
[----:B------:R-:W-:Y:S01]  /*5320*/  FMUL.FTZ R66, R33, R66 ;  /* 0x0000004221427220 */ /* 0x000fe20000410000 */
[----:B------:R-:W-:Y:S01]  /*5330*/  SHF.L.U32 R55, R55, 0x10, RZ ;  /* 0x0000001037377819 */ /* 0x000fe200000006ff */
[----:B------:R-:W-:Y:S01]  /*5340*/  FMUL.FTZ R42, R33, R58 ;  /* 0x0000003a212a7220 */ /* 0x000fe20000410000 */
[C-C-:B------:R-:W-:Y:S01]  /*5350*/  FFMA.FTZ R154, R103.reuse, R80, R105.reuse ;  /* 0x00000050679a7223 */ /* 0x140fe20000010069 */
[C-C-:B------:R-:W-:Y:S01]  /*5360*/  FFMA.FTZ R152, R103.reuse, R78, R105.reuse ;  /* 0x0000004e67987223 */ /* 0x140fe20000010069 */
[C-C-:B------:R-:W-:Y:S01]  /*5370*/  FFMA.FTZ R150, R103.reuse, R76, R105.reuse ;  /* 0x0000004c67967223 */ /* 0x140fe20000010069 */
[C-C-:B------:R-:W-:Y:S01]  /*5380*/  FFMA.FTZ R148, R103.reuse, R74, R105.reuse ;  /* 0x0000004a67947223 */ /* 0x140fe20000010069 */
[----:B------:R-:W-:Y:S01]  /*5390*/  FFMA.FTZ R146, R103, R72, R105 ;  /* 0x0000004867927223 */ /* 0x000fe20000010069 */
        /* <DEDUP_REMOVED lines=12> */
[C---:B0-----:R-:W-:Y:S01]  /*5460*/  FMUL.FTZ R56, R33.reuse, R124 ;  /* 0x0000007c21387220 */ /* 0x041fe20000410000 */
[C---:B-1----:R-:W-:Y:S01]  /*5470*/  FMUL.FTZ R54, R33.reuse, R126 ;  /* 0x0000007e21367220 */ /* 0x042fe20000410000 */
        /* <DEDUP_REMOVED lines=9> */
[C---:B------:R-:W-:Y:S01]  /*5510*/  FADD.FTZ R71, -R48.reuse, R71 ;  /* 0x0000004730477221 */ /* 0x040fe20000010100 */
[----:B------:R-:W-:Y:S01]  /*5520*/  SHF.L.U32 R75, R75, 0x10, RZ ;  /* 0x000000104b4b7819 */ /* 0x000fe200000006ff */
[C---:B------:R-:W-:Y:S01]  /*5530*/  FMUL.FTZ R135, R33.reuse, R117 ;  /* 0x0000007521877220 */ /* 0x040fe20000410000 */
[----:B------:R-:W-:Y:S01]  /*5540*/  FMUL.FTZ R114, R33, R73 ;  /* 0x0000004921727220 */ /* 0x000fe20000410000 */
[----:B------:R-:W-:Y:S01]  /*5550*/  SHF.L.U32 R101, R101, 0x10, RZ ;  /* 0x0000001065657819 */ /* 0x000fe200000006ff */
[----:B------:R-:W-:Y:S01]  /*5560*/  FMUL.FTZ R144, R33, R144 ;  /* 0x0000009021907220 */ /* 0x000fe20000410000 */
[----:B------:R-:W-:Y:S01]  /*5570*/  SHF.L.U32 R121, R121, 0x10, RZ ;  /* 0x0000001079797819 */ /* 0x000fe200000006ff */
[C---:B------:R-:W-:Y:S01]  /*5580*/  FADD.FTZ R77, -R48.reuse, R77 ;  /* 0x0000004d304d7221 */ /* 0x040fe20000010100 */
[----:B------:R-:W-:Y:S01]  /*5590*/  SHF.L.U32 R99, R99, 0x10, RZ ;  /* 0x0000001063637819 */ /* 0x000fe200000006ff */
[----:B------:R-:W-:Y:S01]  /*55a0*/  FMUL.FTZ R117, R33, R79 ;  /* 0x0000004f21757220 */ /* 0x000fe20000410000 */
[----:B------:R-:W-:Y:S01]  /*55b0*/  SHF.L.U32 R81, R81, 0x10, RZ ;  /* 0x0000001051517819 */ /* 0x000fe200000006ff */
[----:B------:R-:W-:Y:S01]  /*55c0*/  FMUL.FTZ R47, R33, R64 ;  /* 0x00000040212f7220 */ /* 0x000fe20000410000 */
[----:B------:R-:W-:Y:S01]  /*55d0*/  SHF.L.U32 R53, R53, 0x10, RZ ;  /* 0x0000001035357819 */ /* 0x000fe200000006ff */
[C---:B------:R-:W-:Y:S01]  /*55e0*/  FMUL.FTZ R46, R33.reuse, R62 ;  /* 0x0000003e212e7220 */ /* 0x040fe20000410000 */
[C---:B------:R-:W-:Y:S01]  /*55f0*/  FMUL.FTZ R44, R33.reuse, R60 ;  /* 0x0000003c212c7220 */ /* 0x040fe20000410000 */
[----:B------:R-:W-:Y:S01]  /*5600*/  FMUL.FTZ R98, R33, R98 ;  /* 0x0000006221627220 */ /* 0x000fe20000410000 */
[C-C-:B------:R-:W-:Y:S01]  /*5610*/  FFMA.FTZ R143, R103.reuse, R70, R105.reuse ;  /* 0x00000046678f7223 */ /* 0x140fe20000010069 */
[C-C-:B------:R-:W-:Y:S01]  /*5620*/  FFMA.FTZ R141, R103.reuse, R68, R105.reuse ;  /* 0x00000044678d7223 */ /* 0x140fe20000010069 */
[----:B------:R-:W-:Y:S01]  /*5630*/  FFMA.FTZ R139, R103, R66, R105 ;  /* 0x00000042678b7223 */ /* 0x000fe20000010069 */
[----:B------:R-:W-:Y:S01]  /*5640*/  SHF.L.U32 R57, R57, 0x10, RZ ;  /* 0x0000001039397819 */ /* 0x000fe200000006ff */
[----:B------:R-:W-:Y:S01]  /*5650*/  FADD.FTZ R83, -R48, R83 ;  /* 0x0000005330537221 */ /* 0x000fe20000010100 */
[C-C-:B------:R-:W-:Y:S01]  /*5660*/  FFMA.FTZ R70, R119.reuse, R35, R113.reuse ;  /* 0x0000002377467223 */ /* 0x140fe20000010071 */
[C-C-:B------:R-:W-:Y:S01]  /*5670*/  FFMA.FTZ R68, R119.reuse, R37, R113.reuse ;  /* 0x0000002577447223 */ /* 0x140fe20000010071 */
[C-C-:B------:R-:W-:Y:S01]  /*5680*/  FFMA.FTZ R66, R119.reuse, R39, R113.reuse ;  /* 0x0000002777427223 */ /* 0x140fe20000010071 */
[C-C-:B------:R-:W-:Y:S01]  /*5690*/  FFMA.FTZ R64, R119.reuse, R41, R113.reuse ;  /* 0x0000002977407223 */ /* 0x140fe20000010071 */
[C-C-:B------:R-:W-:Y:S01]  /*56a0*/  FFMA.FTZ R62, R119.reuse, R43, R113.reuse ;  /* 0x0000002b773e7223 */ /* 0x140fe20000010071 */
[----:B------:R-:W-:Y:S01]  /*56b0*/  FFMA.FTZ R60, R119, R45, R113 ;  /* 0x0000002d773c7223 */ /* 0x000fe20000010071 */
[----:B------:R-:W-:Y:S01]  /*56c0*/  IMAD.U32 R87, R87, 0x10000, RZ ;  /* 0x0001000057577824 */ /* 0x000fe200078e00ff */
[----:B------:R-:W-:Y:S01]  /*56d0*/  SHF.L.U32 R100, R100, 0x10, RZ ;  /* 0x0000001064647819 */ /* 0x000fe200000006ff */
[----:B------:R-:W-:Y:S01]  /*56e0*/  FADD.FTZ R55, -R48, R55 ;  /* 0x0000003730377221 */ /* 0x000fe20000010100 */
[C-C-:B------:R-:W-:Y:S01]  /*56f0*/  FFMA.FTZ R92, R119.reuse, R92, R113.reuse ;  /* 0x0000005c775c7223 */ /* 0x140fe20000010071 */
[C-C-:B------:R-:W-:Y:S01]  /*5700*/  FFMA.FTZ R90, R119.reuse, R90, R113.reuse ;  /* 0x0000005a775a7223 */ /* 0x140fe20000010071 */
[C-C-:B------:R-:W-:Y:S01]  /*5710*/  FFMA.FTZ R88, R119.reuse, R88, R113.reuse ;  /* 0x0000005877587223 */ /* 0x140fe20000010071 */
[C-C-:B------:R-:W-:Y:S01]  /*5720*/  FFMA.FTZ R86, R119.reuse, R86, R113.reuse ;  /* 0x0000005677567223 */ /* 0x140fe20000010071 */
[C-C-:B------:R-:W-:Y:S01]  /*5730*/  FFMA.FTZ R84, R119.reuse, R84, R113.reuse ;  /* 0x0000005477547223 */ /* 0x140fe20000010071 */
[C-C-:B------:R-:W-:Y:S01]  /*5740*/  FFMA.FTZ R82, R119.reuse, R82, R113.reuse ;  /* 0x0000005277527223 */ /* 0x140fe20000010071 */
[----:B------:R-:W-:Y:S01]  /*5750*/  FFMA.FTZ R80, R119, R80, R113 ;  /* 0x0000005077507223 */ /* 0x000fe20000010071 */
[--C-:B--2---:R-:W-:Y:S01]  /*5760*/  FADD.FTZ R50, R50, -R48.reuse ;  /* 0x8000003032327221 */ /* 0x104fe20000010000 */
[----:B----4-:R-:W-:-:S03]  /*5770*/  FADD.FTZ R52, R52, -R48 ;  /* 0x8000003034347221 */ /* 0x010fc60000010000 */
[C---:B------:R-:W-:Y:S01]  /*5780*/  FMUL.FTZ R50, R33.reuse, R50 ;  /* 0x0000003221327220 */ /* 0x040fe20000410000 */
[----:B------:R-:W-:-:S03]  /*5790*/  FMUL.FTZ R52, R33, R52 ;  /* 0x0000003421347220 */ /* 0x000fc60000410000 */
        /* <DEDUP_REMOVED lines=16> */
[--C-:B------:R-:W-:Y:S01]  /*58a0*/  FFMA.FTZ R35, R119, R142, R113.reuse ;  /* 0x0000008e77237223 */ /* 0x100fe20000010071 */
[----:B------:R-:W-:Y:S01]  /*58b0*/  FMUL.FTZ R111, R33, R71 ;  /* 0x00000047216f7220 */ /* 0x000fe20000410000 */
[----:B------:R-:W-:Y:S01]  /*58c0*/  F2FP.BF16.F32.PACK_AB R49, R49, R2 ;  /* 0x000000023131723e */ /* 0x000fe200000010ff */
[----:B------:R-:W-:Y:S01]  /*58d0*/  FFMA.FTZ R113, R119, R144, R113 ;  /* 0x0000009077717223 */ /* 0x000fe20000010071 */
[----:B------:R-:W-:Y:S01]  /*58e0*/  SHF.L.U32 R110, R110, 0x10, RZ ;  /* 0x000000106e6e7819 */ /* 0x000fe200000006ff */
[C---:B------:R-:W-:Y:S01]  /*58f0*/  FADD.FTZ R97, -R48.reuse, R97 ;  /* 0x0000006130617221 */ /* 0x040fe20000010100 */
[----:B------:R-:W-:Y:S01]  /*5900*/  FADD.FTZ R75, -R48, R75 ;  /* 0x0000004b304b7221 */ /* 0x000fe20000010100 */
[----:B------:R-:W-:Y:S01]  /*5910*/  FMUL.FTZ R116, R33, R77 ;  /* 0x0000004d21747220 */ /* 0x000fe20000410000 */
[--C-:B------:R-:W-:Y:S01]  /*5920*/  FFMA.FTZ R71, R104, R114, R106.reuse ;  /* 0x0000007268477223 */ /* 0x100fe2000001006a */
[----:B------:R-:W2:Y:S01]  /*5930*/  LDL.LU R2, [R1+0x134] ;  /* 0x0001340001027983 */ /* 0x000ea20000300800 */
[----:B------:R-:W-:Y:S01]  /*5940*/  FADD.FTZ R101, -R48, R101 ;  /* 0x0000006530657221 */ /* 0x000fe20000010100 */
[----:B---3--:R-:W-:Y:S01]  /*5950*/  FFMA.FTZ R0, R103, R98, R105 ;  /* 0x0000006267007223 */ /* 0x008fe20000010069 */
[----:B------:R-:W-:Y:S01]  /*5960*/  IMAD.U32 R108, R108, 0x10000, RZ ;  /* 0x000100006c6c7824 */ /* 0x000fe200078e00ff */
        /* <DEDUP_REMOVED lines=8> */
[----:B------:R-:W-:Y:S01]  /*59f0*/  SHF.L.U32 R85, R85, 0x10, RZ ;  /* 0x0000001055557819 */ /* 0x000fe200000006ff */
[----:B------:R-:W-:Y:S01]  /*5a00*/  FMUL.FTZ R119, R33, R83 ;  /* 0x0000005321777220 */ /* 0x000fe20000410000 */
[----:B------:R-:W-:Y:S01]  /*5a10*/  SHF.L.U32 R69, R69, 0x10, RZ ;  /* 0x0000001045457819 */ /* 0x000fe200000006ff */
[----:B------:R-:W-:Y:S01]  /*5a20*/  FFMA.FTZ R77, R104, R117, R106 ;  /* 0x00000075684d7223 */ /* 0x000fe2000001006a */
[----:B------:R-:W-:Y:S01]  /*5a30*/  SHF.L.U32 R67, R67, 0x10, RZ ;  /* 0x0000001043437819 */ /* 0x000fe200000006ff */
[----:B------:R-:W3:Y:S01]  /*5a40*/  LDL.LU R114, [R1+0x44] ;  /* 0x0000440001727983 */ /* 0x000ee20000300800 */
[----:B------:R-:W-:Y:S01]  /*5a50*/  SHF.L.U32 R65, R65, 0x10, RZ ;  /* 0x0000001041417819 */ /* 0x000fe200000006ff */
[----:B------:R-:W-:Y:S01]  /*5a60*/  IMAD.U32 R59, R59, 0x10000, RZ ;  /* 0x000100003b3b7824 */ /* 0x000fe200078e00ff */
[----:B------:R-:W-:Y:S01]  /*5a70*/  SHF.L.U32 R63, R63, 0x10, RZ ;  /* 0x000000103f3f7819 */ /* 0x000fe200000006ff */
[C---:B------:R-:W-:Y:S01]  /*5a80*/  FADD.FTZ R87, -R48.reuse, R87 ;  /* 0x0000005730577221 */ /* 0x040fe20000010100 */
[----:B------:R-:W-:Y:S01]  /*5a90*/  SHF.L.U32 R61, R61, 0x10, RZ ;  /* 0x000000103d3d7819 */ /* 0x000fe200000006ff */
[----:B------:R-:W-:Y:S01]  /*5aa0*/  FADD.FTZ R57, -R48, R57 ;  /* 0x0000003930397221 */ /* 0x000fe20000010100 */
[----:B------:R-:W-:Y:S01]  /*5ab0*/  SHF.L.U32 R51, R51, 0x10, RZ ;  /* 0x0000001033337819 */ /* 0x000fe200000006ff */
[C---:B------:R-:W-:Y:S01]  /*5ac0*/  FMUL.FTZ R98, R33.reuse, R55 ;  /* 0x0000003721627220 */ /* 0x040fe20000410000 */
[----:B------:R-:W-:Y:S01]  /*5ad0*/  SHF.L.U32 R102, R102, 0x10, RZ ;  /* 0x0000001066667819 */ /* 0x000fe200000006ff */
[----:B------:R-:W4:Y:S01]  /*5ae0*/  LDL.LU R117, [R1+0x48] ;  /* 0x0000480001757983 */ /* 0x000f220000300800 */
[C---:B------:R-:W-:Y:S01]  /*5af0*/  FADD.FTZ R100, -R48.reuse, R100 ;  /* 0x0000006430647221 */ /* 0x040fe20000010100 */
[C---:B------:R-:W-:Y:S01]  /*5b00*/  FMUL.FTZ R126, R33.reuse, R97 ;  /* 0x00000061217e7220 */ /* 0x040fe20000410000 */
[C---:B------:R-:W-:Y:S01]  /*5b10*/  FMUL.FTZ R115, R33.reuse, R75 ;  /* 0x0000004b21737220 */ /* 0x040fe20000410000 */
[C---:B------:R-:W-:Y:S01]  /*5b20*/  FMUL.FTZ R101, R33.reuse, R101 ;  /* 0x0000006521657220 */ /* 0x040fe20000410000 */
[C---:B------:R-:W-:Y:S01]  /*5b30*/  FADD.FTZ R110, -R48.reuse, R110 ;  /* 0x0000006e306e7221 */ /* 0x040fe20000010100 */
[----:B------:R-:W-:Y:S01]  /*5b40*/  FADD.FTZ R108, -R48, R108 ;  /* 0x0000006c306c7221 */ /* 0x000fe20000010100 */
[C---:B------:R-:W-:Y:S01]  /*5b50*/  FMUL.FTZ R96, R33.reuse, R121 ;  /* 0x0000007921607220 */ /* 0x040fe20000410000 */
[C---:B------:R-:W-:Y:S01]  /*5b60*/  FMUL.FTZ R127, R33.reuse, R99 ;  /* 0x00000063217f7220 */ /* 0x040fe20000410000 */
[C---:B------:R-:W-:Y:S01]  /*5b70*/  FMUL.FTZ R118, R33.reuse, R81 ;  /* 0x0000005121767220 */ /* 0x040fe20000410000 */
[C---:B------:R-:W-:Y:S01]  /*5b80*/  FMUL.FTZ R97, R33.reuse, R53 ;  /* 0x0000003521617220 */ /* 0x040fe20000410000 */
[----:B------:R-:W-:Y:S01]  /*5b90*/  FFMA.FTZ R75, R104, R116, R106 ;  /* 0x00000074684b7223 */ /* 0x000fe2000001006a */
[C---:B------:R-:W-:Y:S01]  /*5ba0*/  FADD.FTZ R95, -R48.reuse, R95 ;  /* 0x0000005f305f7221 */ /* 0x040fe20000010100 */
        /* <DEDUP_REMOVED lines=12> */
[C---:B------:R-:W-:Y:S01]  /*5c70*/  FMUL.FTZ R121, R33.reuse, R87 ;  /* 0x0000005721797220 */ /* 0x040fe20000410000 */
[C---:B------:R-:W-:Y:S01]  /*5c80*/  FMUL.FTZ R99, R33.reuse, R57 ;  /* 0x0000003921637220 */ /* 0x040fe20000410000 */
[C-C-:B------:R-:W-:Y:S01]  /*5c90*/  FFMA.FTZ R81, R104.reuse, R119, R106.reuse ;  /* 0x0000007768517223 */ /* 0x140fe2000001006a */
[--C-:B------:R-:W-:Y:S01]  /*5ca0*/  FFMA.FTZ R53, R104, R98, R106.reuse ;  /* 0x0000006268357223 */ /* 0x100fe2000001006a */
[----:B------:R-:W2:Y:S01]  /*5cb0*/  LDL.LU R116, [R1+0x4c] ;  /* 0x00004c0001747983 */ /* 0x000ea20000300800 */
[----:B------:R-:W-:Y:S01]  /*5cc0*/  FMUL.FTZ R100, R33, R100 ;  /* 0x0000006421647220 */ /* 0x000fe20000410000 */
[----:B------:R-:W-:Y:S01]  /*5cd0*/  LEA R98, P1, R32, UR14, 0x1 ;  /* 0x0000000e20627c11 */ /* 0x000fe2000f8208ff */
[C-C-:B------:R-:W-:Y:S01]  /*5ce0*/  FFMA.FTZ R47, R103.reuse, R47, R105.reuse ;  /* 0x0000002f672f7223 */ /* 0x140fe20000010069 */
[----:B------:R-:W2:Y:S01]  /*5cf0*/  LDL.LU R119, [R1+0x54] ;  /* 0x0000540001777983 */ /* 0x000ea20000300800 */
        /* <DEDUP_REMOVED lines=23> */
[C-C-:B------:R-:W-:Y:S01]  /*5e70*/  FFMA.FTZ R96, R104.reuse, R96, R106.reuse ;  /* 0x0000006068607223 */ /* 0x140fe2000001006a */
[C-C-:B------:R-:W-:Y:S01]  /*5e80*/  FFMA.FTZ R79, R104.reuse, R118, R106.reuse ;  /* 0x00000076684f7223 */ /* 0x140fe2000001006a */
[C-C-:B------:R-:W-:Y:S01]  /*5e90*/  FFMA.FTZ R55, R104.reuse, R99, R106.reuse ;  /* 0x0000006368377223 */ /* 0x140fe2000001006a */
[C-C-:B------:R-:W-:Y:S01]  /*5ea0*/  FFMA.FTZ R85, R104.reuse, R121, R106.reuse ;  /* 0x0000007968557223 */ /* 0x140fe2000001006a */
[C-C-:B------:R-:W-:Y:S01]  /*5eb0*/  FFMA.FTZ R33, R104.reuse, R100, R106.reuse ;  /* 0x0000006468217223 */ /* 0x140fe2000001006a */
[----:B------:R-:W2:Y:S01]  /*5ec0*/  LDL.LU R118, [R1+0x58] ;  /* 0x0000580001767983 */ /* 0x000ea20000300800 */
[----:B------:R-:W-:-:S03]  /*5ed0*/  FFMA.FTZ R83, R104, R120, R106 ;  /* 0x0000007868537223 */ /* 0x000fc6000001006a */
[----:B------:R-:W2:Y:S01]  /*5ee0*/  LDL.LU R121, [R1+0x5c] ;  /* 0x00005c0001797983 */ /* 0x000ea20000300800 */
[--C-:B------:R-:W-:Y:S01]  /*5ef0*/  FFMA.FTZ R57, R104, R101, R106.reuse ;  /* 0x0000006568397223 */ /* 0x100fe2000001006a */
[----:B------:R-:W-:Y:S01]  /*5f00*/  F2FP.BF16.F32.PACK_AB R137, R96, R137 ;  /* 0x000000896089723e */ /* 0x000fe200000010ff */
[C-C-:B------:R-:W-:Y:S01]  /*5f10*/  FFMA.FTZ R89, R104.reuse, R123, R106.reuse ;  /* 0x0000007b68597223 */ /* 0x140fe2000001006a */
[----:B------:R-:W-:Y:S01]  /*5f20*/  LEA R96, P2, R31, UR14, 0x1 ;  /* 0x0000000e1f607c11 */ /* 0x000fe2000f8408ff */
[----:B------:R-:W2:Y:S01]  /*5f30*/  LDL.LU R120, [R1+0x60] ;  /* 0x0000600001787983 */ /* 0x000ea20000300800 */
[----:B------:R-:W-:-:S03]  /*5f40*/  FFMA.FTZ R51, R104, R97, R106 ;  /* 0x0000006168337223 */ /* 0x000fc6000001006a */
        /* <DEDUP_REMOVED lines=14> */
[----:B------:R-:W-:Y:S01]  /*6030*/  LEA.HI.X R99, R32, UR15, R155, 0x1, P1 ;  /* 0x0000000f20637c11 */ /* 0x000fe200088f0c9b */
[--C-:B------:R-:W-:Y:S01]  /*6040*/  FFMA.FTZ R61, R104, R107, R106.reuse ;  /* 0x0000006b683d7223 */ /* 0x100fe2000001006a */
[----:B------:R-:W-:Y:S01]  /*6050*/  LEA R100, P1, R30, UR14, 0x1 ;  /* 0x0000000e1e647c11 */ /* 0x000fe2000f8208ff */
[C-C-:B------:R-:W-:Y:S01]  /*6060*/  FFMA.FTZ R59, R104.reuse, R105, R106.reuse ;  /* 0x00000069683b7223 */ /* 0x140fe2000001006a */
[C-C-:B------:R-:W-:Y:S01]  /*6070*/  FFMA.FTZ R48, R104.reuse, R48, R106.reuse ;  /* 0x0000003068307223 */ /* 0x140fe2000001006a */
[----:B------:R-:W-:Y:S01]  /*6080*/  FFMA.FTZ R136, R104, R136, R106 ;  /* 0x0000008868887223 */ /* 0x000fe2000001006a */
[----:B------:R-:W-:Y:S01]  /*6090*/  LEA.HI.X R101, R30, UR15, R159, 0x1, P1 ;  /* 0x0000000f1e657c11 */ /* 0x000fe200088f0c9f */
[----:B------:R-:W2:Y:S01]  /*60a0*/  LDL.LU R122, [R1+0x68] ;  /* 0x00006800017a7983 */ /* 0x000ea20000300800 */
[----:B------:R-:W-:-:S02]  /*60b0*/  LEA R30, P1, R28, UR14, 0x1 ;  /* 0x0000000e1c1e7c11 */ /* 0x000fc4000f8208ff */
[----:B------:R-:W-:Y:S01]  /*60c0*/  LEA.HI.X R97, R31, UR15, R157, 0x1, P2 ;  /* 0x0000000f1f617c11 */ /* 0x000fe200090f0c9d */
[----:B------:R-:W2:Y:S01]  /*60d0*/  LDL.LU R125, [R1+0x6c] ;  /* 0x00006c00017d7983 */ /* 0x000ea20000300800 */
[C---:B------:R-:W-:Y:S02]  /*60e0*/  LEA R104, P2, R29.reuse, UR14, 0x1 ;  /* 0x0000000e1d687c11 */ /* 0x040fe4000f8408ff */
[----:B------:R-:W-:Y:S01]  /*60f0*/  LEA.HI.X R31, R28, UR15, R163, 0x1, P1 ;  /* 0x0000000f1c1f7c11 */ /* 0x000fe200088f0ca3 */
[----:B------:R-:W2:Y:S01]  /*6100*/  LDL.LU R124, [R1+0x70] ;  /* 0x00007000017c7983 */ /* 0x000ea20000300800 */
[----:B------:R-:W-:Y:S02]  /*6110*/  LEA R28, P1, R26, UR14, 0x1 ;  /* 0x0000000e1a1c7c11 */ /* 0x000fe4000f8208ff */
[----:B------:R-:W-:Y:S01]  /*6120*/  LEA.HI.X R105, R29, UR15, R161, 0x1, P2 ;  /* 0x0000000f1d697c11 */ /* 0x000fe200090f0ca1 */
[----:B------:R-:W2:Y:S01]  /*6130*/  LDL.LU R127, [R1+0x78] ;  /* 0x00007800017f7983 */ /* 0x000ea20000300800 */
[----:B------:R-:W-:-:S02]  /*6140*/  LEA R106, P2, R27, UR14, 0x1 ;  /* 0x0000000e1b6a7c11 */ /* 0x000fc4000f8408ff */
[----:B------:R-:W-:Y:S01]  /*6150*/  LEA.HI.X R29, R26, UR15, R133, 0x1, P1 ;  /* 0x0000000f1a1d7c11 */ /* 0x000fe200088f0c85 */
[----:B------:R-:W2:Y:S01]  /*6160*/  LDL.LU R126, [R1+0x84] ;  /* 0x00008400017e7983 */ /* 0x000ea20000300800 */
[C---:B------:R-:W-:Y:S02]  /*6170*/  LEA R26, P1, R24.reuse, UR14, 0x1 ;  /* 0x0000000e181a7c11 */ /* 0x040fe4000f8208ff */
[----:B------:R-:W-:Y:S02]  /*6180*/  LEA.HI.X R107, R27, UR15, R165, 0x1, P2 ;  /* 0x0000000f1b6b7c11 */ /* 0x000fe400090f0ca5 */
[----:B------:R-:W-:Y:S02]  /*6190*/  LEA.HI.X R27, R24, UR15, R129, 0x1, P1 ;  /* 0x0000000f181b7c11 */ /* 0x000fe400088f0c81 */
[C---:B------:R-:W-:Y:S01]  /*61a0*/  LEA R108, P2, R25.reuse, UR14, 0x1 ;  /* 0x0000000e196c7c11 */ /* 0x040fe2000f8408ff */
[----:B------:R-:W2:Y:S03]  /*61b0*/  LDL.LU R129, [R1+0xb4] ;  /* 0x0000b40001817983 */ /* 0x000ea60000300800 */
[----:B------:R-:W-:Y:S01]  /*61c0*/  LEA.HI.X R109, R25, UR15, R131, 0x1, P2 ;  /* 0x0000000f196d7c11 */ /* 0x000fe200090f0c83 */
[----:B------:R-:W2:Y:S04]  /*61d0*/  LDL.LU R128, [R1+0x88] ;  /* 0x0000880001807983 */ /* 0x000ea80000300800 */
        /* <DEDUP_REMOVED lines=10> */
[----:B------:R-:W2:Y:S01]  /*6280*/  LDL.LU R165, [R1+0xf8] ;  /* 0x0000f80001a57983 */ /* 0x000ea20000300800 */
[----:B------:R-:W-:-:S02]  /*6290*/  LEA R24, P1, R22, UR14, 0x1 ;  /* 0x0000000e16187c11 */ /* 0x000fc4000f8208ff */
[----:B------:R-:W-:Y:S01]  /*62a0*/  LEA R110, P2, R23, UR14, 0x1 ;  /* 0x0000000e176e7c11 */ /* 0x000fe2000f8408ff */
[----:B------:R-:W2:Y:S01]  /*62b0*/  LDL.LU R157, [R1+0x18] ;  /* 0x00001800019d7983 */ /* 0x000ea20000300800 */
[----:B------:R-:W-:-:S03]  /*62c0*/  PRMT R32, R137, 0x7632, R32 ;  /* 0x0000763289207816 */ /* 0x000fc60000000020 */
[----:B------:R-:W2:Y:S04]  /*62d0*/  LDL.LU R161, [R1+0x108] ;  /* 0x0001080001a17983 */ /* 0x000ea80000300800 */
[----:B------:R-:W-:Y:S04]  /*62e0*/  STG.E.U16 desc[UR12][R98.64], R49 ;  /* 0x0000003162007986 */ /* 0x000fe8000c10150c */
[----:B------:R-:W-:Y:S04]  /*62f0*/  STG.E.U16 desc[UR12][R98.64+0x4], R137 ;  /* 0x0000048962007986 */ /* 0x000fe8000c10150c */
[----:B------:R-:W-:Y:S01]  /*6300*/  STG.E.U16 desc[UR12][R98.64+0x6], R32 ;  /* 0x0000062062007986 */ /* 0x000fe2000c10150c */
[----:B---3--:R-:W-:-:S02]  /*6310*/  LEA.HI.X R111, R23, UR15, R114, 0x1, P2 ;  /* 0x0000000f176f7c11 */ /* 0x008fc400090f0c72 */
[C---:B------:R-:W-:Y:S02]  /*6320*/  LEA R114, P2, R21.reuse, UR14, 0x1 ;  /* 0x0000000e15727c11 */ /* 0x040fe4000f8408ff */
[----:B----4-:R-:W-:Y:S02]  /*6330*/  LEA.HI.X R25, R22, UR15, R117, 0x1, P1 ;  /* 0x0000000f16197c11 */ /* 0x010fe400088f0c75 */
[C---:B------:R-:W-:Y:S02]  /*6340*/  LEA R22, P1, R20.reuse, UR14, 0x1 ;  /* 0x0000000e14167c11 */ /* 0x040fe4000f8208ff */
[----:B--2---:R-:W-:Y:S02]  /*6350*/  LEA.HI.X R115, R21, UR15, R116, 0x1, P2 ;  /* 0x0000000f15737c11 */ /* 0x004fe400090f0c74 */
[----:B------:R-:W-:Y:S02]  /*6360*/  LEA R116, P2, R19, UR14, 0x1 ;  /* 0x0000000e13747c11 */ /* 0x000fe4000f8408ff */
[----:B------:R-:W-:-:S02]  /*6370*/  LEA.HI.X R23, R20, UR15, R119, 0x1, P1 ;  /* 0x0000000f14177c11 */ /* 0x000fc400088f0c77 */
[C---:B------:R-:W-:Y:S02]  /*6380*/  LEA R20, P1, R18.reuse, UR14, 0x1 ;  /* 0x0000000e12147c11 */ /* 0x040fe4000f8208ff */
[----:B------:R-:W-:Y:S02]  /*6390*/  LEA.HI.X R117, R19, UR15, R118, 0x1, P2 ;  /* 0x0000000f13757c11 */ /* 0x000fe400090f0c76 */
[C---:B------:R-:W-:Y:S02]  /*63a0*/  LEA R118, P2, R17.reuse, UR14, 0x1 ;  /* 0x0000000e11767c11 */ /* 0x040fe4000f8408ff */
[----:B------:R-:W-:Y:S02]  /*63b0*/  LEA.HI.X R21, R18, UR15, R121, 0x1, P1 ;  /* 0x0000000f12157c11 */ /* 0x000fe400088f0c79 */
        /* <DEDUP_REMOVED lines=30> */
[----:B------:R-:W-:Y:S02]  /*65a0*/  F2FP.BF16.F32.PACK_AB R3, R159, R163 ;  /* 0x000000a39f03723e */ /* 0x000fe400000010ff */
[----:B------:R-:W-:Y:S01]  /*65b0*/  LEA.HI.X R5, R2, UR15, R138, 0x1, P1 ;  /* 0x0000000f02057c11 */ /* 0x000fe200088f0c8a */
[----:B------:R-:W2:Y:S01]  /*65c0*/  LDL.LU R159, [R1+0x14] ;  /* 0x00001400019f7983 */ /* 0x000ea20000300800 */
[----:B------:R-:W-:Y:S01]  /*65d0*/  PRMT R2, R49, 0x7632, R2 ;  /* 0x0000763231027816 */ /* 0x000fe20000000002 */
[----:B------:R-:W-:-:S02]  /*65e0*/  UIADD3 UR10, UP0, UR10, 0x2, URZ ;  /* 0x000000020a0a7890 */ /* 0x000fc4000ff1e03f */
[----:B------:R-:W2:Y:S01]  /*65f0*/  LDL.LU R163, [R1+0x110] ;  /* 0x0001100001a37983 */ /* 0x000ea20000300800 */
[----:B------:R-:W-:Y:S01]  /*6600*/  F2FP.BF16.F32.PACK_AB R94, R135, R94 ;  /* 0x0000005e875e723e */ /* 0x000fe200000010ff */
[----:B------:R-:W-:Y:S02]  /*6610*/  ULDC.64 UR14, c[0x0][0x238] ;  /* 0x00008e00000e7ab9 */ /* 0x000fe40000000a00 */
[----:B------:R0:W-:Y:S04]  /*6620*/  STG.E.U16 desc[UR12][R98.64+0x2], R2 ;  /* 0x0000020262007986 */ /* 0x0001e8000c10150c */
[----:B------:R1:W-:Y:S01]  /*6630*/  STG.E.U16 desc[UR12][R96.64], R3 ;  /* 0x0000000360007986 */ /* 0x0003e2000c10150c */
[----:B0-----:R-:W-:Y:S02]  /*6640*/  PRMT R2, R3, 0x7632, R2 ;  /* 0x0000763203027816 */ /* 0x001fe40000000002 */
[----:B-1----:R-:W-:-:S02]  /*6650*/  F2FP.BF16.F32.PACK_AB R3, R155, R165 ;  /* 0x000000a59b03723e */ /* 0x002fc400000010ff */
[----:B------:R-:W3:Y:S04]  /*6660*/  LDL.LU R155, [R1+0x10] ;  /* 0x00001000019b7983 */ /* 0x000ee80000300800 */
[----:B------:R-:W3:Y:S01]  /*6670*/  LDL.LU R165, [R1+0x114] ;  /* 0x0001140001a57983 */ /* 0x000ee20000300800 */
[----:B------:R-:W-:Y:S02]  /*6680*/  PRMT R32, R94, 0x7632, R32 ;  /* 0x000076325e207816 */ /* 0x000fe40000000020 */
[----:B------:R-:W-:Y:S01]  /*6690*/  F2FP.BF16.F32.PACK_AB R92, R134, R92 ;  /* 0x0000005c865c723e */ /* 0x000fe200000010ff */
[----:B------:R0:W-:Y:S01]  /*66a0*/  STG.E.U16 desc[UR12][R96.64+0x2], R2 ;  /* 0x0000020260007986 */ /* 0x0001e2000c10150c */
[----:B------:R-:W-:-:S03]  /*66b0*/  F2FP.BF16.F32.PACK_AB R90, R112, R90 ;  /* 0x0000005a705a723e */ /* 0x000fc600000010ff */
[----:B------:R-:W-:Y:S04]  /*66c0*/  STG.E.U16 desc[UR12][R96.64+0x4], R94 ;  /* 0x0000045e60007986 */ /* 0x000fe8000c10150c */
[----:B------:R1:W-:Y:S01]  /*66d0*/  STG.E.U16 desc[UR12][R96.64+0x6], R32 ;  /* 0x0000062060007986 */ /* 0x0003e2000c10150c */
[----:B0-----:R-:W-:-:S03]  /*66e0*/  PRMT R2, R3, 0x7632, R2 ;  /* 0x0000763203027816 */ /* 0x001fc60000000002 */
[----:B------:R0:W-:Y:S01]  /*66f0*/  STG.E.U16 desc[UR12][R100.64], R3 ;  /* 0x0000000364007986 */ /* 0x0001e2000c10150c */
[----:B-1----:R-:W-:-:S03]  /*6700*/  PRMT R32, R92, 0x7632, R32 ;  /* 0x000076325c207816 */ /* 0x002fc60000000020 */
[----:B------:R1:W-:Y:S01]  /*6710*/  STG.E.U16 desc[UR12][R100.64+0x2], R2 ;  /* 0x0000020264007986 */ /* 0x0003e2000c10150c */
[----:B0-----:R-:W-:-:S03]  /*6720*/  F2FP.BF16.F32.PACK_AB R3, R157, R161 ;  /* 0x000000a19d03723e */ /* 0x001fc600000010ff */
[----:B------:R-:W-:Y:S04]  /*6730*/  STG.E.U16 desc[UR12][R100.64+0x4], R92 ;  /* 0x0000045c64007986 */ /* 0x000fe8000c10150c */
[----:B------:R0:W-:Y:S01]  /*6740*/  STG.E.U16 desc[UR12][R100.64+0x6], R32 ;  /* 0x0000062064007986 */ /* 0x0001e2000c10150c */
[----:B-1----:R-:W-:-:S03]  /*6750*/  PRMT R2, R3, 0x7632, R2 ;  /* 0x0000763203027816 */ /* 0x002fc60000000002 */
[----:B------:R-:W4:Y:S04]  /*6760*/  LDL.LU R157, [R1+0x8] ;  /* 0x00000800019d7983 */ /* 0x000f280000300800 */
[----:B------:R2:W-:Y:S01]  /*6770*/  STG.E.U16 desc[UR12][R104.64], R3 ;  /* 0x0000000368007986 */ /* 0x0005e2000c10150c */
[----:B0-----:R-:W-:-:S03]  /*6780*/  PRMT R32, R90, 0x7632, R32 ;  /* 0x000076325a207816 */ /* 0x001fc60000000020 */
[----:B------:R-:W4:Y:S04]  /*6790*/  LDL.LU R161, [R1+0x10c] ;  /* 0x00010c0001a17983 */ /* 0x000f280000300800 */
[----:B------:R0:W-:Y:S04]  /*67a0*/  STG.E.U16 desc[UR12][R104.64+0x2], R2 ;  /* 0x0000020268007986 */ /* 0x0001e8000c10150c */
[----:B------:R-:W-:Y:S04]  /*67b0*/  STG.E.U16 desc[UR12][R104.64+0x4], R90 ;  /* 0x0000045a68007986 */ /* 0x000fe8000c10150c */
[----:B------:R-:W-:Y:S01]  /*67c0*/  STG.E.U16 desc[UR12][R104.64+0x6], R32 ;  /* 0x0000062068007986 */ /* 0x000fe2000c10150c */
[----:B--2---:R-:W-:-:S03]  /*67d0*/  F2FP.BF16.F32.PACK_AB R3, R159, R163 ;  /* 0x000000a39f03723e */ /* 0x004fc600000010ff */
[----:B------:R-:W2:Y:S01]  /*67e0*/  LDL.LU R159, [R1] ;  /* 0x00000000019f7983 */ /* 0x000ea20000300800 */
[----:B0-----:R-:W-:-:S03]  /*67f0*/  PRMT R2, R3, 0x7632, R2 ;  /* 0x0000763203027816 */ /* 0x001fc60000000002 */
[----:B------:R-:W2:Y:S04]  /*6800*/  LDL.LU R163, [R1+0x104] ;  /* 0x0001040001a37983 */ /* 0x000ea80000300800 */
[----:B------:R3:W-:Y:S02]  /*6810*/  STG.E.U16 desc[UR12][R30.64], R3 ;  /* 0x000000031e007986 */ /* 0x0007e4000c10150c */
[----:B---3--:R-:W-:Y:S02]  /*6820*/  F2FP.BF16.F32.PACK_AB R3, R155, R165 ;  /* 0x000000a59b03723e */ /* 0x008fe400000010ff */
[----:B------:R-:W3:Y:S04]  /*6830*/  LDL.LU R165, [R1+0x100] ;  /* 0x0001000001a57983 */ /* 0x000ee80000300800 */
[----:B------:R2:W-:Y:S01]  /*6840*/  STG.E.U16 desc[UR12][R30.64+0x2], R2 ;  /* 0x000002021e007986 */ /* 0x0005e2000c10150c */
[----:B----4-:R-:W-:-:S03]  /*6850*/  F2FP.BF16.F32.PACK_AB R49, R157, R161 ;  /* 0x000000a19d31723e */ /* 0x010fc600000010ff */
[----:B------:R-:W4:Y:S01]  /*6860*/  LDL.LU R161, [R1+0xfc] ;  /* 0x0000fc0001a17983 */ /* 0x000f220000300800 */
[----:B--2---:R-:W-:-:S03]  /*6870*/  F2FP.BF16.F32.PACK_AB R2, R159, R163 ;  /* 0x000000a39f02723e */ /* 0x004fc600000010ff */
[----:B------:R-:W2:Y:S01]  /*6880*/  LDL.LU R163, [R1+0xf4] ;  /* 0x0000f40001a37983 */ /* 0x000ea20000300800 */
[----:B---3--:R-:W-:-:S03]  /*6890*/  F2FP.BF16.F32.PACK_AB R164, R164, R165 ;  /* 0x000000a5a4a4723e */ /* 0x008fc600000010ff */
[----:B------:R-:W3:Y:S01]  /*68a0*/  LDL.LU R165, [R1+0xec] ;  /* 0x0000ec0001a57983 */ /* 0x000ee20000300800 */
        /* <DEDUP_REMOVED lines=29> */
[----:B------:R-:W3:Y:S04]  /*6a80*/  LDL.LU R165, [R1+0xac] ;  /* 0x0000ac0001a57983 */ /* 0x000ee80000300800 */
[----:B------:R-:W3:Y:S01]  /*6a90*/  LDL.LU R159, [R1+0xa4] ;  /* 0x0000a400019f7983 */ /* 0x000ee20000300800 */
[----:B----4-:R-:W-:-:S03]  /*6aa0*/  F2FP.BF16.F32.PACK_AB R42, R42, R161 ;  /* 0x000000a12a2a723e */ /* 0x010fc600000010ff */
[----:B------:R-:W4:Y:S01]  /*6ab0*/  LDL.LU R161, [R1+0xa0] ;  /* 0x0000a00001a17983 */ /* 0x000f220000300800 */
[----:B------:R-:W-:Y:S02]  /*6ac0*/  F2FP.BF16.F32.PACK_AB R88, R102, R88 ;  /* 0x000000586658723e */ /* 0x000fe400000010ff */
[----:B------:R-:W-:Y:S02]  /*6ad0*/  F2FP.BF16.F32.PACK_AB R86, R95, R86 ;  /* 0x000000565f56723e */ /* 0x000fe400000010ff */
[----:B------:R-:W-:Y:S02]  /*6ae0*/  PRMT R32, R88, 0x7632, R32 ;  /* 0x0000763258207816 */ /* 0x000fe40000000020 */
[----:B------:R-:W-:Y:S01]  /*6af0*/  F2FP.BF16.F32.PACK_AB R84, R93, R84 ;  /* 0x000000545d54723e */ /* 0x000fe200000010ff */
[----:B------:R-:W-:Y:S01]  /*6b00*/  STG.E.U16 desc[UR12][R30.64+0x4], R88 ;  /* 0x000004581e007986 */ /* 0x000fe2000c10150c */
[----:B------:R-:W-:Y:S02]  /*6b10*/  PRMT R90, R86, 0x7632, R90 ;  /* 0x00007632565a7816 */ /* 0x000fe4000000005a */
[----:B--2---:R-:W-:-:S02]  /*6b20*/  F2FP.BF16.F32.PACK_AB R40, R40, R163 ;  /* 0x000000a32828723e */ /* 0x004fc400000010ff */
[----:B------:R-:W2:Y:S01]  /*6b30*/  LDL.LU R163, [R1+0x98] ;  /* 0x0000980001a37983 */ /* 0x000ea20000300800 */
[----:B---3--:R-:W-:-:S03]  /*6b40*/  F2FP.BF16.F32.PACK_AB R38, R38, R165 ;  /* 0x000000a52626723e */ /* 0x008fc600000010ff */
[----:B------:R-:W3:Y:S04]  /*6b50*/  LDL.LU R165, [R1+0x90] ;  /* 0x0000900001a57983 */ /* 0x000ee80000300800 */
[----:B------:R0:W-:Y:S01]  /*6b60*/  STG.E.U16 desc[UR12][R30.64+0x6], R32 ;  /* 0x000006201e007986 */ /* 0x0001e2000c10150c */
[----:B------:R-:W-:-:S03]  /*6b70*/  F2FP.BF16.F32.PACK_AB R82, R91, R82 ;  /* 0x000000525b52723e */ /* 0x000fc600000010ff */
[----:B------:R1:W-:Y:S01]  /*6b80*/  STG.E.U16 desc[UR12][R106.64], R3 ;  /* 0x000000036a007986 */ /* 0x0003e2000c10150c */
[----:B------:R-:W-:Y:S02]  /*6b90*/  F2FP.BF16.F32.PACK_AB R80, R89, R80 ;  /* 0x000000505950723e */ /* 0x000fe400000010ff */
[----:B0-----:R-:W-:Y:S02]  /*6ba0*/  PRMT R31, R3, 0x7632, R31 ;  /* 0x00007632031f7816 */ /* 0x001fe4000000001f */
[----:B------:R-:W-:Y:S02]  /*6bb0*/  PRMT R30, R49, 0x7632, R30 ;  /* 0x00007632311e7816 */ /* 0x000fe4000000001e */
[----:B-1----:R-:W-:Y:S01]  /*6bc0*/  PRMT R3, R84, 0x7632, R3 ;  /* 0x0000763254037816 */ /* 0x002fe20000000003 */
[----:B------:R0:W-:Y:S04]  /*6bd0*/  STG.E.U16 desc[UR12][R106.64+0x2], R31 ;  /* 0x0000021f6a007986 */ /* 0x0001e8000c10150c */
[----:B------:R-:W-:Y:S04]  /*6be0*/  STG.E.U16 desc[UR12][R106.64+0x4], R86 ;  /* 0x000004566a007986 */ /* 0x000fe8000c10150c */
[----:B------:R-:W-:Y:S04]  /*6bf0*/  STG.E.U16 desc[UR12][R106.64+0x6], R90 ;  /* 0x0000065a6a007986 */ /* 0x000fe8000c10150c */
[----:B------:R-:W-:Y:S01]  /*6c00*/  STG.E.U16 desc[UR12][R28.64], R49 ;  /* 0x000000311c007986 */ /* 0x000fe2000c10150c */
[----:B0-----:R-:W-:-:S03]  /*6c10*/  PRMT R31, R82, 0x7632, R31 ;  /* 0x00007632521f7816 */ /* 0x001fc6000000001f */
[----:B------:R-:W-:Y:S04]  /*6c20*/  STG.E.U16 desc[UR12][R28.64+0x2], R30 ;  /* 0x0000021e1c007986 */ /* 0x000fe8000c10150c */
[----:B------:R-:W-:Y:S04]  /*6c30*/  STG.E.U16 desc[UR12][R28.64+0x4], R84 ;  /* 0x000004541c007986 */ /* 0x000fe8000c10150c */
[----:B------:R0:W-:Y:S01]  /*6c40*/  STG.E.U16 desc[UR12][R28.64+0x6], R3 ;  /* 0x000006031c007986 */ /* 0x0001e2000c10150c */
[----:B------:R-:W-:-:S03]  /*6c50*/  F2FP.BF16.F32.PACK_AB R78, R87, R78 ;  /* 0x0000004e574e723e */ /* 0x000fc600000010ff */
[----:B------:R1:W-:Y:S01]  /*6c60*/  STG.E.U16 desc[UR12][R108.64], R2 ;  /* 0x000000026c007986 */ /* 0x0003e2000c10150c */
[----:B------:R-:W-:Y:S02]  /*6c70*/  F2FP.BF16.F32.PACK_AB R76, R85, R76 ;  /* 0x0000004c554c723e */ /* 0x000fe400000010ff */
[----:B0-----:R-:W-:Y:S02]  /*6c80*/  PRMT R29, R2, 0x7632, R29 ;  /* 0x00007632021d7816 */ /* 0x001fe4000000001d */
[----:B------:R-:W-:Y:S02]  /*6c90*/  PRMT R3, R164, 0x7632, R3 ;  /* 0x00007632a4037816 */ /* 0x000fe40000000003 */
[----:B-1----:R-:W-:Y:S01]  /*6ca0*/  PRMT R2, R80, 0x7632, R2 ;  /* 0x0000763250027816 */ /* 0x002fe20000000002 */
[----:B------:R-:W-:Y:S01]  /*6cb0*/  STG.E.U16 desc[UR12][R108.64+0x2], R29 ;  /* 0x0000021d6c007986 */ /* 0x000fe2000c10150c */
[----:B------:R-:W-:-:S03]  /*6cc0*/  PRMT R28, R78, 0x7632, R28 ;  /* 0x000076324e1c7816 */ /* 0x000fc6000000001c */
[----:B------:R-:W-:Y:S04]  /*6cd0*/  STG.E.U16 desc[UR12][R108.64+0x4], R82 ;  /* 0x000004526c007986 */ /* 0x000fe8000c10150c */
[----:B------:R-:W-:Y:S04]  /*6ce0*/  STG.E.U16 desc[UR12][R108.64+0x6], R31 ;  /* 0x0000061f6c007986 */ /* 0x000fe8000c10150c */
[----:B------:R-:W-:Y:S04]  /*6cf0*/  STG.E.U16 desc[UR12][R26.64], R164 ;  /* 0x000000a41a007986 */ /* 0x000fe8000c10150c */
[----:B------:R0:W-:Y:S04]  /*6d00*/  STG.E.U16 desc[UR12][R26.64+0x2], R3 ;  /* 0x000002031a007986 */ /* 0x0001e8000c10150c */
[----:B------:R-:W-:Y:S04]  /*6d10*/  STG.E.U16 desc[UR12][R26.64+0x4], R80 ;  /* 0x000004501a007986 */ /* 0x000fe8000c10150c */
[----:B------:R1:W-:Y:S01]  /*6d20*/  STG.E.U16 desc[UR12][R26.64+0x6], R2 ;  /* 0x000006021a007986 */ /* 0x0003e2000c10150c */
[----:B------:R-:W-:-:S02]  /*6d30*/  F2FP.BF16.F32.PACK_AB R74, R83, R74 ;  /* 0x0000004a534a723e */ /* 0x000fc400000010ff */
[----:B0-----:R-:W-:Y:S01]  /*6d40*/  PRMT R3, R76, 0x7632, R3 ;  /* 0x000076324c037816 */ /* 0x001fe20000000003 */
[----:B------:R-:W-:Y:S01]  /*6d50*/  STG.E.U16 desc[UR12][R110.64], R162 ;  /* 0x000000a26e007986 */ /* 0x000fe2000c10150c */
[----:B------:R-:W-:Y:S02]  /*6d60*/  F2FP.BF16.F32.PACK_AB R72, R81, R72 ;  /* 0x000000485148723e */ /* 0x000fe400000010ff */
[----:B-1----:R-:W-:Y:S02]  /*6d70*/  PRMT R27, R162, 0x7632, R27 ;  /* 0x00007632a21b7816 */ /* 0x002fe4000000001b */
[----:B------:R-:W-:Y:S01]  /*6d80*/  PRMT R2, R160, 0x7632, R2 ;  /* 0x00007632a0027816 */ /* 0x000fe20000000002 */
        /* <DEDUP_REMOVED lines=107> */
[----:B0-----:R-:W-:Y:S02]  /*7440*/  PRMT R2, R38, 0x7632, R2 ;  /* 0x0000763226027816 */ /* 0x001fe40000000002 */
[----:B------:R-:W-:Y:S01]  /*7450*/  F2FP.BF16.F32.PACK_AB R39, R51, R39 ;  /* 0x000000273327723e */ /* 0x000fe200000010ff */
[----:B------:R-:W-:Y:S01]  /*7460*/  STG.E.U16 desc[UR12][R128.64], R40 ;  /* 0x0000002880007986 */ /* 0x000fe2000c10150c */
[----:B----4-:R-:W-:Y:S02]  /*7470*/  F2FP.BF16.F32.PACK_AB R34, R34, R161 ;  /* 0x000000a12222723e */ /* 0x010fe400000010ff */
[----:B-1----:R-:W-:Y:S02]  /*7480*/  PRMT R11, R43, 0x7632, R11 ;  /* 0x000076322b0b7816 */ /* 0x002fe4000000000b */
[----:B------:R-:W-:Y:S01]  /*7490*/  PRMT R3, R41, 0x7632, R3 ;  /* 0x0000763229037816 */ /* 0x000fe20000000003 */
[----:B------:R-:W-:Y:S01]  /*74a0*/  STG.E.U16 desc[UR12][R128.64+0x2], R64 ;  /* 0x0000024080007986 */ /* 0x000fe2000c10150c */
[----:B------:R-:W-:-:S03]  /*74b0*/  F2FP.BF16.F32.PACK_AB R37, R48, R37 ;  /* 0x000000253025723e */ /* 0x000fc600000010ff */
[----:B------:R-:W-:Y:S01]  /*74c0*/  STG.E.U16 desc[UR12][R128.64+0x4], R43 ;  /* 0x0000042b80007986 */ /* 0x000fe2000c10150c */
[----:B------:R-:W-:-:S03]  /*74d0*/  PRMT R65, R36, 0x7632, R65 ;  /* 0x0000763224417816 */ /* 0x000fc60000000041 */
[----:B------:R-:W-:Y:S01]  /*74e0*/  STG.E.U16 desc[UR12][R128.64+0x6], R11 ;  /* 0x0000060b80007986 */ /* 0x000fe2000c10150c */
[----:B--2---:R-:W-:-:S03]  /*74f0*/  F2FP.BF16.F32.PACK_AB R0, R0, R163 ;  /* 0x000000a30000723e */ /* 0x004fc600000010ff */
[----:B------:R-:W-:Y:S04]  /*7500*/  STG.E.U16 desc[UR12][R8.64], R38 ;  /* 0x0000002608007986 */ /* 0x000fe8000c10150c */
[----:B------:R0:W-:Y:S04]  /*7510*/  STG.E.U16 desc[UR12][R8.64+0x2], R2 ;  /* 0x0000020208007986 */ /* 0x0001e8000c10150c */
[----:B------:R-:W-:Y:S04]  /*7520*/  STG.E.U16 desc[UR12][R8.64+0x4], R41 ;  /* 0x0000042908007986 */ /* 0x000fe8000c10150c */
[----:B------:R1:W-:Y:S01]  /*7530*/  STG.E.U16 desc[UR12][R8.64+0x6], R3 ;  /* 0x0000060308007986 */ /* 0x0003e2000c10150c */
[----:B------:R-:W-:-:S02]  /*7540*/  F2FP.BF16.F32.PACK_AB R33, R33, R35 ;  /* 0x000000232121723e */ /* 0x000fc400000010ff */
[----:B0-----:R-:W-:Y:S01]  /*7550*/  PRMT R2, R37, 0x7632, R2 ;  /* 0x0000763225027816 */ /* 0x001fe20000000002 */
[----:B------:R-:W-:Y:S01]  /*7560*/  STG.E.U16 desc[UR12][R130.64], R36 ;  /* 0x0000002482007986 */ /* 0x000fe2000c10150c */
[----:B---3--:R-:W-:Y:S02]  /*7570*/  F2FP.BF16.F32.PACK_AB R103, R103, R165 ;  /* 0x000000a56767723e */ /* 0x008fe400000010ff */
[----:B------:R-:W-:Y:S02]  /*7580*/  F2FP.BF16.F32.PACK_AB R113, R136, R113 ;  /* 0x000000718871723e */ /* 0x000fe400000010ff */
[----:B-1----:R-:W-:Y:S02]  /*7590*/  PRMT R9, R39, 0x7632, R9 ;  /* 0x0000763227097816 */ /* 0x002fe40000000009 */
[----:B------:R-:W-:Y:S01]  /*75a0*/  PRMT R3, R34, 0x7632, R3 ;  /* 0x0000763222037816 */ /* 0x000fe20000000003 */
[----:B------:R-:W-:Y:S01]  /*75b0*/  STG.E.U16 desc[UR12][R130.64+0x2], R65 ;  /* 0x0000024182007986 */ /* 0x000fe2000c10150c */
[----:B------:R-:W-:Y:S01]  /*75c0*/  PRMT R66, R0, 0x7632, R66 ;  /* 0x0000763200427816 */ /* 0x000fe20000000042 */
[----:B------:R-:W-:-:S02]  /*75d0*/  UIADD3.X UR5, URZ, UR5, URZ, UP0, !UPT ;  /* 0x000000053f057290 */ /* 0x000fc400087fe43f */
[----:B------:R-:W-:Y:S01]  /*75e0*/  STG.E.U16 desc[UR12][R130.64+0x4], R39 ;  /* 0x0000042782007986 */ /* 0x000fe2000c10150c */
[----:B------:R-:W-:-:S03]  /*75f0*/  UISETP.GE.U32.AND UP0, UPT, UR10, UR14, UPT ;  /* 0x0000000e0a00728c */ /* 0x000fc6000bf06070 */
[----:B------:R-:W-:Y:S04]  /*7600*/  STG.E.U16 desc[UR12][R130.64+0x6], R9 ;  /* 0x0000060982007986 */ /* 0x000fe8000c10150c */
[----:B------:R-:W-:Y:S04]  /*7610*/  STG.E.U16 desc[UR12][R6.64], R34 ;  /* 0x0000002206007986 */ /* 0x000fe8000c10150c */
[----:B------:R-:W-:Y:S04]  /*7620*/  STG.E.U16 desc[UR12][R6.64+0x2], R3 ;  /* 0x0000020306007986 */ /* 0x000fe8000c10150c */
[----:B------:R-:W-:Y:S04]  /*7630*/  STG.E.U16 desc[UR12][R6.64+0x4], R37 ;  /* 0x0000042506007986 */ /* 0x000fe8000c10150c */
[----:B------:R0:W-:Y:S04]  /*7640*/  STG.E.U16 desc[UR12][R6.64+0x6], R2 ;  /* 0x0000060206007986 */ /* 0x0001e8000c10150c */
[----:B------:R1:W-:Y:S01]  /*7650*/  STG.E.U16 desc[UR12][R132.64], R0 ;  /* 0x0000000084007986 */ /* 0x0003e2000c10150c */
[----:B------:R-:W-:Y:S01]  /*7660*/  UISETP.GE.AND.EX UP0, UPT, UR5, UR15, UPT, UP0 ;  /* 0x0000000f0500728c */ /* 0x000fe2000bf06300 */
[----:B0-----:R-:W-:-:S02]  /*7670*/  PRMT R7, R33, 0x7632, R7 ;  /* 0x0000763221077816 */ /* 0x001fc40000000007 */
[----:B------:R-:W-:Y:S02]  /*7680*/  PRMT R2, R103, 0x7632, R2 ;  /* 0x0000763267027816 */ /* 0x000fe40000000002 */
[----:B-1----:R-:W-:Y:S01]  /*7690*/  PRMT R0, R113, 0x7632, R0 ;  /* 0x0000763271007816 */ /* 0x002fe20000000000 */
[----:B------:R1:W-:Y:S04]  /*76a0*/  STG.E.U16 desc[UR12][R132.64+0x2], R66 ;  /* 0x0000024284007986 */ /* 0x0003e8000c10150c */
[----:B------:R1:W-:Y:S04]  /*76b0*/  STG.E.U16 desc[UR12][R132.64+0x4], R33 ;  /* 0x0000042184007986 */ /* 0x0003e8000c10150c */
[----:B------:R1:W-:Y:S04]  /*76c0*/  STG.E.U16 desc[UR12][R132.64+0x6], R7 ;  /* 0x0000060784007986 */ /* 0x0003e8000c10150c */
[----:B------:R1:W-:Y:S04]  /*76d0*/  STG.E.U16 desc[UR12][R4.64], R103 ;  /* 0x0000006704007986 */ /* 0x0003e8000c10150c */
[----:B------:R1:W-:Y:S04]  /*76e0*/  STG.E.U16 desc[UR12][R4.64+0x2], R2 ;  /* 0x0000020204007986 */ /* 0x0003e8000c10150c */
[----:B------:R1:W-:Y:S04]  /*76f0*/  STG.E.U16 desc[UR12][R4.64+0x4], R113 ;  /* 0x0000047104007986 */ /* 0x0003e8000c10150c */
[----:B------:R1:W-:Y:S01]  /*7700*/  STG.E.U16 desc[UR12][R4.64+0x6], R0 ;  /* 0x0000060004007986 */ /* 0x0003e2000c10150c */
[----:B------:R-:W-:Y:S01]  /*7710*/  PLOP3.LUT P1, PT, PT, PT, UP0, 0x80, 0x0 ;  /* 0x000000000000781c */ /* 0x000fe20003f2f008 */
[----:B------:R-:W-:-:S12]  /*7720*/  ULOP3.LUT UR4, UR4, 0x1, URZ, 0x3c, !UPT ;  /* 0x0000000104047892 */ /* 0x000fd8000f8e3c3f */
[----:B-1----:R-:W-:Y:S05]  /*7730*/  @!P1 BRA `(.L_x_818) ;  /* 0xffffff8c00689947 */ /* 0x002fea000383ffff */
[----:B------:R-:W-:Y:S05]  /*7740*/  EXIT ;  /* 0x000000000000794d */ /* 0x000fea0003800000 */
.L_x_819:
        /* <DEDUP_REMOVED lines=11> */
.L_x_1822:


//--------------------- .text._ZN13group_norm_v214gn_cuda_kernelI13__nv_bfloat16Li320ELi2ELi32ELi20ELi4096ELb0ELi64ELi320ELi320ELi4ELb1ELi4ELb0ELb0ENS_16CompileConditionILi900EEEEEvPT_PKS4_S7_S7_flPfS8_Pj --------------------------
	.section	.text._ZN13group_norm_v214gn_cuda_kernelI13__nv_bfloat16Li320ELi2ELi32ELi20ELi4096ELb0ELi64ELi320ELi320ELi4ELb1ELi4ELb0ELb0ENS_16CompileConditionILi900EEEEEvPT_PKS4_S7_S7_flPfS8_Pj,"ax",@progbits
	.align	128
        .global         _ZN13group_norm_v214gn_cuda_kernelI13__nv_bfloat16Li320ELi2ELi32ELi20ELi4096ELb0ELi64ELi320ELi320ELi4ELb1ELi4ELb0ELb0ENS_16CompileConditionILi900EEEEEvPT_PKS4_S7_S7_flPfS8_Pj
        .type           _ZN13group_norm_v214gn_cuda_kernelI13__nv_bfloat16Li320ELi2ELi32ELi20ELi4096ELb0ELi64ELi320ELi320ELi4ELb1ELi4ELb0ELb0ENS_16CompileConditionILi900EEEEEvPT_PKS4_S7_S7_flPfS8_Pj,@function
        .size           _ZN13group_norm_v214gn_cuda_kernelI13__nv_bfloat16Li320ELi2ELi32ELi20ELi4096ELb0ELi64ELi320ELi320ELi4ELb1ELi4ELb0ELb0ENS_16CompileConditionILi900EEEEEvPT_PKS4_S7_S7_flPfS8_Pj,(.L_x_1823 - _ZN13group_norm_v214gn_cuda_kernelI13__nv_bfloat16Li320ELi2ELi32ELi20ELi4096ELb0ELi64ELi320ELi320ELi4ELb1ELi4ELb0ELb0ENS_16CompileConditionILi900EEEEEvPT_PKS4_S7_S7_flPfS8_Pj)
        .other          _ZN13group_norm_v214gn_cuda_kernelI13__nv_bfloat16Li320ELi2ELi32ELi20ELi4096ELb0ELi64ELi320ELi320ELi4ELb1ELi4ELb0ELb0ENS_16CompileConditionILi900EEEEEvPT_PKS4_S7_S7_flPfS8_Pj,@"STO_CUDA_ENTRY STV_DEFAULT"
_ZN13group_norm_v214gn_cuda_kernelI13__nv_bfloat16Li320ELi2ELi32ELi20ELi4096ELb0ELi64ELi320ELi320ELi4ELb1ELi4ELb0ELb0ENS_16CompileConditionILi900EEEEEvPT_PKS4_S7_S7_flPfS8_Pj:
.text._ZN13group_norm_v214gn_cuda_kernelI13__nv_bfloat16Li320ELi2ELi32ELi20ELi4096ELb0ELi64ELi320ELi320ELi4ELb1ELi4ELb0ELb0ENS_16CompileConditionILi900EEEEEvPT_PKS4_S7_S7_flPfS8_Pj:
        /* <DEDUP_REMOVED lines=11> */
[----:B------:R-:W-:Y:S01]  /*00b0*/  LOP3.LUT R0, R4, 0x1, RZ, 0xc0, !PT ;  /* 0x0000000104007812 */ /* 0x000fe200078ec0ff */
[----:B------:R-:W-:-:S04]  /*00c0*/  HFMA2.MMA R18, -RZ, RZ, 0, 0 ;  /* 0x00000000ff127435 */ /* 0x000fc800000001ff */
[----:B------:R-:W-:Y:S01]  /*00d0*/  IMAD R0, R0, 0x140, RZ ;  /* 0x0000014000007824 */ /* 0x000fe200078e02ff */
[----:B-1----:R-:W-:Y:S02]  /*00e0*/  ULEA UR6, UR5, UR4, 0x18 ;  /* 0x0000000405067291 */ /* 0x002fe4000f8ec03f */
[----:B------:R-:W-:-:S04]  /*00f0*/  UIADD3 UR4, UR4, 0xc80, URZ ;  /* 0x00000c8004047890 */ /* 0x000fc8000fffe03f */
[----:B------:R-:W-:Y:S01]  /*0100*/  MOV R10, UR6 ;  /* 0x00000006000a7c02 */ /* 0x000fe20008000f00 */
[----:B0-----:R-:W-:Y:S01]  /*0110*/  IMAD.WIDE.U32 R2, R8, -0x33333333, RZ ;  /* 0xcccccccd08027825 */ /* 0x001fe200078e00ff */
[----:B------:R-:W-:Y:S01]  /*0120*/  SHF.L.U32 R2, R4, 0x4, RZ ;  /* 0x0000000404027819 */ /* 0x000fe200000006ff */
[----:B------:R-:W-:Y:S01]  /*0130*/  ULEA UR5, UR5, UR4, 0x18 ;  /* 0x0000000405057291 */ /* 0x000fe2000f8ec03f */
[----:B------:R-:W-:Y:S02]  /*0140*/  ULDC.64 UR6, c[0x0][0x208] ;  /* 0x0000820000067ab9 */ /* 0x000fe40000000a00 */
[----:B------:R-:W-:Y:S01]  /*0150*/  SHF.R.U32.HI R7, RZ, 0x6, R3 ;  /* 0x00000006ff077819 */ /* 0x000fe20000011603 */
[----:B------:R-:W-:Y:S01]  /*0160*/  UMOV UR4, URZ ;  /* 0x0000003f00047c82 */ /* 0x000fe20008000000 */
[----:B------:R-:W-:-:S03]  /*0170*/  LOP3.LUT R4, R2, 0x10, RZ, 0xc0, !PT ;  /* 0x0000001002047812 */ /* 0x000fc600078ec0ff */
[----:B------:R-:W-:Y:S01]  /*0180*/  IMAD R3, R7, -0x50, R8 ;  /* 0xffffffb007037824 */ /* 0x000fe200078e0208 */
[C---:B------:R-:W-:Y:S01]  /*0190*/  LEA.HI R5, R8.reuse, R4, RZ, 0x1e ;  /* 0x0000000408057211 */ /* 0x040fe200078ff0ff */
[----:B------:R-:W-:Y:S02]  /*01a0*/  IMAD.MOV R6, RZ, RZ, -R4 ;  /* 0x000000ffff067224 */ /* 0x000fe400078e0a04 */
[C---:B------:R-:W-:Y:S01]  /*01b0*/  IMAD R4, R3.reuse, 0x28, R10 ;  /* 0x0000002803047824 */ /* 0x040fe200078e020a */
[----:B------:R-:W-:Y:S01]  /*01c0*/  LEA R2, R3, R0, 0x2 ;  /* 0x0000000003027211 */ /* 0x000fe200078e10ff */
[----:B------:R-:W-:Y:S01]  /*01d0*/  IMAD R5, R5, 0x14, -R0 ;  /* 0x0000001405057824 */ /* 0x000fe200078e0a00 */
[----:B------:R-:W-:Y:S02]  /*01e0*/  SHF.L.U32 R0, R8, 0x3, RZ ;  /* 0x0000000308007819 */ /* 0x000fe400000006ff */
[----:B------:R-:W-:Y:S01]  /*01f0*/  LEA R4, R7, R4, 0x3 ;  /* 0x0000000407047211 */ /* 0x000fe200078e18ff */
[----:B------:R-:W-:Y:S01]  /*0200*/  IMAD.WIDE.U32 R2, R2, -0x33333333, RZ ;  /* 0xcccccccd02027825 */ /* 0x000fe200078e00ff */
[----:B------:R-:W-:-:S02]  /*0210*/  MOV R2, R6 ;  /* 0x0000000600027202 */ /* 0x000fc40000000f00 */
[----:B------:R-:W-:Y:S01]  /*0220*/  IADD3 R7, R5, 0xc, RZ ;  /* 0x0000000c05077810 */ /* 0x000fe20007ffe0ff */
[----:B------:R0:W-:Y:S01]  /*0230*/  STL [R1+0x8c], R4 ;  /* 0x00008c0401007387 */ /* 0x0001e20000100800 */
[----:B------:R-:W-:Y:S01]  /*0240*/  LEA.HI R2, R3, R2, RZ, 0x1c ;  /* 0x0000000203027211 */ /* 0x000fe200078fe0ff */
[C---:B------:R-:W-:Y:S01]  /*0250*/  VIADD R6, R5.reuse, 0x8 ;  /* 0x0000000805067836 */ /* 0x040fe20000000000 */
[----:B------:R-:W-:Y:S02]  /*0260*/  LOP3.LUT R3, R0, 0x18, RZ, 0xc0, !PT ;  /* 0x0000001800037812 */ /* 0x000fe400078ec0ff */
[----:B------:R-:W-:Y:S02]  /*0270*/  SHF.R.S32.HI R0, RZ, 0x2, R5 ;  /* 0x00000002ff007819 */ /* 0x000fe40000011405 */
[----:B------:R-:W-:Y:S02]  /*0280*/  SHF.R.S32.HI R7, RZ, 0x2, R7 ;  /* 0x00000002ff077819 */ /* 0x000fe40000011407 */
[----:B------:R-:W-:Y:S01]  /*0290*/  SHF.R.S32.HI R6, RZ, 0x2, R6 ;  /* 0x00000002ff067819 */ /* 0x000fe20000011406 */
[--C-:B------:R-:W-:Y:S01]  /*02a0*/  IMAD R0, R0, 0x28, R10.reuse ;  /* 0x0000002800007824 */ /* 0x100fe200078e020a */
[----:B0-----:R-:W-:Y:S01]  /*02b0*/  IADD3 R4, R5, 0x4, RZ ;  /* 0x0000000405047810 */ /* 0x001fe20007ffe0ff */
[--C-:B------:R-:W-:Y:S01]  /*02c0*/  IMAD R8, R7, 0x28, R10.reuse ;  /* 0x0000002807087824 */ /* 0x100fe200078e020a */
[----:B------:R-:W-:Y:S01]  /*02d0*/  IADD3 R5, R5, 0x10, RZ ;  /* 0x0000001005057810 */ /* 0x000fe20007ffe0ff */
[----:B------:R-:W-:Y:S01]  /*02e0*/  IMAD R6, R6, 0x28, R10 ;  /* 0x0000002806067824 */ /* 0x000fe200078e020a */
[----:B------:R-:W-:-:S02]  /*02f0*/  SHF.R.S32.HI R4, RZ, 0x2, R4 ;  /* 0x00000002ff047819 */ /* 0x000fc40000011404 */
[----:B------:R-:W-:Y:S02]  /*0300*/  SHF.R.S32.HI R5, RZ, 0x2, R5 ;  /* 0x00000002ff057819 */ /* 0x000fe40000011405 */
[----:B------:R-:W-:Y:S01]  /*0310*/  IADD3 R7, R0, R3, RZ ;  /* 0x0000000300077210 */ /* 0x000fe20007ffe0ff */
[--C-:B------:R-:W-:Y:S02]  /*0320*/  IMAD R4, R4, 0x28, R10.reuse ;  /* 0x0000002804047824 */ /* 0x100fe400078e020a */
[----:B------:R-:W-:Y:S02]  /*0330*/  IMAD R10, R5, 0x28, R10 ;  /* 0x00000028050a7824 */ /* 0x000fe400078e020a */
[C---:B------:R-:W-:Y:S01]  /*0340*/  IMAD.IADD R5, R3.reuse, 0x1, R6 ;  /* 0x0000000103057824 */ /* 0x040fe200078e0206 */
[C---:B------:R-:W-:Y:S01]  /*0350*/  IADD3 R0, R3.reuse, R4, RZ ;  /* 0x0000000403007210 */ /* 0x040fe20007ffe0ff */
[----:B------:R-:W-:Y:S01]  /*0360*/  STL [R1+0x84], R7 ;  /* 0x0000840701007387 */ /* 0x000fe20000100800 */
[----:B------:R-:W-:-:S03]  /*0370*/  IADD3 R4, R3, R8, RZ ;  /* 0x0000000803047210 */ /* 0x000fc60007ffe0ff */
[----:B------:R0:W-:Y:S04]  /*0380*/  STL [R1+0x80], R0 ;  /* 0x0000800001007387 */ /* 0x0001e80000100800 */
[----:B------:R-:W-:Y:S04]  /*0390*/  STL [R1+0x7c], R5 ;  /* 0x00007c0501007387 */ /* 0x000fe80000100800 */
[----:B------:R-:W-:Y:S01]  /*03a0*/  STL [R1+0x78], R4 ;  /* 0x0000780401007387 */ /* 0x000fe20000100800 */
[----:B0-----:R-:W-:-:S05]  /*03b0*/  IADD3 R0, R3, R10, RZ ;  /* 0x0000000a03007210 */ /* 0x001fca0007ffe0ff */
[----:B------:R0:W-:Y:S02]  /*03c0*/  STL [R1+0x74], R0 ;  /* 0x0000740001007387 */ /* 0x0001e40000100800 */
[----:B0-----:R-:W-:-:S05]  /*03d0*/  LEA R0, R2, UR5, 0x3 ;  /* 0x0000000502007c11 */ /* 0x001fca000f8e18ff */
[----:B------:R0:W-:Y:S02]  /*03e0*/  STL [R1+0x88], R0 ;  /* 0x0000880001007387 */ /* 0x0001e40000100800 */
.L_x_828:
[----:B0-----:R-:W0:Y:S01]  /*03f0*/  S2R R0, SR_TID.X ;  /* 0x0000000000007919 */ /* 0x001e220000002100 */
[----:B------:R-:W-:Y:S01]  /*0400*/  MOV R21, RZ ;  /* 0x000000ff00157202 */ /* 0x000fe20000000f00 */
[----:B------:R-:W-:Y:S01]  /*0410*/  IMAD R17, R18, 0x280000, RZ ;  /* 0x0028000012117824 */ /* 0x000fe200078e02ff */
[----:B------:R-:W-:Y:S01]  /*0420*/  ULDC.64 UR8, c[0x0][0x218] ;  /* 0x0000860000087ab9 */ /* 0x000fe20000000a00 */
[----:B------:R-:W1:Y:S01]  /*0430*/  S2R R69, SR_CTAID.Y ;  /* 0x0000000000457919 */ /* 0x000e620000002600 */
[----:B------:R-:W-:Y:S01]  /*0440*/  ULDC.64 UR10, c[0x0][0x228] ;  /* 0x00008a00000a7ab9 */ /* 0x000fe20000000a00 */
[----:B0-----:R-:W-:Y:S02]  /*0450*/  IMAD.WIDE.U32 R2, R0, -0x33333333, RZ ;  /* 0xcccccccd00027825 */ /* 0x001fe400078e00ff */
[----:B------:R-:W0:Y:S01]  /*0460*/  S2R R0, SR_CTAID.X ;  /* 0x0000000000007919 */ /* 0x000e220000002500 */
[----:B-1----:R-:W-:Y:S01]  /*0470*/  LOP3.LUT R5, R69, 0x1, RZ, 0xc0, !PT ;  /* 0x0000000145057812 */ /* 0x002fe200078ec0ff */
[----:B------:R1:W-:Y:S01]  /*0480*/  STL [R1+0x90], R69 ;  /* 0x0000904501007387 */ /* 0x0003e20000100800 */
[----:B------:R-:W-:Y:S01]  /*0490*/  SHF.R.U32.HI R3, RZ, 0x6, R3 ;  /* 0x00000006ff037819 */ /* 0x000fe20000011603 */
[----:B-1----:R-:W1:Y:S01]  /*04a0*/  S2R R69, SR_TID.X ;  /* 0x0000000000457919 */ /* 0x002e620000002100 */
[----:B0-----:R-:W-:-:S04]  /*04b0*/  SHF.L.U32 R0, R0, 0x6, RZ ;  /* 0x0000000600007819 */ /* 0x001fc800000006ff */
[----:B------:R-:W-:-:S04]  /*04c0*/  LOP3.LUT R0, R0, 0xfc0, RZ, 0xc0, !PT ;  /* 0x00000fc000007812 */ /* 0x000fc800078ec0ff */
[----:B------:R-:W-:-:S05]  /*04d0*/  IADD3 R2, R0, R3, RZ ;  /* 0x0000000300027210 */ /* 0x000fca0007ffe0ff */
[----:B------:R-:W-:Y:S01]  /*04e0*/  STL [R1+0xc], R2 ;  /* 0x00000c0201007387 */ /* 0x000fe20000100800 */
[----:B-1----:R-:W-:-:S04]  /*04f0*/  IMAD R20, R3, -0x50, R69 ;  /* 0xffffffb003147824 */ /* 0x002fc800078e0245 */
[----:B------:R-:W-:-:S04]  /*0500*/  IMAD R20, R5, 0x50, R20 ;  /* 0x0000005005147824 */ /* 0x000fc800078e0214 */
[----:B------:R-:W-:-:S04]  /*0510*/  IMAD.SHL.U32 R20, R20, 0x4, RZ ;  /* 0x0000000414147824 */ /* 0x000fc800078e00ff */
[----:B------:R-:W-:-:S04]  /*0520*/  IMAD.WIDE.U32 R60, R19, 0x280000, R20 ;  /* 0x00280000133c7825 */ /* 0x000fc800078e0014 */
[----:B------:R-:W-:Y:S01]  /*0530*/  IMAD R21, R2, 0x280, RZ ;  /* 0x0000028002157824 */ /* 0x000fe200078e02ff */
[----:B------:R-:W-:-:S03]  /*0540*/  IADD3 R17, R61, R17, RZ ;  /* 0x000000113d117210 */ /* 0x000fc60007ffe0ff */
[C---:B------:R-:W-:Y:S01]  /*0550*/  VIADD R15, R21.reuse, 0xa00 ;  /* 0x00000a00150f7836 */ /* 0x040fe20000000000 */
[----:B------:R-:W-:-:S04]  /*0560*/  IADD3 R16, P0, R21, R60, RZ ;  /* 0x0000003c15107210 */ /* 0x000fc80007f1e0ff */
[----:B------:R-:W-:Y:S02]  /*0570*/  IADD3.X R0, RZ, R17, RZ, P0, !PT ;  /* 0x00000011ff007210 */ /* 0x000fe400007fe4ff */
[----:B------:R-:W-:-:S03]  /*0580*/  LEA R58, P0, R16, UR8, 0x1 ;  /* 0x00000008103a7c11 */ /* 0x000fc6000f8008ff */
[----:B------:R0:W-:Y:S01]  /*0590*/  STL [R1+0x10], R0 ;  /* 0x0000100001007387 */ /* 0x0001e20000100800 */
[----:B------:R-:W-:Y:S02]  /*05a0*/  LEA.HI.X R59, R16, UR9, R0, 0x1, P0 ;  /* 0x00000009103b7c11 */ /* 0x000fe400080f0c00 */
[----:B------:R-:W-:-:S04]  /*05b0*/  IADD3 R15, P0, R15, R60, RZ ;  /* 0x0000003c0f0f7210 */ /* 0x000fc80007f1e0ff */
[----:B------:R-:W2:Y:S01]  /*05c0*/  LDG.E.64.CONSTANT R58, desc[UR6][R58.64] ;  /* 0x000000063a3a7981 */ /* 0x000ea2000c1e9b00 */
        /* <DEDUP_REMOVED lines=13> */
[----:B------:R-:W4:Y:S01]  /*06a0*/  LDG.E.64.CONSTANT R54, desc[UR6][R54.64] ;  /* 0x0000000636367981 */ /* 0x000f22000c1e9b00 */
[----:B------:R-:W-:Y:S01]  /*06b0*/  IADD3 R3, R21, 0x2800, RZ ;  /* 0x0000280015037810 */ /* 0x000fe20007ffe0ff */
[----:B0-----:R-:W-:Y:S01]  /*06c0*/  IMAD.X R0, RZ, RZ, R17, P0 ;  /* 0x000000ffff007224 */ /* 0x001fe200000e0611 */
[----:B------:R-:W-:-:S04]  /*06d0*/  LEA R52, P0, R13, UR8, 0x1 ;  /* 0x000000080d347c11 */ /* 0x000fc8000f8008ff */
[----:B------:R-:W-:Y:S01]  /*06e0*/  LEA.HI.X R53, R13, UR9, R0, 0x1, P0 ;  /* 0x000000090d357c11 */ /* 0x000fe200080f0c00 */
[----:B------:R0:W-:Y:S01]  /*06f0*/  STL [R1+0x1c], R0 ;  /* 0x00001c0001007387 */ /* 0x0001e20000100800 */
[----:B------:R-:W-:-:S04]  /*0700*/  IADD3 R12, P0, R3, R60, RZ ;  /* 0x0000003c030c7210 */ /* 0x000fc80007f1e0ff */
[----:B------:R-:W4:Y:S01]  /*0710*/  LDG.E.64.CONSTANT R52, desc[UR6][R52.64] ;  /* 0x0000000634347981 */ /* 0x000f22000c1e9b00 */
[----:B------:R-:W-:Y:S02]  /*0720*/  IADD3 R11, R21, 0x3200, RZ ;  /* 0x00003200150b7810 */ /* 0x000fe40007ffe0ff */
[----:B0-----:R-:W-:Y:S02]  /*0730*/  IADD3.X R0, RZ, R17, RZ, P0, !PT ;  /* 0x00000011ff007210 */ /* 0x001fe400007fe4ff */
[----:B------:R-:W-:-:S03]  /*0740*/  LEA R50, P0, R12, UR8, 0x1 ;  /* 0x000000080c327c11 */ /* 0x000fc6000f8008ff */
[----:B------:R0:W-:Y:S01]  /*0750*/  STL [R1+0x28], R0 ;  /* 0x0000280001007387 */ /* 0x0001e20000100800 */
[----:B------:R-:W-:Y:S02]  /*0760*/  LEA.HI.X R51, R12, UR9, R0, 0x1, P0 ;  /* 0x000000090c337c11 */ /* 0x000fe400080f0c00 */
[----:B------:R-:W-:-:S04]  /*0770*/  IADD3 R11, P0, R11, R60, RZ ;  /* 0x0000003c0b0b7210 */ /* 0x000fc80007f1e0ff */
[----:B------:R-:W4:Y:S01]  /*0780*/  LDG.E.64.CONSTANT R50, desc[UR6][R50.64] ;  /* 0x0000000632327981 */ /* 0x000f22000c1e9b00 */
[----:B------:R-:W-:Y:S01]  /*0790*/  VIADD R3, R21, 0x3c00 ;  /* 0x00003c0015037836 */ /* 0x000fe20000000000 */
[----:B0-----:R-:W-:Y:S02]  /*07a0*/  IADD3.X R0, RZ, R17, RZ, P0, !PT ;  /* 0x00000011ff007210 */ /* 0x001fe400007fe4ff */
[----:B------:R-:W-:-:S03]  /*07b0*/  LEA R48, P0, R11, UR8, 0x1 ;  /* 0x000000080b307c11 */ /* 0x000fc6000f8008ff */
[----:B------:R0:W-:Y:S01]  /*07c0*/  STL [R1+0x34], R0 ;  /* 0x0000340001007387 */ /* 0x0001e20000100800 */
[----:B------:R-:W-:Y:S02]  /*07d0*/  LEA.HI.X R49, R11, UR9, R0, 0x1, P0 ;  /* 0x000000090b317c11 */ /* 0x000fe400080f0c00 */
        /* <DEDUP_REMOVED lines=16> */
[----:B0-----:R-:W-:Y:S01]  /*08e0*/  IMAD.X R0, RZ, RZ, R17, P0 ;  /* 0x000000ffff007224 */ /* 0x001fe200000e0611 */
[----:B------:R-:W-:-:S04]  /*08f0*/  LEA R42, P0, R8, UR8, 0x1 ;  /* 0x00000008082a7c11 */ /* 0x000fc8000f8008ff */
[----:B------:R-:W-:Y:S01]  /*0900*/  LEA.HI.X R43, R8, UR9, R0, 0x1, P0 ;  /* 0x00000009082b7c11 */ /* 0x000fe200080f0c00 */
[----:B------:R0:W-:Y:S01]  /*0910*/  STL [R1+0x44], R0 ;  /* 0x0000440001007387 */ /* 0x0001e20000100800 */
[----:B------:R-:W-:-:S04]  /*0920*/  IADD3 R7, R21, 0x5a00, RZ ;  /* 0x00005a0015077810 */ /* 0x000fc80007ffe0ff */
[----:B------:R-:W4:Y:S01]  /*0930*/  LDG.E.64.CONSTANT R42, desc[UR6][R42.64] ;  /* 0x000000062a2a7981 */ /* 0x000f22000c1e9b00 */
[----:B------:R-:W-:Y:S02]  /*0940*/  IADD3 R7, P0, R7, R60, RZ ;  /* 0x0000003c07077210 */ /* 0x000fe40007f1e0ff */
        /* <DEDUP_REMOVED lines=31> */
[----:B------:R0:W-:Y:S05]  /*0b40*/  STL [R1+0x60], R0 ;  /* 0x0000600001007387 */ /* 0x0001ea0000100800 */
[----:B------:R-:W4:Y:S01]  /*0b50*/  LDG.E.64.CONSTANT R32, desc[UR6][R32.64] ;  /* 0x0000000620207981 */ /* 0x000f22000c1e9b00 */
[----:B------:R-:W-:-:S04]  /*0b60*/  IADD3 R23, R21, 0x8c00, RZ ;  /* 0x00008c0015177810 */ /* 0x000fc80007ffe0ff */
        /* <DEDUP_REMOVED lines=8> */
[----:B0-----:R-:W-:Y:S02]  /*0bf0*/  IADD3.X R0, RZ, R17, RZ, P0, !PT ;  /* 0x00000011ff007210 */ /* 0x001fe400007fe4ff */
[----:B------:R-:W-:-:S04]  /*0c00*/  LEA R28, P0, R21, UR8, 0x1 ;  /* 0x00000008151c7c11 */ /* 0x000fc8000f8008ff */
[----:B------:R-:W-:Y:S01]  /*0c10*/  LEA.HI.X R29, R21, UR9, R0, 0x1, P0 ;  /* 0x00000009151d7c11 */ /* 0x000fe200080f0c00 */
[----:B------:R-:W-:-:S05]  /*0c20*/  ULDC.64 UR8, c[0x0][0x220] ;  /* 0x0000880000087ab9 */ /* 0x000fca0000000a00 */
[----:B------:R-:W4:Y:S01]  /*0c30*/  LDG.E.64.CONSTANT R28, desc[UR6][R28.64] ;  /* 0x000000061c1c7981 */ /* 0x000f22000c1e9b00 */
[C---:B--2---:R-:W-:Y:S01]  /*0c40*/  PRMT R21, R58.reuse, 0x7632, R21 ;  /* 0x000076323a157816 */ /* 0x044fe20000000015 */
[----:B------:R-:W-:Y:S01]  /*0c50*/  IMAD.U32 R0, R58, 0x10000, RZ ;  /* 0x000100003a007824 */ /* 0x000fe200078e00ff */
[----:B------:R-:W-:Y:S02]  /*0c60*/  SHF.L.U32 R92, R59, 0x10, RZ ;  /* 0x000000103b5c7819 */ /* 0x000fe400000006ff */
[----:B------:R-:W-:Y:S01]  /*0c70*/  SHF.L.U32 R24, R21, 0x10, RZ ;  /* 0x0000001015187819 */ /* 0x000fe200000006ff */
[----:B------:R-:W-:Y:S01]  /*0c80*/  FADD.FTZ R22, RZ, R0 ;  /* 0x00000000ff167221 */ /* 0x000fe20000010000 */
[----:B------:R-:W-:Y:S01]  /*0c90*/  FFMA.FTZ R23, R0, R0, RZ ;  /* 0x0000000000177223 */ /* 0x000fe200000100ff */
[----:B------:R-:W-:Y:S02]  /*0ca0*/  PRMT R21, R59, 0x7632, R21 ;  /* 0x000076323b157816 */ /* 0x000fe40000000015 */
[----:B------:R-:W-:Y:S01]  /*0cb0*/  FADD.FTZ R25, R22, R24 ;  /* 0x0000001816197221 */ /* 0x000fe20000010000 */
[----:B------:R-:W-:Y:S01]  /*0cc0*/  FFMA.FTZ R23, R24, R24, R23 ;  /* 0x0000001818177223 */ /* 0x000fe20000010017 */
[----:B------:R-:W-:-:S02]  /*0cd0*/  SHF.L.U32 R22, R21, 0x10, RZ ;  /* 0x0000001015167819 */ /* 0x000fc400000006ff */
[----:B------:R-:W-:Y:S01]  /*0ce0*/  FADD.FTZ R25, R25, R92 ;  /* 0x0000005c19197221 */ /* 0x000fe20000010000 */
[----:B------:R-:W-:Y:S01]  /*0cf0*/  FFMA.FTZ R23, R92, R92, R23 ;  /* 0x0000005c5c177223 */ /* 0x000fe20000010017 */
[C---:B---3--:R-:W-:Y:S02]  /*0d00*/  SHF.L.U32 R26, R56.reuse, 0x10, RZ ;  /* 0x00000010381a7819 */ /* 0x048fe400000006ff */
[----:B------:R-:W-:Y:S01]  /*0d10*/  PRMT R21, R56, 0x7632, R21 ;  /* 0x0000763238157816 */ /* 0x000fe20000000015 */
[----:B------:R-:W-:Y:S01]  /*0d20*/  FADD.FTZ R25, R25, R22 ;  /* 0x0000001619197221 */ /* 0x000fe20000010000 */
[----:B------:R-:W-:Y:S01]  /*0d30*/  FFMA.FTZ R23, R22, R22, R23 ;  /* 0x0000001616177223 */ /* 0x000fe20000010017 */
[----:B------:R-:W-:Y:S01]  /*0d40*/  SHF.L.U32 R24, R57, 0x10, RZ ;  /* 0x0000001039187819 */ /* 0x000fe200000006ff */
[----:B------:R4:W-:Y:S01]  /*0d50*/  STL [R1+0x8], R26 ;  /* 0x0000081a01007387 */ /* 0x0009e20000100800 */
[----:B------:R-:W-:Y:S02]  /*0d60*/  IMAD.U32 R22, R21, 0x10000, RZ ;  /* 0x0001000015167824 */ /* 0x000fe400078e00ff */
[----:B------:R-:W-:Y:S01]  /*0d70*/  FADD.FTZ R25, R25, R26 ;  /* 0x0000001a19197221 */ /* 0x000fe20000010000 */
[----:B------:R-:W-:Y:S01]  /*0d80*/  FFMA.FTZ R23, R26, R26, R23 ;  /* 0x0000001a1a177223 */ /* 0x000fe20000010017 */
[----:B------:R-:W-:Y:S01]  /*0d90*/  PRMT R21, R57, 0x7632, R21 ;  /* 0x0000763239157816 */ /* 0x000fe20000000015 */
[----:B------:R0:W-:Y:S01]  /*0da0*/  STL [R1+0x4], R24 ;  /* 0x0000041801007387 */ /* 0x0001e20000100800 */
[----:B------:R-:W-:Y:S01]  /*0db0*/  FADD.FTZ R25, R25, R22 ;  /* 0x0000001619197221 */ /* 0x000fe20000010000 */
[----:B------:R-:W-:Y:S01]  /*0dc0*/  FFMA.FTZ R23, R22, R22, R23 ;  /* 0x0000001616177223 */ /* 0x000fe20000010017 */
[----:B------:R-:W-:-:S02]  /*0dd0*/  SHF.L.U32 R22, R21, 0x10, RZ ;  /* 0x0000001015167819 */ /* 0x000fc400000006ff */
[----:B------:R-:W-:Y:S01]  /*0de0*/  FADD.FTZ R25, R25, R24 ;  /* 0x0000001819197221 */ /* 0x000fe20000010000 */
[----:B------:R-:W-:Y:S01]  /*0df0*/  FFMA.FTZ R23, R24, R24, R23 ;  /* 0x0000001818177223 */ /* 0x000fe20000010017 */
[C---:B----4-:R-:W-:Y:S02]  /*0e00*/  SHF.L.U32 R26, R54.reuse, 0x10, RZ ;  /* 0x00000010361a7819 */ /* 0x050fe400000006ff */
[----:B------:R-:W-:Y:S01]  /*0e10*/  PRMT R21, R54, 0x7632, R21 ;  /* 0x0000763236157816 */ /* 0x000fe20000000015 */
[----:B------:R-:W-:Y:S01]  /*0e20*/  FADD.FTZ R25, R25, R22 ;  /* 0x0000001619197221 */ /* 0x000fe20000010000 */
[----:B------:R-:W-:Y:S01]  /*0e30*/  FFMA.FTZ R23, R22, R22, R23 ;  /* 0x0000001616177223 */ /* 0x000fe20000010017 */
[----:B------:R1:W-:Y:S01]  /*0e40*/  STL [R1], R26 ;  /* 0x0000001a01007387 */ /* 0x0003e20000100800 */
[----:B------:R-:W-:Y:S01]  /*0e50*/  SHF.L.U32 R21, R21, 0x10, RZ ;  /* 0x0000001015157819 */ /* 0x000fe200000006ff */
[----:B0-----:R-:W-:Y:S01]  /*0e60*/  FADD.FTZ R24, R25, R26 ;  /* 0x0000001a19187221 */ /* 0x001fe20000010000 */
[C---:B------:R-:W-:Y:S01]  /*0e70*/  PRMT R22, R55.reuse, 0x7632, R22 ;  /* 0x0000763237167816 */ /* 0x040fe20000000016 */
[----:B------:R-:W-:Y:S01]  /*0e80*/  IMAD.U32 R93, R55, 0x10000, RZ ;  /* 0x00010000375d7824 */ /* 0x000fe200078e00ff */
[----:B------:R-:W2:Y:S01]  /*0e90*/  LDL R67, [R1+0x84] ;  /* 0x0000840001437983 */ /* 0x000ea20000100800 */
[----:B------:R-:W-:Y:S01]  /*0ea0*/  FADD.FTZ R24, R24, R21 ;  /* 0x0000001518187221 */ /* 0x000fe20000010000 */
[----:B------:R-:W-:-:S02]  /*0eb0*/  SHF.L.U32 R91, R52, 0x10, RZ ;  /* 0x00000010345b7819 */ /* 0x000fc400000006ff */
[----:B------:R-:W-:Y:S01]  /*0ec0*/  SHF.L.U32 R90, R53, 0x10, RZ ;  /* 0x00000010355a7819 */ /* 0x000fe200000006ff */
[----:B-1----:R-:W-:Y:S01]  /*0ed0*/  FFMA.FTZ R26, R26, R26, R23 ;  /* 0x0000001a1a1a7223 */ /* 0x002fe20000010017 */
[----:B------:R-:W3:Y:S03]  /*0ee0*/  LDL R66, [R1+0x80] ;  /* 0x0000800001427983 */ /* 0x000ee60000100800 */
[----:B------:R-:W-:Y:S01]  /*0ef0*/  FFMA.FTZ R26, R21, R21, R26 ;  /* 0x00000015151a7223 */ /* 0x000fe2000001001a */
[----:B------:R-:W-:Y:S01]  /*0f00*/  SHF.L.U32 R21, R22, 0x10, RZ ;  /* 0x0000001016157819 */ /* 0x000fe200000006ff */
[----:B------:R-:W-:Y:S01]  /*0f10*/  FADD.FTZ R22, R24, R93 ;  /* 0x0000005d18167221 */ /* 0x000fe20000010000 */
[----:B------:R-:W4:Y:S01]  /*0f20*/  LDL R68, [R1+0x7c] ;  /* 0x00007c0001447983 */ /* 0x000f220000100800 */
[----:B------:R-:W-:Y:S01]  /*0f30*/  FFMA.FTZ R26, R93, R93, R26 ;  /* 0x0000005d5d1a7223 */ /* 0x000fe2000001001a */
[----:B------:R-:W-:Y:S01]  /*0f40*/  PRMT R23, R52, 0x7632, R23 ;  /* 0x0000763234177816 */ /* 0x000fe20000000017 */
[----:B------:R-:W-:-:S02]  /*0f50*/  FADD.FTZ R22, R22, R21 ;  /* 0x0000001516167221 */ /* 0x000fc40000010000 */
[----:B------:R-:W-:Y:S01]  /*0f60*/  FFMA.FTZ R26, R21, R21, R26 ;  /* 0x00000015151a7223 */ /* 0x000fe2000001001a */
[----:B------:R-:W-:Y:S01]  /*0f70*/  SHF.L.U32 R23, R23, 0x10, RZ ;  /* 0x0000001017177819 */ /* 0x000fe200000006ff */
[----:B------:R-:W-:Y:S02]  /*0f80*/  FADD.FTZ R24, R22, R91 ;  /* 0x0000005b16187221 */ /* 0x000fe40000010000 */
[----:B------:R-:W-:Y:S01]  /*0f90*/  FFMA.FTZ R22, R91, R91, R26 ;  /* 0x0000005b5b167223 */ /* 0x000fe2000001001a */
[----:B------:R-:W-:Y:S01]  /*0fa0*/  PRMT R21, R53, 0x7632, R21 ;  /* 0x0000763235157816 */ /* 0x000fe20000000015 */
[----:B------:R-:W-:Y:S02]  /*0fb0*/  FADD.FTZ R25, R24, R23 ;  /* 0x0000001718197221 */ /* 0x000fe40000010000 */
[----:B------:R-:W-:Y:S02]  /*0fc0*/  FFMA.FTZ R23, R23, R23, R22 ;  /* 0x0000001717177223 */ /* 0x000fe40000010016 */
[----:B------:R-:W-:-:S02]  /*0fd0*/  IMAD.U32 R21, R21, 0x10000, RZ ;  /* 0x0001000015157824 */ /* 0x000fc400078e00ff */
        /* <DEDUP_REMOVED lines=12> */
[--C-:B------:R-:W-:Y:S02]  /*10a0*/  FFMA.FTZ R24, R24, R24, R21.reuse ;  /* 0x0000001818187223 */ /* 0x100fe40000010015 */
[----:B------:R-:W-:Y:S01]  /*10b0*/  SHF.L.U32 R23, R23, 0x10, RZ ;  /* 0x0000001017177819 */ /* 0x000fe200000006ff */
[----:B------:R-:W-:Y:S01]  /*10c0*/  FADD.FTZ R22, R22, R88 ;  /* 0x0000005816167221 */ /* 0x000fe20000010000 */
[----:B------:R-:W-:Y:S01]  /*10d0*/  FFMA.FTZ R24, R88, R88, R24 ;  /* 0x0000005858187223 */ /* 0x000fe20000010018 */
[C---:B------:R-:W-:Y:S01]  /*10e0*/  PRMT R21, R48.reuse, 0x7632, R21 ;  /* 0x0000763230157816 */ /* 0x040fe20000000015 */
[----:B------:R-:W-:Y:S02]  /*10f0*/  IMAD.U32 R87, R48, 0x10000, RZ ;  /* 0x0001000030577824 */ /* 0x000fe400078e00ff */
[----:B------:R-:W-:Y:S01]  /*1100*/  FADD.FTZ R22, R22, R23 ;  /* 0x0000001716167221 */ /* 0x000fe20000010000 */
[----:B------:R-:W-:Y:S01]  /*1110*/  FFMA.FTZ R23, R23, R23, R24 ;  /* 0x0000001717177223 */ /* 0x000fe20000010018 */
[----:B------:R-:W-:-:S02]  /*1120*/  SHF.L.U32 R21, R21, 0x10, RZ ;  /* 0x0000001015157819 */ /* 0x000fc400000006ff */
        /* <DEDUP_REMOVED lines=45> */
[----:B------:R-:W-:Y:S01]  /*1400*/  FADD.FTZ R22, R22, R21 ;  /* 0x0000001516167221 */ /* 0x000fe20000010000 */
[--C-:B------:R-:W-:Y:S01]  /*1410*/  FFMA.FTZ R21, R21, R21, R23.reuse ;  /* 0x0000001515157223 */ /* 0x100fe20000010017 */
[----:B------:R-:W-:Y:S02]  /*1420*/  SHF.R.U32.HI R20, RZ, 0x1f, R20 ;  /* 0x0000001fff147819 */ /* 0x000fe40000011614 */
[----:B------:R-:W-:Y:S01]  /*1430*/  IADD3 R26, P0, R24, UR8, RZ ;  /* 0x00000008181a7c10 */ /* 0x000fe2000ff1e0ff */
[C---:B------:R-:W-:Y:S01]  /*1440*/  IMAD.U32 R80, R43.reuse, 0x10000, RZ ;  /* 0x000100002b507824 */ /* 0x040fe200078e00ff */
[----:B------:R-:W-:Y:S02]  /*1450*/  PRMT R23, R43, 0x7632, R23 ;  /* 0x000076322b177816 */ /* 0x000fe40000000017 */
[----:B------:R-:W-:Y:S01]  /*1460*/  IADD3.X R27, R20, UR9, RZ, P0, !PT ;  /* 0x00000009141b7c10 */ /* 0x000fe200087fe4ff */
[----:B------:R-:W-:Y:S01]  /*1470*/  FADD.FTZ R22, R22, R80 ;  /* 0x0000005016167221 */ /* 0x000fe20000010000 */
[----:B------:R-:W-:-:S02]  /*1480*/  IADD3 R24, P0, R24, UR10, RZ ;  /* 0x0000000a18187c10 */ /* 0x000fc4000ff1e0ff */
[----:B------:R-:W-:Y:S01]  /*1490*/  SHF.L.U32 R23, R23, 0x10, RZ ;  /* 0x0000001017177819 */ /* 0x000fe200000006ff */
[----:B------:R-:W-:Y:S01]  /*14a0*/  FFMA.FTZ R21, R80, R80, R21 ;  /* 0x0000005050157223 */ /* 0x000fe20000010015 */
[----:B------:R-:W-:Y:S01]  /*14b0*/  IADD3.X R25, R20, UR11, RZ, P0, !PT ;  /* 0x0000000b14197c10 */ /* 0x000fe200087fe4ff */
[----:B------:R-:W5:Y:S01]  /*14c0*/  LDG.E.64.CONSTANT R26, desc[UR6][R26.64] ;  /* 0x000000061a1a7981 */ /* 0x000f62000c1e9b00 */
[----:B------:R-:W-:Y:S01]  /*14d0*/  SHF.L.U32 R79, R40, 0x10, RZ ;  /* 0x00000010284f7819 */ /* 0x000fe200000006ff */
[----:B------:R-:W-:Y:S01]  /*14e0*/  FADD.FTZ R20, R22, R23 ;  /* 0x0000001716147221 */ /* 0x000fe20000010000 */
[----:B------:R-:W-:Y:S01]  /*14f0*/  PRMT R22, R40, 0x7632, R22 ;  /* 0x0000763228167816 */ /* 0x000fe20000000016 */
[----:B------:R-:W-:Y:S01]  /*1500*/  FFMA.FTZ R21, R23, R23, R21 ;  /* 0x0000001717157223 */ /* 0x000fe20000010015 */
[----:B------:R-:W-:Y:S01]  /*1510*/  SHF.L.U32 R78, R41, 0x10, RZ ;  /* 0x00000010294e7819 */ /* 0x000fe200000006ff */
[----:B------:R-:W-:Y:S01]  /*1520*/  FADD.FTZ R62, R20, R79 ;  /* 0x0000004f143e7221 */ /* 0x000fe20000010000 */
[----:B------:R-:W-:Y:S01]  /*1530*/  SHF.L.U32 R22, R22, 0x10, RZ ;  /* 0x0000001016167819 */ /* 0x000fe200000006ff */
[----:B------:R-:W-:Y:S01]  /*1540*/  FFMA.FTZ R21, R79, R79, R21 ;  /* 0x0000004f4f157223 */ /* 0x000fe20000010015 */
[----:B------:R-:W-:Y:S01]  /*1550*/  PRMT R20, R41, 0x7632, R20 ;  /* 0x0000763229147816 */ /* 0x000fe20000000014 */
[----:B------:R-:W5:Y:S02]  /*1560*/  LDG.E.64.CONSTANT R24, desc[UR6][R24.64] ;  /* 0x0000000618187981 */ /* 0x000f64000c1e9b00 */
[----:B------:R-:W-:Y:S01]  /*1570*/  FADD.FTZ R62, R62, R22 ;  /* 0x000000163e3e7221 */ /* 0x000fe20000010000 */
[----:B------:R-:W-:Y:S01]  /*1580*/  FFMA.FTZ R21, R22, R22, R21 ;  /* 0x0000001616157223 */ /* 0x000fe20000010015 */
[----:B------:R-:W-:-:S02]  /*1590*/  SHF.L.U32 R22, R20, 0x10, RZ ;  /* 0x0000001014167819 */ /* 0x000fc400000006ff */
        /* <DEDUP_REMOVED lines=57> */
[----:B------:R-:W-:-:S03]  /*1930*/  FFMA.FTZ R65, R73, R73, R65 ;  /* 0x0000004949417223 */ /* 0x000fc60000010041 */
[----:B------:R-:W-:Y:S01]  /*1940*/  FADD.FTZ R64, R62, R63 ;  /* 0x0000003f3e407221 */ /* 0x000fe20000010000 */
[----:B------:R-:W-:Y:S02]  /*1950*/  FFMA.FTZ R62, R63, R63, R65 ;  /* 0x0000003f3f3e7223 */ /* 0x000fe40000010041 */
[----:B------:R-:W2:Y:S01]  /*1960*/  LDL R65, [R1+0x8c] ;  /* 0x00008c0001417983 */ /* 0x000ea20000100800 */
[C---:B------:R-:W-:Y:S02]  /*1970*/  SHF.L.U32 R74, R30.reuse, 0x10, RZ ;  /* 0x000000101e4a7819 */ /* 0x040fe400000006ff */
[----:B------:R-:W-:-:S03]  /*1980*/  PRMT R63, R30, 0x7632, R63 ;  /* 0x000076321e3f7816 */ /* 0x000fc6000000003f */
[----:B------:R-:W-:Y:S01]  /*1990*/  FADD.FTZ R64, R64, R74 ;  /* 0x0000004a40407221 */ /* 0x000fe20000010000 */
[----:B------:R-:W-:Y:S01]  /*19a0*/  SHF.L.U32 R63, R63, 0x10, RZ ;  /* 0x000000103f3f7819 */ /* 0x000fe200000006ff */
[----:B------:R-:W-:Y:S01]  /*19b0*/  FFMA.FTZ R62, R74, R74, R62 ;  /* 0x0000004a4a3e7223 */ /* 0x000fe2000001003e */
[----:B------:R-:W-:-:S03]  /*19c0*/  IMAD.U32 R75, R31, 0x10000, RZ ;  /* 0x000100001f4b7824 */ /* 0x000fc600078e00ff */
[----:B------:R-:W-:Y:S01]  /*19d0*/  FADD.FTZ R64, R64, R63 ;  /* 0x0000003f40407221 */ /* 0x000fe20000010000 */
[--C-:B------:R-:W-:Y:S01]  /*19e0*/  FFMA.FTZ R63, R63, R63, R62.reuse ;  /* 0x0000003f3f3f7223 */ /* 0x100fe2000001003e */
[----:B------:R-:W-:Y:S02]  /*19f0*/  PRMT R62, R31, 0x7632, R62 ;  /* 0x000076321f3e7816 */ /* 0x000fe4000000003e */
[----:B------:R-:W-:Y:S02]  /*1a00*/  FADD.FTZ R64, R64, R75 ;  /* 0x0000004b40407221 */ /* 0x000fe40000010000 */
        /* <DEDUP_REMOVED lines=13> */
[----:B------:R-:W-:Y:S01]  /*1ae0*/  FADD.FTZ R64, R64, R77 ;  /* 0x0000004d40407221 */ /* 0x000fe20000010000 */
[----:B------:R-:W-:Y:S01]  /*1af0*/  FFMA.FTZ R63, R77, R77, R63 ;  /* 0x0000004d4d3f7223 */ /* 0x000fe2000001003f */
[----:B------:R-:W-:-:S05]  /*1b00*/  SHF.L.U32 R62, R62, 0x10, RZ ;  /* 0x000000103e3e7819 */ /* 0x000fca00000006ff */
[----:B------:R-:W-:Y:S01]  /*1b10*/  FFMA.FTZ R63, R62, R62, R63 ;  /* 0x0000003e3e3f7223 */ /* 0x000fe2000001003f */
[----:B------:R-:W-:Y:S01]  /*1b20*/  FADD.FTZ R62, R64, R62 ;  /* 0x0000003e403e7221 */ /* 0x000fe20000010000 */
[----:B------:R-:W-:Y:S02]  /*1b30*/  ISETP.GT.U32.AND P0, PT, R69, 0x3f, PT ;  /* 0x0000003f4500780c */ /* 0x000fe40003f04070 */
[----:B------:R0:W5:Y:S04]  /*1b40*/  LDL.LU R69, [R1+0x90] ;  /* 0x0000900001457983 */ /* 0x0001680000300800 */
[----:B--2---:R-:W-:Y:S01]  /*1b50*/  STS.64 [R65], R62 ;  /* 0x0000003e41007388 */ /* 0x004fe20000000a00 */
[----:B------:R-:W-:Y:S06]  /*1b60*/  BAR.SYNC.DEFER_BLOCKING 0x0 ;  /* 0x0000000000007b1d */ /* 0x000fec0000010000 */
[----:B------:R-:W1:Y:S04]  /*1b70*/  @!P0 LDS.64 R64, [R67] ;  /* 0x0000000043408984 */ /* 0x000e680000000a00 */
[----:B---3--:R-:W2:Y:S04]  /*1b80*/  @!P0 LDS.64 R66, [R66] ;  /* 0x0000000042428984 */ /* 0x008ea80000000a00 */
[----:B----4-:R2:W3:Y:S01]  /*1b90*/  @!P0 LDS.64 R62, [R68] ;  /* 0x00000000443e8984 */ /* 0x0104e20000000a00 */
[----:B-1----:R-:W-:Y:S01]  /*1ba0*/  @!P0 FADD.FTZ R65, RZ, R65 ;  /* 0x00000041ff418221 */ /* 0x002fe20000010000 */
[----:B------:R-:W-:-:S03]  /*1bb0*/  @!P0 FADD.FTZ R64, RZ, R64 ;  /* 0x00000040ff408221 */ /* 0x000fc60000010000 */
[----:B--2---:R-:W-:Y:S02]  /*1bc0*/  @!P0 FADD.FTZ R68, R65, R67 ;  /* 0x0000004341448221 */ /* 0x004fe40000010000 */
[----:B------:R-:W2:Y:S01]  /*1bd0*/  LDL R67, [R1+0x78] ;  /* 0x0000780001437983 */ /* 0x000ea20000100800 */
[----:B------:R-:W-:-:S03]  /*1be0*/  @!P0 FADD.FTZ R64, R64, R66 ;  /* 0x0000004240408221 */ /* 0x000fc60000010000 */
[----:B------:R-:W4:Y:S01]  /*1bf0*/  LDL R66, [R1+0x74] ;  /* 0x0000740001427983 */ /* 0x000f220000100800 */
[----:B---3--:R-:W-:Y:S01]  /*1c00*/  @!P0 FADD.FTZ R62, R64, R62 ;  /* 0x0000003e403e8221 */ /* 0x008fe20000010000 */
[----:B------:R-:W-:Y:S01]  /*1c10*/  @!P0 FADD.FTZ R68, R68, R63 ;  /* 0x0000003f44448221 */ /* 0x000fe20000010000 */
[----:B------:R-:W-:Y:S01]  /*1c20*/  IMAD.MOV.U32 R63, RZ, RZ, RZ ;  /* 0x000000ffff3f7224 */ /* 0x000fe200078e00ff */
[----:B------:R-:W-:Y:S01]  /*1c30*/  BSSY B0, `(.L_x_820) ;  /* 0x0000020000007945 */ /* 0x000fe20003800000 */
[----:B--2---:R-:W1:Y:S04]  /*1c40*/  @!P0 LDS.64 R64, [R67] ;  /* 0x0000000043408984 */ /* 0x004e680000000a00 */
[----:B----4-:R-:W2:Y:S01]  /*1c50*/  @!P0 LDS.64 R66, [R66] ;  /* 0x0000000042428984 */ /* 0x010ea20000000a00 */
[----:B-1----:R-:W-:Y:S01]  /*1c60*/  @!P0 FADD.FTZ R62, R62, R64 ;  /* 0x000000403e3e8221 */ /* 0x002fe20000010000 */
[----:B------:R-:W-:-:S03]  /*1c70*/  @!P0 FADD.FTZ R65, R68, R65 ;  /* 0x0000004144418221 */ /* 0x000fc60000010000 */
[----:B--2---:R-:W-:Y:S01]  /*1c80*/  @!P0 FADD.FTZ R63, R62, R66 ;  /* 0x000000423e3f8221 */ /* 0x004fe20000010000 */
[----:B------:R-:W-:Y:S01]  /*1c90*/  MOV R62, RZ ;  /* 0x000000ff003e7202 */ /* 0x000fe20000000f00 */
[----:B------:R-:W-:-:S03]  /*1ca0*/  @!P0 FADD.FTZ R62, R65, R67 ;  /* 0x00000043413e8221 */ /* 0x000fc60000010000 */
[----:B------:R-:W1:Y:S04]  /*1cb0*/  SHFL.BFLY PT, R65, R63, 0x2, 0x1f ;  /* 0x0c401f003f417f89 */ /* 0x000e6800000e0000 */
[----:B------:R-:W2:Y:S01]  /*1cc0*/  SHFL.BFLY PT, R64, R62, 0x2, 0x1f ;  /* 0x0c401f003e407f89 */ /* 0x000ea200000e0000 */
[----:B------:R-:W3:Y:S01]  /*1cd0*/  S2R R66, SR_TID.X ;  /* 0x0000000000427919 */ /* 0x000ee20000002100 */
[----:B------:R-:W4:Y:S01]  /*1ce0*/  S2R R68, SR_CTAID.X ;  /* 0x0000000000447919 */ /* 0x000f220000002500 */
[----:B-1----:R-:W-:Y:S01]  /*1cf0*/  FADD.FTZ R63, R65, R63 ;  /* 0x0000003f413f7221 */ /* 0x002fe20000010000 */
[----:B--2---:R-:W-:-:S04]  /*1d00*/  FADD.FTZ R64, R64, R62 ;  /* 0x0000003e40407221 */ /* 0x004fc80000010000 */
[----:B------:R-:W1:Y:S04]  /*1d10*/  SHFL.BFLY PT, R62, R63, 0x1, 0x1f ;  /* 0x0c201f003f3e7f89 */ /* 0x000e6800000e0000 */
[----:B------:R-:W2:Y:S01]  /*1d20*/  SHFL.BFLY PT, R65, R64, 0x1, 0x1f ;  /* 0x0c201f0040417f89 */ /* 0x000ea200000e0000 */
[C---:B---3--:R-:W-:Y:S02]  /*1d30*/  LOP3.LUT P1, RZ, R66.reuse, 0xffffffc3, RZ, 0xc0, !PT ;  /* 0xffffffc342ff7812 */ /* 0x048fe4000782c0ff */
[C---:B------:R-:W-:Y:S02]  /*1d40*/  ISETP.NE.AND P2, PT, R66.reuse, RZ, PT ;  /* 0x000000ff4200720c */ /* 0x040fe40003f45270 */
[----:B------:R-:W-:Y:S01]  /*1d50*/  ISETP.GT.U32.AND P0, PT, R66, 0xff, PT ;  /* 0x000000ff4200780c */ /* 0x000fe20003f04070 */
[----:B-1----:R-:W-:Y:S01]  /*1d60*/  FADD.FTZ R62, R63, R62 ;  /* 0x0000003e3f3e7221 */ /* 0x002fe20000010000 */
[----:B--2---:R-:W-:-:S07]  /*1d70*/  FADD.FTZ R63, R64, R65 ;  /* 0x00000041403f7221 */ /* 0x004fce0000010000 */
[----:B0---4-:R-:W-:Y:S05]  /*1d80*/  @P1 BRA `(.L_x_821) ;  /* 0x0000000000281947 */ /* 0x011fea0003800000 */
[----:B------:R-:W0:Y:S01]  /*1d90*/  LDC R64, c[0x0][0x10] ;  /* 0x00000400ff407b82 */ /* 0x000e220000000800 */
[----:B------:R-:W-:-:S04]  /*1da0*/  SHF.R.U32.HI R65, RZ, 0x2, R66 ;  /* 0x00000002ff417819 */ /* 0x000fc80000011642 */
[----:B------:R-:W-:-:S03]  /*1db0*/  SHF.L.U32 R65, R65, 0x6, RZ ;  /* 0x0000000641417819 */ /* 0x000fc600000006ff */
[----:B------:R-:W1:Y:S01]  /*1dc0*/  LDC.64 R66, c[0x0][0x248] ;  /* 0x00009200ff427b82 */ /* 0x000e620000000a00 */
[----:B------:R-:W-:Y:S01]  /*1dd0*/  LOP3.LUT R65, R65, 0xffffffc0, R68, 0xe2, !PT ;  /* 0xffffffc041417812 */ /* 0x000fe200078ee244 */
[----:B0----5:R-:W-:-:S05]  /*1de0*/  IMAD R64, R64, UR4, R69 ;  /* 0x0000000440407c24 */ /* 0x021fca000f8e0245 */
[----:B------:R-:W-:-:S04]  /*1df0*/  LEA R64, R64, R65, 0xa ;  /* 0x0000004140407211 */ /* 0x000fc800078e50ff */
[----:B------:R-:W-:-:S05]  /*1e00*/  SHF.L.U32 R64, R64, 0x1, RZ ;  /* 0x0000000140407819 */ /* 0x000fca00000006ff */
[----:B-1----:R-:W-:-:S05]  /*1e10*/  IMAD.WIDE.U32 R64, R64, 0x4, R66 ;  /* 0x0000000440407825 */ /* 0x002fca00078e0042 */
[----:B------:R0:W-:Y:S02]  /*1e20*/  STG.E.64 desc[UR6][R64.64], R62 ;  /* 0x0000003e40007986 */ /* 0x0001e4000c101b06 */
.L_x_821:
[----:B------:R-:W-:Y:S05]  /*1e30*/  BSYNC B0 ;  /* 0x0000000000007941 */ /* 0x000fea0003800000 */
.L_x_820:
[----:B------:R-:W-:Y:S06]  /*1e40*/  BAR.SYNC.DEFER_BLOCKING 0x0 ;  /* 0x0000000000007b1d */ /* 0x000fec0000010000 */
[----:B------:R-:W-:Y:S05]  /*1e50*/  @P2 BRA `(.L_x_822) ;  /* 0x00000000003c2947 */ /* 0x000fea0003800000 */
[----:B0-----:R-:W0:Y:S01]  /*1e60*/  LDC.64 R62, c[0x0][0x250] ;  /* 0x00009400ff3e7b82 */ /* 0x001e220000000a00 */
[----:B------:R-:W-:Y:S02]  /*1e70*/  ISETP.NE.AND P1, PT, R68, RZ, PT ;  /* 0x000000ff4400720c */ /* 0x000fe40003f25270 */
[----:B------:R-:W-:-:S04]  /*1e80*/  MOV R64, 0x7fffffc1 ;  /* 0x7fffffc100407802 */ /* 0x000fc80000000f00 */
[----:B------:R-:W-:Y:S01]  /*1e90*/  SEL R64, R64, 0x1, !P1 ;  /* 0x0000000140407807 */ /* 0x000fe20004800000 */
[----:B0----5:R-:W-:Y:S01]  /*1ea0*/  IMAD.WIDE.U32 R62, R69, 0x4, R62 ;  /* 0x00000004453e7825 */ /* 0x021fe200078e003e */
[----:B------:R-:W-:Y:S06]  /*1eb0*/  MEMBAR.ALL.GPU ;  /* 0x0000000000007992 */ /* 0x000fec000000a000 */
[----:B------:R-:W-:-:S00]  /*1ec0*/  ERRBAR ;  /* 0x00000000000079ab */ /* 0x000fc00000000000 */
[----:B------:R-:W-:Y:S06]  /*1ed0*/  CGAERRBAR ;  /* 0x00000000000075ab */ /* 0x000fec0000000000 */
[----:B------:R0:W5:Y:S02]  /*1ee0*/  ATOM.E.ADD.STRONG.GPU PT, R64, desc[UR6][R62.64], R64 ;  /* 0x000000403e40798a */ /* 0x00016400081ee1c6 */
.L_x_823:
[----:B------:R-:W2:Y:S04]  /*1ef0*/  LD.E.STRONG.GPU R65, desc[UR6][R62.64] ;  /* 0x000000063e417980 */ /* 0x000ea8000c10f900 */
[----:B--2---:R-:W-:Y:S01]  /*1f00*/  CCTL.IVALL ;  /* 0x00000000ff00798f */ /* 0x004fe20002000000 */
[----:B------:R-:W-:Y:S05]  /*1f10*/  YIELD ;  /* 0x0000000000007946 */ /* 0x000fea0003800000 */
[----:B-----5:R-:W-:-:S04]  /*1f20*/  LOP3.LUT R65, R65, R64, RZ, 0x3c, !PT ;  /* 0x0000004041417212 */ /* 0x020fc800078e3cff */
[----:B------:R-:W-:-:S13]  /*1f30*/  ISETP.GT.AND P1, PT, R65, -0x1, PT ;  /* 0xffffffff4100780c */ /* 0x000fda0003f24270 */
[----:B------:R-:W-:Y:S05]  /*1f40*/  @P1 BRA `(.L_x_823) ;  /* 0xfffffffc00e81947 */ /* 0x000fea000383ffff */
.L_x_822:
[----:B------:R-:W-:Y:S05]  /*1f50*/  WARPSYNC.ALL ;  /* 0x0000000000007948 */ /* 0x000fea0003800000 */
[----:B------:R-:W-:Y:S01]  /*1f60*/  BAR.SYNC.DEFER_BLOCKING 0x0 ;  /* 0x0000000000007b1d */ /* 0x000fe20000010000 */
[----:B------:R-:W-:Y:S01]  /*1f70*/  HFMA2.MMA R66, -RZ, RZ, 0, 0 ;  /* 0x00000000ff427435 */ /* 0x000fe200000001ff */
[----:B0-----:R-:W-:-:S04]  /*1f80*/  IMAD.MOV.U32 R65, RZ, RZ, RZ ;  /* 0x000000ffff417224 */ /* 0x001fc800078e00ff */
[----:B------:R-:W-:Y:S04]  /*1f90*/  BSSY B0, `(.L_x_824) ;  /* 0x0000022000007945 */ /* 0x000fe80003800000 */
[----:B------:R-:W-:Y:S05]  /*1fa0*/  @P0 BRA `(.L_x_825) ;  /* 0x0000000000800947 */ /* 0x000fea0003800000 */
[----:B------:R-:W0:Y:S01]  /*1fb0*/  S2R R67, SR_TID.X ;  /* 0x0000000000437919 */ /* 0x000e220000002100 */
[----:B------:R-:W1:Y:S01]  /*1fc0*/  LDC R62, c[0x0][0x10] ;  /* 0x00000400ff3e7b82 */ /* 0x000e620000000800 */
[----:B------:R-:W1:Y:S01]  /*1fd0*/  S2R R68, SR_CTAID.Y ;  /* 0x0000000000447919 */ /* 0x000e620000002600 */
[----:B------:R2:W-:Y:S06]  /*1fe0*/  STL.64 [R1+0x90], R2 ;  /* 0x0000900201007387 */ /* 0x0005ec0000100a00 */
[----:B--2---:R-:W2:Y:S01]  /*1ff0*/  LDC.64 R2, c[0x0][0x248] ;  /* 0x00009200ff027b82 */ /* 0x004ea20000000a00 */
[----:B0-----:R-:W-:Y:S01]  /*2000*/  SHF.L.U32 R63, R67, 0x2, RZ ;  /* 0x00000002433f7819 */ /* 0x001fe200000006ff */
[----:B-1----:R-:W-:-:S03]  /*2010*/  IMAD R62, R62, UR4, R68 ;  /* 0x000000043e3e7c24 */ /* 0x002fc6000f8e0244 */
[----:B------:R-:W-:-:S04]  /*2020*/  LOP3.LUT R63, R63, 0x7fffffc0, RZ, 0xc0, !PT ;  /* 0x7fffffc03f3f7812 */ /* 0x000fc800078ec0ff */
[----:B------:R-:W-:Y:S02]  /*2030*/  LEA R62, R62, R63, 0xa ;  /* 0x0000003f3e3e7211 */ /* 0x000fe400078e50ff */
[----:B------:R-:W-:-:S04]  /*2040*/  LOP3.LUT R63, R67, 0xf, RZ, 0xc0, !PT ;  /* 0x0000000f433f7812 */ /* 0x000fc800078ec0ff */
[----:B------:R-:W-:-:S04]  /*2050*/  IADD3 R62, R62, R63, RZ ;  /* 0x0000003f3e3e7210 */ /* 0x000fc80007ffe0ff */
[----:B------:R-:W-:-:S05]  /*2060*/  SHF.L.U32 R66, R62, 0x1, RZ ;  /* 0x000000013e427819 */ /* 0x000fca00000006ff */
[C---:B------:R-:W-:Y:S02]  /*2070*/  VIADD R64, R66.reuse, 0x20 ;  /* 0x0000002042407836 */ /* 0x040fe40000000000 */
[C---:B--2---:R-:W-:Y:S01]  /*2080*/  IMAD.WIDE.U32 R62, R66.reuse, 0x4, R2 ;  /* 0x00000004423e7825 */ /* 0x044fe200078e0002 */
[----:B------:R-:W-:-:S03]  /*2090*/  IADD3 R67, R66, 0x40, RZ ;  /* 0x0000004042437810 */ /* 0x000fc60007ffe0ff */
[--C-:B------:R-:W-:Y:S01]  /*20a0*/  IMAD.WIDE.U32 R64, R64, 0x4, R2.reuse ;  /* 0x0000000440407825 */ /* 0x100fe200078e0002 */
[----:B------:R-:W-:Y:S01]  /*20b0*/  IADD3 R68, R66, 0x60, RZ ;  /* 0x0000006042447810 */ /* 0x000fe20007ffe0ff */
[----:B------:R-:W2:Y:S02]  /*20c0*/  LDG.E.64 R62, desc[UR6][R62.64] ;  /* 0x000000063e3e7981 */ /* 0x000ea4000c1e1b00 */
[--C-:B------:R-:W-:Y:S02]  /*20d0*/  IMAD.WIDE.U32 R66, R67, 0x4, R2.reuse ;  /* 0x0000000443427825 */ /* 0x100fe400078e0002 */
[----:B------:R-:W3:Y:S02]  /*20e0*/  LDG.E.64 R64, desc[UR6][R64.64] ;  /* 0x0000000640407981 */ /* 0x000ee4000c1e1b00 */
[----:B-----5:R-:W-:Y:S02]  /*20f0*/  IMAD.WIDE.U32 R68, R68, 0x4, R2 ;  /* 0x0000000444447825 */ /* 0x020fe400078e0002 */
        /* <DEDUP_REMOVED lines=11> */
.L_x_825:
[----:B------:R-:W-:Y:S05]  /*21b0*/  BSYNC B0 ;  /* 0x0000000000007941 */ /* 0x000fea0003800000 */
.L_x_824:
[----:B------:R-:W0:Y:S01]  /*21c0*/  SHFL.BFLY PT, R63, R66, 0x8, 0x1f ;  /* 0x0d001f00423f7f89 */ /* 0x000e2200000e0000 */
[----:B------:R-:W-:Y:S01]  /*21d0*/  ULDC.64 UR8, c[0x0][0x240] ;  /* 0x0000900000087ab9 */ /* 0x000fe20000000a00 */
[----:B-----5:R-:W-:Y:S02]  /*21e0*/  PRMT R69, R56, 0x7632, R69 ;  /* 0x0000763238457816 */ /* 0x020fe40000000045 */
[----:B------:R-:W1:Y:S01]  /*21f0*/  SHFL.BFLY PT, R62, R65, 0x8, 0x1f ;  /* 0x0d001f00413e7f89 */ /* 0x000e6200000e0000 */
[----:B------:R-:W-:Y:S02]  /*2200*/  PRMT R68, R57, 0x7632, R68 ;  /* 0x0000763239447816 */ /* 0x000fe40000000044 */
[----:B------:R-:W-:Y:S01]  /*2210*/  PRMT R67, R54, 0x7632, R67 ;  /* 0x0000763236437816 */ /* 0x000fe20000000043 */
[----:B------:R2:W-:Y:S01]  /*2220*/  STL [R1+0x94], R2 ;  /* 0x0000940201007387 */ /* 0x0005e20000100800 */
[----:B------:R-:W-:Y:S02]  /*2230*/  PRMT R58, R58, 0x7632, R58 ;  /* 0x000076323a3a7816 */ /* 0x000fe4000000003a */
[----:B------:R-:W-:Y:S01]  /*2240*/  PRMT R59, R59, 0x7632, R59 ;  /* 0x000076323b3b7816 */ /* 0x000fe2000000003b */
[----:B------:R3:W-:Y:S01]  /*2250*/  STL [R1+0x90], R0 ;  /* 0x0000900001007387 */ /* 0x0007e20000100800 */
[----:B------:R-:W-:-:S02]  /*2260*/  PRMT R53, R53, 0x7632, R53 ;  /* 0x0000763235357816 */ /* 0x000fc40000000035 */
[----:B------:R-:W-:Y:S02]  /*2270*/  PRMT R50, R50, 0x7632, R50 ;  /* 0x0000763232327816 */ /* 0x000fe40000000032 */
[----:B------:R-:W-:Y:S01]  /*2280*/  PRMT R51, R51, 0x7632, R51 ;  /* 0x0000763233337816 */ /* 0x000fe20000000033 */
[----:B--2---:R-:W2:Y:S01]  /*2290*/  S2R R2, SR_CTAID.X ;  /* 0x0000000000027919 */ /* 0x004ea20000002500 */
[----:B------:R-:W-:Y:S02]  /*22a0*/  PRMT R48, R48, 0x7632, R48 ;  /* 0x0000763230307816 */ /* 0x000fe40000000030 */
[----:B------:R-:W-:Y:S01]  /*22b0*/  PRMT R49, R49, 0x7632, R49 ;  /* 0x0000763231317816 */ /* 0x000fe20000000031 */
[----:B---3--:R-:W3:Y:S01]  /*22c0*/  S2R R0, SR_TID.X ;  /* 0x0000000000007919 */ /* 0x008ee20000002100 */
[----:B------:R-:W-:Y:S01]  /*22d0*/  PRMT R46, R46, 0x7632, R46 ;  /* 0x000076322e2e7816 */ /* 0x000fe2000000002e */
[----:B0-----:R-:W-:Y:S01]  /*22e0*/  FADD.FTZ R66, R63, R66 ;  /* 0x000000423f427221 */ /* 0x001fe20000010000 */
[----:B------:R-:W-:-:S02]  /*22f0*/  PRMT R47, R47, 0x7632, R47 ;  /* 0x000076322f2f7816 */ /* 0x000fc4000000002f */
[----:B------:R-:W-:Y:S01]  /*2300*/  PRMT R44, R44, 0x7632, R44 ;  /* 0x000076322c2c7816 */ /* 0x000fe2000000002c */
[--C-:B-1----:R-:W-:Y:S01]  /*2310*/  FADD.FTZ R62, R62, R65.reuse ;  /* 0x000000413e3e7221 */ /* 0x102fe20000010000 */
[----:B------:R-:W0:Y:S01]  /*2320*/  SHFL.BFLY PT, R64, R66, 0x4, 0x1f ;  /* 0x0c801f0042407f89 */ /* 0x000e2200000e0000 */
[----:B------:R-:W-:Y:S01]  /*2330*/  ISETP.EQ.U32.AND P1, PT, RZ, UR8, PT ;  /* 0x00000008ff007c0c */ /* 0x000fe2000bf22070 */
[----:B------:R-:W-:Y:S01]  /*2340*/  BSSY B0, `(.L_x_826) ;  /* 0x000003f000007945 */ /* 0x000fe20003800000 */
[----:B------:R-:W-:Y:S01]  /*2350*/  PRMT R65, R52, 0x7632, R65 ;  /* 0x0000763234417816 */ /* 0x000fe20000000041 */
[----:B------:R-:W1:Y:S01]  /*2360*/  SHFL.BFLY PT, R63, R62, 0x4, 0x1f ;  /* 0x0c801f003e3f7f89 */ /* 0x000e6200000e0000 */
[----:B------:R-:W-:Y:S02]  /*2370*/  PRMT R45, R45, 0x7632, R45 ;  /* 0x000076322d2d7816 */ /* 0x000fe4000000002d */
[----:B------:R-:W-:Y:S02]  /*2380*/  PRMT R42, R42, 0x7632, R42 ;  /* 0x000076322a2a7816 */ /* 0x000fe4000000002a */
[----:B------:R-:W-:-:S02]  /*2390*/  PRMT R43, R43, 0x7632, R43 ;  /* 0x000076322b2b7816 */ /* 0x000fc4000000002b */
[----:B------:R-:W-:Y:S02]  /*23a0*/  PRMT R40, R40, 0x7632, R40 ;  /* 0x0000763228287816 */ /* 0x000fe40000000028 */
[----:B------:R-:W-:Y:S02]  /*23b0*/  PRMT R41, R41, 0x7632, R41 ;  /* 0x0000763229297816 */ /* 0x000fe40000000029 */
[----:B------:R-:W-:Y:S02]  /*23c0*/  PRMT R38, R38, 0x7632, R38 ;  /* 0x0000763226267816 */ /* 0x000fe40000000026 */
[----:B------:R-:W-:Y:S01]  /*23d0*/  PRMT R39, R39, 0x7632, R39 ;  /* 0x0000763227277816 */ /* 0x000fe20000000027 */
[----:B0-----:R-:W-:Y:S01]  /*23e0*/  FADD.FTZ R66, R66, R64 ;  /* 0x0000004042427221 */ /* 0x001fe20000010000 */
[----:B---3--:R-:W-:Y:S01]  /*23f0*/  LOP3.LUT P0, RZ, R0, 0xffffff0f, RZ, 0xc0, !PT ;  /* 0xffffff0f00ff7812 */ /* 0x008fe2000780c0ff */
        /* <DEDUP_REMOVED lines=17> */
[----:B--2---:R-:W-:-:S03]  /*2510*/  LOP3.LUT P0, RZ, R2, 0x3f, RZ, 0xc0, !PT ;  /* 0x0000003f02ff7812 */ /* 0x004fc6000780c0ff */
[----:B------:R1:W5:Y:S01]  /*2520*/  LDL.LU R2, [R1+0x94] ;  /* 0x0000940001027983 */ /* 0x0003620000300800 */
[----:B------:R-:W-:Y:S02]  /*2530*/  ISETP.GT.U32.OR P0, PT, R0, 0xf, P0 ;  /* 0x0000000f0000780c */ /* 0x000fe40000704470 */
[----:B------:R-:W-:Y:S01]  /*2540*/  PRMT R36, R36, 0x7632, R36 ;  /* 0x0000763224247816 */ /* 0x000fe20000000024 */
[----:B------:R1:W5:Y:S01]  /*2550*/  LDL.LU R0, [R1+0x90] ;  /* 0x0000900001007983 */ /* 0x0003620000300800 */
[----:B------:R-:W-:Y:S02]  /*2560*/  ISETP.EQ.OR.EX P0, PT, RZ, UR9, P0, P1 ;  /* 0x00000009ff007c0c */ /* 0x000fe40008702710 */
        /* <DEDUP_REMOVED lines=10> */
[----:B0-----:R-:W-:Y:S02]  /*2610*/  PRMT R62, R27, 0x7632, R62 ;  /* 0x000076321b3e7816 */ /* 0x001fe4000000003e */
[----:B------:R-:W-:Y:S02]  /*2620*/  PRMT R63, R24, 0x7632, R63 ;  /* 0x00007632183f7816 */ /* 0x000fe4000000003f */
[----:B------:R-:W-:Y:S01]  /*2630*/  PRMT R64, R25, 0x7632, R64 ;  /* 0x0000763219407816 */ /* 0x000fe20000000040 */
[----:B------:R-:W-:Y:S06]  /*2640*/  BAR.SYNC.DEFER_BLOCKING 0x0 ;  /* 0x0000000000007b1d */ /* 0x000fec0000010000 */
[----:B-1----:R-:W-:Y:S05]  /*2650*/  @P0 BRA `(.L_x_827) ;  /* 0x0000000000340947 */ /* 0x002fea0003800000 */
[----:B------:R-:W0:Y:S01]  /*2660*/  S2R R30, SR_CTAID.Y ;  /* 0x00000000001e7919 */ /* 0x000e220000002600 */
[----:B------:R-:W1:Y:S01]  /*2670*/  S2R R31, SR_TID.X ;  /* 0x00000000001f7919 */ /* 0x000e620000002100 */
[----:B0-----:R-:W-:-:S04]  /*2680*/  SHF.L.U32 R30, R30, 0x4, RZ ;  /* 0x000000041e1e7819 */ /* 0x001fc800000006ff */
[----:B------:R-:W-:-:S04]  /*2690*/  LOP3.LUT R30, R30, 0x10, RZ, 0xc0, !PT ;  /* 0x000000101e1e7812 */ /* 0x000fc800078ec0ff */
[----:B-1----:R-:W-:-:S04]  /*26a0*/  IADD3 R29, R30, R31, RZ ;  /* 0x0000001f1e1d7210 */ /* 0x002fc80007ffe0ff */
[----:B------:R-:W-:Y:S02]  /*26b0*/  SHF.R.S32.HI R30, RZ, 0x1f, R29 ;  /* 0x0000001fff1e7819 */ /* 0x000fe4000001141d */
[----:B------:R-:W-:-:S04]  /*26c0*/  LEA R29, P0, R19, R29, 0x5 ;  /* 0x0000001d131d7211 */ /* 0x000fc800078028ff */
[----:B------:R-:W-:Y:S02]  /*26d0*/  LEA.HI.X R30, R19, R30, R18, 0x5, P0 ;  /* 0x0000001e131e7211 */ /* 0x000fe400000f2c12 */
[----:B------:R-:W-:-:S04]  /*26e0*/  LEA R28, P0, R29, UR8, 0x3 ;  /* 0x000000081d1c7c11 */ /* 0x000fc8000f8018ff */
[----:B------:R-:W-:Y:S02]  /*26f0*/  LEA.HI.X R29, R29, UR9, R30, 0x3, P0 ;  /* 0x000000091d1d7c11 */ /* 0x000fe400080f1c1e */
[----:B------:R-:W-:-:S06]  /*2700*/  LEA R30, R31, UR5, 0x3 ;  /* 0x000000051f1e7c11 */ /* 0x000fcc000f8e18ff */
[----:B------:R-:W0:Y:S04]  /*2710*/  LDS.64 R30, [R30] ;  /* 0x000000001e1e7984 */ /* 0x000e280000000a00 */
[----:B0-----:R0:W-:Y:S02]  /*2720*/  STG.E.64 desc[UR6][R28.64], R30 ;  /* 0x0000001e1c007986 */ /* 0x0011e4000c101b06 */
.L_x_827:
[----:B------:R-:W-:Y:S05]  /*2730*/  BSYNC B0 ;  /* 0x0000000000007941 */ /* 0x000fea0003800000 */
.L_x_826:
[----:B0-----:R-:W2:Y:S01]  /*2740*/  LDL.LU R30, [R1+0xc] ;  /* 0x00000c00011e7983 */ /* 0x001ea20000300800 */
[----:B------:R-:W-:Y:S01]  /*2750*/  MOV R28, 0x280 ;  /* 0x00000280001c7802 */ /* 0x000fe20000000f00 */
[----:B------:R-:W-:Y:S02]  /*2760*/  ULDC UR8, c[0x0][0x230] ;  /* 0x00008c0000087ab9 */ /* 0x000fe40000000800 */
[----:B------:R-:W3:Y:S04]  /*2770*/  LDL R29, [R1+0x88] ;  /* 0x00008800011d7983 */ /* 0x000ee80000100800 */
[----:B------:R0:W-:Y:S04]  /*2780*/  STL [R1+0x94], R19 ;  /* 0x0000941301007387 */ /* 0x0001e80000100800 */
[----:B------:R1:W-:Y:S04]  /*2790*/  STL [R1+0x90], R18 ;  /* 0x0000901201007387 */ /* 0x0003e80000100800 */
[----:B------:R-:W4:Y:S04]  /*27a0*/  LDL.LU R61, [R1+0x10] ;  /* 0x00001000013d7983 */ /* 0x000f280000300800 */
[----:B0-----:R-:W4:Y:S04]  /*27b0*/  LDL.LU R19, [R1+0x8] ;  /* 0x0000080001137983 */ /* 0x001f280000300800 */
[----:B-1----:R-:W4:Y:S01]  /*27c0*/  LDL.LU R18, [R1] ;  /* 0x0000000001127983 */ /* 0x002f220000300800 */
[----:B------:R-:W-:Y:S01]  /*27d0*/  IMAD.U32 R58, R58, 0x10000, RZ ;  /* 0x000100003a3a7824 */ /* 0x000fe200078e00ff */
[----:B------:R-:W-:-:S02]  /*27e0*/  SHF.L.U32 R59, R59, 0x10, RZ ;  /* 0x000000103b3b7819 */ /* 0x000fc400000006ff */
[----:B------:R-:W-:Y:S02]  /*27f0*/  SHF.L.U32 R26, R26, 0x10, RZ ;  /* 0x000000101a1a7819 */ /* 0x000fe400000006ff */
[----:B------:R-:W-:Y:S02]  /*2800*/  SHF.L.U32 R57, R57, 0x10, RZ ;  /* 0x0000001039397819 */ /* 0x000fe400000006ff */
[----:B------:R-:W-:Y:S01]  /*2810*/  SHF.L.U32 R63, R63, 0x10, RZ ;  /* 0x000000103f3f7819 */ /* 0x000fe200000006ff */
[----:B------:R-:W-:Y:S01]  /*2820*/  IMAD.U32 R27, R27, 0x10000, RZ ;  /* 0x000100001b1b7824 */ /* 0x000fe200078e00ff */
[----:B------:R-:W-:Y:S02]  /*2830*/  SHF.L.U32 R31, R25, 0x10, RZ ;  /* 0x00000010191f7819 */ /* 0x000fe400000006ff */
[----:B------:R-:W-:Y:S02]  /*2840*/  SHF.L.U32 R62, R62, 0x10, RZ ;  /* 0x000000103e3e7819 */ /* 0x000fe400000006ff */
[----:B------:R-:W-:Y:S01]  /*2850*/  SHF.L.U32 R64, R64, 0x10, RZ ;  /* 0x0000001040407819 */ /* 0x000fe200000006ff */
[----:B--2---:R-:W-:-:S05]  /*2860*/  IMAD R28, R30, R28, 0x9600 ;  /* 0x000096001e1c7424 */ /* 0x004fca00078e021c */
[----:B------:R-:W-:Y:S02]  /*2870*/  IADD3 R60, P0, R28, R60, RZ ;  /* 0x0000003c1c3c7210 */ /* 0x000fe40007f1e0ff */
[----:B---3--:R-:W0:Y:S01]  /*2880*/  LDS.64 R28, [R29] ;  /* 0x000000001d1c7984 */ /* 0x008e220000000a00 */
[----:B------:R-:W-:Y:S01]  /*2890*/  SHF.L.U32 R30, R24, 0x10, RZ ;  /* 0x00000010181e7819 */ /* 0x000fe200000006ff */
[----:B0-----:R-:W-:Y:S01]  /*28a0*/  FADD.FTZ R29, R29, UR8 ;  /* 0x000000081d1d7e21 */ /* 0x001fe20008010000 */
[----:B-----5:R-:W-:Y:S01]  /*28b0*/  FADD.FTZ R0, R0, -R28 ;  /* 0x8000001c00007221 */ /* 0x020fe20000010000 */
[----:B------:R-:W-:Y:S01]  /*28c0*/  FADD.FTZ R58, -R28, R58 ;  /* 0x0000003a1c3a7221 */ /* 0x000fe20000010100 */
[----:B------:R-:W-:Y:S01]  /*28d0*/  FADD.FTZ R92, R92, -R28 ;  /* 0x8000001c5c5c7221 */ /* 0x000fe20000010000 */
[----:B------:R-:W-:Y:S01]  /*28e0*/  FADD.FTZ R59, -R28, R59 ;  /* 0x0000003b1c3b7221 */ /* 0x000fe20000010100 */
[----:B------:R-:W-:Y:S01]  /*28f0*/  ULDC.64 UR8, c[0x0][0x210] ;  /* 0x0000840000087ab9 */ /* 0x000fe20000000a00 */
[----:B------:R-:W0:Y:S02]  /*2900*/  MUFU.RSQ R29, R29 ;  /* 0x0000001d001d7308 */ /* 0x000e240000001400 */
[----:B0-----:R-:W-:Y:S01]  /*2910*/  FMUL.FTZ R0, R0, R29 ;  /* 0x0000001d00007220 */ /* 0x001fe20000410000 */
[C---:B------:R-:W-:Y:S01]  /*2920*/  FMUL.FTZ R58, R29.reuse, R58 ;  /* 0x0000003a1d3a7220 */ /* 0x040fe20000410000 */
[----:B------:R-:W-:-:S02]  /*2930*/  FMUL.FTZ R92, R29, R92 ;  /* 0x0000005c1d5c7220 */ /* 0x000fc40000410000 */
[----:B------:R-:W-:Y:S01]  /*2940*/  FFMA.FTZ R0, R0, R26, R30 ;  /* 0x0000001a00007223 */ /* 0x000fe2000001001e */
[----:B------:R-:W-:Y:S01]  /*2950*/  FFMA.FTZ R58, R58, R57, R63 ;  /* 0x000000393a3a7223 */ /* 0x000fe2000001003f */
[----:B------:R-:W-:-:S04]  /*2960*/  FMUL.FTZ R59, R29, R59 ;  /* 0x0000003b1d3b7220 */ /* 0x000fc80000410000 */
[----:B------:R-:W-:Y:S01]  /*2970*/  F2FP.BF16.F32.PACK_AB R0, R58, R0 ;  /* 0x000000003a00723e */ /* 0x000fe200000010ff */
[----:B------:R-:W-:Y:S01]  /*2980*/  FFMA.FTZ R58, R92, R27, R31 ;  /* 0x0000001b5c3a7223 */ /* 0x000fe2000001001f */
[----:B------:R-:W-:Y:S01]  /*2990*/  FFMA.FTZ R59, R59, R62, R64 ;  /* 0x0000003e3b3b7223 */ /* 0x000fe20000010040 */
[--C-:B------:R-:W-:Y:S01]  /*29a0*/  FADD.FTZ R91, R91, -R28.reuse ;  /* 0x8000001c5b5b7221 */ /* 0x100fe20000010000 */
[----:B------:R-:W-:-:S03]  /*29b0*/  FADD.FTZ R89, R89, -R28 ;  /* 0x8000001c59597221 */ /* 0x000fc60000010000 */
[----:B------:R-:W-:Y:S01]  /*29c0*/  F2FP.BF16.F32.PACK_AB R58, R59, R58 ;  /* 0x0000003a3b3a723e */ /* 0x000fe200000010ff */
[--C-:B----4-:R-:W-:Y:S01]  /*29d0*/  FADD.FTZ R59, R18, -R28.reuse ;  /* 0x8000001c123b7221 */ /* 0x110fe20000010000 */
[C---:B------:R-:W-:Y:S01]  /*29e0*/  LEA R24, P1, R16.reuse, UR8, 0x1 ;  /* 0x0000000810187c11 */ /* 0x040fe2000f8208ff */
[C---:B------:R-:W-:Y:S02]  /*29f0*/  FMUL.FTZ R91, R29.reuse, R91 ;  /* 0x0000005b1d5b7220 */ /* 0x040fe40000410000 */
[----:B------:R-:W-:Y:S01]  /*2a00*/  FMUL.FTZ R59, R29, R59 ;  /* 0x0000003b1d3b7220 */ /* 0x000fe20000410000 */
[--C-:B------:R-:W-:Y:S01]  /*2a10*/  FADD.FTZ R87, R87, -R28.reuse ;  /* 0x8000001c57577221 */ /* 0x100fe20000010000 */
[----:B------:R-:W-:Y:S01]  /*2a20*/  FMUL.FTZ R89, R29, R89 ;  /* 0x000000591d597220 */ /* 0x000fe20000410000 */
[----:B------:R-:W-:Y:S01]  /*2a30*/  LEA.HI.X R25, R16, UR9, R61, 0x1, P1 ;  /* 0x0000000910197c11 */ /* 0x000fe200088f0c3d */
[--C-:B------:R-:W-:Y:S01]  /*2a40*/  FADD.FTZ R85, R85, -R28.reuse ;  /* 0x8000001c55557221 */ /* 0x100fe20000010000 */
[--C-:B------:R-:W-:Y:S01]  /*2a50*/  FADD.FTZ R16, R19, -R28.reuse ;  /* 0x8000001c13107221 */ /* 0x100fe20000010000 */
[----:B------:R-:W-:Y:S01]  /*2a60*/  FADD.FTZ R83, R83, -R28 ;  /* 0x8000001c53537221 */ /* 0x000fe20000010000 */
[C-C-:B------:R-:W-:Y:S01]  /*2a70*/  FFMA.FTZ R59, R26.reuse, R59, R30.reuse ;  /* 0x0000003b1a3b7223 */ /* 0x140fe2000001001e */
[C-C-:B------:R-:W-:Y:S01]  /*2a80*/  FFMA.FTZ R19, R26.reuse, R91, R30.reuse ;  /* 0x0000005b1a137223 */ /* 0x140fe2000001001e */
[C---:B------:R-:W-:Y:S01]  /*2a90*/  FMUL.FTZ R87, R29.reuse, R87 ;  /* 0x000000571d577220 */ /* 0x040fe20000410000 */
[----:B------:R-:W-:Y:S01]  /*2aa0*/  FFMA.FTZ R18, R26, R89, R30 ;  /* 0x000000591a127223 */ /* 0x000fe2000001001e */
[----:B------:R-:W-:Y:S01]  /*2ab0*/  FMUL.FTZ R85, R29, R85 ;  /* 0x000000551d557220 */ /* 0x000fe20000410000 */
[--C-:B------:R-:W-:Y:S01]  /*2ac0*/  FADD.FTZ R81, R81, -R28.reuse ;  /* 0x8000001c51517221 */ /* 0x100fe20000010000 */
[----:B------:R-:W-:Y:S01]  /*2ad0*/  FMUL.FTZ R83, R29, R83 ;  /* 0x000000531d537220 */ /* 0x000fe20000410000 */
[--C-:B------:R-:W-:Y:S01]  /*2ae0*/  FADD.FTZ R79, R79, -R28.reuse ;  /* 0x8000001c4f4f7221 */ /* 0x100fe20000010000 */
[----:B------:R0:W-:Y:S01]  /*2af0*/  STL [R1+0x70], R59 ;  /* 0x0000703b01007387 */ /* 0x0001e20000100800 */
[--C-:B------:R-:W-:Y:S01]  /*2b00*/  FADD.FTZ R20, R20, -R28.reuse ;  /* 0x8000001c14147221 */ /* 0x100fe20000010000 */
[----:B------:R-:W-:-:S02]  /*2b10*/  FADD.FTZ R22, R22, -R28 ;  /* 0x8000001c16167221 */ /* 0x000fc40000010000 */
[----:B------:R1:W-:Y:S01]  /*2b20*/  STL [R1+0x6c], R19 ;  /* 0x00006c1301007387 */ /* 0x0003e20000100800 */
[C---:B------:R-:W-:Y:S01]  /*2b30*/  FMUL.FTZ R81, R29.reuse, R81 ;  /* 0x000000511d517220 */ /* 0x040fe20000410000 */
[C---:B------:R-:W-:Y:S02]  /*2b40*/  FMUL.FTZ R79, R29.reuse, R79 ;  /* 0x0000004f1d4f7220 */ /* 0x040fe40000410000 */
[----:B------:R2:W-:Y:S01]  /*2b50*/  STL [R1+0x68], R18 ;  /* 0x0000681201007387 */ /* 0x0005e20000100800 */
[C-C-:B0-----:R-:W-:Y:S01]  /*2b60*/  FFMA.FTZ R59, R26.reuse, R87, R30.reuse ;  /* 0x000000571a3b7223 */ /* 0x141fe2000001001e */
[C---:B------:R-:W-:Y:S01]  /*2b70*/  FMUL.FTZ R20, R29.reuse, R20 ;  /* 0x000000141d147220 */ /* 0x040fe20000410000 */
[C-C-:B-1----:R-:W-:Y:S01]  /*2b80*/  FFMA.FTZ R19, R26.reuse, R85, R30.reuse ;  /* 0x000000551a137223 */ /* 0x142fe2000001001e */
[----:B------:R-:W-:Y:S01]  /*2b90*/  FMUL.FTZ R22, R29, R22 ;  /* 0x000000161d167220 */ /* 0x000fe20000410000 */
[C-C-:B--2---:R-:W-:Y:S01]  /*2ba0*/  FFMA.FTZ R18, R26.reuse, R83, R30.reuse ;  /* 0x000000531a127223 */ /* 0x144fe2000001001e */
[----:B------:R0:W-:Y:S04]  /*2bb0*/  STL [R1+0x5c], R59 ;  /* 0x00005c3b01007387 */ /* 0x0001e80000100800 */
[----:B------:R1:W-:Y:S04]  /*2bc0*/  STL [R1+0x48], R19 ;  /* 0x0000481301007387 */ /* 0x0003e80000100800 */
[----:B------:R2:W-:Y:S01]  /*2bd0*/  STL [R1+0x38], R18 ;  /* 0x0000381201007387 */ /* 0x0005e20000100800 */
[C-C-:B0-----:R-:W-:Y:S01]  /*2be0*/  FFMA.FTZ R59, R26.reuse, R81, R30.reuse ;  /* 0x000000511a3b7223 */ /* 0x141fe2000001001e */
[----:B-1----:R-:W-:-:S04]  /*2bf0*/  FFMA.FTZ R19, R26, R79, R30 ;  /* 0x0000004f1a137223 */ /* 0x002fc8000001001e */
[----:B------:R0:W-:Y:S01]  /*2c00*/  STL [R1+0x30], R59 ;  /* 0x0000303b01007387 */ /* 0x0001e20000100800 */
[C-C-:B--2---:R-:W-:Y:S01]  /*2c10*/  FFMA.FTZ R18, R26.reuse, R20, R30.reuse ;  /* 0x000000141a127223 */ /* 0x144fe2000001001e */
[----:B------:R-:W-:Y:S02]  /*2c20*/  FFMA.FTZ R20, R26, R22, R30 ;  /* 0x000000161a147223 */ /* 0x000fe4000001001e */
[----:B------:R1:W-:Y:S04]  /*2c30*/  STL [R1+0x2c], R19 ;  /* 0x00002c1301007387 */ /* 0x0003e80000100800 */
[----:B------:R2:W-:Y:S04]  /*2c40*/  STL [R1+0x24], R18 ;  /* 0x0000241201007387 */ /* 0x0005e80000100800 */
[----:B------:R-:W-:Y:S04]  /*2c50*/  STL [R1+0x20], R20 ;  /* 0x0000201401007387 */ /* 0x000fe80000100800 */
[----:B0-----:R-:W3:Y:S01]  /*2c60*/  LDL.LU R59, [R1+0x4] ;  /* 0x00000400013b7983 */ /* 0x001ee20000300800 */
[--C-:B------:R-:W-:Y:S01]  /*2c70*/  FADD.FTZ R70, R70, -R28.reuse ;  /* 0x8000001c46467221 */ /* 0x100fe20000010000 */
[--C-:B------:R-:W-:Y:S01]  /*2c80*/  FADD.FTZ R72, R72, -R28.reuse ;  /* 0x8000001c48487221 */ /* 0x100fe20000010000 */
[----:B------:R-:W-:-:S02]  /*2c90*/  FADD.FTZ R74, R74, -R28 ;  /* 0x8000001c4a4a7221 */ /* 0x000fc40000010000 */
[C---:B------:R-:W-:Y:S01]  /*2ca0*/  FMUL.FTZ R70, R29.reuse, R70 ;  /* 0x000000461d467220 */ /* 0x040fe20000410000 */
[C---:B------:R-:W-:Y:S01]  /*2cb0*/  FMUL.FTZ R72, R29.reuse, R72 ;  /* 0x000000481d487220 */ /* 0x040fe20000410000 */
[----:B------:R-:W-:Y:S02]  /*2cc0*/  FMUL.FTZ R74, R29, R74 ;  /* 0x0000004a1d4a7220 */ /* 0x000fe40000410000 */
[C-C-:B-1----:R-:W-:Y:S01]  /*2cd0*/  FFMA.FTZ R19, R26.reuse, R70, R30.reuse ;  /* 0x000000461a137223 */ /* 0x142fe2000001001e */
[----:B--2---:R-:W-:Y:S01]  /*2ce0*/  FFMA.FTZ R18, R26, R72, R30 ;  /* 0x000000481a127223 */ /* 0x004fe2000001001e */
[----:B------:R-:W-:Y:S01]  /*2cf0*/  FADD.FTZ R76, R76, -R28 ;  /* 0x8000001c4c4c7221 */ /* 0x000fe20000010000 */
[----:B------:R-:W-:Y:S02]  /*2d00*/  SHF.L.U32 R69, R69, 0x10, RZ ;  /* 0x0000001045457819 */ /* 0x000fe400000006ff */
[----:B------:R0:W-:Y:S01]  /*2d10*/  STL [R1+0x10], R19 ;  /* 0x0000101301007387 */ /* 0x0001e20000100800 */
[C---:B------:R-:W-:Y:S01]  /*2d20*/  FMUL.FTZ R76, R29.reuse, R76 ;  /* 0x0000004c1d4c7220 */ /* 0x040fe20000410000 */
[----:B------:R-:W-:Y:S01]  /*2d30*/  SHF.L.U32 R34, R34, 0x10, RZ ;  /* 0x0000001022227819 */ /* 0x000fe200000006ff */
[----:B------:R-:W-:Y:S01]  /*2d40*/  FADD.FTZ R69, -R28, R69 ;  /* 0x000000451c457221 */ /* 0x000fe20000010100 */
[----:B------:R1:W-:Y:S01]  /*2d50*/  STL [R1+0xc], R18 ;  /* 0x00000c1201007387 */ /* 0x0003e20000100800 */
[----:B------:R-:W-:Y:S01]  /*2d60*/  FMUL.FTZ R16, R29, R16 ;  /* 0x000000101d107220 */ /* 0x000fe20000410000 */
[----:B------:R-:W-:Y:S01]  /*2d70*/  SHF.L.U32 R36, R36, 0x10, RZ ;  /* 0x0000001024247819 */ /* 0x000fe200000006ff */
[----:B0-----:R-:W-:-:S02]  /*2d80*/  FFMA.FTZ R19, R26, R74, R30 ;  /* 0x0000004a1a137223 */ /* 0x001fc4000001001e */
[----:B------:R-:W2:Y:S01]  /*2d90*/  LDL.LU R74, [R1+0x14] ;  /* 0x00001400014a7983 */ /* 0x000ea20000300800 */
[----:B------:R-:W-:Y:S01]  /*2da0*/  FADD.FTZ R34, -R28, R34 ;  /* 0x000000221c227221 */ /* 0x000fe20000010100 */
[C-C-:B-1----:R-:W-:Y:S01]  /*2db0*/  FFMA.FTZ R18, R26.reuse, R76, R30.reuse ;  /* 0x0000004c1a127223 */ /* 0x142fe2000001001e */
[C---:B------:R-:W-:Y:S01]  /*2dc0*/  FMUL.FTZ R69, R29.reuse, R69 ;  /* 0x000000451d457220 */ /* 0x040fe20000410000 */
[----:B------:R-:W4:Y:S01]  /*2dd0*/  LDL.LU R76, [R1+0x18] ;  /* 0x00001800014c7983 */ /* 0x000f220000300800 */
[----:B------:R-:W-:Y:S01]  /*2de0*/  FFMA.FTZ R16, R26, R16, R30 ;  /* 0x000000101a107223 */ /* 0x000fe2000001001e */
[----:B------:R-:W-:Y:S01]  /*2df0*/  FADD.FTZ R36, -R28, R36 ;  /* 0x000000241c247221 */ /* 0x000fe20000010100 */
[----:B------:R-:W-:Y:S01]  /*2e00*/  FMUL.FTZ R26, R29, R34 ;  /* 0x000000221d1a7220 */ /* 0x000fe20000410000 */
[----:B------:R-:W-:Y:S01]  /*2e10*/  FFMA.FTZ R34, R57, R69, R63 ;  /* 0x0000004539227223 */ /* 0x000fe2000001003f */
[----:B------:R-:W-:Y:S01]  /*2e20*/  FADD.FTZ R93, R93, -R28 ;  /* 0x8000001c5d5d7221 */ /* 0x000fe20000010000 */
[----:B------:R-:W4:Y:S01]  /*2e30*/  LDL.LU R69, [R1+0x1c] ;  /* 0x00001c0001457983 */ /* 0x000f220000300800 */
[----:B------:R-:W-:-:S03]  /*2e40*/  FMUL.FTZ R30, R29, R36 ;  /* 0x000000241d1e7220 */ /* 0x000fc60000410000 */
[----:B------:R-:W4:Y:S04]  /*2e50*/  LDL.LU R70, [R1+0x34] ;  /* 0x0000340001467983 */ /* 0x000f280000300800 */
[----:B------:R-:W4:Y:S04]  /*2e60*/  LDL.LU R79, [R1+0x3c] ;  /* 0x00003c00014f7983 */ /* 0x000f280000300800 */
[----:B------:R-:W4:Y:S01]  /*2e70*/  LDL.LU R72, [R1+0x40] ;  /* 0x0000400001487983 */ /* 0x000f220000300800 */
[----:B---3--:R-:W-:Y:S01]  /*2e80*/  FADD.FTZ R36, R59, -R28 ;  /* 0x8000001c3b247221 */ /* 0x008fe20000010000 */
[----:B------:R-:W-:-:S02]  /*2e90*/  FMUL.FTZ R59, R29, R93 ;  /* 0x0000005d1d3b7220 */ /* 0x000fc40000410000 */
[----:B------:R-:W3:Y:S01]  /*2ea0*/  LDL.LU R93, [R1+0x28] ;  /* 0x00002800015d7983 */ /* 0x000ee20000300800 */
[----:B------:R-:W-:Y:S01]  /*2eb0*/  SHF.L.U32 R67, R67, 0x10, RZ ;  /* 0x0000001043437819 */ /* 0x000fe200000006ff */
[----:B------:R-:W-:Y:S01]  /*2ec0*/  IMAD.U32 R65, R65, 0x10000, RZ ;  /* 0x0001000041417824 */ /* 0x000fe200078e00ff */
[----:B------:R-:W-:Y:S01]  /*2ed0*/  SHF.L.U32 R50, R50, 0x10, RZ ;  /* 0x0000001032327819 */ /* 0x000fe200000006ff */
[----:B------:R-:W-:Y:S01]  /*2ee0*/  IMAD.U32 R40, R40, 0x10000, RZ ;  /* 0x0001000028287824 */ /* 0x000fe200078e00ff */
[----:B------:R-:W-:Y:S02]  /*2ef0*/  SHF.L.U32 R48, R48, 0x10, RZ ;  /* 0x0000001030307819 */ /* 0x000fe400000006ff */
[----:B------:R-:W-:Y:S02]  /*2f00*/  SHF.L.U32 R46, R46, 0x10, RZ ;  /* 0x000000102e2e7819 */ /* 0x000fe400000006ff */
[----:B------:R-:W-:Y:S02]  /*2f10*/  SHF.L.U32 R44, R44, 0x10, RZ ;  /* 0x000000102c2c7819 */ /* 0x000fe400000006ff */
[----:B------:R-:W-:-:S02]  /*2f20*/  SHF.L.U32 R42, R42, 0x10, RZ ;  /* 0x000000102a2a7819 */ /* 0x000fc400000006ff */
[----:B------:R-:W-:Y:S02]  /*2f30*/  SHF.L.U32 R38, R38, 0x10, RZ ;  /* 0x0000001026267819 */ /* 0x000fe400000006ff */
[----:B------:R-:W-:Y:S02]  /*2f40*/  SHF.L.U32 R32, R32, 0x10, RZ ;  /* 0x0000001020207819 */ /* 0x000fe400000006ff */
[----:B------:R-:W-:Y:S01]  /*2f50*/  SHF.L.U32 R52, R52, 0x10, RZ ;  /* 0x0000001034347819 */ /* 0x000fe200000006ff */
[----:B------:R-:W-:Y:S02]  /*2f60*/  IMAD.U32 R55, R55, 0x10000, RZ ;  /* 0x0001000037377824 */ /* 0x000fe400078e00ff */
        /* <DEDUP_REMOVED lines=36> */
[--C-:B------:R-:W-:Y:S01]  /*31b0*/  FFMA.FTZ R91, R57, R65, R63.reuse ;  /* 0x00000041395b7223 */ /* 0x100fe2000001003f */
[----:B------:R-:W-:Y:S01]  /*31c0*/  FADD.FTZ R77, R77, -R28 ;  /* 0x8000001c4d4d7221 */ /* 0x000fe20000010000 */
        /* <DEDUP_REMOVED lines=28> */
[C-C-:B------:R-:W-:Y:S01]  /*3390*/  FFMA.FTZ R61, R27.reuse, R36, R31.reuse ;  /* 0x000000241b3d7223 */ /* 0x140fe2000001001f */
[C-C-:B------:R-:W-:Y:S01]  /*33a0*/  FFMA.FTZ R40, R27.reuse, R21, R31.reuse ;  /* 0x000000151b287223 */ /* 0x140fe2000001001f */
[--C-:B------:R-:W-:Y:S01]  /*33b0*/  FFMA.FTZ R38, R27, R23, R31.reuse ;  /* 0x000000171b267223 */ /* 0x100fe2000001001f */
[----:B------:R-:W-:Y:S01]  /*33c0*/  SHF.L.U32 R51, R51, 0x10, RZ ;  /* 0x0000001033337819 */ /* 0x000fe200000006ff */
        /* <DEDUP_REMOVED lines=11> */
[----:B------:R-:W-:Y:S01]  /*3480*/  SHF.L.U32 R49, R49, 0x10, RZ ;  /* 0x0000001031317819 */ /* 0x000fe200000006ff */
[----:B------:R-:W-:Y:S01]  /*3490*/  FFMA.FTZ R27, R27, R77, R31 ;  /* 0x0000004d1b1b7223 */ /* 0x000fe2000001001f */
[----:B------:R-:W-:Y:S01]  /*34a0*/  IMAD.U32 R47, R47, 0x10000, RZ ;  /* 0x000100002f2f7824 */ /* 0x000fe200078e00ff */
[----:B------:R-:W-:-:S02]  /*34b0*/  SHF.L.U32 R45, R45, 0x10, RZ ;  /* 0x000000102d2d7819 */ /* 0x000fc400000006ff */
[----:B------:R-:W-:Y:S02]  /*34c0*/  SHF.L.U32 R43, R43, 0x10, RZ ;  /* 0x000000102b2b7819 */ /* 0x000fe400000006ff */
[----:B------:R-:W-:Y:S02]  /*34d0*/  SHF.L.U32 R41, R41, 0x10, RZ ;  /* 0x0000001029297819 */ /* 0x000fe400000006ff */
[----:B------:R-:W-:Y:S02]  /*34e0*/  SHF.L.U32 R39, R39, 0x10, RZ ;  /* 0x0000001027277819 */ /* 0x000fe400000006ff */
[----:B------:R-:W-:Y:S01]  /*34f0*/  SHF.L.U32 R37, R37, 0x10, RZ ;  /* 0x0000001025257819 */ /* 0x000fe200000006ff */
[----:B------:R-:W-:Y:S01]  /*3500*/  IMAD.U32 R35, R35, 0x10000, RZ ;  /* 0x0001000023237824 */ /* 0x000fe200078e00ff */
[----:B------:R-:W-:Y:S01]  /*3510*/  SHF.L.U32 R31, R54, 0x10, RZ ;  /* 0x00000010361f7819 */ /* 0x000fe200000006ff */
[C---:B------:R-:W-:Y:S01]  /*3520*/  FADD.FTZ R54, -R28.reuse, R53 ;  /* 0x000000351c367221 */ /* 0x040fe20000010100 */
[C---:B------:R-:W-:Y:S01]  /*3530*/  FADD.FTZ R53, -R28.reuse, R51 ;  /* 0x000000331c357221 */ /* 0x040fe20000010100 */
[C---:B------:R-:W-:Y:S01]  /*3540*/  FADD.FTZ R51, -R28.reuse, R49 ;  /* 0x000000311c337221 */ /* 0x040fe20000010100 */
[C---:B------:R-:W-:Y:S01]  /*3550*/  FADD.FTZ R49, -R28.reuse, R47 ;  /* 0x0000002f1c317221 */ /* 0x040fe20000010100 */
[----:B------:R-:W-:Y:S01]  /*3560*/  FADD.FTZ R47, -R28, R45 ;  /* 0x0000002d1c2f7221 */ /* 0x000fe20000010100 */
[----:B------:R-:W-:Y:S01]  /*3570*/  SHF.L.U32 R66, R66, 0x10, RZ ;  /* 0x0000001042427819 */ /* 0x000fe200000006ff */
[----:B------:R-:W-:Y:S01]  /*3580*/  FADD.FTZ R45, -R28, R43 ;  /* 0x0000002b1c2d7221 */ /* 0x000fe20000010100 */
[----:B------:R-:W-:Y:S01]  /*3590*/  F2FP.BF16.F32.PACK_AB R80, R34, R16 ;  /* 0x000000102250723e */ /* 0x000fe200000010ff */
[C---:B------:R-:W-:Y:S01]  /*35a0*/  FADD.FTZ R43, -R28.reuse, R41 ;  /* 0x000000291c2b7221 */ /* 0x040fe20000010100 */
[----:B------:R-:W-:Y:S01]  /*35b0*/  LEA R34, P1, R15, UR8, 0x1 ;  /* 0x000000080f227c11 */ /* 0x000fe2000f8208ff */
[----:B------:R-:W-:Y:S01]  /*35c0*/  FADD.FTZ R41, -R28, R39 ;  /* 0x000000271c297221 */ /* 0x000fe20000010100 */
[----:B------:R-:W-:Y:S01]  /*35d0*/  SHF.L.U32 R63, R68, 0x10, RZ ;  /* 0x00000010443f7819 */ /* 0x000fe200000006ff */
[C---:B------:R-:W-:Y:S01]  /*35e0*/  FADD.FTZ R39, -R28.reuse, R37 ;  /* 0x000000251c277221 */ /* 0x040fe20000010100 */
[----:B------:R-:W-:Y:S01]  /*35f0*/  SHF.L.U32 R33, R33, 0x10, RZ ;  /* 0x0000001021217819 */ /* 0x000fe200000006ff */
[----:B------:R-:W-:Y:S01]  /*3600*/  FADD.FTZ R37, -R28, R35 ;  /* 0x000000231c257221 */ /* 0x000fe20000010100 */
[----:B------:R-:W-:Y:S01]  /*3610*/  SHF.L.U32 R67, R56, 0x10, RZ ;  /* 0x0000001038437819 */ /* 0x000fe200000006ff */
[----:B------:R-:W-:Y:S01]  /*3620*/  FADD.FTZ R56, -R28, R66 ;  /* 0x000000421c387221 */ /* 0x000fe20000010100 */
[----:B--2---:R-:W-:Y:S01]  /*3630*/  LEA.HI.X R35, R15, UR9, R74, 0x1, P1 ;  /* 0x000000090f237c11 */ /* 0x004fe200088f0c4a */
[----:B------:R-:W2:Y:S01]  /*3640*/  LDL.LU R75, [R1+0x44] ;  /* 0x00004400014b7983 */ /* 0x000ea20000300800 */
[----:B------:R-:W-:Y:S01]  /*3650*/  LEA R66, P1, R14, UR8, 0x1 ;  /* 0x000000080e427c11 */ /* 0x000fe2000f8208ff */
[C---:B------:R-:W-:Y:S01]  /*3660*/  FADD.FTZ R63, -R28.reuse, R63 ;  /* 0x0000003f1c3f7221 */ /* 0x040fe20000010100 */
[C---:B------:R-:W-:Y:S01]  /*3670*/  FADD.FTZ R33, -R28.reuse, R33 ;  /* 0x000000211c217221 */ /* 0x040fe20000010100 */
[C---:B------:R-:W-:Y:S01]  /*3680*/  FADD.FTZ R31, -R28.reuse, R31 ;  /* 0x0000001f1c1f7221 */ /* 0x040fe20000010100 */
[----:B------:R-:W-:Y:S01]  /*3690*/  FADD.FTZ R28, -R28, R67 ;  /* 0x000000431c1c7221 */ /* 0x000fe20000010100 */
[----:B----4-:R-:W-:Y:S01]  /*36a0*/  LEA.HI.X R67, R14, UR9, R76, 0x1, P1 ;  /* 0x000000090e437c11 */ /* 0x010fe200088f0c4c */
[----:B------:R-:W4:Y:S01]  /*36b0*/  LDL.LU R74, [R1+0x4c] ;  /* 0x00004c00014a7983 */ /* 0x000f220000300800 */
[----:B------:R-:W-:-:S03]  /*36c0*/  LEA R14, P1, R13, UR8, 0x1 ;  /* 0x000000080d0e7c11 */ /* 0x000fc6000f8208ff */
[----:B------:R-:W4:Y:S01]  /*36d0*/  LDL.LU R77, [R1+0x50] ;  /* 0x00005000014d7983 */ /* 0x000f220000300800 */
[----:B------:R-:W-:Y:S02]  /*36e0*/  LEA.HI.X R15, R13, UR9, R69, 0x1, P1 ;  /* 0x000000090d0f7c11 */ /* 0x000fe400088f0c45 */
[C---:B------:R-:W-:Y:S01]  /*36f0*/  LEA R68, P1, R12.reuse, UR8, 0x1 ;  /* 0x000000080c447c11 */ /* 0x040fe2000f8208ff */
[----:B------:R-:W4:Y:S04]  /*3700*/  LDL.LU R76, [R1+0x54] ;  /* 0x00005400014c7983 */ /* 0x000f280000300800 */
[----:B------:R-:W4:Y:S04]  /*3710*/  LDL.LU R78, [R1+0x58] ;  /* 0x00005800014e7983 */ /* 0x000f280000300800 */
[----:B------:R-:W4:Y:S04]  /*3720*/  LDL.LU R16, [R1+0x60] ;  /* 0x0000600001107983 */ /* 0x000f280000300800 */
[----:B------:R-:W4:Y:S04]  /*3730*/  LDL.LU R82, [R1+0x64] ;  /* 0x0000640001527983 */ /* 0x000f280000300800 */
[----:B------:R-:W2:Y:S01]  /*3740*/  LDL.LU R90, [R1+0x70] ;  /* 0x00007000015a7983 */ /* 0x000ea20000300800 */
[----:B---3--:R-:W-:-:S03]  /*3750*/  LEA.HI.X R69, R12, UR9, R93, 0x1, P1 ;  /* 0x000000090c457c11 */ /* 0x008fc600088f0c5d */
[----:B------:R-:W3:Y:S04]  /*3760*/  LDL.LU R93, [R1+0x6c] ;  /* 0x00006c00015d7983 */ /* 0x000ee80000300800 */
        /* <DEDUP_REMOVED lines=12> */
[----:B------:R-:W4:Y:S04]  /*3830*/  LDL.LU R86, [R1+0x24] ;  /* 0x0000240001567983 */ /* 0x000f280000300800 */
[----:B------:R-:W4:Y:S01]  /*3840*/  LDL.LU R88, [R1+0x20] ;  /* 0x0000200001587983 */ /* 0x000f220000300800 */
[----:B------:R-:W-:Y:S02]  /*3850*/  F2FP.BF16.F32.PACK_AB R20, R20, R19 ;  /* 0x000000131414723e */ /* 0x000fe400000010ff */
[----:B------:R-:W-:Y:S02]  /*3860*/  F2FP.BF16.F32.PACK_AB R57, R57, R18 ;  /* 0x000000123939723e */ /* 0x000fe400000010ff */
[----:B--2---:R-:W-:Y:S02]  /*3870*/  F2FP.BF16.F32.PACK_AB R81, R81, R90 ;  /* 0x0000005a5151723e */ /* 0x004fe400000010ff */
[----:B------:R-:W2:Y:S01]  /*3880*/  LDL.LU R90, [R1+0x10] ;  /* 0x00001000015a7983 */ /* 0x000ea20000300800 */
[----:B---3--:R-:W-:-:S03]  /*3890*/  F2FP.BF16.F32.PACK_AB R65, R65, R93 ;  /* 0x0000005d4141723e */ /* 0x008fc600000010ff */
[----:B------:R-:W3:Y:S04]  /*38a0*/  LDL.LU R93, [R1+0xc] ;  /* 0x00000c00015d7983 */ /* 0x000ee80000300800 */
[----:B------:R-:W3:Y:S04]  /*38b0*/  LDL.LU R19, [R1+0x94] ;  /* 0x0000940001137983 */ /* 0x000ee80000300800 */
[----:B------:R-:W3:Y:S01]  /*38c0*/  LDL.LU R18, [R1+0x90] ;  /* 0x0000900001127983 */ /* 0x000ee20000300800 */
[----:B------:R-:W-:-:S04]  /*38d0*/  LEA R12, P1, R11, UR8, 0x1 ;  /* 0x000000080b0c7c11 */ /* 0x000fc8000f8208ff */
[----:B------:R-:W-:Y:S02]  /*38e0*/  LEA.HI.X R13, R11, UR9, R70, 0x1, P1 ;  /* 0x000000090b0d7c11 */ /* 0x000fe400088f0c46 */
        /* <DEDUP_REMOVED lines=14> */
[----:B------:R-:W-:Y:S01]  /*39d0*/  LEA R4, P1, R3, UR8, 0x1 ;  /* 0x0000000803047c11 */ /* 0x000fe2000f8208ff */
[----:B------:R-:W-:-:S03]  /*39e0*/  FMUL.FTZ R63, R29, R63 ;  /* 0x0000003f1d3f7220 */ /* 0x000fc60000410000 */
[----:B------:R-:W-:Y:S02]  /*39f0*/  LEA.HI.X R5, R3, UR9, R16, 0x1, P1 ;  /* 0x0000000903057c11 */ /* 0x000fe400088f0c10 */
[----:B------:R-:W-:Y:S02]  /*3a00*/  IADD3.X R3, RZ, R17, RZ, P0, !PT ;  /* 0x00000011ff037210 */ /* 0x000fe400007fe4ff */
[----:B------:R-:W-:Y:S01]  /*3a10*/  LEA R16, P0, R2, UR8, 0x1 ;  /* 0x0000000802107c11 */ /* 0x000fe2000f8008ff */
[----:B------:R-:W-:Y:S01]  /*3a20*/  FFMA.FTZ R63, R62, R63, R64 ;  /* 0x0000003f3e3f7223 */ /* 0x000fe20000010040 */
[----:B------:R-:W-:Y:S01]  /*3a30*/  FMUL.FTZ R56, R29, R56 ;  /* 0x000000381d387220 */ /* 0x000fe20000410000 */
[----:B------:R0:W-:Y:S01]  /*3a40*/  STG.E.U16 desc[UR6][R24.64], R0 ;  /* 0x0000000018007986 */ /* 0x0001e2000c101506 */
[----:B------:R-:W-:Y:S02]  /*3a50*/  LEA.HI.X R17, R2, UR9, R82, 0x1, P0 ;  /* 0x0000000902117c11 */ /* 0x000fe400080f0c52 */
[----:B------:R-:W-:Y:S01]  /*3a60*/  PRMT R2, R0, 0x7632, R2 ;  /* 0x0000763200027816 */ /* 0x000fe20000000002 */
[----:B------:R-:W-:Y:S01]  /*3a70*/  FFMA.FTZ R56, R62, R56, R64 ;  /* 0x000000383e387223 */ /* 0x000fe20000010040 */
[----:B------:R-:W-:Y:S01]  /*3a80*/  F2FP.BF16.F32.PACK_AB R61, R63, R61 ;  /* 0x0000003d3f3d723e */ /* 0x000fe200000010ff */
[C---:B------:R-:W-:Y:S01]  /*3a90*/  FMUL.FTZ R54, R29.reuse, R54 ;  /* 0x000000361d367220 */ /* 0x040fe20000410000 */
[C---:B------:R-:W-:Y:S01]  /*3aa0*/  FMUL.FTZ R53, R29.reuse, R53 ;  /* 0x000000351d357220 */ /* 0x040fe20000410000 */
[----:B0-----:R-:W-:Y:S01]  /*3ab0*/  PRMT R0, R58, 0x7632, R0 ;  /* 0x000076323a007816 */ /* 0x001fe20000000000 */
[----:B------:R0:W-:Y:S01]  /*3ac0*/  STG.E.U16 desc[UR6][R24.64+0x2], R2 ;  /* 0x0000020218007986 */ /* 0x0001e2000c101506 */
[----:B------:R-:W-:-:S03]  /*3ad0*/  FMUL.FTZ R51, R29, R51 ;  /* 0x000000331d337220 */ /* 0x000fc60000410000 */
[----:B------:R1:W-:Y:S01]  /*3ae0*/  STG.E.U16 desc[UR6][R24.64+0x6], R0 ;  /* 0x0000060018007986 */ /* 0x0003e2000c101506 */
[----:B------:R-:W-:Y:S01]  /*3af0*/  LEA R78, P1, R60, UR8, 0x1 ;  /* 0x000000083c4e7c11 */ /* 0x000fe2000f8208ff */
[--C-:B------:R-:W-:Y:S01]  /*3b00*/  FFMA.FTZ R54, R62, R54, R64.reuse ;  /* 0x000000363e367223 */ /* 0x100fe20000010040 */
[----:B------:R-:W-:Y:S01]  /*3b10*/  F2FP.BF16.F32.PACK_AB R56, R56, R59 ;  /* 0x0000003b3838723e */ /* 0x000fe200000010ff */
[----:B------:R-:W-:Y:S01]  /*3b20*/  FFMA.FTZ R53, R62, R53, R64 ;  /* 0x000000353e357223 */ /* 0x000fe20000010040 */
[----:B0-----:R-:W-:Y:S02]  /*3b30*/  PRMT R2, R61, 0x7632, R2 ;  /* 0x000076323d027816 */ /* 0x001fe40000000002 */
[----:B-1----:R-:W-:Y:S01]  /*3b40*/  PRMT R0, R80, 0x7632, R0 ;  /* 0x0000763250007816 */ /* 0x002fe20000000000 */
[----:B------:R-:W-:Y:S01]  /*3b50*/  FFMA.FTZ R51, R62, R51, R64 ;  /* 0x000000333e337223 */ /* 0x000fe20000010040 */
[----:B------:R-:W-:Y:S01]  /*3b60*/  STG.E.U16 desc[UR6][R24.64+0x4], R58 ;  /* 0x0000043a18007986 */ /* 0x000fe2000c101506 */
[C---:B------:R-:W-:Y:S01]  /*3b70*/  FMUL.FTZ R49, R29.reuse, R49 ;  /* 0x000000311d317220 */ /* 0x040fe20000410000 */
[----:B------:R-:W-:Y:S01]  /*3b80*/  LEA.HI.X R79, R60, UR9, R3, 0x1, P1 ;  /* 0x000000093c4f7c11 */ /* 0x000fe200088f0c03 */
[----:B------:R-:W-:Y:S01]  /*3b90*/  FMUL.FTZ R47, R29, R47 ;  /* 0x0000002f1d2f7220 */ /* 0x000fe20000410000 */
[----:B------:R0:W-:Y:S01]  /*3ba0*/  STG.E.U16 desc[UR6][R34.64+0x2], R0 ;  /* 0x0000020022007986 */ /* 0x0001e2000c101506 */
[----:B------:R-:W-:-:S03]  /*3bb0*/  F2FP.BF16.F32.PACK_AB R54, R54, R55 ;  /* 0x000000373636723e */ /* 0x000fc600000010ff */
[----:B------:R1:W-:Y:S01]  /*3bc0*/  STG.E.U16 desc[UR6][R34.64+0x6], R2 ;  /* 0x0000060222007986 */ /* 0x0003e2000c101506 */
[----:B------:R-:W-:Y:S01]  /*3bd0*/  PRMT R3, R91, 0x7632, R3 ;  /* 0x000076325b037816 */ /* 0x000fe20000000003 */
[C-C-:B------:R-:W-:Y:S01]  /*3be0*/  FFMA.FTZ R49, R62.reuse, R49, R64.reuse ;  /* 0x000000313e317223 */ /* 0x140fe20000010040 */
[----:B------:R-:W-:Y:S01]  /*3bf0*/  F2FP.BF16.F32.PACK_AB R52, R53, R52 ;  /* 0x000000343534723e */ /* 0x000fe200000010ff */
[----:B------:R-:W-:Y:S01]  /*3c00*/  FFMA.FTZ R47, R62, R47, R64 ;  /* 0x0000002f3e2f7223 */ /* 0x000fe20000010040 */
[----:B------:R-:W-:Y:S01]  /*3c10*/  F2FP.BF16.F32.PACK_AB R50, R51, R50 ;  /* 0x000000323332723e */ /* 0x000fe200000010ff */
[----:B------:R-:W-:Y:S01]  /*3c20*/  STG.E.U16 desc[UR6][R34.64], R80 ;  /* 0x0000005022007986 */ /* 0x000fe2000c101506 */
[C---:B------:R-:W-:Y:S01]  /*3c30*/  FMUL.FTZ R45, R29.reuse, R45 ;  /* 0x0000002d1d2d7220 */ /* 0x040fe20000410000 */
[----:B0-----:R-:W-:Y:S01]  /*3c40*/  PRMT R0, R92, 0x7632, R0 ;  /* 0x000076325c007816 */ /* 0x001fe20000000000 */
[C---:B------:R-:W-:Y:S01]  /*3c50*/  FMUL.FTZ R43, R29.reuse, R43 ;  /* 0x0000002b1d2b7220 */ /* 0x040fe20000410000 */
[----:B------:R0:W-:Y:S01]  /*3c60*/  STG.E.U16 desc[UR6][R34.64+0x4], R61 ;  /* 0x0000043d22007986 */ /* 0x0001e2000c101506 */
[C---:B------:R-:W-:Y:S01]  /*3c70*/  FMUL.FTZ R41, R29.reuse, R41 ;  /* 0x000000291d297220 */ /* 0x040fe20000410000 */
[----:B-1----:R-:W-:Y:S01]  /*3c80*/  PRMT R2, R56, 0x7632, R2 ;  /* 0x0000763238027816 */ /* 0x002fe20000000002 */
[C---:B------:R-:W-:Y:S01]  /*3c90*/  FMUL.FTZ R39, R29.reuse, R39 ;  /* 0x000000271d277220 */ /* 0x040fe20000410000 */
[----:B------:R-:W-:Y:S01]  /*3ca0*/  STG.E.U16 desc[UR6][R66.64], R92 ;  /* 0x0000005c42007986 */ /* 0x000fe2000c101506 */
[----:B------:R-:W-:Y:S01]  /*3cb0*/  PRMT R24, R54, 0x7632, R24 ;  /* 0x0000763236187816 */ /* 0x000fe20000000018 */
[----:B------:R-:W-:Y:S01]  /*3cc0*/  FMUL.FTZ R37, R29, R37 ;  /* 0x000000251d257220 */ /* 0x000fe20000410000 */
[----:B----4-:R-:W-:Y:S01]  /*3cd0*/  F2FP.BF16.F32.PACK_AB R32, R32, R86 ;  /* 0x000000562020723e */ /* 0x010fe200000010ff */
[----:B------:R1:W-:Y:S01]  /*3ce0*/  STG.E.U16 desc[UR6][R66.64+0x2], R0 ;  /* 0x0000020042007986 */ /* 0x0003e2000c101506 */
[----:B------:R-:W-:Y:S01]  /*3cf0*/  F2FP.BF16.F32.PACK_AB R48, R49, R48 ;  /* 0x000000303130723e */ /* 0x000fe200000010ff */
[----:B------:R-:W-:Y:S01]  /*3d00*/  FMUL.FTZ R33, R29, R33 ;  /* 0x000000211d217220 */ /* 0x000fe20000410000 */
[----:B------:R-:W-:Y:S01]  /*3d10*/  F2FP.BF16.F32.PACK_AB R30, R30, R88 ;  /* 0x000000581e1e723e */ /* 0x000fe200000010ff */
[----:B------:R-:W-:Y:S01]  /*3d20*/  STG.E.U16 desc[UR6][R66.64+0x4], R56 ;  /* 0x0000043842007986 */ /* 0x000fe2000c101506 */
[----:B0-----:R-:W-:Y:S01]  /*3d30*/  PRMT R34, R89, 0x7632, R34 ;  /* 0x0000763259227816 */ /* 0x001fe20000000022 */
[C---:B------:R-:W-:Y:S01]  /*3d40*/  FMUL.FTZ R31, R29.reuse, R31 ;  /* 0x0000001f1d1f7220 */ /* 0x040fe20000410000 */
[----:B------:R-:W-:Y:S01]  /*3d50*/  FMUL.FTZ R28, R29, R28 ;  /* 0x0000001c1d1c7220 */ /* 0x000fe20000410000 */
[----:B------:R0:W-:Y:S01]  /*3d60*/  STG.E.U16 desc[UR6][R66.64+0x6], R2 ;  /* 0x0000060242007986 */ /* 0x0001e2000c101506 */
[----:B------:R-:W-:Y:S01]  /*3d70*/  F2FP.BF16.F32.PACK_AB R46, R47, R46 ;  /* 0x0000002e2f2e723e */ /* 0x000fe200000010ff */
[----:B------:R-:W-:-:S02]  /*3d80*/  ULDC.64 UR8, c[0x0][0x238] ;  /* 0x00008e0000087ab9 */ /* 0x000fc40000000a00 */
[----:B------:R4:W-:Y:S01]  /*3d90*/  STG.E.U16 desc[UR6][R14.64+0x2], R3 ;  /* 0x000002030e007986 */ /* 0x0009e2000c101506 */
[----:B-1----:R-:W-:Y:S01]  /*3da0*/  PRMT R0, R52, 0x7632, R0 ;  /* 0x0000763234007816 */ /* 0x002fe20000000000 */
[C-C-:B------:R-:W-:Y:S01]  /*3db0*/  FFMA.FTZ R45, R62.reuse, R45, R64.reuse ;  /* 0x0000002d3e2d7223 */ /* 0x140fe20000010040 */
[----:B------:R-:W-:Y:S01]  /*3dc0*/  FFMA.FTZ R43, R62, R43, R64 ;  /* 0x0000002b3e2b7223 */ /* 0x000fe20000010040 */
[----:B------:R-:W-:Y:S01]  /*3dd0*/  STG.E.U16 desc[UR6][R14.64], R91 ;  /* 0x0000005b0e007986 */ /* 0x000fe2000c101506 */
[----:B0-----:R-:W-:-:S03]  /*3de0*/  PRMT R2, R87, 0x7632, R2 ;  /* 0x0000763257027816 */ /* 0x001fc60000000002 */
[----:B------:R-:W-:Y:S01]  /*3df0*/  STG.E.U16 desc[UR6][R14.64+0x4], R54 ;  /* 0x000004360e007986 */ /* 0x000fe2000c101506 */
[----:B----4-:R-:W-:-:S03]  /*3e00*/  PRMT R3, R50, 0x7632, R3 ;  /* 0x0000763232037816 */ /* 0x010fc60000000003 */
[----:B------:R-:W-:Y:S01]  /*3e10*/  STG.E.U16 desc[UR6][R14.64+0x6], R24 ;  /* 0x000006180e007986 */ /* 0x000fe2000c101506 */
[----:B------:R-:W-:-:S03]  /*3e20*/  PRMT R35, R85, 0x7632, R35 ;  /* 0x0000763255237816 */ /* 0x000fc60000000023 */
[----:B------:R-:W-:Y:S04]  /*3e30*/  STG.E.U16 desc[UR6][R68.64], R89 ;  /* 0x0000005944007986 */ /* 0x000fe8000c101506 */
[----:B------:R-:W-:Y:S04]  /*3e40*/  STG.E.U16 desc[UR6][R68.64+0x2], R34 ;  /* 0x0000022244007986 */ /* 0x000fe8000c101506 */
[----:B------:R-:W-:Y:S04]  /*3e50*/  STG.E.U16 desc[UR6][R68.64+0x4], R52 ;  /* 0x0000043444007986 */ /* 0x000fe8000c101506 */
[----:B------:R0:W-:Y:S01]  /*3e60*/  STG.E.U16 desc[UR6][R68.64+0x6], R0 ;  /* 0x0000060044007986 */ /* 0x0001e2000c101506 */
[----:B------:R-:W-:-:S03]  /*3e70*/  F2FP.BF16.F32.PACK_AB R44, R45, R44 ;  /* 0x0000002c2d2c723e */ /* 0x000fc600000010ff */
[----:B------:R1:W-:Y:S04]  /*3e80*/  STG.E.U16 desc[UR6][R12.64+0x2], R2 ;  /* 0x000002020c007986 */ /* 0x0003e8000c101506 */
[----:B------:R4:W-:Y:S01]  /*3e90*/  STG.E.U16 desc[UR6][R12.64+0x6], R3 ;  /* 0x000006030c007986 */ /* 0x0009e2000c101506 */
[----:B0-----:R-:W-:-:S03]  /*3ea0*/  PRMT R0, R48, 0x7632, R0 ;  /* 0x0000763230007816 */ /* 0x001fc60000000000 */
[----:B------:R-:W-:Y:S01]  /*3eb0*/  STG.E.U16 desc[UR6][R12.64], R87 ;  /* 0x000000570c007986 */ /* 0x000fe2000c101506 */
[----:B-1----:R-:W-:-:S03]  /*3ec0*/  PRMT R2, R83, 0x7632, R2 ;  /* 0x0000763253027816 */ /* 0x002fc60000000002 */
[----:B------:R-:W-:Y:S01]  /*3ed0*/  STG.E.U16 desc[UR6][R12.64+0x4], R50 ;  /* 0x000004320c007986 */ /* 0x000fe2000c101506 */
[----:B----4-:R-:W-:Y:S01]  /*3ee0*/  PRMT R3, R46, 0x7632, R3 ;  /* 0x000076322e037816 */ /* 0x010fe20000000003 */
[C-C-:B------:R-:W-:Y:S01]  /*3ef0*/  FFMA.FTZ R41, R62.reuse, R41, R64.reuse ;  /* 0x000000293e297223 */ /* 0x140fe20000010040 */
[----:B------:R-:W-:Y:S01]  /*3f00*/  F2FP.BF16.F32.PACK_AB R42, R43, R42 ;  /* 0x0000002a2b2a723e */ /* 0x000fe200000010ff */
[----:B------:R-:W-:Y:S01]  /*3f10*/  STG.E.U16 desc[UR6][R70.64], R85 ;  /* 0x0000005546007986 */ /* 0x000fe2000c101506 */
[----:B------:R-:W-:-:S03]  /*3f20*/  FFMA.FTZ R39, R62, R39, R64 ;  /* 0x000000273e277223 */ /* 0x000fc60000010040 */
[----:B------:R-:W-:Y:S04]  /*3f30*/  STG.E.U16 desc[UR6][R70.64+0x2], R35 ;  /* 0x0000022346007986 */ /* 0x000fe8000c101506 */
[----:B------:R-:W-:Y:S04]  /*3f40*/  STG.E.U16 desc[UR6][R70.64+0x4], R48 ;  /* 0x0000043046007986 */ /* 0x000fe8000c101506 */
[----:B------:R0:W-:Y:S04]  /*3f50*/  STG.E.U16 desc[UR6][R70.64+0x6], R0 ;  /* 0x0000060046007986 */ /* 0x0001e8000c101506 */
[----:B------:R-:W-:Y:S04]  /*3f60*/  STG.E.U16 desc[UR6][R10.64], R83 ;  /* 0x000000530a007986 */ /* 0x000fe8000c101506 */
[----:B------:R1:W-:Y:S04]  /*3f70*/  STG.E.U16 desc[UR6][R10.64+0x2], R2 ;  /* 0x000002020a007986 */ /* 0x0003e8000c101506 */
[----:B------:R-:W-:Y:S01]  /*3f80*/  STG.E.U16 desc[UR6][R10.64+0x4], R46 ;  /* 0x0000042e0a007986 */ /* 0x000fe2000c101506 */
[----:B0-----:R-:W-:-:S03]  /*3f90*/  PRMT R0, R81, 0x7632, R0 ;  /* 0x0000763251007816 */ /* 0x001fc60000000000 */
[----:B------:R0:W-:Y:S01]  /*3fa0*/  STG.E.U16 desc[UR6][R10.64+0x6], R3 ;  /* 0x000006030a007986 */ /* 0x0001e2000c101506 */
[----:B------:R-:W-:Y:S02]  /*3fb0*/  F2FP.BF16.F32.PACK_AB R40, R41, R40 ;  /* 0x000000282928723e */ /* 0x000fe400000010ff */
[----:B-1----:R-:W-:Y:S01]  /*3fc0*/  PRMT R2, R65, 0x7632, R2 ;  /* 0x0000763241027816 */ /* 0x002fe20000000002 */
[----:B------:R-:W-:Y:S01]  /*3fd0*/  FFMA.FTZ R37, R62, R37, R64 ;  /* 0x000000253e257223 */ /* 0x000fe20000010040 */
[----:B------:R-:W-:Y:S01]  /*3fe0*/  F2FP.BF16.F32.PACK_AB R38, R39, R38 ;  /* 0x000000262726723e */ /* 0x000fe200000010ff */
[----:B------:R-:W-:Y:S01]  /*3ff0*/  STG.E.U16 desc[UR6][R72.64], R81 ;  /* 0x0000005148007986 */ /* 0x000fe2000c101506 */
[----:B0-----:R-:W-:Y:S02]  /*4000*/  PRMT R11, R44, 0x7632, R11 ;  /* 0x000076322c0b7816 */ /* 0x001fe4000000000b */
[----:B------:R-:W-:Y:S01]  /*4010*/  PRMT R3, R42, 0x7632, R3 ;  /* 0x000076322a037816 */ /* 0x000fe20000000003 */
        /* <DEDUP_REMOVED lines=8> */
[----:B------:R-:W-:Y:S01]  /*40a0*/  FFMA.FTZ R33, R62, R33, R64 ;  /* 0x000000213e217223 */ /* 0x000fe20000010040 */
[----:B--2---:R-:W-:-:S02]  /*40b0*/  F2FP.BF16.F32.PACK_AB R26, R26, R90 ;  /* 0x0000005a1a1a723e */ /* 0x004fc400000010ff */
[----:B0-----:R-:W-:Y:S01]  /*40c0*/  PRMT R2, R38, 0x7632, R2 ;  /* 0x0000763226027816 */ /* 0x001fe20000000002 */
[C-C-:B------:R-:W-:Y:S01]  /*40d0*/  FFMA.FTZ R31, R62.reuse, R31, R64.reuse ;  /* 0x0000001f3e1f7223 */ /* 0x140fe20000010040 */
[----:B------:R-:W-:Y:S01]  /*40e0*/  F2FP.BF16.F32.PACK_AB R36, R37, R36 ;  /* 0x000000242524723e */ /* 0x000fe200000010ff */
[----:B------:R-:W-:Y:S01]  /*40f0*/  FFMA.FTZ R28, R62, R28, R64 ;  /* 0x0000001c3e1c7223 */ /* 0x000fe20000010040 */
[----:B-1----:R-:W-:Y:S02]  /*4100*/  PRMT R9, R40, 0x7632, R9 ;  /* 0x0000763228097816 */ /* 0x002fe40000000009 */
[----:B------:R-:W-:Y:S01]  /*4110*/  PRMT R3, R30, 0x7632, R3 ;  /* 0x000076321e037816 */ /* 0x000fe20000000003 */
[----:B------:R-:W-:Y:S01]  /*4120*/  STG.E.U16 desc[UR6][R74.64], R32 ;  /* 0x000000204a007986 */ /* 0x000fe2000c101506 */
[----:B------:R-:W-:-:S03]  /*4130*/  F2FP.BF16.F32.PACK_AB R23, R33, R23 ;  /* 0x000000172117723e */ /* 0x000fc600000010ff */
[----:B------:R0:W-:Y:S04]  /*4140*/  STG.E.U16 desc[UR6][R74.64+0x2], R0 ;  /* 0x000002004a007986 */ /* 0x0001e8000c101506 */
[----:B------:R-:W-:Y:S04]  /*4150*/  STG.E.U16 desc[UR6][R74.64+0x4], R40 ;  /* 0x000004284a007986 */ /* 0x000fe8000c101506 */
[----:B------:R-:W-:Y:S01]  /*4160*/  STG.E.U16 desc[UR6][R74.64+0x6], R9 ;  /* 0x000006094a007986 */ /* 0x000fe2000c101506 */
[----:B------:R-:W-:-:S03]  /*4170*/  F2FP.BF16.F32.PACK_AB R21, R31, R21 ;  /* 0x000000151f15723e */ /* 0x000fc600000010ff */
[----:B------:R-:W-:Y:S01]  /*4180*/  STG.E.U16 desc[UR6][R6.64], R30 ;  /* 0x0000001e06007986 */ /* 0x000fe2000c101506 */
[----:B0-----:R-:W-:-:S03]  /*4190*/  PRMT R0, R26, 0x7632, R0 ;  /* 0x000076321a007816 */ /* 0x001fc60000000000 */
[----:B------:R0:W-:Y:S04]  /*41a0*/  STG.E.U16 desc[UR6][R6.64+0x2], R3 ;  /* 0x0000020306007986 */ /* 0x0001e8000c101506 */
[----:B------:R-:W-:Y:S01]  /*41b0*/  STG.E.U16 desc[UR6][R6.64+0x4], R38 ;  /* 0x0000042606007986 */ /* 0x000fe2000c101506 */
[----:B---3--:R-:W-:-:S03]  /*41c0*/  F2FP.BF16.F32.PACK_AB R22, R22, R93 ;  /* 0x0000005d1616723e */ /* 0x008fc600000010ff */
[----:B------:R1:W-:Y:S01]  /*41d0*/  STG.E.U16 desc[UR6][R6.64+0x6], R2 ;  /* 0x0000060206007986 */ /* 0x0003e2000c101506 */
[----:B------:R-:W-:Y:S02]  /*41e0*/  F2FP.BF16.F32.PACK_AB R27, R28, R27 ;  /* 0x0000001b1c1b723e */ /* 0x000fe400000010ff */
[----:B0-----:R-:W-:Y:S01]  /*41f0*/  PRMT R3, R23, 0x7632, R3 ;  /* 0x0000763217037816 */ /* 0x001fe20000000003 */
[----:B------:R-:W-:Y:S01]  /*4200*/  STG.E.U16 desc[UR6][R76.64], R26 ;  /* 0x0000001a4c007986 */ /* 0x000fe2000c101506 */
[----:B------:R-:W-:Y:S02]  /*4210*/  PRMT R8, R20, 0x7632, R8 ;  /* 0x0000763214087816 */ /* 0x000fe40000000008 */
[----:B-1----:R-:W-:Y:S02]  /*4220*/  PRMT R7, R36, 0x7632, R7 ;  /* 0x0000763224077816 */ /* 0x002fe40000000007 */
[----:B------:R-:W-:Y:S01]  /*4230*/  PRMT R2, R22, 0x7632, R2 ;  /* 0x0000763216027816 */ /* 0x000fe20000000002 */
[----:B------:R0:W-:Y:S01]  /*4240*/  STG.E.U16 desc[UR6][R76.64+0x2], R0 ;  /* 0x000002004c007986 */ /* 0x0001e2000c101506 */
[----:B------:R-:W-:-:S03]  /*4250*/  PRMT R39, R57, 0x7632, R39 ;  /* 0x0000763239277816 */ /* 0x000fc60000000027 */
[----:B------:R-:W-:Y:S01]  /*4260*/  STG.E.U16 desc[UR6][R76.64+0x4], R36 ;  /* 0x000004244c007986 */ /* 0x000fe2000c101506 */
[----:B------:R-:W-:-:S03]  /*4270*/  IADD3 R19, P0, R19, 0x2, RZ ;  /* 0x0000000213137810 */ /* 0x000fc60007f1e0ff */
[----:B------:R-:W-:Y:S04]  /*4280*/  STG.E.U16 desc[UR6][R76.64+0x6], R7 ;  /* 0x000006074c007986 */ /* 0x000fe8000c101506 */
[----:B------:R1:W-:Y:S01]  /*4290*/  STG.E.U16 desc[UR6][R4.64+0x2], R2 ;  /* 0x0000020204007986 */ /* 0x0003e2000c101506 */
[----:B0-----:R-:W-:-:S03]  /*42a0*/  PRMT R0, R21, 0x7632, R0 ;  /* 0x0000763215007816 */ /* 0x001fc60000000000 */
[----:B------:R2:W-:Y:S01]  /*42b0*/  STG.E.U16 desc[UR6][R4.64], R22 ;  /* 0x0000001604007986 */ /* 0x0005e2000c101506 */
[----:B------:R-:W-:-:S03]  /*42c0*/  IADD3.X R18, RZ, R18, RZ, P0, !PT ;  /* 0x00000012ff127210 */ /* 0x000fc600007fe4ff */
[----:B------:R2:W-:Y:S01]  /*42d0*/  STG.E.U16 desc[UR6][R4.64+0x4], R23 ;  /* 0x0000041704007986 */ /* 0x0005e2000c101506 */
[----:B-1----:R-:W-:-:S03]  /*42e0*/  PRMT R2, R27, 0x7632, R2 ;  /* 0x000076321b027816 */ /* 0x002fc60000000002 */
        /* <DEDUP_REMOVED lines=10> */
[----:B------:R-:W-:Y:S01]  /*4390*/  ISETP.GE.AND.EX P0, PT, R18, UR9, PT, P0 ;  /* 0x0000000912007c0c */ /* 0x000fe2000bf06300 */
[----:B------:R-:W-:-:S12]  /*43a0*/  ULOP3.LUT UR4, UR4, 0x1, URZ, 0x3c, !UPT ;  /* 0x0000000104047892 */ /* 0x000fd8000f8e3c3f */
[----:B--2---:R-:W-:Y:S05]  /*43b0*/  @!P0 BRA `(.L_x_828) ;  /* 0xffffffc0000c8947 */ /* 0x004fea000383ffff */
[----:B------:R-:W-:Y:S05]  /*43c0*/  EXIT ;  /* 0x000000000000794d */ /* 0x000fea0003800000 */
.L_x_829:
        /* <DEDUP_REMOVED lines=11> */
.L_x_1823:


//--------------------- .text._ZN13group_norm_v214gn_cuda_kernelI13__nv_bfloat16Li320ELi3ELi32ELi20ELi4096ELb0ELi64ELi320ELi320ELi4ELb1ELi5ELb0ELb0ENS_16CompileConditionILi900EEEEEvPT_PKS4_S7_S7_flPfS8_Pj --------------------------
	.section	.text._ZN13group_norm_v214gn_cuda_kernelI13__nv_bfloat16Li320ELi3ELi32ELi20ELi4096ELb0ELi64ELi320ELi320ELi4ELb1ELi5ELb0ELb0ENS_16CompileConditionILi900EEEEEvPT_PKS4_S7_S7_flPfS8_Pj,"ax",@progbits
	.align	128
        .global         _ZN13group_norm_v214gn_cuda_kernelI13__nv_bfloat16Li320ELi3ELi32ELi20ELi4096ELb0ELi64ELi320ELi320ELi4ELb1ELi5ELb0ELb0ENS_16CompileConditionILi900EEEEEvPT_PKS4_S7_S7_flPfS8_Pj
        .type           _ZN13group_norm_v214gn_cuda_kernelI13__nv_bfloat16Li320ELi3ELi32ELi20ELi4096ELb0ELi64ELi320ELi320ELi4ELb1ELi5ELb0ELb0ENS_16CompileConditionILi900EEEEEvPT_PKS4_S7_S7_flPfS8_Pj,@function
        .size           _ZN13group_norm_v214gn_cuda_kernelI13__nv_bfloat16Li320ELi3ELi32ELi20ELi4096ELb0ELi64ELi320ELi320ELi4ELb1ELi5ELb0ELb0ENS_16CompileConditionILi900EEEEEvPT_PKS4_S7_S7_flPfS8_Pj,(.L_x_1824 - _ZN13group_norm_v214gn_cuda_kernelI13__nv_bfloat16Li320ELi3ELi32ELi20ELi4096ELb0ELi64ELi320ELi320ELi4ELb1ELi5ELb0ELb0ENS_16CompileConditionILi900EEEEEvPT_PKS4_S7_S7_flPfS8_Pj)
        .other          _ZN13group_norm_v214gn_cuda_kernelI13__nv_bfloat16Li320ELi3ELi32ELi20ELi4096ELb0ELi64ELi320ELi320ELi4ELb1ELi5ELb0ELb0ENS_16CompileConditionILi900EEEEEvPT_PKS4_S7_S7_flPfS8_Pj,@"STO_CUDA_ENTRY STV_DEFAULT"
_ZN13group_norm_v214gn_cuda_kernelI13__nv_bfloat16Li320ELi3ELi32ELi20ELi4096ELb0ELi64ELi320ELi320ELi4ELb1ELi5ELb0ELb0ENS_16CompileConditionILi900EEEEEvPT_PKS4_S7_S7_flPfS8_Pj:
.text._ZN13group_norm_v214gn_cuda_kernelI13__nv_bfloat16Li320ELi3ELi32ELi20ELi4096ELb0ELi64ELi320ELi320ELi4ELb1ELi5ELb0ELb0ENS_16CompileConditionILi900EEEEEvPT_PKS4_S7_S7_flPfS8_Pj:
[----:B------:R-:W0:Y:S01]  /*0000*/  LDC R1, c[0x0][0x28] ;  /* 0x00000a00ff017b82 */ /* 0x000e220000000800 */
[----:B------:R-:W1:Y:S01]  /*0010*/  S2R R4, SR_CTAID.Y ;  /* 0x0000000000047919 */ /* 0x000e620000002600 */
[----:B------:R-:W-:Y:S01]  /*0020*/  ULDC.64 UR6, c[0x0][0x238] ;  /* 0x00008e0000067ab9 */ /* 0x000fe20000000a00 */
[----:B0-----:R-:W-:Y:S01]  /*0030*/  IADD3 R1, R1, -0x170, RZ ;  /* 0xfffffe9001017810 */ /* 0x001fe20007ffe0ff */
[----:B------:R-:W-:Y:S02]  /*0040*/  USHF.L.U32 UR10, UR6, 0x1, URZ ;  /* 0x00000001060a7899 */ /* 0x000fe4000800063f */
[----:B------:R-:W-:-:S06]  /*0050*/  USHF.L.U64.HI UR6, UR6, 0x1, UR7 ;  /* 0x0000000106067899 */ /* 0x000fcc0008010207 */
[----:B------:R-:W-:Y:S02]  /*0060*/  MOV R0, UR6 ;  /* 0x0000000600007c02 */ /* 0x000fe40008000f00 */
[----:B-1----:R-:W-:-:S04]  /*0070*/  ISETP.LT.U32.AND P0, PT, R4, UR10, PT ;  /* 0x0000000a04007c0c */ /* 0x002fc8000bf01070 */
[----:B------:R-:W-:-:S13]  /*0080*/  ISETP.GT.AND.EX P0, PT, R0, RZ, PT, P0 ;  /* 0x000000ff0000720c */ /* 0x000fda0003f04300 */
[----:B------:R-:W-:Y:S05]  /*0090*/  @!P0 EXIT ;  /* 0x000000000000894d */ /* 0x000fea0003800000 */
[----:B------:R-:W0:Y:S01]  /*00a0*/  S2R R6, SR_TID.X ;  /* 0x0000000000067919 */ /* 0x000e220000002100 */
[----:B------:R-:W-:Y:S01]  /*00b0*/  MOV R0, 0x400 ;  /* 0x0000040000007802 */ /* 0x000fe20000000f00 */
[----:B------:R-:W-:Y:S01]  /*00c0*/  UMOV UR4, URZ ;  /* 0x0000003f00047c82 */ /* 0x000fe20008000000 */
[----:B------:R-:W-:Y:S01]  /*00d0*/  ULDC.64 UR8, c[0x0][0x208] ;  /* 0x0000820000087ab9 */ /* 0x000fe20000000a00 */
[----:B------:R-:W1:Y:S01]  /*00e0*/  S2R R5, SR_CgaCtaId ;  /* 0x0000000000057919 */ /* 0x000e620000008800 */
[----:B0-----:R-:W-:-:S04]  /*00f0*/  IMAD.WIDE.U32 R2, R6, -0x33333333, RZ ;  /* 0xcccccccd06027825 */ /* 0x001fc800078e00ff */
[----:B------:R-:W-:Y:S01]  /*0100*/  IMAD.MOV.U32 R2, RZ, RZ, R4 ;  /* 0x000000ffff027224 */ /* 0x000fe200078e0004 */
[----:B------:R-:W-:Y:S02]  /*0110*/  SHF.R.U32.HI R7, RZ, 0x6, R3 ;  /* 0x00000006ff077819 */ /* 0x000fe40000011603 */
[----:B-1----:R-:W-:-:S03]  /*0120*/  LEA R3, R5, R0, 0x18 ;  /* 0x0000000005037211 */ /* 0x002fc600078ec0ff */
[----:B------:R-:W-:-:S04]  /*0130*/  IMAD R0, R7, -0x50, R6 ;  /* 0xffffffb007007824 */ /* 0x000fc800078e0206 */
[----:B------:R-:W-:Y:S01]  /*0140*/  IMAD R0, R0, 0x28, R3 ;  /* 0x0000002800007824 */ /* 0x000fe200078e0203 */
[----:B------:R-:W-:-:S04]  /*0150*/  HFMA2.MMA R3, -RZ, RZ, 0, 0 ;  /* 0x00000000ff037435 */ /* 0x000fc800000001ff */
[----:B------:R-:W-:-:S05]  /*0160*/  LEA R0, R7, R0, 0x3 ;  /* 0x0000000007007211 */ /* 0x000fca00078e18ff */
[----:B------:R0:W-:Y:S02]  /*0170*/  STL [R1+0x10c], R0 ;  /* 0x00010c0001007387 */ /* 0x0001e40000100800 */
.L_x_842:
[----:B------:R-:W1:Y:S01]  /*0180*/  S2R R50, SR_TID.X ;  /* 0x0000000000327919 */ /* 0x000e620000002100 */
[C---:B0-----:R-:W-:Y:S01]  /*0190*/  LOP3.LUT R0, R2.reuse, 0x1, RZ, 0xc0, !PT ;  /* 0x0000000102007812 */ /* 0x041fe200078ec0ff */
[----:B------:R-:W-:Y:S01]  /*01a0*/  ULDC.64 UR12, c[0x0][0x218] ;  /* 0x00008600000c7ab9 */ /* 0x000fe20000000a00 */
[----:B------:R-:W-:Y:S01]  /*01b0*/  SHF.R.U64 R7, R2, 0x1, R3 ;  /* 0x0000000102077819 */ /* 0x000fe20000001203 */
[----:B------:R-:W0:Y:S02]  /*01c0*/  S2R R53, SR_CTAID.X ;  /* 0x0000000000357919 */ /* 0x000e240000002500 */
[----:B------:R-:W-:Y:S01]  /*01d0*/  IMAD R52, R0, 0x140, RZ ;  /* 0x0000014000347824 */ /* 0x000fe200078e02ff */
[----:B------:R0:W-:Y:S01]  /*01e0*/  STL [R1+0x38], R0 ;  /* 0x0000380001007387 */ /* 0x0001e20000100800 */
[----:B-1----:R-:W-:-:S04]  /*01f0*/  IMAD.WIDE.U32 R4, R50, -0x33333333, RZ ;  /* 0xcccccccd32047825 */ /* 0x002fc800078e00ff */
[----:B0-----:R-:W-:Y:S01]  /*0200*/  IMAD.SHL.U32 R0, R53, 0x40, RZ ;  /* 0x0000004035007824 */ /* 0x001fe200078e00ff */
[----:B------:R-:W-:-:S04]  /*0210*/  SHF.R.U32.HI R5, RZ, 0x6, R5 ;  /* 0x00000006ff057819 */ /* 0x000fc80000011605 */
[----:B------:R-:W-:Y:S01]  /*0220*/  LOP3.LUT R0, R0, 0xfc0, RZ, 0xc0, !PT ;  /* 0x00000fc000007812 */ /* 0x000fe200078ec0ff */
[----:B------:R-:W-:-:S03]  /*0230*/  IMAD R4, R5, -0x50, R50 ;  /* 0xffffffb005047824 */ /* 0x000fc600078e0232 */
[----:B------:R-:W-:Y:S02]  /*0240*/  IADD3 R0, R0, R5, RZ ;  /* 0x0000000500007210 */ /* 0x000fe40007ffe0ff */
[----:B------:R-:W-:Y:S01]  /*0250*/  LEA R10, R4, R52, 0x2 ;  /* 0x00000034040a7211 */ /* 0x000fe200078e10ff */
[----:B------:R0:W-:Y:S03]  /*0260*/  STL [R1+0x50], R4 ;  /* 0x0000500401007387 */ /* 0x0001e60000100800 */
[--C-:B------:R-:W-:Y:S01]  /*0270*/  SHF.R.S32.HI R11, RZ, 0x1f, R10.reuse ;  /* 0x0000001fff0b7819 */ /* 0x100fe2000001140a */
[----:B------:R1:W-:Y:S02]  /*0280*/  STL [R1+0x4], R7 ;  /* 0x0000040701007387 */ /* 0x0003e40000100800 */
[----:B------:R-:W-:Y:S01]  /*0290*/  IMAD.WIDE.U32 R8, R7, 0x280000, R10 ;  /* 0x0028000007087825 */ /* 0x000fe200078e000a */
[----:B0-----:R-:W-:-:S05]  /*02a0*/  SHF.R.U32.HI R4, RZ, 0x1, R3 ;  /* 0x00000001ff047819 */ /* 0x001fca0000011603 */
[----:B------:R-:W-:Y:S02]  /*02b0*/  IMAD R6, R4, 0x280000, RZ ;  /* 0x0028000004067824 */ /* 0x000fe400078e02ff */
[----:B------:R-:W-:Y:S02]  /*02c0*/  IMAD R4, R0, 0x280, RZ ;  /* 0x0000028000047824 */ /* 0x000fe400078e02ff */
[----:B------:R-:W-:Y:S01]  /*02d0*/  IMAD.IADD R0, R9, 0x1, R6 ;  /* 0x0000000109007824 */ /* 0x000fe200078e0206 */
[----:B------:R0:W-:Y:S02]  /*02e0*/  STL [R1+0x44], R6 ;  /* 0x0000440601007387 */ /* 0x0001e40000100800 */
[C---:B------:R-:W-:Y:S02]  /*02f0*/  IADD3 R5, P0, R4.reuse, R8, RZ ;  /* 0x0000000804057210 */ /* 0x040fe40007f1e0ff */
[----:B-1----:R-:W-:Y:S02]  /*0300*/  IADD3 R7, R4, 0xa00, RZ ;  /* 0x00000a0004077810 */ /* 0x002fe40007ffe0ff */
[----:B0-----:R-:W-:-:S02]  /*0310*/  IADD3.X R6, RZ, R0, RZ, P0, !PT ;  /* 0x00000000ff067210 */ /* 0x001fc400007fe4ff */
[----:B------:R-:W-:-:S04]  /*0320*/  LEA R44, P0, R5, UR12, 0x1 ;  /* 0x0000000c052c7c11 */ /* 0x000fc8000f8008ff */
[----:B------:R-:W-:Y:S02]  /*0330*/  LEA.HI.X R45, R5, UR13, R6, 0x1, P0 ;  /* 0x0000000d052d7c11 */ /* 0x000fe400080f0c06 */
[----:B------:R-:W-:-:S04]  /*0340*/  IADD3 R5, P0, R7, R8, RZ ;  /* 0x0000000807057210 */ /* 0x000fc80007f1e0ff */
[----:B------:R-:W2:Y:S01]  /*0350*/  LDG.E.64.CONSTANT R44, desc[UR8][R44.64] ;  /* 0x000000082c2c7981 */ /* 0x000ea2000c1e9b00 */
[----:B------:R-:W-:Y:S01]  /*0360*/  IMAD.X R6, RZ, RZ, R0, P0 ;  /* 0x000000ffff067224 */ /* 0x000fe200000e0600 */
[C---:B------:R-:W-:Y:S02]  /*0370*/  LEA R42, P0, R5.reuse, UR12, 0x1 ;  /* 0x0000000c052a7c11 */ /* 0x040fe4000f8008ff */
[----:B------:R0:W-:Y:S02]  /*0380*/  STL [R1+0xd0], R7 ;  /* 0x0000d00701007387 */ /* 0x0001e40000100800 */
[----:B------:R-:W-:-:S06]  /*0390*/  LEA.HI.X R43, R5, UR13, R6, 0x1, P0 ;  /* 0x0000000d052b7c11 */ /* 0x000fcc00080f0c06 */
[----:B------:R-:W3:Y:S01]  /*03a0*/  LDG.E.64.CONSTANT R42, desc[UR8][R42.64] ;  /* 0x000000082a2a7981 */ /* 0x000ee2000c1e9b00 */
[----:B0-----:R-:W-:-:S04]  /*03b0*/  IADD3 R7, R4, 0x1400, RZ ;  /* 0x0000140004077810 */ /* 0x001fc80007ffe0ff */
[----:B------:R-:W-:-:S04]  /*03c0*/  IADD3 R5, P0, R7, R8, RZ ;  /* 0x0000000807057210 */ /* 0x000fc80007f1e0ff */
[----:B------:R-:W-:Y:S02]  /*03d0*/  IADD3.X R6, RZ, R0, RZ, P0, !PT ;  /* 0x00000000ff067210 */ /* 0x000fe400007fe4ff */
[C---:B------:R-:W-:Y:S01]  /*03e0*/  LEA R40, P0, R5.reuse, UR12, 0x1 ;  /* 0x0000000c05287c11 */ /* 0x040fe2000f8008ff */
[----:B------:R0:W-:Y:S03]  /*03f0*/  STL [R1+0x88], R7 ;  /* 0x0000880701007387 */ /* 0x0001e60000100800 */
[----:B------:R-:W-:-:S06]  /*0400*/  LEA.HI.X R41, R5, UR13, R6, 0x1, P0 ;  /* 0x0000000d05297c11 */ /* 0x000fcc00080f0c06 */
[----:B------:R-:W4:Y:S01]  /*0410*/  LDG.E.64.CONSTANT R40, desc[UR8][R40.64] ;  /* 0x0000000828287981 */ /* 0x000f22000c1e9b00 */
[----:B0-----:R-:W-:-:S05]  /*0420*/  VIADD R7, R4, 0x1e00 ;  /* 0x00001e0004077836 */ /* 0x001fca0000000000 */
[----:B------:R-:W-:-:S04]  /*0430*/  IADD3 R5, P0, R7, R8, RZ ;  /* 0x0000000807057210 */ /* 0x000fc80007f1e0ff */
[----:B------:R-:W-:Y:S02]  /*0440*/  IADD3.X R6, RZ, R0, RZ, P0, !PT ;  /* 0x00000000ff067210 */ /* 0x000fe400007fe4ff */
[C---:B------:R-:W-:Y:S01]  /*0450*/  LEA R38, P0, R5.reuse, UR12, 0x1 ;  /* 0x0000000c05267c11 */ /* 0x040fe2000f8008ff */
[----:B------:R0:W-:Y:S03]  /*0460*/  STL [R1+0x6c], R7 ;  /* 0x00006c0701007387 */ /* 0x0001e60000100800 */
[----:B------:R-:W-:-:S06]  /*0470*/  LEA.HI.X R39, R5, UR13, R6, 0x1, P0 ;  /* 0x0000000d05277c11 */ /* 0x000fcc00080f0c06 */
[----:B------:R-:W4:Y:S01]  /*0480*/  LDG.E.64.CONSTANT R38, desc[UR8][R38.64] ;  /* 0x0000000826267981 */ /* 0x000f22000c1e9b00 */
[----:B0-----:R-:W-:-:S04]  /*0490*/  IADD3 R7, R4, 0x2800, RZ ;  /* 0x0000280004077810 */ /* 0x001fc80007ffe0ff */
[----:B------:R-:W-:-:S05]  /*04a0*/  IADD3 R5, P0, R7, R8, RZ ;  /* 0x0000000807057210 */ /* 0x000fca0007f1e0ff */
[----:B------:R-:W-:Y:S01]  /*04b0*/  IMAD.X R6, RZ, RZ, R0, P0 ;  /* 0x000000ffff067224 */ /* 0x000fe200000e0600 */
[C---:B------:R-:W-:Y:S01]  /*04c0*/  LEA R36, P0, R5.reuse, UR12, 0x1 ;  /* 0x0000000c05247c11 */ /* 0x040fe2000f8008ff */
[----:B------:R0:W-:Y:S03]  /*04d0*/  STL [R1+0x68], R7 ;  /* 0x0000680701007387 */ /* 0x0001e60000100800 */
[----:B------:R-:W-:-:S06]  /*04e0*/  LEA.HI.X R37, R5, UR13, R6, 0x1, P0 ;  /* 0x0000000d05257c11 */ /* 0x000fcc00080f0c06 */
[----:B------:R-:W4:Y:S01]  /*04f0*/  LDG.E.64.CONSTANT R36, desc[UR8][R36.64] ;  /* 0x0000000824247981 */ /* 0x000f22000c1e9b00 */
        /* <DEDUP_REMOVED lines=45> */
[----:B------:R-:W-:-:S04]  /*07d0*/  LEA R22, P0, R5, UR12, 0x1 ;  /* 0x0000000c05167c11 */ /* 0x000fc8000f8008ff */
[----:B------:R-:W-:Y:S01]  /*07e0*/  LEA.HI.X R23, R5, UR13, R6, 0x1, P0 ;  /* 0x0000000d05177c11 */ /* 0x000fe200080f0c06 */
[----:B------:R-:W-:Y:S01]  /*07f0*/  VIADD R5, R4, 0x7800 ;  /* 0x0000780004057836 */ /* 0x000fe20000000000 */
[----:B------:R0:W-:Y:S04]  /*0800*/  STL [R1+0x54], R7 ;  /* 0x0000540701007387 */ /* 0x0001e80000100800 */
[----:B------:R-:W4:Y:S01]  /*0810*/  LDG.E.64.CONSTANT R22, desc[UR8][R22.64] ;  /* 0x0000000816167981 */ /* 0x000f22000c1e9b00 */
[----:B------:R-:W-:-:S04]  /*0820*/  IADD3 R5, P0, R5, R8, RZ ;  /* 0x0000000805057210 */ /* 0x000fc80007f1e0ff */
[----:B0-----:R-:W-:Y:S02]  /*0830*/  IADD3.X R7, RZ, R0, RZ, P0, !PT ;  /* 0x00000000ff077210 */ /* 0x001fe400007fe4ff */
[----:B------:R-:W-:-:S03]  /*0840*/  LEA R20, P0, R5, UR12, 0x1 ;  /* 0x0000000c05147c11 */ /* 0x000fc6000f8008ff */
[----:B------:R0:W-:Y:S01]  /*0850*/  STL [R1+0x48], R7 ;  /* 0x0000480701007387 */ /* 0x0001e20000100800 */
[----:B------:R-:W-:-:S06]  /*0860*/  LEA.HI.X R21, R5, UR13, R7, 0x1, P0 ;  /* 0x0000000d05157c11 */ /* 0x000fcc00080f0c07 */
[----:B------:R-:W4:Y:S01]  /*0870*/  LDG.E.64.CONSTANT R20, desc[UR8][R20.64] ;  /* 0x0000000814147981 */ /* 0x000f22000c1e9b00 */
[----:B0-----:R-:W-:-:S04]  /*0880*/  IADD3 R7, R4, 0x8200, RZ ;  /* 0x0000820004077810 */ /* 0x001fc80007ffe0ff */
[----:B------:R-:W-:-:S05]  /*0890*/  IADD3 R6, P0, R7, R8, RZ ;  /* 0x0000000807067210 */ /* 0x000fca0007f1e0ff */
[----:B------:R-:W-:Y:S01]  /*08a0*/  IMAD.X R12, RZ, RZ, R0, P0 ;  /* 0x000000ffff0c7224 */ /* 0x000fe200000e0600 */
[----:B------:R-:W-:-:S04]  /*08b0*/  LEA R18, P0, R6, UR12, 0x1 ;  /* 0x0000000c06127c11 */ /* 0x000fc8000f8008ff */
[----:B------:R-:W-:Y:S02]  /*08c0*/  LEA.HI.X R19, R6, UR13, R12, 0x1, P0 ;  /* 0x0000000d06137c11 */ /* 0x000fe400080f0c0c */
[----:B------:R-:W-:Y:S01]  /*08d0*/  IADD3 R7, R4, 0x8c00, RZ ;  /* 0x00008c0004077810 */ /* 0x000fe20007ffe0ff */
[----:B------:R0:W-:Y:S04]  /*08e0*/  STL [R1+0x4c], R12 ;  /* 0x00004c0c01007387 */ /* 0x0001e80000100800 */
[----:B------:R-:W4:Y:S01]  /*08f0*/  LDG.E.64.CONSTANT R18, desc[UR8][R18.64] ;  /* 0x0000000812127981 */ /* 0x000f22000c1e9b00 */
[----:B0-----:R-:W-:-:S04]  /*0900*/  IADD3 R12, P0, R7, R8, RZ ;  /* 0x00000008070c7210 */ /* 0x001fc80007f1e0ff */
[----:B------:R-:W-:Y:S02]  /*0910*/  IADD3.X R13, RZ, R0, RZ, P0, !PT ;  /* 0x00000000ff0d7210 */ /* 0x000fe400007fe4ff */
[----:B------:R-:W-:-:S04]  /*0920*/  LEA R16, P0, R12, UR12, 0x1 ;  /* 0x0000000c0c107c11 */ /* 0x000fc8000f8008ff */
[----:B------:R-:W-:-:S06]  /*0930*/  LEA.HI.X R17, R12, UR13, R13, 0x1, P0 ;  /* 0x0000000d0c117c11 */ /* 0x000fcc00080f0c0d */
[----:B------:R-:W4:Y:S01]  /*0940*/  LDG.E.64.CONSTANT R16, desc[UR8][R16.64] ;  /* 0x0000000810107981 */ /* 0x000f22000c1e9b00 */
[----:B------:R-:W-:-:S05]  /*0950*/  VIADD R7, R4, 0x9600 ;  /* 0x0000960004077836 */ /* 0x000fca0000000000 */
[----:B------:R-:W-:Y:S01]  /*0960*/  IADD3 R8, P0, R7, R8, RZ ;  /* 0x0000000807087210 */ /* 0x000fe20007f1e0ff */
[----:B------:R-:W-:Y:S03]  /*0970*/  STL [R1+0x24], R12 ;  /* 0x0000240c01007387 */ /* 0x000fe60000100800 */
[----:B------:R-:W-:Y:S02]  /*0980*/  IADD3.X R0, RZ, R0, RZ, P0, !PT ;  /* 0x00000000ff007210 */ /* 0x000fe400007fe4ff */
[C---:B------:R-:W-:Y:S01]  /*0990*/  LEA R14, P0, R8.reuse, UR12, 0x1 ;  /* 0x0000000c080e7c11 */ /* 0x040fe2000f8008ff */
[----:B------:R0:W-:Y:S03]  /*09a0*/  STL [R1+0x104], R13 ;  /* 0x0001040d01007387 */ /* 0x0001e60000100800 */
[----:B------:R-:W-:Y:S01]  /*09b0*/  LEA.HI.X R15, R8, UR13, R0, 0x1, P0 ;  /* 0x0000000d080f7c11 */ /* 0x000fe200080f0c00 */
[----:B------:R1:W-:Y:S01]  /*09c0*/  STL [R1+0x28], R8 ;  /* 0x0000280801007387 */ /* 0x0003e20000100800 */
[----:B--2---:R-:W-:-:S04]  /*09d0*/  SHF.L.U32 R51, R45, 0x10, RZ ;  /* 0x000000102d337819 */ /* 0x004fc800000006ff */
[----:B------:R-:W2:Y:S01]  /*09e0*/  LDG.E.64.CONSTANT R14, desc[UR8][R14.64] ;  /* 0x000000080e0e7981 */ /* 0x000ea2000c1e9b00 */
[----:B0-----:R-:W0:Y:S08]  /*09f0*/  LDC.64 R12, c[0x0][0x220] ;  /* 0x00008800ff0c7b82 */ /* 0x001e300000000a00 */
[----:B-1----:R-:W1:Y:S01]  /*0a00*/  LDC.64 R8, c[0x0][0x228] ;  /* 0x00008a00ff087b82 */ /* 0x002e620000000a00 */
[----:B------:R3:W-:Y:S02]  /*0a10*/  STL [R1+0x108], R0 ;  /* 0x0001080001007387 */ /* 0x0007e40000100800 */
[----:B---3--:R-:W-:Y:S01]  /*0a20*/  SHF.L.U32 R0, R44, 0x10, RZ ;  /* 0x000000102c007819 */ /* 0x008fe200000006ff */
[----:B0-----:R-:W-:-:S04]  /*0a30*/  IMAD.WIDE R12, R10, 0x2, R12 ;  /* 0x000000020a0c7825 */ /* 0x001fc800078e020c */
[----:B------:R-:W-:Y:S01]  /*0a40*/  FADD.FTZ R49, RZ, R0 ;  /* 0x00000000ff317221 */ /* 0x000fe20000010000 */
[----:B------:R-:W-:Y:S01]  /*0a50*/  FFMA.FTZ R7, R0, R0, RZ ;  /* 0x0000000000077223 */ /* 0x000fe200000100ff */
[----:B------:R0:W-:Y:S04]  /*0a60*/  STL [R1], R51 ;  /* 0x0000003301007387 */ /* 0x0001e80000100800 */
[----:B------:R-:W5:Y:S01]  /*0a70*/  LDG.E.64.CONSTANT R12, desc[UR8][R12.64] ;  /* 0x000000080c0c7981 */ /* 0x000f62000c1e9b00 */
[--C-:B-1----:R-:W-:Y:S01]  /*0a80*/  IMAD.WIDE R10, R10, 0x2, R8.reuse ;  /* 0x000000020a0a7825 */ /* 0x102fe200078e0208 */
[----:B------:R-:W-:Y:S02]  /*0a90*/  PRMT R9, R44, 0x7632, R9 ;  /* 0x000076322c097816 */ /* 0x000fe40000000009 */
[----:B------:R-:W-:-:S03]  /*0aa0*/  PRMT R8, R45, 0x7632, R8 ;  /* 0x000076322d087816 */ /* 0x000fc60000000008 */
[----:B------:R-:W-:Y:S01]  /*0ab0*/  IMAD.U32 R9, R9, 0x10000, RZ ;  /* 0x0001000009097824 */ /* 0x000fe200078e00ff */
[----:B------:R-:W-:Y:S01]  /*0ac0*/  SHF.L.U32 R8, R8, 0x10, RZ ;  /* 0x0000001008087819 */ /* 0x000fe200000006ff */
[----:B------:R-:W5:Y:S02]  /*0ad0*/  LDG.E.64.CONSTANT R10, desc[UR8][R10.64] ;  /* 0x000000080a0a7981 */ /* 0x000f64000c1e9b00 */
[----:B------:R-:W-:Y:S01]  /*0ae0*/  FADD.FTZ R49, R49, R9 ;  /* 0x0000000931317221 */ /* 0x000fe20000010000 */
[----:B------:R-:W-:-:S03]  /*0af0*/  FFMA.FTZ R9, R9, R9, R7 ;  /* 0x0000000909097223 */ /* 0x000fc60000010007 */
[----:B------:R-:W-:Y:S01]  /*0b00*/  FADD.FTZ R49, R49, R51 ;  /* 0x0000003331317221 */ /* 0x000fe20000010000 */
[----:B------:R-:W-:Y:S01]  /*0b10*/  FFMA.FTZ R9, R51, R51, R9 ;  /* 0x0000003333097223 */ /* 0x000fe20000010009 */
[C---:B------:R-:W-:Y:S01]  /*0b20*/  PRMT R7, R42.reuse, 0x7632, R7 ;  /* 0x000076322a077816 */ /* 0x040fe20000000007 */
[----:B0-----:R-:W-:Y:S02]  /*0b30*/  IMAD.U32 R51, R42, 0x10000, RZ ;  /* 0x000100002a337824 */ /* 0x001fe400078e00ff */
[----:B------:R-:W-:Y:S01]  /*0b40*/  FADD.FTZ R49, R49, R8 ;  /* 0x0000000831317221 */ /* 0x000fe20000010000 */
[----:B------:R-:W-:Y:S01]  /*0b50*/  FFMA.FTZ R8, R8, R8, R9 ;  /* 0x0000000808087223 */ /* 0x000fe20000010009 */
[----:B------:R-:W-:Y:S02]  /*0b60*/  SHF.L.U32 R7, R7, 0x10, RZ ;  /* 0x0000001007077819 */ /* 0x000fe400000006ff */
[----:B------:R-:W-:Y:S01]  /*0b70*/  FADD.FTZ R49, R49, R51 ;  /* 0x0000003331317221 */ /* 0x000fe20000010000 */
[----:B------:R-:W-:Y:S01]  /*0b80*/  FFMA.FTZ R8, R51, R51, R8 ;  /* 0x0000003333087223 */ /* 0x000fe20000010008 */
[----:B------:R0:W-:Y:S01]  /*0b90*/  STL [R1+0x10], R51 ;  /* 0x0000103301007387 */ /* 0x0001e20000100800 */
[----:B------:R-:W-:Y:S01]  /*0ba0*/  PRMT R9, R43, 0x7632, R9 ;  /* 0x000076322b097816 */ /* 0x000fe20000000009 */
[----:B------:R-:W-:Y:S01]  /*0bb0*/  FADD.FTZ R49, R49, R7 ;  /* 0x0000000731317221 */ /* 0x000fe20000010000 */
[----:B------:R-:W-:Y:S01]  /*0bc0*/  FFMA.FTZ R7, R7, R7, R8 ;  /* 0x0000000707077223 */ /* 0x000fe20000010008 */
[----:B0-----:R-:W-:-:S02]  /*0bd0*/  SHF.L.U32 R51, R43, 0x10, RZ ;  /* 0x000000102b337819 */ /* 0x001fc400000006ff */
[----:B------:R-:W-:Y:S01]  /*0be0*/  IMAD.U32 R9, R9, 0x10000, RZ ;  /* 0x0001000009097824 */ /* 0x000fe200078e00ff */
[----:B----4-:R-:W-:Y:S02]  /*0bf0*/  PRMT R8, R40, 0x7632, R8 ;  /* 0x0000763228087816 */ /* 0x010fe40000000008 */
[----:B------:R-:W-:Y:S01]  /*0c00*/  FADD.FTZ R49, R49, R51 ;  /* 0x0000003331317221 */ /* 0x000fe20000010000 */
[----:B------:R-:W-:Y:S01]  /*0c10*/  FFMA.FTZ R7, R51, R51, R7 ;  /* 0x0000003333077223 */ /* 0x000fe20000010007 */
[----:B------:R0:W-:Y:S02]  /*0c20*/  STL [R1+0x20], R51 ;  /* 0x0000203301007387 */ /* 0x0001e40000100800 */
[----:B------:R-:W-:Y:S01]  /*0c30*/  FADD.FTZ R49, R49, R9 ;  /* 0x0000000931317221 */ /* 0x000fe20000010000 */
[----:B------:R-:W-:Y:S01]  /*0c40*/  FFMA.FTZ R9, R9, R9, R7 ;  /* 0x0000000909097223 */ /* 0x000fe20000010007 */
[----:B------:R-:W-:Y:S02]  /*0c50*/  SHF.L.U32 R8, R8, 0x10, RZ ;  /* 0x0000001008087819 */ /* 0x000fe400000006ff */
[----:B0-----:R-:W-:-:S02]  /*0c60*/  SHF.L.U32 R51, R40, 0x10, RZ ;  /* 0x0000001028337819 */ /* 0x001fc400000006ff */
[----:B------:R-:W-:-:S03]  /*0c70*/  PRMT R7, R41, 0x7632, R7 ;  /* 0x0000763229077816 */ /* 0x000fc60000000007 */
[----:B------:R-:W-:Y:S01]  /*0c80*/  FADD.FTZ R49, R49, R51 ;  /* 0x0000003331317221 */ /* 0x000fe20000010000 */
[----:B------:R-:W-:Y:S01]  /*0c90*/  FFMA.FTZ R9, R51, R51, R9 ;  /* 0x0000003333097223 */ /* 0x000fe20000010009 */
[----:B------:R0:W-:Y:S02]  /*0ca0*/  STL [R1+0xc], R51 ;  /* 0x00000c3301007387 */ /* 0x0001e40000100800 */
[----:B------:R-:W-:Y:S01]  /*0cb0*/  FADD.FTZ R49, R49, R8 ;  /* 0x0000000831317221 */ /* 0x000fe20000010000 */
[--C-:B------:R-:W-:Y:S01]  /*0cc0*/  FFMA.FTZ R8, R8, R8, R9.reuse ;  /* 0x0000000808087223 */ /* 0x100fe20000010009 */
[----:B------:R-:W-:Y:S01]  /*0cd0*/  SHF.L.U32 R7, R7, 0x10, RZ ;  /* 0x0000001007077819 */ /* 0x000fe200000006ff */
[----:B0-----:R-:W-:Y:S01]  /*0ce0*/  IMAD.U32 R51, R41, 0x10000, RZ ;  /* 0x0001000029337824 */ /* 0x001fe200078e00ff */
[----:B------:R-:W-:-:S03]  /*0cf0*/  PRMT R9, R38, 0x7632, R9 ;  /* 0x0000763226097816 */ /* 0x000fc60000000009 */
[----:B------:R-:W-:Y:S01]  /*0d00*/  FADD.FTZ R49, R49, R51 ;  /* 0x0000003331317221 */ /* 0x000fe20000010000 */
[----:B------:R-:W-:Y:S01]  /*0d10*/  FFMA.FTZ R8, R51, R51, R8 ;  /* 0x0000003333087223 */ /* 0x000fe20000010008 */
[----:B------:R0:W-:Y:S02]  /*0d20*/  STL [R1+0x94], R51 ;  /* 0x0000943301007387 */ /* 0x0001e40000100800 */
[----:B------:R-:W-:Y:S01]  /*0d30*/  FADD.FTZ R49, R49, R7 ;  /* 0x0000000731317221 */ /* 0x000fe20000010000 */
[--C-:B------:R-:W-:Y:S01]  /*0d40*/  FFMA.FTZ R7, R7, R7, R8.reuse ;  /* 0x0000000707077223 */ /* 0x100fe20000010008 */
[----:B------:R-:W-:Y:S01]  /*0d50*/  IMAD.U32 R9, R9, 0x10000, RZ ;  /* 0x0001000009097824 */ /* 0x000fe200078e00ff */
[----:B0-----:R-:W-:Y:S02]  /*0d60*/  SHF.L.U32 R51, R38, 0x10, RZ ;  /* 0x0000001026337819 */ /* 0x001fe400000006ff */
[----:B------:R-:W-:-:S03]  /*0d70*/  PRMT R8, R39, 0x7632, R8 ;  /* 0x0000763227087816 */ /* 0x000fc60000000008 */
[----:B------:R-:W-:Y:S01]  /*0d80*/  FADD.FTZ R49, R49, R51 ;  /* 0x0000003331317221 */ /* 0x000fe20000010000 */
[----:B------:R-:W-:Y:S01]  /*0d90*/  FFMA.FTZ R7, R51, R51, R7 ;  /* 0x0000003333077223 */ /* 0x000fe20000010007 */
[----:B------:R0:W-:Y:S02]  /*0da0*/  STL [R1+0x8], R51 ;  /* 0x0000083301007387 */ /* 0x0001e40000100800 */
[----:B------:R-:W-:Y:S01]  /*0db0*/  FADD.FTZ R49, R49, R9 ;  /* 0x0000000931317221 */ /* 0x000fe20000010000 */
[--C-:B------:R-:W-:Y:S01]  /*0dc0*/  FFMA.FTZ R9, R9, R9, R7.reuse ;  /* 0x0000000909097223 */ /* 0x100fe20000010007 */
[----:B------:R-:W-:Y:S02]  /*0dd0*/  SHF.L.U32 R8, R8, 0x10, RZ ;  /* 0x0000001008087819 */ /* 0x000fe400000006ff */
[----:B0-----:R-:W-:Y:S01]  /*0de0*/  SHF.L.U32 R51, R39, 0x10, RZ ;  /* 0x0000001027337819 */ /* 0x001fe200000006ff */
[C---:B------:R-:W-:Y:S01]  /*0df0*/  IMAD.U32 R61, R36.reuse, 0x10000, RZ ;  /* 0x00010000243d7824 */ /* 0x040fe200078e00ff */
[----:B------:R-:W-:-:S03]  /*0e00*/  PRMT R7, R36, 0x7632, R7 ;  /* 0x0000763224077816 */ /* 0x000fc60000000007 */
[----:B------:R-:W-:Y:S01]  /*0e10*/  FADD.FTZ R49, R49, R51 ;  /* 0x0000003331317221 */ /* 0x000fe20000010000 */
[----:B------:R-:W-:-:S03]  /*0e20*/  FFMA.FTZ R9, R51, R51, R9 ;  /* 0x0000003333097223 */ /* 0x000fc60000010009 */
        /* <DEDUP_REMOVED lines=11> */
[C---:B------:R-:W-:Y:S02]  /*0ee0*/  SHF.L.U32 R60, R34.reuse, 0x10, RZ ;  /* 0x00000010223c7819 */ /* 0x040fe400000006ff */
        /* <DEDUP_REMOVED lines=11> */
[----:B------:R-:W-:-:S02]  /*0fa0*/  FFMA.FTZ R8, R8, R8, R9 ;  /* 0x0000000808087223 */ /* 0x000fc40000010009 */
[----:B------:R-:W-:Y:S01]  /*0fb0*/  SHF.L.U32 R7, R7, 0x10, RZ ;  /* 0x0000001007077819 */ /* 0x000fe200000006ff */
[----:B0-----:R-:W-:Y:S01]  /*0fc0*/  IMAD.U32 R51, R35, 0x10000, RZ ;  /* 0x0001000023337824 */ /* 0x001fe200078e00ff */
[----:B------:R-:W-:-:S03]  /*0fd0*/  SHF.L.U32 R59, R32, 0x10, RZ ;  /* 0x00000010203b7819 */ /* 0x000fc600000006ff */
[----:B------:R-:W-:Y:S01]  /*0fe0*/  FADD.FTZ R49, R49, R51 ;  /* 0x0000003331317221 */ /* 0x000fe20000010000 */
[----:B------:R-:W-:Y:S01]  /*0ff0*/  FFMA.FTZ R8, R51, R51, R8 ;  /* 0x0000003333087223 */ /* 0x000fe20000010008 */
[----:B------:R-:W-:Y:S02]  /*1000*/  PRMT R9, R32, 0x7632, R9 ;  /* 0x0000763220097816 */ /* 0x000fe40000000009 */
[----:B------:R-:W-:Y:S01]  /*1010*/  FADD.FTZ R49, R49, R7 ;  /* 0x0000000731317221 */ /* 0x000fe20000010000 */
[--C-:B------:R-:W-:Y:S02]  /*1020*/  FFMA.FTZ R7, R7, R7, R8.reuse ;  /* 0x0000000707077223 */ /* 0x100fe40000010008 */
[----:B------:R-:W-:Y:S02]  /*1030*/  IMAD.U32 R9, R9, 0x10000, RZ ;  /* 0x0001000009097824 */ /* 0x000fe400078e00ff */
[----:B------:R-:W-:Y:S01]  /*1040*/  FADD.FTZ R49, R49, R59 ;  /* 0x0000003b31317221 */ /* 0x000fe20000010000 */
[----:B------:R-:W-:Y:S01]  /*1050*/  FFMA.FTZ R7, R59, R59, R7 ;  /* 0x0000003b3b077223 */ /* 0x000fe20000010007 */
[----:B------:R0:W-:Y:S01]  /*1060*/  STL [R1+0xc0], R51 ;  /* 0x0000c03301007387 */ /* 0x0001e20000100800 */
[----:B------:R-:W-:Y:S01]  /*1070*/  PRMT R8, R33, 0x7632, R8 ;  /* 0x0000763221087816 */ /* 0x000fe20000000008 */
[----:B------:R-:W-:Y:S01]  /*1080*/  FADD.FTZ R49, R49, R9 ;  /* 0x0000000931317221 */ /* 0x000fe20000010000 */
[----:B------:R-:W-:-:S02]  /*1090*/  FFMA.FTZ R9, R9, R9, R7 ;  /* 0x0000000909097223 */ /* 0x000fc40000010007 */
[----:B------:R-:W-:Y:S02]  /*10a0*/  SHF.L.U32 R8, R8, 0x10, RZ ;  /* 0x0000001008087819 */ /* 0x000fe400000006ff */
[----:B0-----:R-:W-:Y:S01]  /*10b0*/  SHF.L.U32 R51, R33, 0x10, RZ ;  /* 0x0000001021337819 */ /* 0x001fe200000006ff */
[C---:B------:R-:W-:Y:S01]  /*10c0*/  IMAD.U32 R58, R30.reuse, 0x10000, RZ ;  /* 0x000100001e3a7824 */ /* 0x040fe200078e00ff */
[----:B------:R-:W-:-:S03]  /*10d0*/  PRMT R7, R30, 0x7632, R7 ;  /* 0x000076321e077816 */ /* 0x000fc60000000007 */
[----:B------:R-:W-:Y:S01]  /*10e0*/  FADD.FTZ R49, R49, R51 ;  /* 0x0000003331317221 */ /* 0x000fe20000010000 */
[----:B------:R-:W-:-:S03]  /*10f0*/  FFMA.FTZ R9, R51, R51, R9 ;  /* 0x0000003333097223 */ /* 0x000fc60000010009 */
[----:B------:R-:W-:Y:S01]  /*1100*/  FADD.FTZ R49, R49, R8 ;  /* 0x0000000831317221 */ /* 0x000fe20000010000 */
[--C-:B------:R-:W-:Y:S01]  /*1110*/  FFMA.FTZ R8, R8, R8, R9.reuse ;  /* 0x0000000808087223 */ /* 0x100fe20000010009 */
        /* <DEDUP_REMOVED lines=29> */
[----:B------:R-:W-:Y:S02]  /*12f0*/  FFMA.FTZ R7, R7, R7, R8 ;  /* 0x0000000707077223 */ /* 0x000fe40000010008 */
        /* <DEDUP_REMOVED lines=53> */
[----:B0-----:R-:W-:Y:S02]  /*1650*/  SHF.L.U32 R51, R21, 0x10, RZ ;  /* 0x0000001015337819 */ /* 0x001fe400000006ff */
        /* <DEDUP_REMOVED lines=13> */
[----:B------:R-:W-:Y:S01]  /*1730*/  FFMA.FTZ R47, R47, R47, R48 ;  /* 0x0000002f2f2f7223 */ /* 0x000fe20000010030 */
[----:B------:R-:W-:Y:S01]  /*1740*/  IMAD.U32 R46, R46, 0x10000, RZ ;  /* 0x000100002e2e7824 */ /* 0x000fe200078e00ff */
[----:B0-----:R-:W-:Y:S02]  /*1750*/  SHF.L.U32 R51, R19, 0x10, RZ ;  /* 0x0000001013337819 */ /* 0x001fe400000006ff */
[----:B------:R-:W-:-:S03]  /*1760*/  SHF.L.U32 R54, R16, 0x10, RZ ;  /* 0x0000001010367819 */ /* 0x000fc600000006ff */
        /* <DEDUP_REMOVED lines=8> */
[----:B------:R0:W-:Y:S02]  /*17f0*/  STL [R1+0x34], R51 ;  /* 0x0000343301007387 */ /* 0x0001e40000100800 */
[----:B------:R-:W-:Y:S01]  /*1800*/  FADD.FTZ R49, R49, R48 ;  /* 0x0000003031317221 */ /* 0x000fe20000010000 */
[----:B------:R-:W-:Y:S01]  /*1810*/  FFMA.FTZ R48, R48, R48, R47 ;  /* 0x0000003030307223 */ /* 0x000fe2000001002f */
[----:B0-----:R-:W-:-:S04]  /*1820*/  IMAD.U32 R51, R17, 0x10000, RZ ;  /* 0x0001000011337824 */ /* 0x001fc800078e00ff */
[----:B------:R-:W-:Y:S01]  /*1830*/  FADD.FTZ R49, R49, R51 ;  /* 0x0000003331317221 */ /* 0x000fe20000010000 */
[----:B------:R0:W-:Y:S01]  /*1840*/  STL [R1+0x30], R51 ;  /* 0x0000303301007387 */ /* 0x0001e20000100800 */
[----:B------:R-:W-:-:S03]  /*1850*/  FFMA.FTZ R46, R51, R51, R48 ;  /* 0x00000033332e7223 */ /* 0x000fc60000010030 */
[----:B0-----:R-:W3:Y:S01]  /*1860*/  LDL R51, [R1+0x10c] ;  /* 0x00010c0001337983 */ /* 0x001ee20000100800 */
[----:B------:R-:W-:-:S04]  /*1870*/  PRMT R47, R17, 0x7632, R47 ;  /* 0x00007632112f7816 */ /* 0x000fc8000000002f */
[----:B------:R-:W-:Y:S02]  /*1880*/  SHF.L.U32 R47, R47, 0x10, RZ ;  /* 0x000000102f2f7819 */ /* 0x000fe400000006ff */
[----:B--2---:R-:W-:-:S03]  /*1890*/  SHF.L.U32 R55, R14, 0x10, RZ ;  /* 0x000000100e377819 */ /* 0x004fc600000006ff */
[----:B------:R-:W-:Y:S01]  /*18a0*/  FADD.FTZ R48, R49, R47 ;  /* 0x0000002f31307221 */ /* 0x000fe20000010000 */
[--C-:B------:R-:W-:Y:S01]  /*18b0*/  FFMA.FTZ R47, R47, R47, R46.reuse ;  /* 0x0000002f2f2f7223 */ /* 0x100fe2000001002e */
[----:B------:R-:W-:Y:S02]  /*18c0*/  PRMT R46, R14, 0x7632, R46 ;  /* 0x000076320e2e7816 */ /* 0x000fe4000000002e */
[----:B------:R-:W-:Y:S01]  /*18d0*/  SHF.L.U32 R49, R15, 0x10, RZ ;  /* 0x000000100f317819 */ /* 0x000fe200000006ff */
[----:B------:R-:W-:Y:S01]  /*18e0*/  FADD.FTZ R48, R48, R55 ;  /* 0x0000003730307221 */ /* 0x000fe20000010000 */
[----:B------:R-:W-:Y:S01]  /*18f0*/  FFMA.FTZ R47, R55, R55, R47 ;  /* 0x00000037372f7223 */ /* 0x000fe2000001002f */
[----:B------:R-:W-:Y:S02]  /*1900*/  IMAD.U32 R46, R46, 0x10000, RZ ;  /* 0x000100002e2e7824 */ /* 0x000fe400078e00ff */
[----:B------:R-:W-:Y:S02]  /*1910*/  STL [R1+0x2c], R49 ;  /* 0x00002c3101007387 */ /* 0x000fe40000100800 */
[--C-:B------:R-:W-:Y:S01]  /*1920*/  FADD.FTZ R48, R48, R46.reuse ;  /* 0x0000002e30307221 */ /* 0x100fe20000010000 */
[----:B------:R-:W-:Y:S01]  /*1930*/  FFMA.FTZ R47, R46, R46, R47 ;  /* 0x0000002e2e2f7223 */ /* 0x000fe2000001002f */
[----:B------:R-:W-:-:S02]  /*1940*/  PRMT R46, R15, 0x7632, R46 ;  /* 0x000076320f2e7816 */ /* 0x000fc4000000002e */
[----:B------:R-:W-:Y:S01]  /*1950*/  ISETP.GT.U32.AND P0, PT, R50, 0x3f, PT ;  /* 0x0000003f3200780c */ /* 0x000fe20003f04070 */
[----:B------:R-:W-:Y:S01]  /*1960*/  FFMA.FTZ R47, R49, R49, R47 ;  /* 0x00000031312f7223 */ /* 0x000fe2000001002f */
[----:B------:R-:W-:Y:S01]  /*1970*/  SHF.L.U32 R46, R46, 0x10, RZ ;  /* 0x000000102e2e7819 */ /* 0x000fe200000006ff */
[----:B------:R-:W-:-:S04]  /*1980*/  FADD.FTZ R48, R48, R49 ;  /* 0x0000003130307221 */ /* 0x000fc80000010000 */
[----:B------:R-:W-:Y:S01]  /*1990*/  FFMA.FTZ R47, R46, R46, R47 ;  /* 0x0000002e2e2f7223 */ /* 0x000fe2000001002f */
[----:B------:R-:W-:Y:S01]  /*19a0*/  FADD.FTZ R46, R48, R46 ;  /* 0x0000002e302e7221 */ /* 0x000fe20000010000 */
[----:B------:R-:W-:Y:S04]  /*19b0*/  BSSY B0, `(.L_x_830) ;  /* 0x000003b000007945 */ /* 0x000fe80003800000 */
[----:B---3--:R0:W-:Y:S02]  /*19c0*/  STS.64 [R51], R46 ;  /* 0x0000002e33007388 */ /* 0x0081e40000000a00 */
[----:B0-----:R-:W-:Y:S01]  /*19d0*/  CS2R R46, SRZ ;  /* 0x00000000002e7805 */ /* 0x001fe2000001ff00 */
[----:B------:R-:W-:Y:S06]  /*19e0*/  BAR.SYNC.DEFER_BLOCKING 0x0 ;  /* 0x0000000000007b1d */ /* 0x000fec0000010000 */
[----:B------:R-:W-:Y:S05]  /*19f0*/  @P0 BRA `(.L_x_831) ;  /* 0x0000000000d80947 */ /* 0x000fea0003800000 */
[----:B------:R-:W-:Y:S01]  /*1a00*/  IMAD.SHL.U32 R46, R2, 0x10, RZ ;  /* 0x00000010022e7824 */ /* 0x000fe200078e00ff */
[----:B------:R-:W0:Y:S01]  /*1a10*/  S2R R47, SR_CgaCtaId ;  /* 0x00000000002f7919 */ /* 0x000e220000008800 */
[----:B------:R-:W-:-:S03]  /*1a20*/  MOV R49, 0x400 ;  /* 0x0000040000317802 */ /* 0x000fc60000000f00 */
[----:B------:R-:W-:-:S04]  /*1a30*/  LOP3.LUT R46, R46, 0x10, RZ, 0xc0, !PT ;  /* 0x000000102e2e7812 */ /* 0x000fc800078ec0ff */
[----:B------:R-:W-:-:S05]  /*1a40*/  LEA.HI R46, R50, R46, RZ, 0x1e ;  /* 0x0000002e322e7211 */ /* 0x000fca00078ff0ff */
[----:B------:R-:W-:-:S04]  /*1a50*/  IMAD R52, R46, 0x14, -R52 ;  /* 0x000000142e347824 */ /* 0x000fc800078e0a34 */
[C---:B------:R-:W-:Y:S01]  /*1a60*/  VIADD R51, R52.reuse, 0xc ;  /* 0x0000000c34337836 */ /* 0x040fe20000000000 */
[C---:B------:R-:W-:Y:S02]  /*1a70*/  IADD3 R48, R52.reuse, 0x4, RZ ;  /* 0x0000000434307810 */ /* 0x040fe40007ffe0ff */
[----:B------:R-:W-:Y:S02]  /*1a80*/  IADD3 R50, R52, 0x8, RZ ;  /* 0x0000000834327810 */ /* 0x000fe40007ffe0ff */
[----:B------:R-:W-:-:S04]  /*1a90*/  SHF.R.S32.HI R46, RZ, 0x1f, R48 ;  /* 0x0000001fff2e7819 */ /* 0x000fc80000011430 */
[----:B------:R-:W-:Y:S02]  /*1aa0*/  LEA.HI R48, R46, R48, RZ, 0x2 ;  /* 0x000000302e307211 */ /* 0x000fe400078f10ff */
[----:B------:R-:W-:Y:S02]  /*1ab0*/  SHF.R.S32.HI R46, RZ, 0x1f, R50 ;  /* 0x0000001fff2e7819 */ /* 0x000fe40000011432 */
[----:B------:R-:W-:Y:S02]  /*1ac0*/  SHF.R.S32.HI R48, RZ, 0x2, R48 ;  /* 0x00000002ff307819 */ /* 0x000fe40000011430 */
[----:B------:R-:W-:Y:S02]  /*1ad0*/  LEA.HI R50, R46, R50, RZ, 0x2 ;  /* 0x000000322e327211 */ /* 0x000fe400078f10ff */
[----:B------:R-:W-:Y:S02]  /*1ae0*/  SHF.R.S32.HI R46, RZ, 0x1f, R51 ;  /* 0x0000001fff2e7819 */ /* 0x000fe40000011433 */
[----:B0-----:R-:W-:-:S02]  /*1af0*/  LEA R49, R47, R49, 0x18 ;  /* 0x000000312f317211 */ /* 0x001fc400078ec0ff */
[----:B------:R-:W-:Y:S02]  /*1b00*/  LEA.HI R51, R46, R51, RZ, 0x2 ;  /* 0x000000332e337211 */ /* 0x000fe400078f10ff */
[----:B------:R-:W-:Y:S01]  /*1b10*/  SHF.R.S32.HI R46, RZ, 0x1f, R52 ;  /* 0x0000001fff2e7819 */ /* 0x000fe20000011434 */
[--C-:B------:R-:W-:Y:S01]  /*1b20*/  IMAD R48, R48, 0x28, R49.reuse ;  /* 0x0000002830307824 */ /* 0x100fe200078e0231 */
[----:B------:R-:W-:Y:S02]  /*1b30*/  SHF.R.S32.HI R50, RZ, 0x2, R50 ;  /* 0x00000002ff327819 */ /* 0x000fe40000011432 */
[----:B------:R-:W-:Y:S02]  /*1b40*/  LEA.HI R46, R46, R52, RZ, 0x2 ;  /* 0x000000342e2e7211 */ /* 0x000fe400078f10ff */
[----:B------:R-:W-:Y:S01]  /*1b50*/  IADD3 R52, R52, 0x10, RZ ;  /* 0x0000001034347810 */ /* 0x000fe20007ffe0ff */
[----:B------:R-:W-:Y:S01]  /*1b60*/  IMAD R50, R50, 0x28, R49 ;  /* 0x0000002832327824 */ /* 0x000fe200078e0231 */
[----:B------:R-:W-:-:S02]  /*1b70*/  SHF.R.S32.HI R46, RZ, 0x2, R46 ;  /* 0x00000002ff2e7819 */ /* 0x000fc4000001142e */
[----:B------:R-:W-:Y:S02]  /*1b80*/  SHF.R.S32.HI R47, RZ, 0x1f, R52 ;  /* 0x0000001fff2f7819 */ /* 0x000fe40000011434 */
[----:B------:R-:W-:Y:S01]  /*1b90*/  SHF.R.S32.HI R51, RZ, 0x2, R51 ;  /* 0x00000002ff337819 */ /* 0x000fe20000011433 */
[--C-:B------:R-:W-:Y:S01]  /*1ba0*/  IMAD R46, R46, 0x28, R49.reuse ;  /* 0x000000282e2e7824 */ /* 0x100fe200078e0231 */
[----:B------:R-:W-:Y:S02]  /*1bb0*/  LEA.HI R52, R47, R52, RZ, 0x2 ;  /* 0x000000342f347211 */ /* 0x000fe400078f10ff */
[----:B------:R-:W0:Y:S01]  /*1bc0*/  S2R R47, SR_TID.X ;  /* 0x00000000002f7919 */ /* 0x000e220000002100 */
[----:B------:R-:W-:Y:S01]  /*1bd0*/  IMAD R51, R51, 0x28, R49 ;  /* 0x0000002833337824 */ /* 0x000fe200078e0231 */
[----:B------:R-:W-:-:S05]  /*1be0*/  SHF.R.S32.HI R52, RZ, 0x2, R52 ;  /* 0x00000002ff347819 */ /* 0x000fca0000011434 */
[----:B------:R-:W-:Y:S01]  /*1bf0*/  IMAD R52, R52, 0x28, R49 ;  /* 0x0000002834347824 */ /* 0x000fe200078e0231 */
[----:B0-----:R-:W-:-:S04]  /*1c00*/  SHF.L.U32 R47, R47, 0x3, RZ ;  /* 0x000000032f2f7819 */ /* 0x001fc800000006ff */
[----:B------:R-:W-:-:S04]  /*1c10*/  LOP3.LUT R47, R47, 0x18, RZ, 0xc0, !PT ;  /* 0x000000182f2f7812 */ /* 0x000fc800078ec0ff */
[C---:B------:R-:W-:Y:S01]  /*1c20*/  IADD3 R48, R47.reuse, R48, RZ ;  /* 0x000000302f307210 */ /* 0x040fe20007ffe0ff */
[----:B------:R-:W-:Y:S01]  /*1c30*/  IMAD.IADD R46, R46, 0x1, R47 ;  /* 0x000000012e2e7824 */ /* 0x000fe200078e022f */
[C---:B------:R-:W-:Y:S01]  /*1c40*/  IADD3 R50, R47.reuse, R50, RZ ;  /* 0x000000322f327210 */ /* 0x040fe20007ffe0ff */
[C---:B------:R-:W-:Y:S01]  /*1c50*/  IMAD.IADD R51, R47.reuse, 0x1, R51 ;  /* 0x000000012f337824 */ /* 0x040fe200078e0233 */
[----:B------:R-:W-:Y:S02]  /*1c60*/  IADD3 R52, R47, R52, RZ ;  /* 0x000000342f347210 */ /* 0x000fe40007ffe0ff */
[----:B------:R-:W-:Y:S04]  /*1c70*/  LDS.64 R48, [R48] ;  /* 0x0000000030307984 */ /* 0x000fe80000000a00 */
[----:B------:R-:W0:Y:S02]  /*1c80*/  LDS.64 R46, [R46] ;  /* 0x000000002e2e7984 */ /* 0x000e240000000a00 */
[----:B0-----:R-:W-:Y:S01]  /*1c90*/  FADD.FTZ R46, RZ, R46 ;  /* 0x0000002eff2e7221 */ /* 0x001fe20000010000 */
[----:B------:R-:W-:-:S03]  /*1ca0*/  FADD.FTZ R47, RZ, R47 ;  /* 0x0000002fff2f7221 */ /* 0x000fc60000010000 */
[----:B------:R-:W-:Y:S01]  /*1cb0*/  FADD.FTZ R48, R46, R48 ;  /* 0x000000302e307221 */ /* 0x000fe20000010000 */
[----:B------:R-:W-:Y:S02]  /*1cc0*/  FADD.FTZ R49, R47, R49 ;  /* 0x000000312f317221 */ /* 0x000fe40000010000 */
[----:B------:R-:W0:Y:S02]  /*1cd0*/  LDS.64 R46, [R50] ;  /* 0x00000000322e7984 */ /* 0x000e240000000a00 */
[----:B0-----:R-:W-:Y:S01]  /*1ce0*/  FADD.FTZ R48, R48, R46 ;  /* 0x0000002e30307221 */ /* 0x001fe20000010000 */
[----:B------:R-:W-:Y:S02]  /*1cf0*/  FADD.FTZ R49, R49, R47 ;  /* 0x0000002f31317221 */ /* 0x000fe40000010000 */
[----:B------:R-:W0:Y:S02]  /*1d00*/  LDS.64 R46, [R51] ;  /* 0x00000000332e7984 */ /* 0x000e240000000a00 */
[----:B0-----:R-:W-:Y:S01]  /*1d10*/  FADD.FTZ R48, R48, R46 ;  /* 0x0000002e30307221 */ /* 0x001fe20000010000 */
[----:B------:R-:W-:-:S02]  /*1d20*/  FADD.FTZ R49, R49, R47 ;  /* 0x0000002f31317221 */ /* 0x000fc40000010000 */
[----:B------:R-:W0:Y:S02]  /*1d30*/  LDS.64 R46, [R52] ;  /* 0x00000000342e7984 */ /* 0x000e240000000a00 */
[----:B0-----:R-:W-:Y:S01]  /*1d40*/  FADD.FTZ R46, R48, R46 ;  /* 0x0000002e302e7221 */ /* 0x001fe20000010000 */
[----:B------:R-:W-:-:S07]  /*1d50*/  FADD.FTZ R47, R49, R47 ;  /* 0x0000002f312f7221 */ /* 0x000fce0000010000 */
.L_x_831:
[----:B------:R-:W-:Y:S05]  /*1d60*/  BSYNC B0 ;  /* 0x0000000000007941 */ /* 0x000fea0003800000 */
.L_x_830:
[----:B------:R-:W0:Y:S01]  /*1d70*/  SHFL.BFLY PT, R49, R46, 0x2, 0x1f ;  /* 0x0c401f002e317f89 */ /* 0x000e2200000e0000 */
[----:B------:R-:W-:Y:S03]  /*1d80*/  BSSY B0, `(.L_x_832) ;  /* 0x0000018000007945 */ /* 0x000fe60003800000 */
[----:B------:R-:W1:Y:S01]  /*1d90*/  SHFL.BFLY PT, R48, R47, 0x2, 0x1f ;  /* 0x0c401f002f307f89 */ /* 0x000e6200000e0000 */
[----:B------:R-:W2:Y:S01]  /*1da0*/  S2R R50, SR_TID.X ;  /* 0x0000000000327919 */ /* 0x000ea20000002100 */
[----:B------:R-:W3:Y:S01]  /*1db0*/  S2R R52, SR_CTAID.Y ;  /* 0x0000000000347919 */ /* 0x000ee20000002600 */
[----:B0-----:R-:W-:Y:S01]  /*1dc0*/  FADD.FTZ R46, R49, R46 ;  /* 0x0000002e312e7221 */ /* 0x001fe20000010000 */
[----:B-1----:R-:W-:-:S04]  /*1dd0*/  FADD.FTZ R47, R48, R47 ;  /* 0x0000002f302f7221 */ /* 0x002fc80000010000 */
[----:B------:R-:W0:Y:S04]  /*1de0*/  SHFL.BFLY PT, R49, R46, 0x1, 0x1f ;  /* 0x0c201f002e317f89 */ /* 0x000e2800000e0000 */
[----:B------:R-:W1:Y:S01]  /*1df0*/  SHFL.BFLY PT, R48, R47, 0x1, 0x1f ;  /* 0x0c201f002f307f89 */ /* 0x000e6200000e0000 */
[C---:B--2---:R-:W-:Y:S02]  /*1e00*/  LOP3.LUT P0, RZ, R50.reuse, 0xffffffc3, RZ, 0xc0, !PT ;  /* 0xffffffc332ff7812 */ /* 0x044fe4000780c0ff */
[C---:B------:R-:W-:Y:S02]  /*1e10*/  ISETP.NE.AND P1, PT, R50.reuse, RZ, PT ;  /* 0x000000ff3200720c */ /* 0x040fe40003f25270 */
[----:B------:R-:W-:Y:S01]  /*1e20*/  ISETP.GT.U32.AND P2, PT, R50, 0xff, PT ;  /* 0x000000ff3200780c */ /* 0x000fe20003f44070 */
[----:B0-----:R-:W-:Y:S01]  /*1e30*/  FADD.FTZ R46, R46, R49 ;  /* 0x000000312e2e7221 */ /* 0x001fe20000010000 */
[----:B-1----:R-:W-:-:S07]  /*1e40*/  FADD.FTZ R47, R47, R48 ;  /* 0x000000302f2f7221 */ /* 0x002fce0000010000 */
[----:B---3--:R-:W-:Y:S05]  /*1e50*/  @P0 BRA `(.L_x_833) ;  /* 0x0000000000280947 */ /* 0x008fea0003800000 */
[----:B------:R-:W0:Y:S01]  /*1e60*/  LDC R48, c[0x0][0x10] ;  /* 0x00000400ff307b82 */ /* 0x000e220000000800 */
[----:B------:R-:W-:-:S04]  /*1e70*/  SHF.R.U32.HI R49, RZ, 0x2, R50 ;  /* 0x00000002ff317819 */ /* 0x000fc80000011632 */
[----:B------:R-:W-:-:S03]  /*1e80*/  SHF.L.U32 R49, R49, 0x6, RZ ;  /* 0x0000000631317819 */ /* 0x000fc600000006ff */
[----:B------:R-:W1:Y:S01]  /*1e90*/  LDC.64 R50, c[0x0][0x248] ;  /* 0x00009200ff327b82 */ /* 0x000e620000000a00 */
[----:B------:R-:W-:Y:S01]  /*1ea0*/  LOP3.LUT R49, R49, 0xffffffc0, R53, 0xe2, !PT ;  /* 0xffffffc031317812 */ /* 0x000fe200078ee235 */
[----:B0-----:R-:W-:-:S04]  /*1eb0*/  IMAD R48, R48, UR4, R52 ;  /* 0x0000000430307c24 */ /* 0x001fc8000f8e0234 */
[----:B------:R-:W-:-:S05]  /*1ec0*/  IMAD R48, R48, 0x400, R49 ;  /* 0x0000040030307824 */ /* 0x000fca00078e0231 */
[----:B------:R-:W-:-:S05]  /*1ed0*/  SHF.L.U32 R48, R48, 0x1, RZ ;  /* 0x0000000130307819 */ /* 0x000fca00000006ff */
[----:B-1----:R-:W-:-:S05]  /*1ee0*/  IMAD.WIDE.U32 R48, R48, 0x4, R50 ;  /* 0x0000000430307825 */ /* 0x002fca00078e0032 */
[----:B------:R0:W-:Y:S02]  /*1ef0*/  STG.E.64 desc[UR8][R48.64], R46 ;  /* 0x0000002e30007986 */ /* 0x0001e4000c101b08 */
.L_x_833:
[----:B------:R-:W-:Y:S05]  /*1f00*/  BSYNC B0 ;  /* 0x0000000000007941 */ /* 0x000fea0003800000 */
.L_x_832:
[----:B------:R-:W-:Y:S01]  /*1f10*/  BAR.SYNC.DEFER_BLOCKING 0x0 ;  /* 0x0000000000007b1d */ /* 0x000fe20000010000 */
[----:B------:R-:W-:-:S05]  /*1f20*/  HFMA2.MMA R53, -RZ, RZ, 0, 0 ;  /* 0x00000000ff357435 */ /* 0x000fca00000001ff */
[----:B------:R-:W-:Y:S06]  /*1f30*/  @P1 BRA `(.L_x_834) ;  /* 0x0000000000401947 */ /* 0x000fec0003800000 */
[----:B0-----:R-:W0:Y:S01]  /*1f40*/  S2R R48, SR_CTAID.X ;  /* 0x0000000000307919 */ /* 0x001e220000002500 */
[----:B------:R-:W1:Y:S02]  /*1f50*/  LDC.64 R46, c[0x0][0x250] ;  /* 0x00009400ff2e7b82 */ /* 0x000e640000000a00 */
[----:B-1----:R-:W-:Y:S01]  /*1f60*/  IMAD.WIDE.U32 R46, R52, 0x4, R46 ;  /* 0x00000004342e7825 */ /* 0x002fe200078e002e */
[----:B0-----:R-:W-:-:S03]  /*1f70*/  ISETP.NE.AND P0, PT, R48, RZ, PT ;  /* 0x000000ff3000720c */ /* 0x001fc60003f05270 */
[----:B------:R-:W-:-:S05]  /*1f80*/  IMAD.MOV.U32 R48, RZ, RZ, 0x7fffffc1 ;  /* 0x7fffffc1ff307424 */ /* 0x000fca00078e00ff */
[----:B------:R-:W-:Y:S01]  /*1f90*/  SEL R48, R48, 0x1, !P0 ;  /* 0x0000000130307807 */ /* 0x000fe20004000000 */
[----:B------:R-:W-:Y:S06]  /*1fa0*/  MEMBAR.ALL.GPU ;  /* 0x0000000000007992 */ /* 0x000fec000000a000 */
[----:B------:R-:W-:-:S00]  /*1fb0*/  ERRBAR ;  /* 0x00000000000079ab */ /* 0x000fc00000000000 */
[----:B------:R-:W-:Y:S06]  /*1fc0*/  CGAERRBAR ;  /* 0x00000000000075ab */ /* 0x000fec0000000000 */
[----:B------:R0:W5:Y:S02]  /*1fd0*/  ATOM.E.ADD.STRONG.GPU PT, R48, desc[UR8][R46.64], R48 ;  /* 0x000000302e30798a */ /* 0x00016400081ee1c8 */
.L_x_835:
[----:B------:R-:W2:Y:S04]  /*1fe0*/  LD.E.STRONG.GPU R49, desc[UR8][R46.64] ;  /* 0x000000082e317980 */ /* 0x000ea8000c10f900 */
[----:B--2---:R-:W-:Y:S01]  /*1ff0*/  CCTL.IVALL ;  /* 0x00000000ff00798f */ /* 0x004fe20002000000 */
[----:B------:R-:W-:Y:S05]  /*2000*/  YIELD ;  /* 0x0000000000007946 */ /* 0x000fea0003800000 */
[----:B-----5:R-:W-:-:S04]  /*2010*/  LOP3.LUT R49, R49, R48, RZ, 0x3c, !PT ;  /* 0x0000003031317212 */ /* 0x020fc800078e3cff */
[----:B------:R-:W-:-:S13]  /*2020*/  ISETP.GT.AND P0, PT, R49, -0x1, PT ;  /* 0xffffffff3100780c */ /* 0x000fda0003f04270 */
[----:B------:R-:W-:Y:S05]  /*2030*/  @P0 BRA `(.L_x_835) ;  /* 0xfffffffc00e80947 */ /* 0x000fea000383ffff */
.L_x_834:
[----:B------:R-:W-:Y:S05]  /*2040*/  WARPSYNC.ALL ;  /* 0x0000000000007948 */ /* 0x000fea0003800000 */
[----:B------:R-:W-:Y:S01]  /*2050*/  BAR.SYNC.DEFER_BLOCKING 0x0 ;  /* 0x0000000000007b1d */ /* 0x000fe20000010000 */
[----:B------:R-:W-:-:S05]  /*2060*/  MOV R50, RZ ;  /* 0x000000ff00327202 */ /* 0x000fca0000000f00 */
[----:B------:R-:W-:Y:S04]  /*2070*/  BSSY B0, `(.L_x_836) ;  /* 0x0000022000007945 */ /* 0x000fe80003800000 */
[----:B------:R-:W-:Y:S05]  /*2080*/  @P2 BRA `(.L_x_837) ;  /* 0x0000000000802947 */ /* 0x000fea0003800000 */
[----:B0-----:R-:W0:Y:S01]  /*2090*/  S2R R49, SR_TID.X ;  /* 0x0000000000317919 */ /* 0x001e220000002100 */
[----:B------:R-:W1:Y:S01]  /*20a0*/  LDC R46, c[0x0][0x10] ;  /* 0x00000400ff2e7b82 */ /* 0x000e620000000800 */
[----:B------:R-:W1:Y:S01]  /*20b0*/  S2R R51, SR_CTAID.Y ;  /* 0x0000000000337919 */ /* 0x000e620000002600 */
[----:B------:R2:W-:Y:S06]  /*20c0*/  STL.64 [R1+0x110], R2 ;  /* 0x0001100201007387 */ /* 0x0005ec0000100a00 */
[----:B--2---:R-:W2:Y:S01]  /*20d0*/  LDC.64 R2, c[0x0][0x248] ;  /* 0x00009200ff027b82 */ /* 0x004ea20000000a00 */
[----:B0-----:R-:W-:-:S04]  /*20e0*/  SHF.L.U32 R47, R49, 0x2, RZ ;  /* 0x00000002312f7819 */ /* 0x001fc800000006ff */
[----:B------:R-:W-:Y:S01]  /*20f0*/  LOP3.LUT R47, R47, 0x7fffffc0, RZ, 0xc0, !PT ;  /* 0x7fffffc02f2f7812 */ /* 0x000fe200078ec0ff */
[----:B-1----:R-:W-:-:S04]  /*2100*/  IMAD R46, R46, UR4, R51 ;  /* 0x000000042e2e7c24 */ /* 0x002fc8000f8e0233 */
[----:B------:R-:W-:Y:S01]  /*2110*/  IMAD R46, R46, 0x400, R47 ;  /* 0x000004002e2e7824 */ /* 0x000fe200078e022f */
        /* <DEDUP_REMOVED lines=22> */
[----:B-1----:R-:W-:-:S07]  /*2280*/  FADD.FTZ R53, R53, R49 ;  /* 0x0000003135357221 */ /* 0x002fce0000010000 */
.L_x_837:
[----:B------:R-:W-:Y:S05]  /*2290*/  BSYNC B0 ;  /* 0x0000000000007941 */ /* 0x000fea0003800000 */
.L_x_836:
[----:B0-----:R-:W0:Y:S01]  /*22a0*/  SHFL.BFLY PT, R47, R50, 0x8, 0x1f ;  /* 0x0d001f00322f7f89 */ /* 0x001e2200000e0000 */
[----:B------:R-:W-:Y:S03]  /*22b0*/  BSSY B0, `(.L_x_838) ;  /* 0x000001e000007945 */ /* 0x000fe60003800000 */
[----:B------:R-:W1:Y:S01]  /*22c0*/  SHFL.BFLY PT, R46, R53, 0x8, 0x1f ;  /* 0x0d001f00352e7f89 */ /* 0x000e6200000e0000 */
[----:B0-----:R-:W-:Y:S01]  /*22d0*/  FADD.FTZ R47, R47, R50 ;  /* 0x000000322f2f7221 */ /* 0x001fe20000010000 */
[----:B-1----:R-:W-:-:S04]  /*22e0*/  FADD.FTZ R46, R46, R53 ;  /* 0x000000352e2e7221 */ /* 0x002fc80000010000 */
[----:B------:R-:W0:Y:S04]  /*22f0*/  SHFL.BFLY PT, R49, R47, 0x4, 0x1f ;  /* 0x0c801f002f317f89 */ /* 0x000e2800000e0000 */
[----:B------:R-:W1:Y:S01]  /*2300*/  SHFL.BFLY PT, R48, R46, 0x4, 0x1f ;  /* 0x0c801f002e307f89 */ /* 0x000e6200000e0000 */
[----:B------:R-:W2:Y:S01]  /*2310*/  S2R R53, SR_TID.X ;  /* 0x0000000000357919 */ /* 0x000ea20000002100 */
[----:B0-----:R-:W-:Y:S01]  /*2320*/  FADD.FTZ R49, R47, R49 ;  /* 0x000000312f317221 */ /* 0x001fe20000010000 */
[----:B-1----:R-:W-:-:S04]  /*2330*/  FADD.FTZ R48, R46, R48 ;  /* 0x000000302e307221 */ /* 0x002fc80000010000 */
[----:B------:R-:W0:Y:S04]  /*2340*/  SHFL.BFLY PT, R47, R49, 0x2, 0x1f ;  /* 0x0c401f00312f7f89 */ /* 0x000e2800000e0000 */
[----:B------:R-:W1:Y:S01]  /*2350*/  SHFL.BFLY PT, R46, R48, 0x2, 0x1f ;  /* 0x0c401f00302e7f89 */ /* 0x000e6200000e0000 */
[----:B--2---:R-:W-:Y:S01]  /*2360*/  LOP3.LUT P0, RZ, R53, 0xffffff0f, RZ, 0xc0, !PT ;  /* 0xffffff0f35ff7812 */ /* 0x004fe2000780c0ff */
[----:B0-----:R-:W-:Y:S01]  /*2370*/  FADD.FTZ R47, R49, R47 ;  /* 0x0000002f312f7221 */ /* 0x001fe20000010000 */
[----:B-1----:R-:W-:-:S04]  /*2380*/  FADD.FTZ R46, R48, R46 ;  /* 0x0000002e302e7221 */ /* 0x002fc80000010000 */
[----:B------:R-:W0:Y:S04]  /*2390*/  SHFL.BFLY PT, R48, R47, 0x1, 0x1f ;  /* 0x0c201f002f307f89 */ /* 0x000e2800000e0000 */
[----:B------:R-:W1:Y:S01]  /*23a0*/  SHFL.BFLY PT, R49, R46, 0x1, 0x1f ;  /* 0x0c201f002e317f89 */ /* 0x000e6200000e0000 */
[----:B0-----:R-:W-:Y:S01]  /*23b0*/  FADD.FTZ R48, R47, R48 ;  /* 0x000000302f307221 */ /* 0x001fe20000010000 */
[----:B-1----:R-:W-:Y:S01]  /*23c0*/  FADD.FTZ R49, R46, R49 ;  /* 0x000000312e317221 */ /* 0x002fe20000010000 */
[----:B------:R-:W-:Y:S06]  /*23d0*/  @P0 BRA `(.L_x_839) ;  /* 0x00000000002c0947 */ /* 0x000fec0003800000 */
[----:B------:R-:W0:Y:S01]  /*23e0*/  S2UR UR7, SR_CgaCtaId ;  /* 0x00000000000779c3 */ /* 0x000e220000008800 */
[----:B------:R-:W-:Y:S01]  /*23f0*/  FMUL.FTZ R46, R48, 1.2207031431898940355e-05 ;  /* 0x374ccccd302e7820 */ /* 0x000fe20000410000 */
[----:B------:R-:W-:Y:S01]  /*2400*/  UMOV UR5, 0x400 ;  /* 0x0000040000057882 */ /* 0x000fe20000000000 */
[----:B------:R-:W-:Y:S01]  /*2410*/  SHF.R.U32.HI R48, RZ, 0x1, R53 ;  /* 0x00000001ff307819 */ /* 0x000fe20000011635 */
[----:B------:R-:W-:Y:S01]  /*2420*/  UIADD3 UR5, UR5, 0xc80, URZ ;  /* 0x00000c8005057890 */ /* 0x000fe2000fffe03f */
[----:B------:R-:W-:Y:S02]  /*2430*/  FMUL.FTZ R47, R46, R46 ;  /* 0x0000002e2e2f7220 */ /* 0x000fe40000410000 */
[----:B------:R-:W-:Y:S02]  /*2440*/  LOP3.LUT R48, R48, 0x7ffffff8, RZ, 0xc0, !PT ;  /* 0x7ffffff830307812 */ /* 0x000fe400078ec0ff */
[----:B------:R-:W-:-:S05]  /*2450*/  FFMA.FTZ R47, R49, 1.2207031431898940355e-05, -R47 ;  /* 0x374ccccd312f7823 */ /* 0x000fca000001082f */
[----:B------:R-:W-:Y:S01]  /*2460*/  FMNMX.FTZ R47, RZ, R47, !PT ;  /* 0x0000002fff2f7209 */ /* 0x000fe20007810000 */
[----:B0-----:R-:W-:-:S09]  /*2470*/  ULEA UR5, UR7, UR5, 0x18 ;  /* 0x0000000507057291 */ /* 0x001fd2000f8ec03f */
[----:B------:R0:W-:Y:S03]  /*2480*/  STS.64 [R48+UR5], R46 ;  /* 0x0000002e30007988 */ /* 0x0001e60008000a05 */
.L_x_839:
[----:B------:R-:W-:Y:S05]  /*2490*/  BSYNC B0 ;  /* 0x0000000000007941 */ /* 0x000fea0003800000 */
.L_x_838:
[----:B------:R-:W-:Y:S01]  /*24a0*/  PRMT R52, R40, 0x7632, R52 ;  /* 0x0000763228347816 */ /* 0x000fe20000000034 */
[----:B------:R-:W-:Y:S01]  /*24b0*/  ULDC.64 UR12, c[0x0][0x240] ;  /* 0x00009000000c7ab9 */ /* 0x000fe20000000a00 */
[----:B------:R-:W-:Y:S01]  /*24c0*/  PRMT R40, R41, 0x7632, R40 ;  /* 0x0000763229287816 */ /* 0x000fe20000000028 */
[----:B------:R-:W-:Y:S01]  /*24d0*/  BSSY B0, `(.L_x_840) ;  /* 0x0000049000007945 */ /* 0x000fe20003800000 */
[----:B------:R-:W-:Y:S02]  /*24e0*/  PRMT R51, R38, 0x7632, R51 ;  /* 0x0000763226337816 */ /* 0x000fe40000000033 */
[----:B------:R-:W-:Y:S01]  /*24f0*/  PRMT R38, R39, 0x7632, R38 ;  /* 0x0000763227267816 */ /* 0x000fe20000000026 */
[----:B------:R1:W-:Y:S01]  /*2500*/  STL.S16 [R1+0x18], R40 ;  /* 0x0000182801007387 */ /* 0x0003e20000100600 */
[----:B------:R-:W-:Y:S02]  /*2510*/  PRMT R50, R36, 0x7632, R50 ;  /* 0x0000763224327816 */ /* 0x000fe40000000032 */
[----:B------:R-:W-:Y:S01]  /*2520*/  PRMT R36, R37, 0x7632, R36 ;  /* 0x0000763225247816 */ /* 0x000fe20000000024 */
[----:B------:R2:W-:Y:S01]  /*2530*/  STL.S16 [R1+0x14], R38 ;  /* 0x0000142601007387 */ /* 0x0005e20000100600 */
[----:B------:R-:W-:-:S02]  /*2540*/  PRMT R49, R34, 0x7632, R49 ;  /* 0x0000763222317816 */ /* 0x000fc40000000031 */
[----:B------:R-:W-:Y:S01]  /*2550*/  PRMT R35, R35, 0x7632, R35 ;  /* 0x0000763223237816 */ /* 0x000fe20000000023 */
[----:B------:R2:W-:Y:S01]  /*2560*/  STL.S16 [R1+0x70], R36 ;  /* 0x0000702401007387 */ /* 0x0005e20000100600 */
[----:B------:R-:W-:Y:S02]  /*2570*/  PRMT R34, R33, 0x7632, R34 ;  /* 0x0000763221227816 */ /* 0x000fe40000000022 */
[----:B0-----:R-:W-:Y:S01]  /*2580*/  PRMT R48, R32, 0x7632, R48 ;  /* 0x0000763220307816 */ /* 0x001fe20000000030 */
[----:B-1----:R-:W0:Y:S01]  /*2590*/  S2R R40, SR_CTAID.X ;  /* 0x0000000000287919 */ /* 0x002e220000002500 */
[----:B------:R-:W-:Y:S02]  /*25a0*/  PRMT R33, R31, 0x7632, R33 ;  /* 0x000076321f217816 */ /* 0x000fe40000000021 */
[----:B------:R-:W-:Y:S01]  /*25b0*/  PRMT R32, R29, 0x7632, R32 ;  /* 0x000076321d207816 */ /* 0x000fe20000000020 */
[----:B------:R2:W-:Y:S01]  /*25c0*/  STL.S16 [R1+0x78], R35 ;  /* 0x0000782301007387 */ /* 0x0005e20000100600 */
[----:B------:R-:W-:-:S02]  /*25d0*/  PRMT R19, R45, 0x7632, R19 ;  /* 0x000076322d137816 */ /* 0x000fc40000000013 */
[----:B------:R-:W-:Y:S01]  /*25e0*/  PRMT R47, R30, 0x7632, R47 ;  /* 0x000076321e2f7816 */ /* 0x000fe2000000002f */
[----:B------:R2:W-:Y:S01]  /*25f0*/  STL.S16 [R1+0x7c], R34 ;  /* 0x00007c2201007387 */ /* 0x0005e20000100600 */
        /* <DEDUP_REMOVED lines=15> */
[----:B------:R-:W-:-:S02]  /*26f0*/  ISETP.EQ.U32.AND P1, PT, RZ, UR12, PT ;  /* 0x0000000cff007c0c */ /* 0x000fc4000bf22070 */
[----:B------:R-:W-:Y:S01]  /*2700*/  PRMT R42, R42, 0x7632, R42 ;  /* 0x000076322a2a7816 */ /* 0x000fe2000000002a */
[----:B------:R2:W-:Y:S01]  /*2710*/  STL.S16 [R1+0xa8], R26 ;  /* 0x0000a81a01007387 */ /* 0x0005e20000100600 */
[----:B0-----:R-:W-:Y:S02]  /*2720*/  LOP3.LUT P0, RZ, R40, 0x3f, RZ, 0xc0, !PT ;  /* 0x0000003f28ff7812 */ /* 0x001fe4000780c0ff */
[----:B------:R-:W-:Y:S01]  /*2730*/  PRMT R43, R43, 0x7632, R43 ;  /* 0x000076322b2b7816 */ /* 0x000fe2000000002b */
[----:B------:R2:W-:Y:S01]  /*2740*/  STL.S16 [R1+0xb4], R25 ;  /* 0x0000b41901007387 */ /* 0x0005e20000100600 */
[----:B------:R-:W-:Y:S02]  /*2750*/  ISETP.GT.U32.OR P0, PT, R53, 0xf, P0 ;  /* 0x0000000f3500780c */ /* 0x000fe40000704470 */
[----:B------:R-:W-:Y:S01]  /*2760*/  PRMT R46, R28, 0x7632, R46 ;  /* 0x000076321c2e7816 */ /* 0x000fe2000000002e */
[----:B------:R2:W-:Y:S01]  /*2770*/  STL.S16 [R1+0xb8], R24 ;  /* 0x0000b81801007387 */ /* 0x0005e20000100600 */
[----:B------:R-:W-:-:S02]  /*2780*/  ISETP.EQ.OR.EX P0, PT, RZ, UR13, P0, P1 ;  /* 0x0000000dff007c0c */ /* 0x000fc40008702710 */
[----:B------:R-:W-:Y:S01]  /*2790*/  PRMT R22, R22, 0x7632, R22 ;  /* 0x0000763216167816 */ /* 0x000fe20000000016 */
[----:B------:R2:W-:Y:S01]  /*27a0*/  STL.S16 [R1+0xbc], R15 ;  /* 0x0000bc0f01007387 */ /* 0x0005e20000100600 */
[----:B------:R-:W-:Y:S02]  /*27b0*/  PRMT R20, R20, 0x7632, R20 ;  /* 0x0000763214147816 */ /* 0x000fe40000000014 */
[----:B------:R-:W-:Y:S02]  /*27c0*/  PRMT R18, R18, 0x7632, R18 ;  /* 0x0000763212127816 */ /* 0x000fe40000000012 */
[----:B------:R-:W-:Y:S02]  /*27d0*/  PRMT R16, R16, 0x7632, R16 ;  /* 0x0000763210107816 */ /* 0x000fe40000000010 */
[----:B------:R-:W-:Y:S02]  /*27e0*/  PRMT R14, R14, 0x7632, R14 ;  /* 0x000076320e0e7816 */ /* 0x000fe4000000000e */
[----:B-----5:R-:W-:-:S02]  /*27f0*/  PRMT R29, R12, 0x7632, R29 ;  /* 0x000076320c1d7816 */ /* 0x020fc4000000001d */
[----:B------:R-:W-:Y:S02]  /*2800*/  PRMT R21, R13, 0x7632, R21 ;  /* 0x000076320d157816 */ /* 0x000fe40000000015 */
[----:B------:R-:W-:Y:S02]  /*2810*/  PRMT R23, R10, 0x7632, R23 ;  /* 0x000076320a177816 */ /* 0x000fe40000000017 */
[----:B------:R-:W-:Y:S01]  /*2820*/  PRMT R17, R11, 0x7632, R17 ;  /* 0x000076320b117816 */ /* 0x000fe20000000011 */
[----:B------:R-:W-:Y:S06]  /*2830*/  BAR.SYNC.DEFER_BLOCKING 0x0 ;  /* 0x0000000000007b1d */ /* 0x000fec0000010000 */
[----:B--2---:R-:W-:Y:S05]  /*2840*/  @P0 BRA `(.L_x_841) ;  /* 0x0000000000440947 */ /* 0x004fea0003800000 */
[----:B------:R-:W0:Y:S01]  /*2850*/  S2UR UR7, SR_CgaCtaId ;  /* 0x00000000000779c3 */ /* 0x000e220000008800 */
[----:B------:R-:W-:Y:S01]  /*2860*/  UMOV UR5, 0x400 ;  /* 0x0000040000057882 */ /* 0x000fe20000000000 */
[C---:B------:R-:W-:Y:S01]  /*2870*/  IMAD.SHL.U32 R15, R2.reuse, 0x10, RZ ;  /* 0x00000010020f7824 */ /* 0x040fe200078e00ff */
[----:B------:R-:W-:Y:S01]  /*2880*/  UIADD3 UR5, UR5, 0xc80, URZ ;  /* 0x00000c8005057890 */ /* 0x000fe2000fffe03f */
[----:B------:R-:W-:-:S03]  /*2890*/  SHF.L.U64.HI R24, R2, 0x4, R3 ;  /* 0x0000000402187819 */ /* 0x000fc60000010203 */
[C---:B------:R-:W-:Y:S02]  /*28a0*/  LOP3.LUT R25, R15.reuse, 0x10, RZ, 0xc0, !PT ;  /* 0x000000100f197812 */ /* 0x040fe400078ec0ff */
[----:B------:R-:W-:Y:S02]  /*28b0*/  LOP3.LUT R15, R15, 0xffffffe0, RZ, 0xc0, !PT ;  /* 0xffffffe00f0f7812 */ /* 0x000fe400078ec0ff */
[----:B------:R-:W-:Y:S02]  /*28c0*/  IADD3 R25, R25, R53, RZ ;  /* 0x0000003519197210 */ /* 0x000fe40007ffe0ff */
[----:B------:R-:W-:Y:S02]  /*28d0*/  LOP3.LUT R24, R24, 0x1fffffff, RZ, 0xc0, !PT ;  /* 0x1fffffff18187812 */ /* 0x000fe400078ec0ff */
[----:B------:R-:W-:-:S04]  /*28e0*/  IADD3 R15, P0, R25, R15, RZ ;  /* 0x0000000f190f7210 */ /* 0x000fc80007f1e0ff */
[----:B------:R-:W-:Y:S02]  /*28f0*/  LEA.HI.X.SX32 R25, R25, R24, 0x1, P0 ;  /* 0x0000001819197211 */ /* 0x000fe400000f0eff */
[----:B------:R-:W-:Y:S01]  /*2900*/  LEA R24, P0, R15, UR12, 0x3 ;  /* 0x0000000c0f187c11 */ /* 0x000fe2000f8018ff */
[----:B0-----:R-:W-:-:S03]  /*2910*/  ULEA UR5, UR7, UR5, 0x18 ;  /* 0x0000000507057291 */ /* 0x001fc6000f8ec03f */
[----:B------:R-:W-:-:S03]  /*2920*/  LEA.HI.X R25, R15, UR13, R25, 0x3, P0 ;  /* 0x0000000d0f197c11 */ /* 0x000fc600080f1c19 */
[----:B------:R-:W-:-:S06]  /*2930*/  LEA R26, R53, UR5, 0x3 ;  /* 0x00000005351a7c11 */ /* 0x000fcc000f8e18ff */
[----:B------:R-:W0:Y:S04]  /*2940*/  LDS.64 R26, [R26] ;  /* 0x000000001a1a7984 */ /* 0x000e280000000a00 */
[----:B0-----:R0:W-:Y:S02]  /*2950*/  STG.E.64 desc[UR8][R24.64], R26 ;  /* 0x0000001a18007986 */ /* 0x0011e4000c101b08 */
.L_x_841:
[----:B------:R-:W-:Y:S05]  /*2960*/  BSYNC B0 ;  /* 0x0000000000007941 */ /* 0x000fea0003800000 */
.L_x_840:
[----:B0-----:R-:W2:Y:S01]  /*2970*/  LDL.LU R24, [R1+0x50] ;  /* 0x0000500001187983 */ /* 0x001ea20000300800 */
[----:B------:R-:W0:Y:S01]  /*2980*/  S2UR UR7, SR_CgaCtaId ;  /* 0x00000000000779c3 */ /* 0x000e220000008800 */
[----:B------:R-:W-:Y:S01]  /*2990*/  UMOV UR5, 0x400 ;  /* 0x0000040000057882 */ /* 0x000fe20000000000 */
[----:B------:R-:W-:Y:S01]  /*29a0*/  SHF.L.U32 R32, R10, 0x10, RZ ;  /* 0x000000100a207819 */ /* 0x000fe200000006ff */
[----:B------:R-:W2:Y:S01]  /*29b0*/  LDL.LU R15, [R1+0x38] ;  /* 0x00003800010f7983 */ /* 0x000ea20000300800 */
[----:B------:R-:W-:Y:S01]  /*29c0*/  IMAD.U32 R28, R28, 0x10000, RZ ;  /* 0x000100001c1c7824 */ /* 0x000fe200078e00ff */
[----:B------:R-:W-:Y:S01]  /*29d0*/  SHF.L.U32 R23, R23, 0x10, RZ ;  /* 0x0000001017177819 */ /* 0x000fe200000006ff */
[----:B------:R-:W-:Y:S01]  /*29e0*/  IMAD.U32 R19, R19, 0x10000, RZ ;  /* 0x0001000013137824 */ /* 0x000fe200078e00ff */
[----:B------:R-:W3:Y:S01]  /*29f0*/  LDL.LU R30, [R1+0x4] ;  /* 0x00000400011e7983 */ /* 0x000ee20000300800 */
[----:B------:R-:W-:Y:S01]  /*2a00*/  SHF.L.U32 R11, R11, 0x10, RZ ;  /* 0x000000100b0b7819 */ /* 0x000fe200000006ff */
[----:B------:R-:W-:Y:S01]  /*2a10*/  IMAD.U32 R13, R13, 0x10000, RZ ;  /* 0x000100000d0d7824 */ /* 0x000fe200078e00ff */
[----:B------:R-:W-:Y:S01]  /*2a20*/  ULDC.64 UR12, c[0x0][0x210] ;  /* 0x00008400000c7ab9 */ /* 0x000fe20000000a00 */
[----:B------:R-:W-:Y:S04]  /*2a30*/  STL [R1+0x16c], R16 ;  /* 0x00016c1001007387 */ /* 0x000fe80000100800 */
[----:B------:R-:W-:Y:S04]  /*2a40*/  STL [R1+0x168], R14 ;  /* 0x0001680e01007387 */ /* 0x000fe80000100800 */
[----:B------:R1:W-:Y:S04]  /*2a50*/  STL [R1+0x110], R3 ;  /* 0x0001100301007387 */ /* 0x0003e80000100800 */
[----:B-1----:R-:W4:Y:S04]  /*2a60*/  LDL.LU R3, [R1] ;  /* 0x0000000001037983 */ /* 0x002f280000300800 */
[----:B------:R1:W-:Y:S01]  /*2a70*/  STL [R1+0x114], R2 ;  /* 0x0001140201007387 */ /* 0x0003e20000100800 */
[----:B------:R-:W-:-:S04]  /*2a80*/  UIADD3 UR5, UR5, 0xc80, URZ ;  /* 0x00000c8005057890 */ /* 0x000fc8000fffe03f */
[----:B0-----:R-:W-:Y:S01]  /*2a90*/  ULEA UR5, UR7, UR5, 0x18 ;  /* 0x0000000507057291 */ /* 0x001fe2000f8ec03f */
[----:B--2---:R-:W-:Y:S01]  /*2aa0*/  IMAD R26, R15, 0x50, R24 ;  /* 0x000000500f1a7824 */ /* 0x004fe200078e0218 */
[----:B------:R-:W-:Y:S02]  /*2ab0*/  SHF.L.U32 R15, R2, 0x4, RZ ;  /* 0x00000004020f7819 */ /* 0x000fe400000006ff */
[----:B-1----:R-:W2:Y:S01]  /*2ac0*/  LDL.LU R2, [R1+0x44] ;  /* 0x0000440001027983 */ /* 0x002ea20000300800 */
[----:B------:R-:W-:Y:S01]  /*2ad0*/  IMAD.SHL.U32 R26, R26, 0x4, RZ ;  /* 0x000000041a1a7824 */ /* 0x000fe200078e00ff */
[----:B------:R-:W-:Y:S02]  /*2ae0*/  LOP3.LUT R15, R15, 0x10, RZ, 0xc0, !PT ;  /* 0x000000100f0f7812 */ /* 0x000fe400078ec0ff */
[----:B------:R-:W5:Y:S01]  /*2af0*/  LDL.LU R39, [R1+0x54] ;  /* 0x0000540001277983 */ /* 0x000f620000300800 */
[----:B------:R-:W-:Y:S01]  /*2b00*/  IMAD.WIDE.U32 R24, R26, -0x33333333, RZ ;  /* 0xcccccccd1a187825 */ /* 0x000fe200078e00ff */
[----:B------:R-:W-:-:S02]  /*2b10*/  IADD3 R15, RZ, -R15, RZ ;  /* 0x8000000fff0f7210 */ /* 0x000fc40007ffe0ff */
[----:B------:R-:W-:Y:S01]  /*2b20*/  SHF.R.S32.HI R27, RZ, 0x1f, R26 ;  /* 0x0000001fff1b7819 */ /* 0x000fe2000001141a */
[----:B------:R-:W5:Y:S01]  /*2b30*/  LDL.LU R38, [R1+0x58] ;  /* 0x0000580001267983 */ /* 0x000f620000300800 */
[----:B------:R-:W-:-:S03]  /*2b40*/  LEA.HI R15, R25, R15, RZ, 0x1c ;  /* 0x0000000f190f7211 */ /* 0x000fc600078fe0ff */
[----:B------:R-:W5:Y:S01]  /*2b50*/  LDL.LU R37, [R1+0x5c] ;  /* 0x00005c0001257983 */ /* 0x000f620000300800 */
[----:B------:R-:W-:Y:S01]  /*2b60*/  LEA R15, R15, UR5, 0x3 ;  /* 0x000000050f0f7c11 */ /* 0x000fe2000f8e18ff */
[----:B------:R-:W-:Y:S02]  /*2b70*/  ULDC UR5, c[0x0][0x230] ;  /* 0x00008c0000057ab9 */ /* 0x000fe40000000800 */
[----:B------:R-:W5:Y:S04]  /*2b80*/  LDL.LU R36, [R1+0x64] ;  /* 0x0000640001247983 */ /* 0x000f680000300800 */
[----:B------:R-:W0:Y:S01]  /*2b90*/  LDS.64 R24, [R15] ;  /* 0x000000000f187984 */ /* 0x000e220000000a00 */
[----:B---3--:R-:W-:Y:S01]  /*2ba0*/  IMAD.WIDE.U32 R26, R30, 0x280000, R26 ;  /* 0x002800001e1a7825 */ /* 0x008fe200078e001a */
[----:B------:R-:W-:-:S02]  /*2bb0*/  SHF.L.U32 R30, R12, 0x10, RZ ;  /* 0x000000100c1e7819 */ /* 0x000fc400000006ff */
[----:B------:R-:W3:Y:S01]  /*2bc0*/  LDL.LU R31, [R1+0x68] ;  /* 0x00006800011f7983 */ /* 0x000ee20000300800 */
[----:B------:R-:W-:-:S03]  /*2bd0*/  SHF.L.U32 R10, R17, 0x10, RZ ;  /* 0x00000010110a7819 */ /* 0x000fc600000006ff */
[----:B------:R-:W3:Y:S04]  /*2be0*/  LDL.LU R14, [R1+0x6c] ;  /* 0x00006c00010e7983 */ /* 0x000ee80000300800 */
[----:B------:R-:W3:Y:S01]  /*2bf0*/  LDL.LU R33, [R1+0x88] ;  /* 0x0000880001217983 */ /* 0x000ee20000300800 */
[----:B------:R-:W-:Y:S01]  /*2c00*/  SHF.L.U32 R12, R21, 0x10, RZ ;  /* 0x00000010150c7819 */ /* 0x000fe200000006ff */
[----:B0-----:R-:W-:-:S06]  /*2c10*/  FADD.FTZ R15, R25, UR5 ;  /* 0x00000005190f7e21 */ /* 0x001fcc0008010000 */
[----:B------:R-:W0:Y:S01]  /*2c20*/  MUFU.RSQ R15, R15 ;  /* 0x0000000f000f7308 */ /* 0x000e220000001400 */
[--C-:B------:R-:W-:Y:S01]  /*2c30*/  FADD.FTZ R0, R0, -R24.reuse ;  /* 0x8000001800007221 */ /* 0x100fe20000010000 */
[----:B----4-:R-:W-:Y:S02]  /*2c40*/  FADD.FTZ R17, R3, -R24 ;  /* 0x8000001803117221 */ /* 0x010fe40000010000 */
[----:B------:R-:W4:Y:S04]  /*2c50*/  LDL.LU R3, [R1+0xa4] ;  /* 0x0000a40001037983 */ /* 0x000f280000300800 */
[----:B------:R-:W4:Y:S04]  /*2c60*/  LDL.LU R40, [R1+0xc8] ;  /* 0x0000c80001287983 */ /* 0x000f280000300800 */
[----:B------:R-:W4:Y:S01]  /*2c70*/  LDL.LU R21, [R1+0xcc] ;  /* 0x0000cc0001157983 */ /* 0x000f220000300800 */
[----:B0-----:R-:W-:-:S04]  /*2c80*/  FMUL.FTZ R0, R0, R15 ;  /* 0x0000000f00007220 */ /* 0x001fc80000410000 */
[----:B------:R-:W-:Y:S01]  /*2c90*/  FFMA.FTZ R35, R0, R30, R32 ;  /* 0x0000001e00237223 */ /* 0x000fe20000010020 */
[----:B--2---:R-:W-:Y:S02]  /*2ca0*/  IMAD.IADD R0, R2, 0x1, R27 ;  /* 0x0000000102007824 */ /* 0x004fe400078e021b */
[----:B------:R-:W2:Y:S01]  /*2cb0*/  LDL.LU R2, [R1+0xd0] ;  /* 0x0000d00001027983 */ /* 0x000ea20000300800 */
[C---:B------:R-:W-:Y:S01]  /*2cc0*/  FADD.FTZ R28, -R24.reuse, R28 ;  /* 0x0000001c181c7221 */ /* 0x040fe20000010100 */
[----:B------:R-:W-:Y:S01]  /*2cd0*/  SHF.L.U32 R25, R29, 0x10, RZ ;  /* 0x000000101d197819 */ /* 0x000fe200000006ff */
[----:B------:R-:W-:Y:S02]  /*2ce0*/  FADD.FTZ R19, -R24, R19 ;  /* 0x0000001318137221 */ /* 0x000fe40000010100 */
[C---:B------:R-:W-:Y:S01]  /*2cf0*/  FMUL.FTZ R28, R15.reuse, R28 ;  /* 0x0000001c0f1c7220 */ /* 0x040fe20000410000 */
[C---:B------:R-:W-:Y:S01]  /*2d00*/  FMUL.FTZ R17, R15.reuse, R17 ;  /* 0x000000110f117220 */ /* 0x040fe20000410000 */
[----:B------:R-:W-:Y:S01]  /*2d10*/  FMUL.FTZ R19, R15, R19 ;  /* 0x000000130f137220 */ /* 0x000fe20000410000 */
[----:B------:R-:W-:Y:S01]  /*2d20*/  IADD3 R4, P0, R4, R26, RZ ;  /* 0x0000001a04047210 */ /* 0x000fe20007f1e0ff */
[----:B------:R-:W-:Y:S01]  /*2d30*/  FFMA.FTZ R28, R28, R25, R23 ;  /* 0x000000191c1c7223 */ /* 0x000fe20000010017 */
[----:B------:R-:W-:Y:S01]  /*2d40*/  FFMA.FTZ R34, R17, R13, R11 ;  /* 0x0000000d11227223 */ /* 0x000fe2000001000b */
[----:B------:R-:W-:Y:S01]  /*2d50*/  FFMA.FTZ R19, R19, R12, R10 ;  /* 0x0000000c13137223 */ /* 0x000fe2000001000a */
[----:B------:R-:W-:-:S02]  /*2d60*/  IADD3.X R17, RZ, R0, RZ, P0, !PT ;  /* 0x00000000ff117210 */ /* 0x000fc400007fe4ff */
[----:B------:R-:W-:Y:S02]  /*2d70*/  F2FP.BF16.F32.PACK_AB R35, R28, R35 ;  /* 0x000000231c23723e */ /* 0x000fe400000010ff */
[C---:B------:R-:W-:Y:S02]  /*2d80*/  LEA R28, P0, R4.reuse, UR12, 0x1 ;  /* 0x0000000c041c7c11 */ /* 0x040fe4000f8008ff */
[----:B-----5:R-:W-:Y:S02]  /*2d90*/  IADD3 R27, P3, R37, R26, RZ ;  /* 0x0000001a251b7210 */ /* 0x020fe40007f7e0ff */
[----:B------:R-:W-:Y:S02]  /*2da0*/  F2FP.BF16.F32.PACK_AB R34, R19, R34 ;  /* 0x000000221322723e */ /* 0x000fe400000010ff */
[----:B---3--:R-:W-:Y:S02]  /*2db0*/  IADD3 R37, P6, R31, R26, RZ ;  /* 0x0000001a1f257210 */ /* 0x008fe40007fde0ff */
[----:B------:R-:W-:-:S02]  /*2dc0*/  LEA.HI.X R29, R4, UR13, R17, 0x1, P0 ;  /* 0x0000000d041d7c11 */ /* 0x000fc400080f0c11 */
[-C--:B------:R-:W-:Y:S02]  /*2dd0*/  IADD3 R31, P4, R14, R26.reuse, RZ ;  /* 0x0000001a0e1f7210 */ /* 0x080fe40007f9e0ff */
[-C--:B------:R-:W-:Y:S02]  /*2de0*/  IADD3 R4, P1, R38, R26.reuse, RZ ;  /* 0x0000001a26047210 */ /* 0x080fe40007f3e0ff */
[----:B------:R-:W-:Y:S02]  /*2df0*/  IADD3 R33, P5, R33, R26, RZ ;  /* 0x0000001a21217210 */ /* 0x000fe40007fbe0ff */
[----:B------:R-:W-:Y:S02]  /*2e00*/  IADD3.X R38, RZ, R0, RZ, P4, !PT ;  /* 0x00000000ff267210 */ /* 0x000fe400027fe4ff */
[C---:B------:R-:W-:Y:S02]  /*2e10*/  PRMT R16, R35.reuse, 0x7610, R16 ;  /* 0x0000761023107816 */ /* 0x040fe40000000010 */
[----:B------:R-:W-:-:S02]  /*2e20*/  PRMT R53, R35, 0x7632, R53 ;  /* 0x0000763223357816 */ /* 0x000fc40000000035 */
[-C--:B------:R-:W-:Y:S02]  /*2e30*/  IADD3 R17, P0, R39, R26.reuse, RZ ;  /* 0x0000001a27117210 */ /* 0x080fe40007f1e0ff */
[----:B------:R-:W-:Y:S01]  /*2e40*/  IADD3 R19, P2, R36, R26, RZ ;  /* 0x0000001a24137210 */ /* 0x000fe20007f5e0ff */
[----:B------:R-:W-:Y:S01]  /*2e50*/  IMAD.X R36, RZ, RZ, R0, P6 ;  /* 0x000000ffff247224 */ /* 0x000fe200030e0600 */
[----:B------:R-:W-:Y:S02]  /*2e60*/  IADD3.X R14, RZ, R0, RZ, P3, !PT ;  /* 0x00000000ff0e7210 */ /* 0x000fe40001ffe4ff */
[----:B------:R-:W-:Y:S01]  /*2e70*/  PRMT R35, R34, 0x7610, R35 ;  /* 0x0000761022237816 */ /* 0x000fe20000000023 */
[----:B------:R0:W-:Y:S04]  /*2e80*/  STG.E.U16 desc[UR8][R28.64], R16 ;  /* 0x000000101c007986 */ /* 0x0001e8000c101508 */
[----:B------:R1:W-:Y:S04]  /*2e90*/  STG.E.U16 desc[UR8][R28.64+0x2], R53 ;  /* 0x000002351c007986 */ /* 0x0003e8000c101508 */
[----:B------:R3:W-:Y:S01]  /*2ea0*/  STG.E.U16 desc[UR8][R28.64+0x4], R35 ;  /* 0x000004231c007986 */ /* 0x0007e2000c101508 */
[----:B----4-:R-:W-:-:S03]  /*2eb0*/  IADD3 R39, P3, R3, R26, RZ ;  /* 0x0000001a03277210 */ /* 0x010fc60007f7e0ff */
[----:B------:R-:W4:Y:S01]  /*2ec0*/  LDL.LU R3, [R1+0x8] ;  /* 0x0000080001037983 */ /* 0x000f220000300800 */
[----:B------:R-:W-:Y:S02]  /*2ed0*/  IADD3 R41, P4, R40, R26, RZ ;  /* 0x0000001a28297210 */ /* 0x000fe40007f9e0ff */
[----:B------:R-:W-:Y:S02]  /*2ee0*/  IADD3.X R40, RZ, R0, RZ, P5, !PT ;  /* 0x00000000ff287210 */ /* 0x000fe40002ffe4ff */
[-C--:B------:R-:W-:Y:S02]  /*2ef0*/  IADD3 R21, P5, R21, R26.reuse, RZ ;  /* 0x0000001a15157210 */ /* 0x080fe40007fbe0ff */
[----:B--2---:R-:W-:Y:S02]  /*2f00*/  IADD3 R26, P6, R2, R26, RZ ;  /* 0x0000001a021a7210 */ /* 0x004fe40007fde0ff */
[----:B------:R-:W2:Y:S04]  /*2f10*/  LDL.LU R2, [R1+0x1c] ;  /* 0x00001c0001027983 */ /* 0x000ea80000300800 */
[----:B0-----:R-:W5:Y:S04]  /*2f20*/  LDL.LU R16, [R1+0x16c] ;  /* 0x00016c0001107983 */ /* 0x001f680000300800 */
[----:B-1----:R-:W2:Y:S04]  /*2f30*/  LDL.LU R53, [R1+0xc] ;  /* 0x00000c0001357983 */ /* 0x002ea80000300800 */
[----:B---3--:R-:W3:Y:S01]  /*2f40*/  LDL.LU R35, [R1+0x10] ;  /* 0x0000100001237983 */ /* 0x008ee20000300800 */
[----:B------:R-:W-:Y:S01]  /*2f50*/  PRMT R34, R34, 0x7632, R34 ;  /* 0x0000763222227816 */ /* 0x000fe20000000022 */
[----:B------:R-:W-:-:S04]  /*2f60*/  FADD.FTZ R61, R61, -R24 ;  /* 0x800000183d3d7221 */ /* 0x000fc80000010000 */
[----:B------:R4:W-:Y:S01]  /*2f70*/  STG.E.U16 desc[UR8][R28.64+0x6], R34 ;  /* 0x000006221c007986 */ /* 0x0009e2000c101508 */
[--C-:B------:R-:W-:Y:S01]  /*2f80*/  FADD.FTZ R7, R7, -R24.reuse ;  /* 0x8000001807077221 */ /* 0x100fe20000010000 */
[--C-:B------:R-:W-:Y:S01]  /*2f90*/  FADD.FTZ R60, R60, -R24.reuse ;  /* 0x800000183c3c7221 */ /* 0x100fe20000010000 */
[----:B------:R-:W-:Y:S01]  /*2fa0*/  FMUL.FTZ R61, R15, R61 ;  /* 0x0000003d0f3d7220 */ /* 0x000fe20000410000 */
[--C-:B------:R-:W-:Y:S01]  /*2fb0*/  FADD.FTZ R59, R59, -R24.reuse ;  /* 0x800000183b3b7221 */ /* 0x100fe20000010000 */
[--C-:B------:R-:W-:Y:S01]  /*2fc0*/  FADD.FTZ R58, R58, -R24.reuse ;  /* 0x800000183a3a7221 */ /* 0x100fe20000010000 */
[----:B------:R-:W-:Y:S01]  /*2fd0*/  FMUL.FTZ R60, R15, R60 ;  /* 0x0000003c0f3c7220 */ /* 0x000fe20000410000 */
[--C-:B------:R-:W-:Y:S01]  /*2fe0*/  FADD.FTZ R57, R57, -R24.reuse ;  /* 0x8000001839397221 */ /* 0x100fe20000010000 */
[C---:B------:R-:W-:Y:S01]  /*2ff0*/  FMUL.FTZ R59, R15.reuse, R59 ;  /* 0x0000003b0f3b7220 */ /* 0x040fe20000410000 */
[C---:B------:R-:W-:Y:S01]  /*3000*/  FMUL.FTZ R58, R15.reuse, R58 ;  /* 0x0000003a0f3a7220 */ /* 0x040fe20000410000 */
[--C-:B------:R-:W-:Y:S01]  /*3010*/  FADD.FTZ R56, R56, -R24.reuse ;  /* 0x8000001838387221 */ /* 0x100fe20000010000 */
[----:B------:R-:W-:Y:S01]  /*3020*/  FMUL.FTZ R57, R15, R57 ;  /* 0x000000390f397220 */ /* 0x000fe20000410000 */
[----:B------:R-:W-:-:S02]  /*3030*/  FADD.FTZ R8, R8, -R24 ;  /* 0x8000001808087221 */ /* 0x000fc40000010000 */
[C---:B------:R-:W-:Y:S02]  /*3040*/  FMUL.FTZ R56, R15.reuse, R56 ;  /* 0x000000380f387220 */ /* 0x040fe40000410000 */
[----:B------:R-:W-:-:S04]  /*3050*/  FMUL.FTZ R8, R15, R8 ;  /* 0x000000080f087220 */ /* 0x000fc80000410000 */
[----:B------:R-:W-:Y:S01]  /*3060*/  FFMA.FTZ R8, R30, R8, R32 ;  /* 0x000000081e087223 */ /* 0x000fe20000010020 */
[----:B----4-:R-:W-:-:S04]  /*3070*/  FADD.FTZ R34, R3, -R24 ;  /* 0x8000001803227221 */ /* 0x010fc80000010000 */
[----:B------:R-:W-:-:S04]  /*3080*/  FMUL.FTZ R34, R15, R34 ;  /* 0x000000220f227220 */ /* 0x000fc80000410000 */
[----:B------:R-:W-:Y:S01]  /*3090*/  FFMA.FTZ R3, R30, R34, R32 ;  /* 0x000000221e037223 */ /* 0x000fe20000010020 */
[--C-:B--2---:R-:W-:Y:S01]  /*30a0*/  FADD.FTZ R29, R53, -R24.reuse ;  /* 0x80000018351d7221 */ /* 0x104fe20000010000 */
[----:B---3--:R-:W-:-:S03]  /*30b0*/  FADD.FTZ R28, R35, -R24 ;  /* 0x80000018231c7221 */ /* 0x008fc60000010000 */
[C---:B------:R-:W-:Y:S01]  /*30c0*/  FMUL.FTZ R29, R15.reuse, R29 ;  /* 0x0000001d0f1d7220 */ /* 0x040fe20000410000 */
[C---:B------:R-:W-:Y:S01]  /*30d0*/  FMUL.FTZ R28, R15.reuse, R28 ;  /* 0x0000001c0f1c7220 */ /* 0x040fe20000410000 */
[----:B------:R-:W-:Y:S01]  /*30e0*/  FMUL.FTZ R53, R15, R7 ;  /* 0x000000070f357220 */ /* 0x000fe20000410000 */
[----:B------:R-:W-:Y:S02]  /*30f0*/  FADD.FTZ R35, R9, -R24 ;  /* 0x8000001809237221 */ /* 0x000fe40000010000 */
[C-C-:B------:R-:W-:Y:S01]  /*3100*/  FFMA.FTZ R7, R30.reuse, R28, R32.reuse ;  /* 0x0000001c1e077223 */ /* 0x140fe20000010020 */
[----:B------:R-:W-:Y:S01]  /*3110*/  FFMA.FTZ R28, R30, R29, R32 ;  /* 0x0000001d1e1c7223 */ /* 0x000fe20000010020 */
[----:B------:R-:W-:Y:S01]  /*3120*/  FADD.FTZ R9, R2, -R24 ;  /* 0x8000001802097221 */ /* 0x000fe20000010000 */
[----:B------:R-:W-:-:S03]  /*3130*/  FFMA.FTZ R2, R30, R61, R32 ;  /* 0x0000003d1e027223 */ /* 0x000fc60000010020 */
[----:B------:R0:W-:Y:S04]  /*3140*/  STL [R1+0xd0], R28 ;  /* 0x0000d01c01007387 */ /* 0x0001e80000100800 */
[----:B------:R1:W-:Y:S04]  /*3150*/  STL [R1+0xd4], R3 ;  /* 0x0000d40301007387 */ /* 0x0003e80000100800 */
[----:B------:R2:W-:Y:S01]  /*3160*/  STL [R1+0xdc], R2 ;  /* 0x0000dc0201007387 */ /* 0x0005e20000100800 */
[C-C-:B0-----:R-:W-:Y:S01]  /*3170*/  FFMA.FTZ R28, R30.reuse, R60, R32.reuse ;  /* 0x0000003c1e1c7223 */ /* 0x141fe20000010020 */
[----:B-1----:R-:W-:-:S04]  /*3180*/  FFMA.FTZ R3, R30, R59, R32 ;  /* 0x0000003b1e037223 */ /* 0x002fc80000010020 */
[----:B------:R0:W-:Y:S01]  /*3190*/  STL [R1+0xe8], R28 ;  /* 0x0000e81c01007387 */ /* 0x0001e20000100800 */
[----:B--2---:R-:W-:-:S03]  /*31a0*/  FFMA.FTZ R2, R30, R58, R32 ;  /* 0x0000003a1e027223 */ /* 0x004fc60000010020 */
[----:B------:R1:W-:Y:S01]  /*31b0*/  STL [R1+0xf8], R3 ;  /* 0x0000f80301007387 */ /* 0x0003e20000100800 */
[----:B------:R-:W-:-:S03]  /*31c0*/  FMUL.FTZ R35, R15, R35 ;  /* 0x000000230f237220 */ /* 0x000fc60000410000 */
[----:B------:R2:W-:Y:S01]  /*31d0*/  STL [R1+0x100], R2 ;  /* 0x0001000201007387 */ /* 0x0005e20000100800 */
[C-C-:B0-----:R-:W-:Y:S01]  /*31e0*/  FFMA.FTZ R28, R30.reuse, R57, R32.reuse ;  /* 0x000000391e1c7223 */ /* 0x141fe20000010020 */
[----:B------:R-:W-:Y:S01]  /*31f0*/  FMUL.FTZ R9, R15, R9 ;  /* 0x000000090f097220 */ /* 0x000fe20000410000 */
[----:B-1----:R-:W-:-:S03]  /*3200*/  FFMA.FTZ R3, R30, R56, R32 ;  /* 0x000000381e037223 */ /* 0x002fc60000010020 */
[----:B------:R-:W-:Y:S01]  /*3210*/  STL [R1+0xfc], R28 ;  /* 0x0000fc1c01007387 */ /* 0x000fe20000100800 */
[----:B--2---:R-:W-:-:S03]  /*3220*/  FFMA.FTZ R2, R30, R53, R32 ;  /* 0x000000351e027223 */ /* 0x004fc60000010020 */
[----:B------:R0:W-:Y:S04]  /*3230*/  STL [R1+0xf4], R3 ;  /* 0x0000f40301007387 */ /* 0x0001e80000100800 */
[----:B------:R1:W-:Y:S01]  /*3240*/  STL [R1+0xf0], R2 ;  /* 0x0000f00201007387 */ /* 0x0003e20000100800 */
[----:B0-----:R-:W-:-:S03]  /*3250*/  FFMA.FTZ R3, R30, R35, R32 ;  /* 0x000000231e037223 */ /* 0x001fc60000010020 */
[----:B------:R0:W-:Y:S01]  /*3260*/  STL [R1+0xec], R8 ;  /* 0x0000ec0801007387 */ /* 0x0001e20000100800 */
[----:B-1----:R-:W-:-:S03]  /*3270*/  FFMA.FTZ R2, R30, R9, R32 ;  /* 0x000000091e027223 */ /* 0x002fc60000010020 */
[----:B------:R-:W2:Y:S04]  /*3280*/  LDL.LU R56, [R1+0x20] ;  /* 0x0000200001387983 */ /* 0x000ea80000300800 */
[----:B------:R-:W-:Y:S04]  /*3290*/  STL [R1+0xe4], R3 ;  /* 0x0000e40301007387 */ /* 0x000fe80000100800 */
[----:B------:R1:W-:Y:S04]  /*32a0*/  STL [R1+0xe0], R2 ;  /* 0x0000e00201007387 */ /* 0x0003e80000100800 */
[----:B------:R-:W3:Y:S01]  /*32b0*/  LDL.LU R53, [R1+0x48] ;  /* 0x0000480001357983 */ /* 0x000ee20000300800 */
[--C-:B------:R-:W-:Y:S01]  /*32c0*/  FADD.FTZ R54, R54, -R24.reuse ;  /* 0x8000001836367221 */ /* 0x100fe20000010000 */
[----:B------:R-:W-:-:S03]  /*32d0*/  FADD.FTZ R55, R55, -R24 ;  /* 0x8000001837377221 */ /* 0x000fc60000010000 */
[C---:B------:R-:W-:Y:S01]  /*32e0*/  FMUL.FTZ R54, R15.reuse, R54 ;  /* 0x000000360f367220 */ /* 0x040fe20000410000 */
[----:B0-----:R-:W-:Y:S02]  /*32f0*/  IMAD.X R8, RZ, RZ, R0, P6 ;  /* 0x000000ffff087224 */ /* 0x001fe400030e0600 */
[----:B------:R-:W-:Y:S01]  /*3300*/  FMUL.FTZ R55, R15, R55 ;  /* 0x000000370f377220 */ /* 0x000fe20000410000 */
[----:B-1----:R-:W4:Y:S01]  /*3310*/  LDL.LU R2, [R1+0x4c] ;  /* 0x00004c0001027983 */ /* 0x002f220000300800 */
[----:B------:R-:W-:Y:S01]  /*3320*/  FFMA.FTZ R3, R30, R54, R32 ;  /* 0x000000361e037223 */ /* 0x000fe20000010020 */
[----:B------:R-:W-:-:S04]  /*3330*/  LEA R34, P6, R26, UR12, 0x1 ;  /* 0x0000000c1a227c11 */ /* 0x000fc8000f8c08ff */
[----:B------:R0:W-:Y:S01]  /*3340*/  STL [R1+0xd8], R3 ;  /* 0x0000d80301007387 */ /* 0x0001e20000100800 */
[----:B------:R-:W-:Y:S01]  /*3350*/  LEA.HI.X R35, R26, UR13, R8, 0x1, P6 ;  /* 0x0000000d1a237c11 */ /* 0x000fe2000b0f0c08 */
[----:B0-----:R-:W-:Y:S01]  /*3360*/  FFMA.FTZ R3, R30, R55, R32 ;  /* 0x000000371e037223 */ /* 0x001fe20000010020 */
[----:B------:R-:W-:-:S04]  /*3370*/  LEA R32, P6, R33, UR12, 0x1 ;  /* 0x0000000c21207c11 */ /* 0x000fc8000f8c08ff */
[----:B------:R-:W-:Y:S02]  /*3380*/  LEA.HI.X R33, R33, UR13, R40, 0x1, P6 ;  /* 0x0000000d21217c11 */ /* 0x000fe4000b0f0c28 */
[C---:B------:R-:W-:Y:S01]  /*3390*/  LEA R30, P6, R31.reuse, UR12, 0x1 ;  /* 0x0000000c1f1e7c11 */ /* 0x040fe2000f8c08ff */
[----:B------:R-:W-:Y:S03]  /*33a0*/  STL [R1+0x118], R3 ;  /* 0x0001180301007387 */ /* 0x000fe60000100800 */
[----:B------:R-:W-:Y:S01]  /*33b0*/  LEA.HI.X R31, R31, UR13, R38, 0x1, P6 ;  /* 0x0000000d1f1f7c11 */ /* 0x000fe2000b0f0c26 */
[----:B------:R-:W-:Y:S01]  /*33c0*/  STL [R1+0x15c], R34 ;  /* 0x00015c2201007387 */ /* 0x000fe20000100800 */
[----:B------:R-:W-:-:S03]  /*33d0*/  LEA R28, P6, R37, UR12, 0x1 ;  /* 0x0000000c251c7c11 */ /* 0x000fc6000f8c08ff */
[----:B------:R-:W-:Y:S01]  /*33e0*/  STL [R1+0x150], R35 ;  /* 0x0001502301007387 */ /* 0x000fe20000100800 */
[----:B------:R-:W-:-:S03]  /*33f0*/  LEA.HI.X R29, R37, UR13, R36, 0x1, P6 ;  /* 0x0000000d251d7c11 */ /* 0x000fc6000b0f0c24 */
[----:B------:R-:W-:Y:S01]  /*3400*/  STL [R1+0x144], R32 ;  /* 0x0001442001007387 */ /* 0x000fe20000100800 */
[----:B------:R-:W-:-:S03]  /*3410*/  LEA R26, P6, R27, UR12, 0x1 ;  /* 0x0000000c1b1a7c11 */ /* 0x000fc6000f8c08ff */
[----:B------:R-:W-:Y:S01]  /*3420*/  STL [R1+0x160], R32 ;  /* 0x0001602001007387 */ /* 0x000fe20000100800 */
[----:B------:R-:W-:-:S03]  /*3430*/  SHF.L.U32 R9, R42, 0x10, RZ ;  /* 0x000000102a097819 */ /* 0x000fc600000006ff */
[----:B------:R-:W-:Y:S01]  /*3440*/  STL [R1+0x140], R33 ;  /* 0x0001402101007387 */ /* 0x000fe20000100800 */
[----:B------:R-:W-:-:S03]  /*3450*/  LEA.HI.X R27, R27, UR13, R14, 0x1, P6 ;  /* 0x0000000d1b1b7c11 */ /* 0x000fc6000b0f0c0e */
[----:B------:R-:W-:Y:S04]  /*3460*/  STL [R1+0x13c], R30 ;  /* 0x00013c1e01007387 */ /* 0x000fe80000100800 */
[----:B------:R0:W-:Y:S04]  /*3470*/  STL [R1+0x138], R31 ;  /* 0x0001381f01007387 */ /* 0x0001e80000100800 */
[----:B------:R-:W-:Y:S04]  /*3480*/  STL [R1+0x148], R28 ;  /* 0x0001481c01007387 */ /* 0x000fe80000100800 */
[----:B------:R-:W-:Y:S01]  /*3490*/  STL [R1+0x134], R29 ;  /* 0x0001341d01007387 */ /* 0x000fe20000100800 */
[----:B------:R-:W-:-:S03]  /*34a0*/  FADD.FTZ R9, -R24, R9 ;  /* 0x0000000918097221 */ /* 0x000fc60000010100 */
[----:B------:R-:W5:Y:S01]  /*34b0*/  LDL.LU R14, [R1+0x168] ;  /* 0x00016800010e7983 */ /* 0x000f620000300800 */
[----:B------:R-:W-:Y:S01]  /*34c0*/  LEA R8, P6, R5, UR12, 0x1 ;  /* 0x0000000c05087c11 */ /* 0x000fe2000f8c08ff */
[----:B------:R-:W-:Y:S02]  /*34d0*/  FMUL.FTZ R38, R15, R9 ;  /* 0x000000090f267220 */ /* 0x000fe40000410000 */
[----:B------:R-:W-:Y:S04]  /*34e0*/  STL [R1+0x14c], R26 ;  /* 0x00014c1a01007387 */ /* 0x000fe80000100800 */
[----:B------:R-:W-:Y:S04]  /*34f0*/  STL [R1+0x130], R27 ;  /* 0x0001301b01007387 */ /* 0x000fe80000100800 */
[----:B------:R-:W-:Y:S01]  /*3500*/  STL [R1+0x124], R8 ;  /* 0x0001240801007387 */ /* 0x000fe20000100800 */
[----:B---3--:R-:W-:-:S05]  /*3510*/  LEA.HI.X R9, R5, UR13, R53, 0x1, P6 ;  /* 0x0000000d05097c11 */ /* 0x008fca000b0f0c35 */
[----:B------:R-:W-:Y:S04]  /*3520*/  STL [R1+0x120], R9 ;  /* 0x0001200901007387 */ /* 0x000fe80000100800 */
[----:B------:R-:W-:Y:S04]  /*3530*/  STL [R1+0x164], R11 ;  /* 0x0001640b01007387 */ /* 0x000fe80000100800 */
[----:B0-----:R-:W3:Y:S04]  /*3540*/  LDL.LU R31, [R1+0x18] ;  /* 0x00001800011f7983 */ /* 0x001ee80000300800 */
[----:B------:R-:W3:Y:S04]  /*3550*/  LDL.LU R33, [R1+0x14] ;  /* 0x0000140001217983 */ /* 0x000ee80000300800 */
[----:B------:R-:W3:Y:S04]  /*3560*/  LDL.LU R32, [R1+0x70] ;  /* 0x0000700001207983 */ /* 0x000ee80000300800 */
[----:B------:R-:W3:Y:S01]  /*3570*/  LDL.LU R35, [R1+0x78] ;  /* 0x0000780001237983 */ /* 0x000ee20000300800 */
[----:B------:R-:W-:Y:S01]  /*3580*/  SHF.L.U32 R43, R43, 0x10, RZ ;  /* 0x000000102b2b7819 */ /* 0x000fe200000006ff */
[----:B--2---:R-:W-:Y:S01]  /*3590*/  FADD.FTZ R36, R56, -R24 ;  /* 0x8000001838247221 */ /* 0x004fe20000010000 */
[----:B------:R-:W-:Y:S01]  /*35a0*/  FFMA.FTZ R38, R25, R38, R23 ;  /* 0x0000002619267223 */ /* 0x000fe20000010017 */
[----:B------:R-:W-:Y:S01]  /*35b0*/  SHF.L.U32 R47, R47, 0x10, RZ ;  /* 0x000000102f2f7819 */ /* 0x000fe200000006ff */
[----:B------:R-:W-:-:S02]  /*35c0*/  IMAD.U32 R46, R46, 0x10000, RZ ;  /* 0x000100002e2e7824 */ /* 0x000fc400078e00ff */
[----:B------:R-:W-:Y:S01]  /*35d0*/  FADD.FTZ R37, -R24, R43 ;  /* 0x0000002b18257221 */ /* 0x000fe20000010100 */
[C---:B------:R-:W-:Y:S01]  /*35e0*/  FMUL.FTZ R36, R15.reuse, R36 ;  /* 0x000000240f247220 */ /* 0x040fe20000410000 */
[----:B------:R-:W-:Y:S01]  /*35f0*/  IADD3.X R42, RZ, R0, RZ, P4, !PT ;  /* 0x00000000ff2a7210 */ /* 0x000fe200027fe4ff */
[----:B------:R-:W2:Y:S01]  /*3600*/  LDL.LU R59, [R1+0x7c] ;  /* 0x00007c00013b7983 */ /* 0x000ea20000300800 */
[----:B------:R-:W-:Y:S01]  /*3610*/  FMUL.FTZ R37, R15, R37 ;  /* 0x000000250f257220 */ /* 0x000fe20000410000 */
[----:B------:R-:W-:Y:S01]  /*3620*/  FFMA.FTZ R5, R13, R36, R11 ;  /* 0x000000240d057223 */ /* 0x000fe2000001000b */
[----:B------:R-:W-:Y:S02]  /*3630*/  LEA R36, P6, R6, UR12, 0x1 ;  /* 0x0000000c06247c11 */ /* 0x000fe4000f8c08ff */
[----:B------:R-:W-:Y:S02]  /*3640*/  FFMA.FTZ R40, R12, R37, R10 ;  /* 0x000000250c287223 */ /* 0x000fe4000001000a */
[----:B----4-:R-:W-:-:S02]  /*3650*/  LEA.HI.X R37, R6, UR13, R2, 0x1, P6 ;  /* 0x0000000d06257c11 */ /* 0x010fc4000b0f0c02 */
[----:B------:R-:W-:Y:S01]  /*3660*/  F2FP.BF16.F32.PACK_AB R6, R38, R7 ;  /* 0x000000072606723e */ /* 0x000fe200000010ff */
[----:B------:R-:W-:Y:S01]  /*3670*/  IMAD.X R7, RZ, RZ, R0, P3 ;  /* 0x000000ffff077224 */ /* 0x000fe200018e0600 */
[----:B------:R-:W-:Y:S01]  /*3680*/  F2FP.BF16.F32.PACK_AB R5, R40, R5 ;  /* 0x000000052805723e */ /* 0x000fe200000010ff */
[C---:B------:R-:W-:Y:S01]  /*3690*/  FADD.FTZ R47, -R24.reuse, R47 ;  /* 0x0000002f182f7221 */ /* 0x040fe20000010100 */
[----:B------:R-:W-:Y:S02]  /*36a0*/  LEA R40, P3, R41, UR12, 0x1 ;  /* 0x0000000c29287c11 */ /* 0x000fe4000f8608ff */
[----:B------:R-:W-:Y:S01]  /*36b0*/  LEA R38, P4, R39, UR12, 0x1 ;  /* 0x0000000c27267c11 */ /* 0x000fe2000f8808ff */
[----:B------:R-:W-:Y:S01]  /*36c0*/  FMUL.FTZ R47, R15, R47 ;  /* 0x0000002f0f2f7220 */ /* 0x000fe20000410000 */
[----:B------:R-:W-:Y:S01]  /*36d0*/  LEA.HI.X R41, R41, UR13, R42, 0x1, P3 ;  /* 0x0000000d29297c11 */ /* 0x000fe200098f0c2a */
[----:B------:R-:W-:Y:S01]  /*36e0*/  STL [R1+0x128], R36 ;  /* 0x0001282401007387 */ /* 0x000fe20000100800 */
[----:B------:R-:W-:Y:S01]  /*36f0*/  LEA.HI.X R39, R39, UR13, R7, 0x1, P4 ;  /* 0x0000000d27277c11 */ /* 0x000fe2000a0f0c07 */
[----:B------:R-:W-:Y:S01]  /*3700*/  FADD.FTZ R46, -R24, R46 ;  /* 0x0000002e182e7221 */ /* 0x000fe20000010100 */
[----:B------:R-:W-:Y:S01]  /*3710*/  SHF.L.U32 R18, R18, 0x10, RZ ;  /* 0x0000001012127819 */ /* 0x000fe200000006ff */
[----:B------:R-:W-:Y:S01]  /*3720*/  STL [R1+0x11c], R37 ;  /* 0x00011c2501007387 */ /* 0x000fe20000100800 */
[----:B------:R-:W-:Y:S01]  /*3730*/  FFMA.FTZ R2, R25, R47, R23 ;  /* 0x0000002f19027223 */ /* 0x000fe20000010017 */
[----:B------:R-:W-:-:S02]  /*3740*/  FMUL.FTZ R46, R15, R46 ;  /* 0x0000002e0f2e7220 */ /* 0x000fc40000410000 */
[----:B------:R-:W-:Y:S01]  /*3750*/  STL [R1+0x158], R40 ;  /* 0x0001582801007387 */ /* 0x000fe20000100800 */
[----:B------:R-:W-:-:S03]  /*3760*/  FADD.FTZ R18, -R24, R18 ;  /* 0x0000001218127221 */ /* 0x000fc60000010100 */
[----:B------:R-:W-:Y:S04]  /*3770*/  STL [R1+0x154], R41 ;  /* 0x0001542901007387 */ /* 0x000fe80000100800 */
[----:B------:R-:W-:Y:S01]  /*3780*/  STL [R1+0x12c], R39 ;  /* 0x00012c2701007387 */ /* 0x000fe20000100800 */
[----:B------:R-:W-:-:S03]  /*3790*/  IMAD.U32 R20, R20, 0x10000, RZ ;  /* 0x0001000014147824 */ /* 0x000fc600078e00ff */
[----:B------:R-:W4:Y:S01]  /*37a0*/  LDL.LU R57, [R1+0x80] ;  /* 0x0000800001397983 */ /* 0x000f220000300800 */
[----:B-----5:R-:W-:-:S03]  /*37b0*/  SHF.L.U32 R14, R14, 0x10, RZ ;  /* 0x000000100e0e7819 */ /* 0x020fc600000006ff */
[----:B------:R-:W5:Y:S01]  /*37c0*/  LDL.LU R55, [R1+0x8c] ;  /* 0x00008c0001377983 */ /* 0x000f620000300800 */
[----:B------:R-:W-:-:S03]  /*37d0*/  FMUL.FTZ R18, R15, R18 ;  /* 0x000000120f127220 */ /* 0x000fc60000410000 */
[----:B------:R0:W-:Y:S01]  /*37e0*/  STL [R1+0xa4], R2 ;  /* 0x0000a40201007387 */ /* 0x0001e20000100800 */
[C---:B------:R-:W-:Y:S01]  /*37f0*/  FADD.FTZ R20, -R24.reuse, R20 ;  /* 0x0000001418147221 */ /* 0x040fe20000010100 */
[----:B------:R-:W-:Y:S02]  /*3800*/  FADD.FTZ R14, -R24, R14 ;  /* 0x0000000e180e7221 */ /* 0x000fe40000010100 */
[----:B------:R-:W4:Y:S01]  /*3810*/  LDL.LU R53, [R1+0x90] ;  /* 0x0000900001357983 */ /* 0x000f220000300800 */
[----:B------:R-:W-:-:S03]  /*3820*/  SHF.L.U32 R44, R44, 0x10, RZ ;  /* 0x000000102c2c7819 */ /* 0x000fc600000006ff */
[----:B------:R-:W2:Y:S01]  /*3830*/  LDL.LU R34, [R1+0x98] ;  /* 0x0000980001227983 */ /* 0x000ea20000300800 */
[----:B0-----:R-:W-:-:S03]  /*3840*/  FFMA.FTZ R2, R25, R46, R23 ;  /* 0x0000002e19027223 */ /* 0x001fc60000010017 */
[----:B------:R-:W4:Y:S01]  /*3850*/  LDL.LU R54, [R1+0xa0] ;  /* 0x0000a00001367983 */ /* 0x000f220000300800 */
[----:B------:R-:W-:-:S03]  /*3860*/  FMUL.FTZ R20, R15, R20 ;  /* 0x000000140f147220 */ /* 0x000fc60000410000 */
[----:B------:R0:W-:Y:S01]  /*3870*/  STL [R1+0x6c], R2 ;  /* 0x00006c0201007387 */ /* 0x0001e20000100800 */
[----:B------:R-:W-:-:S03]  /*3880*/  FMUL.FTZ R14, R15, R14 ;  /* 0x0000000e0f0e7220 */ /* 0x000fc60000410000 */
[----:B------:R-:W5:Y:S01]  /*3890*/  LDL.LU R56, [R1+0xa8] ;  /* 0x0000a80001387983 */ /* 0x000f620000300800 */
[----:B------:R-:W-:-:S03]  /*38a0*/  SHF.L.U32 R45, R45, 0x10, RZ ;  /* 0x000000102d2d7819 */ /* 0x000fc600000006ff */
[----:B------:R-:W4:Y:S01]  /*38b0*/  LDL.LU R58, [R1+0xb4] ;  /* 0x0000b400013a7983 */ /* 0x000f220000300800 */
[----:B0-----:R-:W-:-:S03]  /*38c0*/  FFMA.FTZ R2, R25, R18, R23 ;  /* 0x0000001219027223 */ /* 0x001fc60000010017 */
[----:B------:R-:W4:Y:S01]  /*38d0*/  LDL.LU R60, [R1+0xb8] ;  /* 0x0000b800013c7983 */ /* 0x000f220000300800 */
[----:B------:R-:W-:-:S03]  /*38e0*/  FADD.FTZ R44, -R24, R44 ;  /* 0x0000002c182c7221 */ /* 0x000fc60000010100 */
[----:B------:R-:W4:Y:S01]  /*38f0*/  LDL.LU R61, [R1+0xbc] ;  /* 0x0000bc00013d7983 */ /* 0x000f220000300800 */
[----:B------:R-:W-:-:S03]  /*3900*/  FFMA.FTZ R37, R25, R20, R23 ;  /* 0x0000001419257223 */ /* 0x000fc60000010017 */
[----:B------:R-:W4:Y:S01]  /*3910*/  LDL.LU R11, [R1+0x94] ;  /* 0x00009400010b7983 */ /* 0x000f220000300800 */
[----:B------:R-:W-:-:S03]  /*3920*/  LEA R20, P3, R21, UR12, 0x1 ;  /* 0x0000000c15147c11 */ /* 0x000fc6000f8608ff */
[----:B------:R0:W-:Y:S01]  /*3930*/  STL [R1+0x50], R2 ;  /* 0x0000500201007387 */ /* 0x0001e20000100800 */
[----:B------:R-:W-:Y:S01]  /*3940*/  FADD.FTZ R45, -R24, R45 ;  /* 0x0000002d182d7221 */ /* 0x000fe20000010100 */
[----:B------:R-:W-:Y:S02]  /*3950*/  FMUL.FTZ R44, R15, R44 ;  /* 0x0000002c0f2c7220 */ /* 0x000fe40000410000 */
[----:B------:R-:W4:Y:S01]  /*3960*/  LDL.LU R28, [R1+0xb0] ;  /* 0x0000b000011c7983 */ /* 0x000f220000300800 */
[----:B0-----:R-:W-:Y:S01]  /*3970*/  FFMA.FTZ R2, R25, R14, R23 ;  /* 0x0000000e19027223 */ /* 0x001fe20000010017 */
[----:B------:R-:W-:Y:S01]  /*3980*/  IADD3.X R14, RZ, R0, RZ, P5, !PT ;  /* 0x00000000ff0e7210 */ /* 0x000fe20002ffe4ff */
[----:B------:R-:W-:-:S03]  /*3990*/  FMUL.FTZ R45, R15, R45 ;  /* 0x0000002d0f2d7220 */ /* 0x000fc60000410000 */
[----:B------:R-:W-:Y:S01]  /*39a0*/  LEA.HI.X R21, R21, UR13, R14, 0x1, P3 ;  /* 0x0000000d15157c11 */ /* 0x000fe200098f0c0e */
[C-C-:B------:R-:W-:Y:S01]  /*39b0*/  FFMA.FTZ R8, R25.reuse, R44, R23.reuse ;  /* 0x0000002c19087223 */ /* 0x140fe20000010017 */
[----:B------:R-:W-:Y:S01]  /*39c0*/  FFMA.FTZ R36, R25, R45, R23 ;  /* 0x0000002d19247223 */ /* 0x000fe20000010017 */
[----:B---3--:R-:W-:Y:S02]  /*39d0*/  IMAD.U32 R18, R32, 0x10000, RZ ;  /* 0x0001000020127824 */ /* 0x008fe400078e00ff */
[----:B------:R-:W3:Y:S01]  /*39e0*/  LDL.LU R32, [R1+0xc4] ;  /* 0x0000c40001207983 */ /* 0x000ee20000300800 */
[----:B------:R-:W-:-:S03]  /*39f0*/  SHF.L.U32 R14, R35, 0x10, RZ ;  /* 0x00000010230e7819 */ /* 0x000fc600000006ff */
[----:B------:R-:W3:Y:S04]  /*3a00*/  LDL.LU R40, [R1+0xc0] ;  /* 0x0000c00001287983 */ /* 0x000ee80000300800 */
[----:B------:R-:W3:Y:S04]  /*3a10*/  LDL.LU R35, [R1+0xac] ;  /* 0x0000ac0001237983 */ /* 0x000ee80000300800 */
[----:B------:R-:W3:Y:S04]  /*3a20*/  LDL.LU R47, [R1+0x9c] ;  /* 0x00009c00012f7983 */ /* 0x000ee80000300800 */
[----:B------:R-:W3:Y:S04]  /*3a30*/  LDL.LU R44, [R1+0x84] ;  /* 0x00008400012c7983 */ /* 0x000ee80000300800 */
[----:B------:R-:W3:Y:S01]  /*3a40*/  LDL.LU R45, [R1+0x74] ;  /* 0x00007400012d7983 */ /* 0x000ee20000300800 */
[----:B------:R-:W-:Y:S01]  /*3a50*/  SHF.L.U32 R52, R52, 0x10, RZ ;  /* 0x0000001034347819 */ /* 0x000fe200000006ff */
[----:B------:R-:W-:Y:S01]  /*3a60*/  IMAD.U32 R50, R50, 0x10000, RZ ;  /* 0x0001000032327824 */ /* 0x000fe200078e00ff */
[----:B------:R-:W-:Y:S01]  /*3a70*/  SHF.L.U32 R51, R51, 0x10, RZ ;  /* 0x0000001033337819 */ /* 0x000fe200000006ff */
[----:B------:R-:W3:Y:S01]  /*3a80*/  LDL.LU R46, [R1+0x60] ;  /* 0x00006000012e7983 */ /* 0x000ee20000300800 */
[----:B------:R-:W-:-:S02]  /*3a90*/  SHF.L.U32 R49, R49, 0x10, RZ ;  /* 0x0000001031317819 */ /* 0x000fc400000006ff */
[----:B------:R-:W-:Y:S02]  /*3aa0*/  SHF.L.U32 R48, R48, 0x10, RZ ;  /* 0x0000001030307819 */ /* 0x000fe400000006ff */
[----:B------:R-:W-:Y:S02]  /*3ab0*/  SHF.L.U32 R22, R22, 0x10, RZ ;  /* 0x0000001016167819 */ /* 0x000fe400000006ff */
[----:B------:R-:W-:Y:S01]  /*3ac0*/  SHF.L.U32 R16, R16, 0x10, RZ ;  /* 0x0000001010107819 */ /* 0x000fe200000006ff */
[C---:B------:R-:W-:Y:S01]  /*3ad0*/  FADD.FTZ R52, -R24.reuse, R52 ;  /* 0x0000003418347221 */ /* 0x040fe20000010100 */
[C---:B------:R-:W-:Y:S01]  /*3ae0*/  FADD.FTZ R51, -R24.reuse, R51 ;  /* 0x0000003318337221 */ /* 0x040fe20000010100 */
[C---:B------:R-:W-:Y:S01]  /*3af0*/  FADD.FTZ R50, -R24.reuse, R50 ;  /* 0x0000003218327221 */ /* 0x040fe20000010100 */
[C---:B------:R-:W-:Y:S01]  /*3b00*/  FADD.FTZ R49, -R24.reuse, R49 ;  /* 0x0000003118317221 */ /* 0x040fe20000010100 */
[C---:B------:R-:W-:Y:S01]  /*3b10*/  FADD.FTZ R48, -R24.reuse, R48 ;  /* 0x0000003018307221 */ /* 0x040fe20000010100 */
[C---:B------:R-:W-:Y:S01]  /*3b20*/  FADD.FTZ R22, -R24.reuse, R22 ;  /* 0x0000001618167221 */ /* 0x040fe20000010100 */
[C---:B------:R-:W-:Y:S01]  /*3b30*/  FADD.FTZ R16, -R24.reuse, R16 ;  /* 0x0000001018107221 */ /* 0x040fe20000010100 */
        /* <DEDUP_REMOVED lines=10> */
[C-C-:B------:R-:W-:Y:S01]  /*3be0*/  FFMA.FTZ R29, R25.reuse, R50, R23.reuse ;  /* 0x00000032191d7223 */ /* 0x140fe20000010017 */
[C-C-:B------:R-:W-:Y:S01]  /*3bf0*/  FFMA.FTZ R27, R25.reuse, R49, R23.reuse ;  /* 0x00000031191b7223 */ /* 0x140fe20000010017 */
[C-C-:B------:R-:W-:Y:S01]  /*3c00*/  FFMA.FTZ R39, R25.reuse, R48, R23.reuse ;  /* 0x0000003019277223 */ /* 0x140fe20000010017 */
[C-C-:B------:R-:W-:Y:S01]  /*3c10*/  FFMA.FTZ R9, R25.reuse, R22, R23.reuse ;  /* 0x0000001619097223 */ /* 0x140fe20000010017 */
[----:B------:R-:W-:Y:S01]  /*3c20*/  FFMA.FTZ R3, R25, R16, R23 ;  /* 0x0000001019037223 */ /* 0x000fe20000010017 */
[----:B------:R-:W-:Y:S01]  /*3c30*/  SHF.L.U32 R25, R33, 0x10, RZ ;  /* 0x0000001021197819 */ /* 0x000fe200000006ff */
[C---:B------:R-:W-:Y:S01]  /*3c40*/  FADD.FTZ R33, -R24.reuse, R42 ;  /* 0x0000002a18217221 */ /* 0x040fe20000010100 */
[----:B------:R-:W3:Y:S01]  /*3c50*/  LDL.LU R43, [R1+0x40] ;  /* 0x00004000012b7983 */ /* 0x000ee20000300800 */
[----:B------:R-:W-:Y:S01]  /*3c60*/  IMAD.X R7, RZ, RZ, R0, P2 ;  /* 0x000000ffff077224 */ /* 0x000fe200010e0600 */
[----:B------:R-:W-:Y:S01]  /*3c70*/  LEA R22, P2, R19, UR12, 0x1 ;  /* 0x0000000c13167c11 */ /* 0x000fe2000f8408ff */
[C---:B------:R-:W-:Y:S01]  /*3c80*/  FADD.FTZ R31, -R24.reuse, R25 ;  /* 0x00000019181f7221 */ /* 0x040fe20000010100 */
[----:B------:R-:W3:Y:S01]  /*3c90*/  LDL.LU R42, [R1+0x3c] ;  /* 0x00003c00012a7983 */ /* 0x000ee20000300800 */
[----:B------:R-:W-:-:S03]  /*3ca0*/  FADD.FTZ R41, -R24, R14 ;  /* 0x0000000e18297221 */ /* 0x000fc60000010100 */
[----:B------:R-:W3:Y:S01]  /*3cb0*/  LDL.LU R25, [R1+0x34] ;  /* 0x0000340001197983 */ /* 0x000ee20000300800 */
[----:B--2---:R-:W-:Y:S01]  /*3cc0*/  SHF.L.U32 R51, R34, 0x10, RZ ;  /* 0x0000001022337819 */ /* 0x004fe200000006ff */
[----:B------:R-:W-:Y:S02]  /*3cd0*/  FADD.FTZ R34, -R24, R18 ;  /* 0x0000001218227221 */ /* 0x000fe40000010100 */
[----:B------:R-:W2:Y:S01]  /*3ce0*/  LDL.LU R18, [R1+0x30] ;  /* 0x0000300001127983 */ /* 0x000ea20000300800 */
[----:B------:R-:W-:-:S03]  /*3cf0*/  LEA.HI.X R23, R19, UR13, R7, 0x1, P2 ;  /* 0x0000000d13177c11 */ /* 0x000fc600090f0c07 */
[----:B------:R-:W2:Y:S01]  /*3d00*/  LDL.LU R14, [R1+0x2c] ;  /* 0x00002c00010e7983 */ /* 0x000ea20000300800 */
[----:B-----5:R-:W-:Y:S01]  /*3d10*/  IMAD.U32 R19, R56, 0x10000, RZ ;  /* 0x0001000038137824 */ /* 0x020fe200078e00ff */
[----:B----4-:R-:W-:Y:S01]  /*3d20*/  SHF.L.U32 R16, R58, 0x10, RZ ;  /* 0x000000103a107819 */ /* 0x010fe200000006ff */
[--C-:B---3--:R-:W-:Y:S02]  /*3d30*/  FADD.FTZ R58, R44, -R24.reuse ;  /* 0x800000182c3a7221 */ /* 0x108fe40000010000 */
[----:B------:R-:W3:Y:S01]  /*3d40*/  LDL.LU R44, [R1+0x24] ;  /* 0x00002400012c7983 */ /* 0x000ee20000300800 */
[----:B------:R-:W-:-:S03]  /*3d50*/  FADD.FTZ R56, R45, -R24 ;  /* 0x800000182d387221 */ /* 0x000fc60000010000 */
[----:B------:R-:W4:Y:S01]  /*3d60*/  LDL.LU R45, [R1+0x104] ;  /* 0x00010400012d7983 */ /* 0x000f220000300800 */
[----:B------:R-:W-:Y:S01]  /*3d70*/  SHF.L.U32 R59, R59, 0x10, RZ ;  /* 0x000000103b3b7819 */ /* 0x000fe200000006ff */
[----:B------:R-:W-:Y:S01]  /*3d80*/  IMAD.U32 R55, R55, 0x10000, RZ ;  /* 0x0001000037377824 */ /* 0x000fe200078e00ff */
[----:B------:R-:W-:Y:S02]  /*3d90*/  SHF.L.U32 R57, R57, 0x10, RZ ;  /* 0x0000001039397819 */ /* 0x000fe400000006ff */
[----:B------:R-:W-:Y:S02]  /*3da0*/  SHF.L.U32 R53, R53, 0x10, RZ ;  /* 0x0000001035357819 */ /* 0x000fe400000006ff */
[----:B------:R-:W-:Y:S02]  /*3db0*/  SHF.L.U32 R49, R54, 0x10, RZ ;  /* 0x0000001036317819 */ /* 0x000fe400000006ff */
[----:B------:R-:W-:Y:S02]  /*3dc0*/  SHF.L.U32 R7, R60, 0x10, RZ ;  /* 0x000000103c077819 */ /* 0x000fe400000006ff */
[----:B------:R-:W-:Y:S01]  /*3dd0*/  SHF.L.U32 R61, R61, 0x10, RZ ;  /* 0x000000103d3d7819 */ /* 0x000fe200000006ff */
[--C-:B------:R-:W-:Y:S01]  /*3de0*/  FADD.FTZ R11, R11, -R24.reuse ;  /* 0x800000180b0b7221 */ /* 0x100fe20000010000 */
[--C-:B------:R-:W-:Y:S01]  /*3df0*/  FADD.FTZ R28, R28, -R24.reuse ;  /* 0x800000181c1c7221 */ /* 0x100fe20000010000 */
[--C-:B------:R-:W-:Y:S01]  /*3e00*/  FADD.FTZ R32, R32, -R24.reuse ;  /* 0x8000001820207221 */ /* 0x100fe20000010000 */
[--C-:B------:R-:W-:Y:S01]  /*3e10*/  FADD.FTZ R40, R40, -R24.reuse ;  /* 0x8000001828287221 */ /* 0x100fe20000010000 */
[--C-:B------:R-:W-:Y:S01]  /*3e20*/  FADD.FTZ R35, R35, -R24.reuse ;  /* 0x8000001823237221 */ /* 0x100fe20000010000 */
[C---:B------:R-:W-:Y:S01]  /*3e30*/  FADD.FTZ R59, -R24.reuse, R59 ;  /* 0x0000003b183b7221 */ /* 0x040fe20000010100 */
[--C-:B------:R-:W-:Y:S01]  /*3e40*/  FADD.FTZ R60, R47, -R24.reuse ;  /* 0x800000182f3c7221 */ /* 0x100fe20000010000 */
[C---:B------:R-:W-:Y:S01]  /*3e50*/  FADD.FTZ R57, -R24.reuse, R57 ;  /* 0x0000003918397221 */ /* 0x040fe20000010100 */
[C---:B------:R-:W-:Y:S01]  /*3e60*/  FADD.FTZ R55, -R24.reuse, R55 ;  /* 0x0000003718377221 */ /* 0x040fe20000010100 */
[----:B------:R-:W-:Y:S01]  /*3e70*/  FADD.FTZ R53, -R24, R53 ;  /* 0x0000003518357221 */ /* 0x000fe20000010100 */
[----:B------:R-:W-:Y:S01]  /*3e80*/  FADD.FTZ R54, R46, -R24 ;  /* 0x800000182e367221 */ /* 0x000fe20000010000 */
[C---:B------:R-:W-:Y:S01]  /*3e90*/  FADD.FTZ R51, -R24.reuse, R51 ;  /* 0x0000003318337221 */ /* 0x040fe20000010100 */
[C---:B------:R-:W-:Y:S01]  /*3ea0*/  FADD.FTZ R49, -R24.reuse, R49 ;  /* 0x0000003118317221 */ /* 0x040fe20000010100 */
[C---:B------:R-:W-:Y:S01]  /*3eb0*/  FADD.FTZ R19, -R24.reuse, R19 ;  /* 0x0000001318137221 */ /* 0x040fe20000010100 */
[C---:B------:R-:W-:Y:S01]  /*3ec0*/  FADD.FTZ R16, -R24.reuse, R16 ;  /* 0x0000001018107221 */ /* 0x040fe20000010100 */
[C---:B------:R-:W-:Y:S01]  /*3ed0*/  FADD.FTZ R7, -R24.reuse, R7 ;  /* 0x0000000718077221 */ /* 0x040fe20000010100 */
[----:B------:R-:W-:Y:S01]  /*3ee0*/  FADD.FTZ R61, -R24, R61 ;  /* 0x0000003d183d7221 */ /* 0x000fe20000010100 */
[----:B------:R-:W-:Y:S01]  /*3ef0*/  FADD.FTZ R52, R43, -R24 ;  /* 0x800000182b347221 */ /* 0x000fe20000010000 */
[----:B------:R-:W-:-:S02]  /*3f00*/  IMAD.X R43, RZ, RZ, R0, P1 ;  /* 0x000000ffff2b7224 */ /* 0x000fc400008e0600 */
[--C-:B------:R-:W-:Y:S01]  /*3f10*/  FADD.FTZ R50, R42, -R24.reuse ;  /* 0x800000182a327221 */ /* 0x100fe20000010000 */
[----:B------:R-:W-:Y:S01]  /*3f20*/  LEA R42, P1, R4, UR12, 0x1 ;  /* 0x0000000c042a7c11 */ /* 0x000fe2000f8208ff */
[----:B------:R-:W-:-:S03]  /*3f30*/  FADD.FTZ R48, R25, -R24 ;  /* 0x8000001819307221 */ /* 0x000fc60000010000 */
[----:B------:R-:W-:Y:S02]  /*3f40*/  LEA.HI.X R43, R4, UR13, R43, 0x1, P1 ;  /* 0x0000000d042b7c11 */ /* 0x000fe400088f0c2b */
[----:B------:R-:W5:Y:S01]  /*3f50*/  LDL.LU R4, [R1+0x28] ;  /* 0x0000280001047983 */ /* 0x000f620000300800 */
[--C-:B--2---:R-:W-:Y:S01]  /*3f60*/  FADD.FTZ R18, R18, -R24.reuse ;  /* 0x8000001812127221 */ /* 0x104fe20000010000 */
[----:B------:R-:W-:Y:S01]  /*3f70*/  FADD.FTZ R14, R14, -R24 ;  /* 0x800000180e0e7221 */ /* 0x000fe20000010000 */
[----:B------:R-:W-:Y:S02]  /*3f80*/  IADD3.X R0, RZ, R0, RZ, P0, !PT ;  /* 0x00000000ff007210 */ /* 0x000fe400007fe4ff */
[----:B------:R-:W-:-:S04]  /*3f90*/  LEA R46, P0, R17, UR12, 0x1 ;  /* 0x0000000c112e7c11 */ /* 0x000fc8000f8008ff */
[----:B------:R-:W-:Y:S01]  /*3fa0*/  LEA.HI.X R47, R17, UR13, R0, 0x1, P0 ;  /* 0x0000000d112f7c11 */ /* 0x000fe200080f0c00 */
[----:B------:R-:W-:Y:S01]  /*3fb0*/  FMUL.FTZ R17, R15, R11 ;  /* 0x0000000b0f117220 */ /* 0x000fe20000410000 */
[----:B---3--:R-:W-:-:S04]  /*3fc0*/  LEA R24, P2, R44, UR12, 0x1 ;  /* 0x0000000c2c187c11 */ /* 0x008fc8000f8408ff */
[----:B----4-:R-:W-:Y:S02]  /*3fd0*/  LEA.HI.X R25, R44, UR13, R45, 0x1, P2 ;  /* 0x0000000d2c197c11 */ /* 0x010fe400090f0c2d */
[----:B------:R-:W2:Y:S04]  /*3fe0*/  LDL.LU R45, [R1+0x108] ;  /* 0x00010800012d7983 */ /* 0x000ea80000300800 */
        /* <DEDUP_REMOVED lines=13> */
[----:B-----5:R-:W-:Y:S01]  /*40c0*/  LEA R44, P1, R4, UR12, 0x1 ;  /* 0x0000000c042c7c11 */ /* 0x020fe2000f8208ff */
[C-C-:B------:R-:W-:Y:S01]  /*40d0*/  FFMA.FTZ R33, R12.reuse, R33, R10.reuse ;  /* 0x000000210c217223 */ /* 0x140fe2000001000a */
[----:B------:R-:W-:-:S02]  /*40e0*/  FFMA.FTZ R31, R12, R31, R10 ;  /* 0x0000001f0c1f7223 */ /* 0x000fc4000001000a */
[----:B--2---:R-:W-:Y:S01]  /*40f0*/  LEA.HI.X R45, R4, UR13, R45, 0x1, P1 ;  /* 0x0000000d042d7c11 */ /* 0x004fe200088f0c2d */
[C---:B------:R-:W-:Y:S01]  /*4100*/  FMUL.FTZ R4, R15.reuse, R35 ;  /* 0x000000230f047220 */ /* 0x040fe20000410000 */
[C---:B------:R-:W-:Y:S01]  /*4110*/  FMUL.FTZ R35, R15.reuse, R59 ;  /* 0x0000003b0f237220 */ /* 0x040fe20000410000 */
[----:B------:R-:W-:Y:S01]  /*4120*/  MOV R59, R41 ;  /* 0x00000029003b7202 */ /* 0x000fe20000000f00 */
[C---:B------:R-:W-:Y:S01]  /*4130*/  FMUL.FTZ R41, R15.reuse, R57 ;  /* 0x000000390f297220 */ /* 0x040fe20000410000 */
[----:B------:R-:W-:Y:S01]  /*4140*/  MOV R57, R17 ;  /* 0x0000001100397202 */ /* 0x000fe20000000f00 */
[----:B------:R-:W-:-:S04]  /*4150*/  FMUL.FTZ R17, R15, R58 ;  /* 0x0000003a0f117220 */ /* 0x000fc80000410000 */
[----:B------:R-:W-:Y:S02]  /*4160*/  IMAD.MOV.U32 R58, RZ, RZ, R57 ;  /* 0x000000ffff3a7224 */ /* 0x000fe400078e0039 */
[C---:B------:R-:W-:Y:S01]  /*4170*/  FMUL.FTZ R57, R15.reuse, R55 ;  /* 0x000000370f397220 */ /* 0x040fe20000410000 */
[----:B------:R-:W-:Y:S01]  /*4180*/  MOV R55, R59 ;  /* 0x0000003b00377202 */ /* 0x000fe20000000f00 */
[----:B------:R-:W-:-:S03]  /*4190*/  FMUL.FTZ R59, R15, R53 ;  /* 0x000000350f3b7220 */ /* 0x000fc60000410000 */
[----:B------:R-:W-:Y:S01]  /*41a0*/  MOV R53, R57 ;  /* 0x0000003900357202 */ /* 0x000fe20000000f00 */
[C---:B------:R-:W-:Y:S01]  /*41b0*/  FMUL.FTZ R57, R15.reuse, R51 ;  /* 0x000000330f397220 */ /* 0x040fe20000410000 */
[----:B------:R-:W-:Y:S01]  /*41c0*/  MOV R51, R58 ;  /* 0x0000003a00337202 */ /* 0x000fe20000000f00 */
[C---:B------:R-:W-:Y:S01]  /*41d0*/  FMUL.FTZ R58, R15.reuse, R49 ;  /* 0x000000310f3a7220 */ /* 0x040fe20000410000 */
[----:B------:R-:W-:Y:S02]  /*41e0*/  IMAD.MOV.U32 R49, RZ, RZ, R0 ;  /* 0x000000ffff317224 */ /* 0x000fe400078e0000 */
[C---:B------:R-:W-:Y:S01]  /*41f0*/  FMUL.FTZ R0, R15.reuse, R50 ;  /* 0x000000320f007220 */ /* 0x040fe20000410000 */
[----:B------:R-:W-:Y:S01]  /*4200*/  MOV R50, R59 ;  /* 0x0000003b00327202 */ /* 0x000fe20000000f00 */
[C---:B------:R-:W-:Y:S01]  /*4210*/  FMUL.FTZ R59, R15.reuse, R19 ;  /* 0x000000130f3b7220 */ /* 0x040fe20000410000 */
[----:B------:R-:W-:Y:S01]  /*4220*/  MOV R19, R4 ;  /* 0x0000000400137202 */ /* 0x000fe20000000f00 */
[C---:B------:R-:W-:Y:S01]  /*4230*/  FMUL.FTZ R4, R15.reuse, R48 ;  /* 0x000000300f047220 */ /* 0x040fe20000410000 */
[----:B------:R-:W-:Y:S01]  /*4240*/  MOV R48, R40 ;  /* 0x0000002800307202 */ /* 0x000fe20000000f00 */
[----:B------:R-:W-:Y:S01]  /*4250*/  FMUL.FTZ R40, R15, R16 ;  /* 0x000000100f287220 */ /* 0x000fe20000410000 */
[----:B------:R-:W-:-:S02]  /*4260*/  IMAD.MOV.U32 R16, RZ, RZ, R53 ;  /* 0x000000ffff107224 */ /* 0x000fc400078e0035 */
[C---:B------:R-:W-:Y:S01]  /*4270*/  FMUL.FTZ R53, R15.reuse, R18 ;  /* 0x000000120f357220 */ /* 0x040fe20000410000 */
[----:B------:R-:W-:Y:S01]  /*4280*/  MOV R18, R41 ;  /* 0x0000002900127202 */ /* 0x000fe20000000f00 */
[C---:B------:R-:W-:Y:S01]  /*4290*/  FMUL.FTZ R41, R15.reuse, R7 ;  /* 0x000000070f297220 */ /* 0x040fe20000410000 */
[----:B------:R-:W-:Y:S01]  /*42a0*/  MOV R7, R55 ;  /* 0x0000003700077202 */ /* 0x000fe20000000f00 */
[C---:B------:R-:W-:Y:S01]  /*42b0*/  FMUL.FTZ R55, R15.reuse, R14 ;  /* 0x0000000e0f377220 */ /* 0x040fe20000410000 */
[----:B------:R-:W-:Y:S01]  /*42c0*/  MOV R14, R35 ;  /* 0x00000023000e7202 */ /* 0x000fe20000000f00 */
[----:B------:R-:W-:Y:S01]  /*42d0*/  FMUL.FTZ R35, R15, R61 ;  /* 0x0000003d0f237220 */ /* 0x000fe20000410000 */
[----:B------:R-:W-:Y:S02]  /*42e0*/  IMAD.MOV.U32 R15, RZ, RZ, R18 ;  /* 0x000000ffff0f7224 */ /* 0x000fe400078e0012 */
[C-C-:B---3--:R-:W-:Y:S01]  /*42f0*/  FFMA.FTZ R18, R13.reuse, R60, R11.reuse ;  /* 0x0000003c0d127223 */ /* 0x148fe2000001000b */
[----:B------:R-:W-:Y:S01]  /*4300*/  MOV R60, R16 ;  /* 0x00000010003c7202 */ /* 0x000fe20000000f00 */
[C-C-:B------:R-:W-:Y:S01]  /*4310*/  FFMA.FTZ R16, R13.reuse, R56, R11.reuse ;  /* 0x000000380d107223 */ /* 0x140fe2000001000b */
[----:B------:R-:W-:Y:S01]  /*4320*/  MOV R56, R15 ;  /* 0x0000000f00387202 */ /* 0x000fe20000000f00 */
[----:B------:R-:W-:Y:S01]  /*4330*/  FFMA.FTZ R15, R13, R54, R11 ;  /* 0x000000360d0f7223 */ /* 0x000fe2000001000b */
[----:B------:R-:W-:-:S02]  /*4340*/  IMAD.MOV.U32 R54, RZ, RZ, R14 ;  /* 0x000000ffff367224 */ /* 0x000fc400078e000e */
[C-C-:B------:R-:W-:Y:S01]  /*4350*/  FFMA.FTZ R14, R13.reuse, R52, R11.reuse ;  /* 0x000000340d0e7223 */ /* 0x140fe2000001000b */
[----:B------:R-:W-:Y:S01]  /*4360*/  MOV R52, R7 ;  /* 0x0000000700347202 */ /* 0x000fe20000000f00 */
[C-C-:B------:R-:W-:Y:S01]  /*4370*/  FFMA.FTZ R7, R13.reuse, R0, R11.reuse ;  /* 0x000000000d077223 */ /* 0x140fe2000001000b */
[C-C-:B------:R-:W-:Y:S01]  /*4380*/  FFMA.FTZ R0, R13.reuse, R53, R11.reuse ;  /* 0x000000350d007223 */ /* 0x140fe2000001000b */
[----:B------:R-:W-:Y:S01]  /*4390*/  MOV R53, R34 ;  /* 0x0000002200357202 */ /* 0x000fe20000000f00 */
[C-C-:B------:R-:W-:Y:S01]  /*43a0*/  FFMA.FTZ R51, R13.reuse, R51, R11.reuse ;  /* 0x000000330d337223 */ /* 0x140fe2000001000b */
[----:B------:R-:W-:Y:S01]  /*43b0*/  MOV R61, R50 ;  /* 0x00000032003d7202 */ /* 0x000fe20000000f00 */
[C-C-:B------:R-:W-:Y:S01]  /*43c0*/  FFMA.FTZ R50, R13.reuse, R28, R11.reuse ;  /* 0x0000001c0d327223 */ /* 0x140fe2000001000b */
[C-C-:B------:R-:W-:Y:S01]  /*43d0*/  FFMA.FTZ R49, R13.reuse, R49, R11.reuse ;  /* 0x000000310d317223 */ /* 0x140fe2000001000b */
[C-C-:B------:R-:W-:Y:S01]  /*43e0*/  FFMA.FTZ R48, R13.reuse, R48, R11.reuse ;  /* 0x000000300d307223 */ /* 0x140fe2000001000b */
[C-C-:B------:R-:W-:Y:S01]  /*43f0*/  FFMA.FTZ R19, R13.reuse, R19, R11.reuse ;  /* 0x000000130d137223 */ /* 0x140fe2000001000b */
[C-C-:B------:R-:W-:Y:S01]  /*4400*/  FFMA.FTZ R17, R13.reuse, R17, R11.reuse ;  /* 0x000000110d117223 */ /* 0x140fe2000001000b */
[C-C-:B------:R-:W-:Y:S01]  /*4410*/  FFMA.FTZ R4, R13.reuse, R4, R11.reuse ;  /* 0x000000040d047223 */ /* 0x140fe2000001000b */
[----:B------:R-:W-:Y:S01]  /*4420*/  FFMA.FTZ R11, R13, R55, R11 ;  /* 0x000000370d0b7223 */ /* 0x000fe2000001000b */
[C-C-:B------:R-:W-:Y:S01]  /*4430*/  FFMA.FTZ R13, R12.reuse, R53, R10.reuse ;  /* 0x000000350c0d7223 */ /* 0x140fe2000001000a */
[C-C-:B------:R-:W-:Y:S01]  /*4440*/  FFMA.FTZ R53, R12.reuse, R54, R10.reuse ;  /* 0x000000360c357223 */ /* 0x140fe2000001000a */
[----:B------:R-:W2:Y:S01]  /*4450*/  LDL.LU R28, [R1+0xd0] ;  /* 0x0000d000011c7983 */ /* 0x000ea20000300800 */
[C-C-:B------:R-:W-:Y:S01]  /*4460*/  FFMA.FTZ R54, R12.reuse, R56, R10.reuse ;  /* 0x000000380c367223 */ /* 0x140fe2000001000a */
[C-C-:B------:R-:W-:Y:S01]  /*4470*/  FFMA.FTZ R55, R12.reuse, R60, R10.reuse ;  /* 0x0000003c0c377223 */ /* 0x140fe2000001000a */
[C-C-:B------:R-:W-:Y:S01]  /*4480*/  FFMA.FTZ R56, R12.reuse, R61, R10.reuse ;  /* 0x0000003d0c387223 */ /* 0x140fe2000001000a */
[----:B------:R-:W3:Y:S01]  /*4490*/  LDL.LU R34, [R1+0x15c] ;  /* 0x00015c0001227983 */ /* 0x000ee20000300800 */
[C-C-:B------:R-:W-:Y:S01]  /*44a0*/  FFMA.FTZ R60, R12.reuse, R40, R10.reuse ;  /* 0x000000280c3c7223 */ /* 0x140fe2000001000a */
[C-C-:B------:R-:W-:Y:S01]  /*44b0*/  FFMA.FTZ R52, R12.reuse, R52, R10.reuse ;  /* 0x000000340c347223 */ /* 0x140fe2000001000a */
[C-C-:B------:R-:W-:Y:S01]  /*44c0*/  FFMA.FTZ R57, R12.reuse, R57, R10.reuse ;  /* 0x000000390c397223 */ /* 0x140fe2000001000a */
[C-C-:B------:R-:W-:Y:S01]  /*44d0*/  FFMA.FTZ R58, R12.reuse, R58, R10.reuse ;  /* 0x0000003a0c3a7223 */ /* 0x140fe2000001000a */
[C-C-:B------:R-:W-:Y:S01]  /*44e0*/  FFMA.FTZ R59, R12.reuse, R59, R10.reuse ;  /* 0x0000003b0c3b7223 */ /* 0x140fe2000001000a */
[----:B------:R-:W5:Y:S01]  /*44f0*/  LDL.LU R40, [R1+0x158] ;  /* 0x0001580001287983 */ /* 0x000f620000300800 */
[C-C-:B------:R-:W-:Y:S01]  /*4500*/  FFMA.FTZ R61, R12.reuse, R41, R10.reuse ;  /* 0x000000290c3d7223 */ /* 0x140fe2000001000a */
[----:B------:R-:W-:-:S02]  /*4510*/  FFMA.FTZ R10, R12, R35, R10 ;  /* 0x000000230c0a7223 */ /* 0x000fc4000001000a */
[----:B------:R-:W5:Y:S04]  /*4520*/  LDL.LU R41, [R1+0x154] ;  /* 0x0001540001297983 */ /* 0x000f680000300800 */
[----:B------:R-:W3:Y:S01]  /*4530*/  LDL.LU R35, [R1+0x150] ;  /* 0x0001500001237983 */ /* 0x000ee20000300800 */
[----:B----4-:R-:W-:Y:S02]  /*4540*/  PRMT R32, R6, 0x7632, R32 ;  /* 0x0000763206207816 */ /* 0x010fe40000000020 */
[C---:B------:R-:W-:Y:S02]  /*4550*/  PRMT R12, R5.reuse, 0x7610, R12 ;  /* 0x00007610050c7816 */ /* 0x040fe4000000000c */
[----:B------:R-:W-:Y:S02]  /*4560*/  PRMT R5, R5, 0x7632, R5 ;  /* 0x0000763205057816 */ /* 0x000fe40000000005 */
[----:B------:R-:W-:Y:S01]  /*4570*/  F2FP.BF16.F32.PACK_AB R51, R33, R51 ;  /* 0x000000332133723e */ /* 0x000fe200000010ff */
[----:B---3--:R2:W-:Y:S04]  /*4580*/  STG.E.U16 desc[UR8][R34.64], R6 ;  /* 0x0000000622007986 */ /* 0x0085e8000c101508 */
[----:B------:R0:W-:Y:S04]  /*4590*/  STG.E.U16 desc[UR8][R34.64+0x2], R32 ;  /* 0x0000022022007986 */ /* 0x0001e8000c101508 */
[----:B------:R-:W-:Y:S01]  /*45a0*/  STG.E.U16 desc[UR8][R34.64+0x4], R12 ;  /* 0x0000040c22007986 */ /* 0x000fe2000c101508 */
[----:B--2---:R-:W-:-:S03]  /*45b0*/  F2FP.BF16.F32.PACK_AB R6, R26, R28 ;  /* 0x0000001c1a06723e */ /* 0x004fc600000010ff */
[----:B------:R-:W2:Y:S04]  /*45c0*/  LDL.LU R26, [R1+0x14c] ;  /* 0x00014c00011a7983 */ /* 0x000ea80000300800 */
[----:B------:R-:W3:Y:S04]  /*45d0*/  LDL.LU R28, [R1+0x148] ;  /* 0x00014800011c7983 */ /* 0x000ee80000300800 */
[----:B0-----:R-:W4:Y:S04]  /*45e0*/  LDL.LU R32, [R1+0x144] ;  /* 0x0001440001207983 */ /* 0x001f280000300800 */
[----:B------:R-:W4:Y:S04]  /*45f0*/  LDL.LU R33, [R1+0x140] ;  /* 0x0001400001217983 */ /* 0x000f280000300800 */
[----:B------:R0:W-:Y:S04]  /*4600*/  STG.E.U16 desc[UR8][R34.64+0x6], R5 ;  /* 0x0000060522007986 */ /* 0x0001e8000c101508 */
[----:B0-----:R-:W5:Y:S01]  /*4610*/  LDL.LU R34, [R1+0xd4] ;  /* 0x0000d40001227983 */ /* 0x001f620000300800 */
[----:B------:R-:W-:-:S03]  /*4620*/  PRMT R5, R6, 0x7632, R5 ;  /* 0x0000763206057816 */ /* 0x000fc60000000005 */
[----:B------:R-:W2:Y:S01]  /*4630*/  LDL.LU R35, [R1+0xdc] ;  /* 0x0000dc0001237983 */ /* 0x000ea20000300800 */
[----:B------:R-:W-:Y:S02]  /*4640*/  PRMT R12, R51, 0x7632, R12 ;  /* 0x00007632330c7816 */ /* 0x000fe4000000000c */
[----:B------:R-:W-:Y:S01]  /*4650*/  F2FP.BF16.F32.PACK_AB R50, R31, R50 ;  /* 0x000000321f32723e */ /* 0x000fe200000010ff */
[----:B----4-:R5:W-:Y:S04]  /*4660*/  STG.E.U16 desc[UR8][R32.64], R6 ;  /* 0x0000000620007986 */ /* 0x010be8000c101508 */
[----:B------:R0:W-:Y:S01]  /*4670*/  STG.E.U16 desc[UR8][R32.64+0x4], R51 ;  /* 0x0000043320007986 */ /* 0x0001e2000c101508 */
[----:B-----5:R-:W-:-:S03]  /*4680*/  F2FP.BF16.F32.PACK_AB R6, R30, R34 ;  /* 0x000000221e06723e */ /* 0x020fc600000010ff */
[----:B------:R-:W4:Y:S04]  /*4690*/  LDL.LU R30, [R1+0x13c] ;  /* 0x00013c00011e7983 */ /* 0x000f280000300800 */
[----:B------:R-:W5:Y:S04]  /*46a0*/  LDL.LU R34, [R1+0xf8] ;  /* 0x0000f80001227983 */ /* 0x000f680000300800 */
[----:B0-----:R-:W5:Y:S04]  /*46b0*/  LDL.LU R51, [R1+0xe8] ;  /* 0x0000e80001337983 */ /* 0x001f680000300800 */
[----:B------:R-:W4:Y:S04]  /*46c0*/  LDL.LU R31, [R1+0x138] ;  /* 0x00013800011f7983 */ /* 0x000f280000300800 */
[----:B------:R0:W-:Y:S04]  /*46d0*/  STG.E.U16 desc[UR8][R32.64+0x2], R5 ;  /* 0x0000020520007986 */ /* 0x0001e8000c101508 */
[----:B------:R-:W-:Y:S01]  /*46e0*/  STG.E.U16 desc[UR8][R32.64+0x6], R12 ;  /* 0x0000060c20007986 */ /* 0x000fe2000c101508 */
[----:B0-----:R-:W-:-:S03]  /*46f0*/  PRMT R5, R6, 0x7632, R5 ;  /* 0x0000763206057816 */ /* 0x001fc60000000005 */
[----:B----4-:R2:W-:Y:S02]  /*4700*/  STG.E.U16 desc[UR8][R30.64], R6 ;  /* 0x000000061e007986 */ /* 0x0105e4000c101508 */
[----:B--2---:R-:W-:Y:S02]  /*4710*/  F2FP.BF16.F32.PACK_AB R6, R29, R35 ;  /* 0x000000231d06723e */ /* 0x004fe400000010ff */
[----:B------:R-:W3:Y:S01]  /*4720*/  LDL.LU R29, [R1+0x134] ;  /* 0x00013400011d7983 */ /* 0x000ee20000300800 */
[----:B------:R-:W-:-:S03]  /*4730*/  PRMT R12, R50, 0x7632, R12 ;  /* 0x00007632320c7816 */ /* 0x000fc6000000000c */
[----:B------:R0:W-:Y:S04]  /*4740*/  STG.E.U16 desc[UR8][R30.64+0x2], R5 ;  /* 0x000002051e007986 */ /* 0x0001e8000c101508 */
[----:B------:R-:W-:Y:S04]  /*4750*/  STG.E.U16 desc[UR8][R30.64+0x4], R50 ;  /* 0x000004321e007986 */ /* 0x000fe8000c101508 */
[----:B------:R-:W-:Y:S04]  /*4760*/  STG.E.U16 desc[UR8][R30.64+0x6], R12 ;  /* 0x0000060c1e007986 */ /* 0x000fe8000c101508 */
[----:B------:R-:W2:Y:S01]  /*4770*/  LDL.LU R32, [R1+0xa4] ;  /* 0x0000a40001207983 */ /* 0x000ea20000300800 */
[----:B0-----:R-:W-:-:S03]  /*4780*/  PRMT R5, R6, 0x7632, R5 ;  /* 0x0000763206057816 */ /* 0x001fc60000000005 */
[----:B------:R-:W2:Y:S04]  /*4790*/  LDL.LU R35, [R1+0x100] ;  /* 0x0001000001237983 */ /* 0x000ea80000300800 */
[----:B---3--:R5:W-:Y:S02]  /*47a0*/  STG.E.U16 desc[UR8][R28.64], R6 ;  /* 0x000000061c007986 */ /* 0x008be4000c101508 */
[----:B-----5:R-:W-:Y:S02]  /*47b0*/  F2FP.BF16.F32.PACK_AB R6, R27, R51 ;  /* 0x000000331b06723e */ /* 0x020fe400000010ff */
[----:B------:R-:W3:Y:S01]  /*47c0*/  LDL.LU R27, [R1+0x130] ;  /* 0x00013000011b7983 */ /* 0x000ee20000300800 */
[----:B------:R-:W-:Y:S02]  /*47d0*/  F2FP.BF16.F32.PACK_AB R13, R13, R49 ;  /* 0x000000310d0d723e */ /* 0x000fe400000010ff */
[----:B------:R-:W-:Y:S01]  /*47e0*/  F2FP.BF16.F32.PACK_AB R48, R52, R48 ;  /* 0x000000303430723e */ /* 0x000fe200000010ff */
[----:B------:R0:W-:Y:S01]  /*47f0*/  STG.E.U16 desc[UR8][R28.64+0x2], R5 ;  /* 0x000002051c007986 */ /* 0x0001e2000c101508 */
[----:B------:R-:W-:-:S03]  /*4800*/  PRMT R12, R13, 0x7632, R12 ;  /* 0x000076320d0c7816 */ /* 0x000fc6000000000c */
[----:B------:R-:W-:Y:S04]  /*4810*/  STG.E.U16 desc[UR8][R28.64+0x4], R13 ;  /* 0x0000040d1c007986 */ /* 0x000fe8000c101508 */
[----:B------:R1:W-:Y:S04]  /*4820*/  STG.E.U16 desc[UR8][R28.64+0x6], R12 ;  /* 0x0000060c1c007986 */ /* 0x0003e8000c101508 */
[----:B------:R-:W4:Y:S01]  /*4830*/  LDL.LU R33, [R1+0x6c] ;  /* 0x00006c0001217983 */ /* 0x000f220000300800 */
[----:B0-----:R-:W-:-:S03]  /*4840*/  PRMT R5, R6, 0x7632, R5 ;  /* 0x0000763206057816 */ /* 0x001fc60000000005 */
[----:B------:R-:W4:Y:S01]  /*4850*/  LDL.LU R51, [R1+0xfc] ;  /* 0x0000fc0001337983 */ /* 0x000f220000300800 */
[----:B-1----:R-:W-:-:S03]  /*4860*/  PRMT R12, R48, 0x7632, R12 ;  /* 0x00007632300c7816 */ /* 0x002fc6000000000c */
[----:B---3--:R0:W-:Y:S04]  /*4870*/  STG.E.U16 desc[UR8][R26.64], R6 ;  /* 0x000000061a007986 */ /* 0x0081e8000c101508 */
[----:B------:R1:W-:Y:S04]  /*4880*/  STG.E.U16 desc[UR8][R26.64+0x2], R5 ;  /* 0x000002051a007986 */ /* 0x0003e8000c101508 */
[----:B------:R-:W-:Y:S01]  /*4890*/  STG.E.U16 desc[UR8][R26.64+0x4], R48 ;  /* 0x000004301a007986 */ /* 0x000fe2000c101508 */
[----:B0-----:R-:W-:-:S03]  /*48a0*/  F2FP.BF16.F32.PACK_AB R6, R39, R34 ;  /* 0x000000222706723e */ /* 0x001fc600000010ff */
[----:B------:R-:W3:Y:S04]  /*48b0*/  LDL.LU R39, [R1+0x12c] ;  /* 0x00012c0001277983 */ /* 0x000ee80000300800 */
[----:B------:R-:W5:Y:S01]  /*48c0*/  LDL.LU R34, [R1+0xf4] ;  /* 0x0000f40001227983 */ /* 0x000f620000300800 */
[----:B-1----:R-:W-:-:S03]  /*48d0*/  PRMT R5, R6, 0x7632, R5 ;  /* 0x0000763206057816 */ /* 0x002fc60000000005 */
[----:B------:R-:W-:Y:S04]  /*48e0*/  STG.E.U16 desc[UR8][R26.64+0x6], R12 ;  /* 0x0000060c1a007986 */ /* 0x000fe8000c101508 */
[----:B------:R2:W-:Y:S02]  /*48f0*/  STG.E.U16 desc[UR8][R40.64], R6 ;  /* 0x0000000628007986 */ /* 0x0005e4000c101508 */
[----:B--2---:R-:W-:Y:S02]  /*4900*/  F2FP.BF16.F32.PACK_AB R6, R32, R35 ;  /* 0x000000232006723e */ /* 0x004fe400000010ff */
[----:B------:R-:W2:Y:S01]  /*4910*/  LDL.LU R35, [R1+0xf0] ;  /* 0x0000f00001237983 */ /* 0x000ea20000300800 */
[----:B------:R-:W-:Y:S02]  /*4920*/  F2FP.BF16.F32.PACK_AB R19, R53, R19 ;  /* 0x000000133513723e */ /* 0x000fe400000010ff */
[----:B------:R-:W-:Y:S01]  /*4930*/  F2FP.BF16.F32.PACK_AB R18, R54, R18 ;  /* 0x000000123612723e */ /* 0x000fe200000010ff */
[----:B------:R-:W2:Y:S01]  /*4940*/  LDL.LU R32, [R1+0xec] ;  /* 0x0000ec0001207983 */ /* 0x000ea20000300800 */
[----:B------:R-:W-:-:S03]  /*4950*/  PRMT R12, R19, 0x7632, R12 ;  /* 0x00007632130c7816 */ /* 0x000fc6000000000c */
[----:B------:R5:W-:Y:S01]  /*4960*/  STG.E.U16 desc[UR8][R40.64+0x2], R5 ;  /* 0x0000020528007986 */ /* 0x000be2000c101508 */
[C---:B------:R-:W-:Y:S02]  /*4970*/  PRMT R13, R6.reuse, 0x7610, R13 ;  /* 0x00007610060d7816 */ /* 0x040fe4000000000d */
[----:B------:R-:W-:Y:S01]  /*4980*/  PRMT R26, R6, 0x7632, R26 ;  /* 0x00007632061a7816 */ /* 0x000fe2000000001a */
[----:B------:R0:W-:Y:S01]  /*4990*/  STG.E.U16 desc[UR8][R40.64+0x4], R19 ;  /* 0x0000041328007986 */ /* 0x0001e2000c101508 */
[----:B----4-:R-:W-:Y:S02]  /*49a0*/  F2FP.BF16.F32.PACK_AB R6, R33, R51 ;  /* 0x000000332106723e */ /* 0x010fe400000010ff */
[----:B------:R-:W-:Y:S01]  /*49b0*/  PRMT R27, R18, 0x7632, R27 ;  /* 0x00007632121b7816 */ /* 0x000fe2000000001b */
[----:B------:R-:W-:Y:S04]  /*49c0*/  STG.E.U16 desc[UR8][R40.64+0x6], R12 ;  /* 0x0000060c28007986 */ /* 0x000fe8000c101508 */
[----:B---3--:R1:W-:Y:S01]  /*49d0*/  STG.E.U16 desc[UR8][R38.64+0x4], R18 ;  /* 0x0000041226007986 */ /* 0x0083e2000c101508 */
[----:B-----5:R-:W-:-:S03]  /*49e0*/  F2FP.BF16.F32.PACK_AB R5, R36, R34 ;  /* 0x000000222405723e */ /* 0x020fc600000010ff */
[----:B------:R-:W3:Y:S01]  /*49f0*/  LDL.LU R36, [R1+0x128] ;  /* 0x0001280001247983 */ /* 0x000ee20000300800 */
[----:B0-----:R-:W-:-:S03]  /*4a00*/  PRMT R19, R5, 0x7632, R19 ;  /* 0x0000763205137816 */ /* 0x001fc60000000013 */
[----:B------:R-:W4:Y:S01]  /*4a10*/  LDL.LU R33, [R1+0xe4] ;  /* 0x0000e40001217983 */ /* 0x000f220000300800 */
[----:B-1----:R-:W-:Y:S02]  /*4a20*/  PRMT R18, R5, 0x7610, R18 ;  /* 0x0000761005127816 */ /* 0x002fe40000000012 */
[----:B--2---:R-:W-:Y:S02]  /*4a30*/  F2FP.BF16.F32.PACK_AB R5, R8, R35 ;  /* 0x000000230805723e */ /* 0x004fe400000010ff */
[----:B------:R-:W2:Y:S04]  /*4a40*/  LDL.LU R8, [R1+0x124] ;  /* 0x0001240001087983 */ /* 0x000ea80000300800 */
[----:B------:R-:W5:Y:S04]  /*4a50*/  LDL.LU R51, [R1+0x50] ;  /* 0x0000500001337983 */ /* 0x000f680000300800 */
[----:B------:R-:W5:Y:S04]  /*4a60*/  LDL.LU R34, [R1+0xe0] ;  /* 0x0000e00001227983 */ /* 0x000f680000300800 */
[----:B------:R-:W3:Y:S01]  /*4a70*/  LDL.LU R35, [R1+0xd8] ;  /* 0x0000d80001237983 */ /* 0x000ee20000300800 */
[----:B------:R-:W-:-:S02]  /*4a80*/  F2FP.BF16.F32.PACK_AB R17, R55, R17 ;  /* 0x000000113711723e */ /* 0x000fc400000010ff */
[----:B------:R-:W-:Y:S01]  /*4a90*/  F2FP.BF16.F32.PACK_AB R16, R56, R16 ;  /* 0x000000103810723e */ /* 0x000fe200000010ff */
[----:B------:R0:W-:Y:S01]  /*4aa0*/  STG.E.U16 desc[UR8][R38.64], R13 ;  /* 0x0000000d26007986 */ /* 0x0001e2000c101508 */
[----:B------:R-:W-:-:S03]  /*4ab0*/  PRMT R12, R6, 0x7632, R12 ;  /* 0x00007632060c7816 */ /* 0x000fc6000000000c */
[----:B------:R-:W-:Y:S04]  /*4ac0*/  STG.E.U16 desc[UR8][R38.64+0x2], R26 ;  /* 0x0000021a26007986 */ /* 0x000fe8000c101508 */
[----:B------:R-:W-:Y:S04]  /*4ad0*/  STG.E.U16 desc[UR8][R38.64+0x6], R27 ;  /* 0x0000061b26007986 */ /* 0x000fe8000c101508 */
[----:B------:R1:W-:Y:S01]  /*4ae0*/  STG.E.U16 desc[UR8][R22.64], R6 ;  /* 0x0000000616007986 */ /* 0x0003e2000c101508 */
[----:B0-----:R-:W-:-:S03]  /*4af0*/  PRMT R13, R17, 0x7632, R13 ;  /* 0x00007632110d7816 */ /* 0x001fc6000000000d */
[----:B------:R0:W-:Y:S01]  /*4b00*/  STG.E.U16 desc[UR8][R22.64+0x2], R12 ;  /* 0x0000020c16007986 */ /* 0x0001e2000c101508 */
[----:B------:R-:W-:-:S03]  /*4b10*/  F2FP.BF16.F32.PACK_AB R15, R57, R15 ;  /* 0x0000000f390f723e */ /* 0x000fc600000010ff */
[----:B------:R-:W-:Y:S01]  /*4b20*/  STG.E.U16 desc[UR8][R22.64+0x4], R17 ;  /* 0x0000041116007986 */ /* 0x000fe2000c101508 */
[----:B-1----:R-:W-:-:S03]  /*4b30*/  PRMT R6, R16, 0x7632, R6 ;  /* 0x0000763210067816 */ /* 0x002fc60000000006 */
[----:B------:R1:W-:Y:S01]  /*4b40*/  STG.E.U16 desc[UR8][R22.64+0x6], R13 ;  /* 0x0000060d16007986 */ /* 0x0003e2000c101508 */
[----:B0-----:R-:W-:-:S03]  /*4b50*/  PRMT R12, R5, 0x7610, R12 ;  /* 0x00007610050c7816 */ /* 0x001fc6000000000c */
[----:B------:R-:W-:Y:S04]  /*4b60*/  STG.E.U16 desc[UR8][R20.64], R18 ;  /* 0x0000001214007986 */ /* 0x000fe8000c101508 */
[----:B------:R-:W-:Y:S04]  /*4b70*/  STG.E.U16 desc[UR8][R20.64+0x2], R19 ;  /* 0x0000021314007986 */ /* 0x000fe8000c101508 */
[----:B------:R-:W-:Y:S04]  /*4b80*/  STG.E.U16 desc[UR8][R20.64+0x4], R16 ;  /* 0x0000041014007986 */ /* 0x000fe8000c101508 */
[----:B------:R0:W-:Y:S01]  /*4b90*/  STG.E.U16 desc[UR8][R20.64+0x6], R6 ;  /* 0x0000060614007986 */ /* 0x0001e2000c101508 */
[----:B-1----:R-:W-:-:S02]  /*4ba0*/  PRMT R13, R15, 0x7632, R13 ;  /* 0x000076320f0d7816 */ /* 0x002fc4000000000d */
[----:B0-----:R-:W-:Y:S02]  /*4bb0*/  PRMT R21, R5, 0x7632, R21 ;  /* 0x0000763205157816 */ /* 0x001fe40000000015 */
[----:B------:R-:W-:Y:S01]  /*4bc0*/  F2FP.BF16.F32.PACK_AB R5, R9, R32 ;  /* 0x000000200905723e */ /* 0x000fe200000010ff */
[----:B------:R0:W-:Y:S03]  /*4bd0*/  STG.E.U16 desc[UR8][R42.64+0x4], R15 ;  /* 0x0000040f2a007986 */ /* 0x0001e6000c101508 */
[C---:B------:R-:W-:Y:S01]  /*4be0*/  PRMT R23, R5.reuse, 0x7610, R23 ;  /* 0x0000761005177816 */ /* 0x040fe20000000017 */
[----:B------:R1:W-:Y:S01]  /*4bf0*/  STG.E.U16 desc[UR8][R42.64+0x6], R13 ;  /* 0x0000060d2a007986 */ /* 0x0003e2000c101508 */
[----:B------:R-:W-:-:S03]  /*4c00*/  PRMT R6, R5, 0x7632, R6 ;  /* 0x0000763205067816 */ /* 0x000fc60000000006 */
[----:B------:R-:W-:Y:S04]  /*4c10*/  STG.E.U16 desc[UR8][R42.64], R12 ;  /* 0x0000000c2a007986 */ /* 0x000fe8000c101508 */
[----:B------:R-:W-:Y:S04]  /*4c20*/  STG.E.U16 desc[UR8][R42.64+0x2], R21 ;  /* 0x000002152a007986 */ /* 0x000fe8000c101508 */
[----:B------:R5:W-:Y:S04]  /*4c30*/  STG.E.U16 desc[UR8][R46.64+0x2], R6 ;  /* 0x000002062e007986 */ /* 0x000be8000c101508 */
[----:B------:R-:W2:Y:S01]  /*4c40*/  LDL.LU R9, [R1+0x120] ;  /* 0x0001200001097983 */ /* 0x000ea20000300800 */
[----:B----4-:R-:W-:-:S03]  /*4c50*/  F2FP.BF16.F32.PACK_AB R5, R37, R33 ;  /* 0x000000212505723e */ /* 0x010fc600000010ff */
[----:B------:R-:W4:Y:S01]  /*4c60*/  LDL.LU R37, [R1+0x11c] ;  /* 0x00011c0001257983 */ /* 0x000f220000300800 */
[C---:B0-----:R-:W-:Y:S02]  /*4c70*/  PRMT R15, R5.reuse, 0x7610, R15 ;  /* 0x00007610050f7816 */ /* 0x041fe4000000000f */
[----:B-1----:R-:W-:Y:S02]  /*4c80*/  PRMT R13, R5, 0x7632, R13 ;  /* 0x00007632050d7816 */ /* 0x002fe4000000000d */
[----:B-----5:R-:W-:-:S04]  /*4c90*/  F2FP.BF16.F32.PACK_AB R5, R51, R34 ;  /* 0x000000223305723e */ /* 0x020fc800000010ff */
[C---:B------:R-:W-:Y:S02]  /*4ca0*/  PRMT R18, R5.reuse, 0x7610, R18 ;  /* 0x0000761005127816 */ /* 0x040fe40000000012 */
[----:B------:R-:W-:Y:S02]  /*4cb0*/  PRMT R6, R5, 0x7632, R6 ;  /* 0x0000763205067816 */ /* 0x000fe40000000006 */
[----:B---3--:R-:W-:Y:S02]  /*4cc0*/  F2FP.BF16.F32.PACK_AB R5, R3, R35 ;  /* 0x000000230305723e */ /* 0x008fe400000010ff */
[----:B------:R-:W3:Y:S01]  /*4cd0*/  LDL.LU R3, [R1+0x118] ;  /* 0x0001180001037983 */ /* 0x000ee20000300800 */
[----:B------:R-:W-:Y:S02]  /*4ce0*/  F2FP.BF16.F32.PACK_AB R14, R58, R14 ;  /* 0x0000000e3a0e723e */ /* 0x000fe400000010ff */
[----:B------:R-:W-:Y:S02]  /*4cf0*/  F2FP.BF16.F32.PACK_AB R7, R59, R7 ;  /* 0x000000073b07723e */ /* 0x000fe400000010ff */
[----:B------:R-:W-:-:S02]  /*4d00*/  PRMT R12, R14, 0x7632, R12 ;  /* 0x000076320e0c7816 */ /* 0x000fc4000000000c */
[----:B------:R-:W-:Y:S02]  /*4d10*/  PRMT R16, R7, 0x7632, R16 ;  /* 0x0000763207107816 */ /* 0x000fe40000000010 */
[----:B------:R-:W-:Y:S01]  /*4d20*/  F2FP.BF16.F32.PACK_AB R0, R61, R0 ;  /* 0x000000003d00723e */ /* 0x000fe200000010ff */
[----:B------:R-:W-:Y:S04]  /*4d30*/  STG.E.U16 desc[UR8][R46.64], R23 ;  /* 0x000000172e007986 */ /* 0x000fe8000c101508 */
[----:B------:R-:W-:Y:S04]  /*4d40*/  STG.E.U16 desc[UR8][R46.64+0x4], R14 ;  /* 0x0000040e2e007986 */ /* 0x000fe8000c101508 */
[----:B------:R-:W-:Y:S04]  /*4d50*/  STG.E.U16 desc[UR8][R46.64+0x6], R12 ;  /* 0x0000060c2e007986 */ /* 0x000fe8000c101508 */
[----:B--2---:R-:W-:Y:S04]  /*4d60*/  STG.E.U16 desc[UR8][R8.64], R15 ;  /* 0x0000000f08007986 */ /* 0x004fe8000c101508 */
[----:B------:R-:W-:Y:S04]  /*4d70*/  STG.E.U16 desc[UR8][R8.64+0x2], R13 ;  /* 0x0000020d08007986 */ /* 0x000fe8000c101508 */
[----:B------:R0:W-:Y:S04]  /*4d80*/  STG.E.U16 desc[UR8][R8.64+0x4], R7 ;  /* 0x0000040708007986 */ /* 0x0001e8000c101508 */
[----:B------:R1:W-:Y:S01]  /*4d90*/  STG.E.U16 desc[UR8][R8.64+0x6], R16 ;  /* 0x0000061008007986 */ /* 0x0003e2000c101508 */
[----:B0-----:R-:W-:-:S02]  /*4da0*/  PRMT R7, R0, 0x7610, R7 ;  /* 0x0000761000077816 */ /* 0x001fc40000000007 */
[----:B-1----:R-:W-:Y:S02]  /*4db0*/  PRMT R8, R0, 0x7632, R8 ;  /* 0x0000763200087816 */ /* 0x002fe40000000008 */
[----:B---3--:R-:W-:Y:S02]  /*4dc0*/  F2FP.BF16.F32.PACK_AB R0, R2, R3 ;  /* 0x000000030200723e */ /* 0x008fe400000010ff */
[----:B------:R-:W2:Y:S04]  /*4dd0*/  LDL.LU R2, [R1+0x114] ;  /* 0x0001140001027983 */ /* 0x000ea80000300800 */
[----:B------:R-:W3:Y:S01]  /*4de0*/  LDL.LU R3, [R1+0x110] ;  /* 0x0001100001037983 */ /* 0x000ee20000300800 */
[----:B------:R-:W-:Y:S02]  /*4df0*/  F2FP.BF16.F32.PACK_AB R4, R60, R4 ;  /* 0x000000043c04723e */ /* 0x000fe400000010ff */
[----:B------:R-:W-:-:S02]  /*4e00*/  F2FP.BF16.F32.PACK_AB R10, R10, R11 ;  /* 0x0000000b0a0a723e */ /* 0x000fc400000010ff */
[----:B------:R-:W-:Y:S01]  /*4e10*/  PRMT R9, R4, 0x7632, R9 ;  /* 0x0000763204097816 */ /* 0x000fe20000000009 */
[----:B----4-:R0:W-:Y:S01]  /*4e20*/  STG.E.U16 desc[UR8][R36.64+0x4], R4 ;  /* 0x0000040424007986 */ /* 0x0101e2000c101508 */
[----:B------:R-:W-:Y:S02]  /*4e30*/  PRMT R12, R5, 0x7632, R12 ;  /* 0x00007632050c7816 */ /* 0x000fe4000000000c */
[----:B------:R-:W-:Y:S01]  /*4e40*/  PRMT R22, R0, 0x7632, R22 ;  /* 0x0000763200167816 */ /* 0x000fe20000000016 */
[----:B------:R1:W-:Y:S04]  /*4e50*/  STG.E.U16 desc[UR8][R36.64], R18 ;  /* 0x0000001224007986 */ /* 0x0003e8000c101508 */
[----:B------:R1:W-:Y:S01]  /*4e60*/  STG.E.U16 desc[UR8][R36.64+0x2], R6 ;  /* 0x0000020624007986 */ /* 0x0003e2000c101508 */
[----:B0-----:R-:W-:-:S03]  /*4e70*/  PRMT R4, R10, 0x7632, R4 ;  /* 0x000076320a047816 */ /* 0x001fc60000000004 */
        /* <DEDUP_REMOVED lines=10> */
[----:B--2---:R-:W-:-:S04]  /*4f20*/  IADD3 R2, P0, R2, 0x5, RZ ;  /* 0x0000000502027810 */ /* 0x004fc80007f1e0ff */
[----:B---3--:R-:W-:Y:S02]  /*4f30*/  IADD3.X R3, RZ, R3, RZ, P0, !PT ;  /* 0x00000003ff037210 */ /* 0x008fe400007fe4ff */
[----:B------:R-:W-:-:S04]  /*4f40*/  ISETP.GE.U32.AND P0, PT, R2, UR10, PT ;  /* 0x0000000a02007c0c */ /* 0x000fc8000bf06070 */
[----:B------:R-:W-:-:S13]  /*4f50*/  ISETP.GE.AND.EX P0, PT, R3, UR6, PT, P0 ;  /* 0x0000000603007c0c */ /* 0x000fda000bf06300 */
[----:B-1----:R-:W-:Y:S05]  /*4f60*/  @!P0 BRA `(.L_x_842) ;  /* 0xffffffb000848947 */ /* 0x002fea000383ffff */
[----:B------:R-:W-:Y:S05]  /*4f70*/  EXIT ;  /* 0x000000000000794d */ /* 0x000fea0003800000 */
.L_x_843:
        /* <DEDUP_REMOVED lines=16> */
.L_x_1824:


//--------------------- .text._ZN13group_norm_v214gn_cuda_kernelI13__nv_bfloat16Li320ELi3ELi32ELi20ELi4096ELb0ELi64ELi320ELi320ELi4ELb1ELi6ELb0ELb0ENS_16CompileConditionILi900EEEEEvPT_PKS4_S7_S7_flPfS8_Pj --------------------------
	.section	.text._ZN13group_norm_v214gn_cuda_kernelI13__nv_bfloat16Li320ELi3ELi32ELi20ELi4096ELb0ELi64ELi320ELi320ELi4ELb1ELi6ELb0ELb0ENS_16CompileConditionILi900EEEEEvPT_PKS4_S7_S7_flPfS8_Pj,"ax",@progbits
	.align	128
        .global         _ZN13group_norm_v214gn_cuda_kernelI13__nv_bfloat16Li320ELi3ELi32ELi20ELi4096ELb0ELi64ELi320ELi320ELi4ELb1ELi6ELb0ELb0ENS_16CompileConditionILi900EEEEEvPT_PKS4_S7_S7_flPfS8_Pj
        .type           _ZN13group_norm_v214gn_cuda_kernelI13__nv_bfloat16Li320ELi3ELi32ELi20ELi4096ELb0ELi64ELi320ELi320ELi4ELb1ELi6ELb0ELb0ENS_16CompileConditionILi900EEEEEvPT_PKS4_S7_S7_flPfS8_Pj,@function
        .size           _ZN13group_norm_v214gn_cuda_kernelI13__nv_bfloat16Li320ELi3ELi32ELi20ELi4096ELb0ELi64ELi320ELi320ELi4ELb1ELi6ELb0ELb0ENS_16CompileConditionILi900EEEEEvPT_PKS4_S7_S7_flPfS8_Pj,(.L_x_1825 - _ZN13group_norm_v214gn_cuda_kernelI13__nv_bfloat16Li320ELi3ELi32ELi20ELi4096ELb0ELi64ELi320ELi320ELi4ELb1ELi6ELb0ELb0ENS_16CompileConditionILi900EEEEEvPT_PKS4_S7_S7_flPfS8_Pj)
        .other          _ZN13group_norm_v214gn_cuda_kernelI13__nv_bfloat16Li320ELi3ELi32ELi20ELi4096ELb0ELi64ELi320ELi320ELi4ELb1ELi6ELb0ELb0ENS_16CompileConditionILi900EEEEEvPT_PKS4_S7_S7_flPfS8_Pj,@"STO_CUDA_ENTRY STV_DEFAULT"
_ZN13group_norm_v214gn_cuda_kernelI13__nv_bfloat16Li320ELi3ELi32ELi20ELi4096ELb0ELi64ELi320ELi320ELi4ELb1ELi6ELb0ELb0ENS_16CompileConditionILi900EEEEEvPT_PKS4_S7_S7_flPfS8_Pj:
.text._ZN13group_norm_v214gn_cuda_kernelI13__nv_bfloat16Li320ELi3ELi32ELi20ELi4096ELb0ELi64ELi320ELi320ELi4ELb1ELi6ELb0ELb0ENS_16CompileConditionILi900EEEEEvPT_PKS4_S7_S7_flPfS8_Pj:
        /* <DEDUP_REMOVED lines=29> */
[----:B------:R-:W-:Y:S02]  /*01d0*/  SHF.L.U32 R4, R9, 0x3, RZ ;  /* 0x0000000309047819 */ /* 0x000fe400000006ff */
[----:B------:R-:W-:Y:S01]  /*01e0*/  LEA R5, R6, R5, 0x3 ;  /* 0x0000000506057211 */ /* 0x000fe200078e18ff */
[----:B------:R-:W-:Y:S01]  /*01f0*/  IMAD.WIDE.U32 R2, R2, -0x33333333, RZ ;  /* 0xcccccccd02027825 */ /* 0x000fe200078e00ff */
[----:B------:R-:W-:-:S02]  /*0200*/  MOV R2, R8 ;  /* 0x0000000800027202 */ /* 0x000fc40000000f00 */
[----:B------:R-:W-:Y:S01]  /*0210*/  IADD3 R8, R7, 0xc, RZ ;  /* 0x0000000c07087810 */ /* 0x000fe20007ffe0ff */
[----:B------:R0:W-:Y:S01]  /*0220*/  STL [R1+0x15c], R5 ;  /* 0x00015c0501007387 */ /* 0x0001e20000100800 */
[----:B------:R-:W-:Y:S01]  /*0230*/  LEA.HI R2, R3, R2, RZ, 0x1c ;  /* 0x0000000203027211 */ /* 0x000fe200078fe0ff */
[----:B------:R-:W-:Y:S01]  /*0240*/  VIADD R6, R7, 0x8 ;  /* 0x0000000807067836 */ /* 0x000fe20000000000 */
[----:B------:R-:W-:Y:S02]  /*0250*/  SHF.R.S32.HI R3, RZ, 0x2, R7 ;  /* 0x00000002ff037819 */ /* 0x000fe40000011407 */
[----:B------:R-:W-:Y:S02]  /*0260*/  SHF.R.S32.HI R8, RZ, 0x2, R8 ;  /* 0x00000002ff087819 */ /* 0x000fe40000011408 */
[----:B------:R-:W-:Y:S01]  /*0270*/  LOP3.LUT R4, R4, 0x18, RZ, 0xc0, !PT ;  /* 0x0000001804047812 */ /* 0x000fe200078ec0ff */
[--C-:B------:R-:W-:Y:S01]  /*0280*/  IMAD R3, R3, 0x28, R11.reuse ;  /* 0x0000002803037824 */ /* 0x100fe200078e020b */
[----:B------:R-:W-:Y:S01]  /*0290*/  SHF.R.S32.HI R6, RZ, 0x2, R6 ;  /* 0x00000002ff067819 */ /* 0x000fe20000011406 */
[----:B------:R-:W-:Y:S01]  /*02a0*/  IMAD R9, R8, 0x28, R11 ;  /* 0x0000002808097824 */ /* 0x000fe200078e020b */
[----:B0-----:R-:W-:-:S02]  /*02b0*/  IADD3 R5, R7, 0x4, RZ ;  /* 0x0000000407057810 */ /* 0x001fc40007ffe0ff */
[----:B------:R-:W-:Y:S02]  /*02c0*/  IADD3 R7, R7, 0x10, RZ ;  /* 0x0000001007077810 */ /* 0x000fe40007ffe0ff */
[----:B------:R-:W-:Y:S02]  /*02d0*/  SHF.R.S32.HI R5, RZ, 0x2, R5 ;  /* 0x00000002ff057819 */ /* 0x000fe40000011405 */
[----:B------:R-:W-:Y:S01]  /*02e0*/  SHF.R.S32.HI R10, RZ, 0x2, R7 ;  /* 0x00000002ff0a7819 */ /* 0x000fe20000011407 */
[--C-:B------:R-:W-:Y:S01]  /*02f0*/  IMAD R7, R6, 0x28, R11.reuse ;  /* 0x0000002806077824 */ /* 0x100fe200078e020b */
[----:B------:R-:W-:Y:S01]  /*0300*/  IADD3 R8, R3, R4, RZ ;  /* 0x0000000403087210 */ /* 0x000fe20007ffe0ff */
[--C-:B------:R-:W-:Y:S01]  /*0310*/  IMAD R5, R5, 0x28, R11.reuse ;  /* 0x0000002805057824 */ /* 0x100fe200078e020b */
[----:B------:R-:W-:Y:S01]  /*0320*/  LEA R2, R2, UR5, 0x3 ;  /* 0x0000000502027c11 */ /* 0x000fe2000f8e18ff */
[----:B------:R-:W-:Y:S02]  /*0330*/  IMAD R11, R10, 0x28, R11 ;  /* 0x000000280a0b7824 */ /* 0x000fe400078e020b */
[C---:B------:R-:W-:Y:S01]  /*0340*/  IMAD.IADD R6, R4.reuse, 0x1, R7 ;  /* 0x0000000104067824 */ /* 0x040fe200078e0207 */
[C---:B------:R-:W-:Y:S01]  /*0350*/  IADD3 R3, R4.reuse, R5, RZ ;  /* 0x0000000504037210 */ /* 0x040fe20007ffe0ff */
[----:B------:R-:W-:Y:S01]  /*0360*/  STL [R1+0x154], R8 ;  /* 0x0001540801007387 */ /* 0x000fe20000100800 */
[----:B------:R-:W-:-:S03]  /*0370*/  IADD3 R5, R4, R9, RZ ;  /* 0x0000000904057210 */ /* 0x000fc60007ffe0ff */
[----:B------:R0:W-:Y:S04]  /*0380*/  STL [R1+0x150], R3 ;  /* 0x0001500301007387 */ /* 0x0001e80000100800 */
[----:B------:R1:W-:Y:S04]  /*0390*/  STL [R1+0x14c], R6 ;  /* 0x00014c0601007387 */ /* 0x0003e80000100800 */
[----:B------:R1:W-:Y:S01]  /*03a0*/  STL [R1+0x148], R5 ;  /* 0x0001480501007387 */ /* 0x0003e20000100800 */
[----:B0-----:R-:W-:-:S05]  /*03b0*/  IADD3 R3, R4, R11, RZ ;  /* 0x0000000b04037210 */ /* 0x001fca0007ffe0ff */
[----:B------:R1:W-:Y:S04]  /*03c0*/  STL [R1+0x144], R3 ;  /* 0x0001440301007387 */ /* 0x0003e80000100800 */
[----:B------:R1:W-:Y:S04]  /*03d0*/  STL [R1+0xac], RZ ;  /* 0x0000acff01007387 */ /* 0x0003e80000100800 */
[----:B------:R1:W-:Y:S02]  /*03e0*/  STL [R1+0x158], R2 ;  /* 0x0001580201007387 */ /* 0x0003e40000100800 */
.L_x_852:
[----:B-1----:R-:W2:Y:S01]  /*03f0*/  LDL R6, [R1+0xac] ;  /* 0x0000ac0001067983 */ /* 0x002ea20000100800 */
[----:B------:R-:W0:Y:S01]  /*0400*/  S2R R7, SR_TID.X ;  /* 0x0000000000077919 */ /* 0x000e220000002100 */
[----:B------:R-:W1:Y:S01]  /*0410*/  S2R R53, SR_CTAID.Y ;  /* 0x0000000000357919 */ /* 0x000e620000002600 */
[----:B------:R-:W3:Y:S01]  /*0420*/  S2R R4, SR_CTAID.X ;  /* 0x0000000000047919 */ /* 0x000ee20000002500 */
[----:B------:R-:W-:Y:S01]  /*0430*/  HFMA2.MMA R43, -RZ, RZ, 0, 0 ;  /* 0x00000000ff2b7435 */ /* 0x000fe200000001ff */
[----:B------:R-:W-:Y:S01]  /*0440*/  ULDC.64 UR8, c[0x0][0x218] ;  /* 0x0000860000087ab9 */ /* 0x000fe20000000a00 */
[----:B------:R-:W-:Y:S01]  /*0450*/  ULDC.64 UR10, c[0x0][0x228] ;  /* 0x00008a00000a7ab9 */ /* 0x000fe20000000a00 */
[----:B0-----:R-:W-:-:S05]  /*0460*/  IMAD.WIDE.U32 R2, R7, -0x33333333, RZ ;  /* 0xcccccccd07027825 */ /* 0x001fca00078e00ff */
[----:B------:R-:W-:Y:S02]  /*0470*/  SHF.R.U32.HI R3, RZ, 0x6, R3 ;  /* 0x00000006ff037819 */ /* 0x000fe40000011603 */
[----:B-1----:R-:W-:-:S03]  /*0480*/  LOP3.LUT R5, R53, 0x1, RZ, 0xc0, !PT ;  /* 0x0000000135057812 */ /* 0x002fc600078ec0ff */
[----:B------:R-:W-:Y:S01]  /*0490*/  IMAD R42, R3, -0x50, R7 ;  /* 0xffffffb0032a7824 */ /* 0x000fe200078e0207 */
[----:B---3--:R-:W-:-:S03]  /*04a0*/  SHF.L.U32 R2, R4, 0x6, RZ ;  /* 0x0000000604027819 */ /* 0x008fc600000006ff */
[----:B------:R-:W-:Y:S01]  /*04b0*/  IMAD R42, R5, 0x50, R42 ;  /* 0x00000050052a7824 */ /* 0x000fe200078e022a */
[----:B------:R-:W-:-:S04]  /*04c0*/  LOP3.LUT R2, R2, 0xfc0, RZ, 0xc0, !PT ;  /* 0x00000fc002027812 */ /* 0x000fc800078ec0ff */
[----:B------:R-:W-:Y:S01]  /*04d0*/  SHF.L.U32 R42, R42, 0x2, RZ ;  /* 0x000000022a2a7819 */ /* 0x000fe200000006ff */
[----:B------:R-:W-:-:S04]  /*04e0*/  IMAD.IADD R4, R2, 0x1, R3 ;  /* 0x0000000102047824 */ /* 0x000fc800078e0203 */
[----:B------:R-:W-:-:S04]  /*04f0*/  IMAD.WIDE.U32 R18, R0, 0x280000, R42 ;  /* 0x0028000000127825 */ /* 0x000fc800078e002a */
[----:B------:R-:W-:Y:S01]  /*0500*/  IMAD R40, R4, 0x280, RZ ;  /* 0x0000028004287824 */ /* 0x000fe200078e02ff */
[----:B------:R-:W-:Y:S04]  /*0510*/  STL [R1+0x160], R53 ;  /* 0x0001603501007387 */ /* 0x000fe80000100800 */
[----:B------:R-:W-:Y:S04]  /*0520*/  STL [R1+0x80], R4 ;  /* 0x0000800401007387 */ /* 0x000fe80000100800 */
[----:B------:R0:W-:Y:S01]  /*0530*/  STL [R1+0x168], R0 ;  /* 0x0001680001007387 */ /* 0x0001e20000100800 */
[----:B------:R-:W-:-:S02]  /*0540*/  IADD3 R5, R40, 0xa00, RZ ;  /* 0x00000a0028057810 */ /* 0x000fc40007ffe0ff */
[C---:B------:R-:W-:Y:S02]  /*0550*/  IADD3 R7, R40.reuse, 0x1e00, RZ ;  /* 0x00001e0028077810 */ /* 0x040fe40007ffe0ff */
[C---:B------:R-:W-:Y:S02]  /*0560*/  IADD3 R21, R40.reuse, 0x3200, RZ ;  /* 0x0000320028157810 */ /* 0x040fe40007ffe0ff */
[C---:B------:R-:W-:Y:S02]  /*0570*/  IADD3 R55, R40.reuse, 0x3c00, RZ ;  /* 0x00003c0028377810 */ /* 0x040fe40007ffe0ff */
[C---:B------:R-:W-:Y:S02]  /*0580*/  IADD3 R25, R40.reuse, 0x4600, RZ ;  /* 0x0000460028197810 */ /* 0x040fe40007ffe0ff */
[C---:B------:R-:W-:Y:S01]  /*0590*/  IADD3 R57, R40.reuse, 0x5000, RZ ;  /* 0x0000500028397810 */ /* 0x040fe20007ffe0ff */
[----:B------:R-:W-:Y:S02]  /*05a0*/  VIADD R29, R40, 0x5a00 ;  /* 0x00005a00281d7836 */ /* 0x000fe40000000000 */
[----:B--2---:R-:W-:-:S05]  /*05b0*/  IMAD R3, R6, 0x280000, RZ ;  /* 0x0028000006037824 */ /* 0x004fca00078e02ff */
[----:B------:R-:W-:Y:S02]  /*05c0*/  IADD3 R2, R19, R3, RZ ;  /* 0x0000000313027210 */ /* 0x000fe40007ffe0ff */
[----:B------:R-:W-:-:S04]  /*05d0*/  IADD3 R3, P0, R40, R18, RZ ;  /* 0x0000001228037210 */ /* 0x000fc80007f1e0ff */
[----:B0-----:R-:W-:Y:S02]  /*05e0*/  IADD3.X R0, RZ, R2, RZ, P0, !PT ;  /* 0x00000002ff007210 */ /* 0x001fe400007fe4ff */
[----:B------:R-:W-:-:S04]  /*05f0*/  LEA R16, P0, R3, UR8, 0x1 ;  /* 0x0000000803107c11 */ /* 0x000fc8000f8008ff */
[----:B------:R-:W-:Y:S02]  /*0600*/  LEA.HI.X R17, R3, UR9, R0, 0x1, P0 ;  /* 0x0000000903117c11 */ /* 0x000fe400080f0c00 */
[----:B------:R-:W-:-:S04]  /*0610*/  IADD3 R4, P0, R5, R18, RZ ;  /* 0x0000001205047210 */ /* 0x000fc80007f1e0ff */
[----:B------:R-:W2:Y:S04]  /*0620*/  LDG.E.64.CONSTANT R16, desc[UR6][R16.64] ;  /* 0x0000000610107981 */ /* 0x000ea8000c1e9b00 */
[----:B------:R0:W-:Y:S01]  /*0630*/  STL [R1+0xb4], R0 ;  /* 0x0000b40001007387 */ /* 0x0001e20000100800 */
[----:B------:R-:W-:Y:S01]  /*0640*/  IADD3 R5, R40, 0x1400, RZ ;  /* 0x0000140028057810 */ /* 0x000fe20007ffe0ff */
[----:B0-----:R-:W-:Y:S01]  /*0650*/  IMAD.X R0, RZ, RZ, R2, P0 ;  /* 0x000000ffff007224 */ /* 0x001fe200000e0602 */
[----:B------:R-:W-:-:S04]  /*0660*/  LEA R14, P0, R4, UR8, 0x1 ;  /* 0x00000008040e7c11 */ /* 0x000fc8000f8008ff */
[----:B------:R-:W-:Y:S02]  /*0670*/  LEA.HI.X R15, R4, UR9, R0, 0x1, P0 ;  /* 0x00000009040f7c11 */ /* 0x000fe400080f0c00 */
[----:B------:R-:W-:-:S04]  /*0680*/  IADD3 R5, P0, R5, R18, RZ ;  /* 0x0000001205057210 */ /* 0x000fc80007f1e0ff */
[----:B------:R-:W3:Y:S04]  /*0690*/  LDG.E.64.CONSTANT R14, desc[UR6][R14.64] ;  /* 0x000000060e0e7981 */ /* 0x000ee8000c1e9b00 */
[----:B------:R0:W-:Y:S02]  /*06a0*/  STL [R1+0x10c], R0 ;  /* 0x00010c0001007387 */ /* 0x0001e40000100800 */
[----:B0-----:R-:W-:Y:S02]  /*06b0*/  IADD3.X R0, RZ, R2, RZ, P0, !PT ;  /* 0x00000002ff007210 */ /* 0x001fe400007fe4ff */
[----:B------:R-:W-:-:S04]  /*06c0*/  LEA R12, P0, R5, UR8, 0x1 ;  /* 0x00000008050c7c11 */ /* 0x000fc8000f8008ff */
[----:B------:R-:W-:Y:S02]  /*06d0*/  LEA.HI.X R13, R5, UR9, R0, 0x1, P0 ;  /* 0x00000009050d7c11 */ /* 0x000fe400080f0c00 */
[----:B------:R-:W-:-:S04]  /*06e0*/  IADD3 R6, P0, R7, R18, RZ ;  /* 0x0000001207067210 */ /* 0x000fc80007f1e0ff */
[----:B------:R-:W4:Y:S04]  /*06f0*/  LDG.E.64.CONSTANT R12, desc[UR6][R12.64] ;  /* 0x000000060c0c7981 */ /* 0x000f28000c1e9b00 */
[----:B------:R0:W-:Y:S01]  /*0700*/  STL [R1+0x110], R0 ;  /* 0x0001100001007387 */ /* 0x0001e20000100800 */
[----:B------:R-:W-:Y:S01]  /*0710*/  VIADD R7, R40, 0x2800 ;  /* 0x0000280028077836 */ /* 0x000fe20000000000 */
[----:B0-----:R-:W-:Y:S02]  /*0720*/  IADD3.X R0, RZ, R2, RZ, P0, !PT ;  /* 0x00000002ff007210 */ /* 0x001fe400007fe4ff */
[----:B------:R-:W-:-:S04]  /*0730*/  LEA R10, P0, R6, UR8, 0x1 ;  /* 0x00000008060a7c11 */ /* 0x000fc8000f8008ff */
[----:B------:R-:W-:Y:S02]  /*0740*/  LEA.HI.X R11, R6, UR9, R0, 0x1, P0 ;  /* 0x00000009060b7c11 */ /* 0x000fe400080f0c00 */
[----:B------:R-:W-:-:S04]  /*0750*/  IADD3 R7, P0, R7, R18, RZ ;  /* 0x0000001207077210 */ /* 0x000fc80007f1e0ff */
[----:B------:R-:W4:Y:S04]  /*0760*/  LDG.E.64.CONSTANT R10, desc[UR6][R10.64] ;  /* 0x000000060a0a7981 */ /* 0x000f28000c1e9b00 */
[----:B------:R0:W-:Y:S02]  /*0770*/  STL [R1+0x114], R0 ;  /* 0x0001140001007387 */ /* 0x0001e40000100800 */
        /* <DEDUP_REMOVED lines=12> */
[----:B0-----:R-:W-:Y:S01]  /*0840*/  IMAD.X R0, RZ, RZ, R2, P0 ;  /* 0x000000ffff007224 */ /* 0x001fe200000e0602 */
        /* <DEDUP_REMOVED lines=13> */
[----:B------:R-:W-:Y:S01]  /*0920*/  LEA.HI.X R27, R57, UR9, R0, 0x1, P0 ;  /* 0x00000009391b7c11 */ /* 0x000fe200080f0c00 */
[----:B------:R0:W-:Y:S05]  /*0930*/  STL [R1+0x128], R0 ;  /* 0x0001280001007387 */ /* 0x0001ea0000100800 */
[----:B------:R-:W4:Y:S01]  /*0940*/  LDG.E.64.CONSTANT R26, desc[UR6][R26.64] ;  /* 0x000000061a1a7981 */ /* 0x000f22000c1e9b00 */
[----:B0-----:R-:W-:-:S04]  /*0950*/  IADD3 R0, P0, R29, R18, RZ ;  /* 0x000000121d007210 */ /* 0x001fc80007f1e0ff */
[----:B------:R-:W-:Y:S02]  /*0960*/  IADD3.X R30, RZ, R2, RZ, P0, !PT ;  /* 0x00000002ff1e7210 */ /* 0x000fe400007fe4ff */
[C---:B------:R-:W-:Y:S01]  /*0970*/  LEA R28, P0, R0.reuse, UR8, 0x1 ;  /* 0x00000008001c7c11 */ /* 0x040fe2000f8008ff */
[----:B------:R-:W-:Y:S03]  /*0980*/  STL [R1+0x20], R0 ;  /* 0x0000200001007387 */ /* 0x000fe60000100800 */
[----:B------:R-:W-:Y:S01]  /*0990*/  LEA.HI.X R29, R0, UR9, R30, 0x1, P0 ;  /* 0x00000009001d7c11 */ /* 0x000fe200080f0c1e */
[----:B------:R0:W-:Y:S05]  /*09a0*/  STL [R1+0x12c], R30 ;  /* 0x00012c1e01007387 */ /* 0x0001ea0000100800 */
[----:B------:R-:W4:Y:S01]  /*09b0*/  LDG.E.64.CONSTANT R28, desc[UR6][R28.64] ;  /* 0x000000061c1c7981 */ /* 0x000f22000c1e9b00 */
[----:B0-----:R-:W-:-:S04]  /*09c0*/  IADD3 R30, R40, 0x6400, RZ ;  /* 0x00006400281e7810 */ /* 0x001fc80007ffe0ff */
[----:B------:R-:W-:-:S04]  /*09d0*/  IADD3 R0, P0, R30, R18, RZ ;  /* 0x000000121e007210 */ /* 0x000fc80007f1e0ff */
[----:B------:R-:W-:Y:S02]  /*09e0*/  IADD3.X R32, RZ, R2, RZ, P0, !PT ;  /* 0x00000002ff207210 */ /* 0x000fe400007fe4ff */
[C---:B------:R-:W-:Y:S01]  /*09f0*/  LEA R30, P0, R0.reuse, UR8, 0x1 ;  /* 0x00000008001e7c11 */ /* 0x040fe2000f8008ff */
[----:B------:R-:W-:Y:S03]  /*0a00*/  STL [R1+0x28], R0 ;  /* 0x0000280001007387 */ /* 0x000fe60000100800 */
[----:B------:R-:W-:Y:S01]  /*0a10*/  LEA.HI.X R31, R0, UR9, R32, 0x1, P0 ;  /* 0x00000009001f7c11 */ /* 0x000fe200080f0c20 */
[----:B------:R0:W-:Y:S05]  /*0a20*/  STL [R1+0x134], R32 ;  /* 0x0001342001007387 */ /* 0x0001ea0000100800 */
[----:B------:R-:W4:Y:S01]  /*0a30*/  LDG.E.64.CONSTANT R30, desc[UR6][R30.64] ;  /* 0x000000061e1e7981 */ /* 0x000f22000c1e9b00 */
[----:B0-----:R-:W-:-:S04]  /*0a40*/  IADD3 R32, R40, 0x6e00, RZ ;  /* 0x00006e0028207810 */ /* 0x001fc80007ffe0ff */
[----:B------:R-:W-:-:S05]  /*0a50*/  IADD3 R0, P0, R32, R18, RZ ;  /* 0x0000001220007210 */ /* 0x000fca0007f1e0ff */
[----:B------:R-:W-:Y:S01]  /*0a60*/  IMAD.X R34, RZ, RZ, R2, P0 ;  /* 0x000000ffff227224 */ /* 0x000fe200000e0602 */
        /* <DEDUP_REMOVED lines=21> */
[----:B0-----:R-:W-:-:S05]  /*0bc0*/  VIADD R38, R40, 0x8c00 ;  /* 0x00008c0028267836 */ /* 0x001fca0000000000 */
[----:B------:R-:W-:-:S04]  /*0bd0*/  IADD3 R0, P0, R38, R18, RZ ;  /* 0x0000001226007210 */ /* 0x000fc80007f1e0ff */
[----:B------:R-:W-:Y:S02]  /*0be0*/  IADD3.X R41, RZ, R2, RZ, P0, !PT ;  /* 0x00000002ff297210 */ /* 0x000fe400007fe4ff */
[----:B------:R-:W-:-:S04]  /*0bf0*/  LEA R38, P0, R0, UR8, 0x1 ;  /* 0x0000000800267c11 */ /* 0x000fc8000f8008ff */
[----:B------:R-:W-:-:S06]  /*0c00*/  LEA.HI.X R39, R0, UR9, R41, 0x1, P0 ;  /* 0x0000000900277c11 */ /* 0x000fcc00080f0c29 */
[----:B------:R-:W4:Y:S04]  /*0c10*/  LDG.E.64.CONSTANT R38, desc[UR6][R38.64] ;  /* 0x0000000626267981 */ /* 0x000f28000c1e9b00 */
[----:B------:R-:W-:Y:S04]  /*0c20*/  STL [R1+0x54], R0 ;  /* 0x0000540001007387 */ /* 0x000fe80000100800 */
[----:B------:R0:W-:Y:S02]  /*0c30*/  STL [R1+0x140], R41 ;  /* 0x0001402901007387 */ /* 0x0001e40000100800 */
[----:B0-----:R-:W-:-:S04]  /*0c40*/  IADD3 R41, R40, 0x9600, RZ ;  /* 0x0000960028297810 */ /* 0x001fc80007ffe0ff */
[----:B------:R-:W-:-:S04]  /*0c50*/  IADD3 R41, P0, R41, R18, RZ ;  /* 0x0000001229297210 */ /* 0x000fc80007f1e0ff */
[----:B------:R-:W-:Y:S02]  /*0c60*/  IADD3.X R43, RZ, R2, RZ, P0, !PT ;  /* 0x00000002ff2b7210 */ /* 0x000fe400007fe4ff */
[C---:B------:R-:W-:Y:S02]  /*0c70*/  LEA R40, P0, R41.reuse, UR8, 0x1 ;  /* 0x0000000829287c11 */ /* 0x040fe4000f8008ff */
[C---:B--2---:R-:W-:Y:S02]  /*0c80*/  SHF.L.U32 R58, R16.reuse, 0x10, RZ ;  /* 0x00000010103a7819 */ /* 0x044fe400000006ff */
[--C-:B------:R-:W-:Y:S01]  /*0c90*/  LEA.HI.X R41, R41, UR9, R43.reuse, 0x1, P0 ;  /* 0x0000000929297c11 */ /* 0x100fe200080f0c2b */
[----:B------:R-:W-:Y:S01]  /*0ca0*/  ULDC.64 UR8, c[0x0][0x220] ;  /* 0x0000880000087ab9 */ /* 0x000fe20000000a00 */
[----:B------:R-:W-:Y:S01]  /*0cb0*/  PRMT R43, R16, 0x7632, R43 ;  /* 0x00007632102b7816 */ /* 0x000fe2000000002b */
[----:B------:R-:W-:Y:S01]  /*0cc0*/  FADD.FTZ R46, RZ, R58 ;  /* 0x0000003aff2e7221 */ /* 0x000fe20000010000 */
[----:B------:R-:W-:Y:S01]  /*0cd0*/  FFMA.FTZ R44, R58, R58, RZ ;  /* 0x0000003a3a2c7223 */ /* 0x000fe200000100ff */
[----:B------:R-:W-:Y:S01]  /*0ce0*/  SHF.L.U32 R0, R17, 0x10, RZ ;  /* 0x0000001011007819 */ /* 0x000fe200000006ff */
[----:B------:R-:W2:Y:S01]  /*0cf0*/  LDG.E.64.CONSTANT R40, desc[UR6][R40.64] ;  /* 0x0000000628287981 */ /* 0x000ea2000c1e9b00 */
[----:B------:R-:W-:Y:S01]  /*0d00*/  IMAD.U32 R43, R43, 0x10000, RZ ;  /* 0x000100002b2b7824 */ /* 0x000fe200078e00ff */
[----:B------:R-:W-:-:S03]  /*0d10*/  PRMT R45, R17, 0x7632, R45 ;  /* 0x00007632112d7816 */ /* 0x000fc6000000002d */
[----:B------:R-:W-:Y:S01]  /*0d20*/  FADD.FTZ R46, R46, R43 ;  /* 0x0000002b2e2e7221 */ /* 0x000fe20000010000 */
[----:B------:R-:W-:Y:S01]  /*0d30*/  FFMA.FTZ R43, R43, R43, R44 ;  /* 0x0000002b2b2b7223 */ /* 0x000fe2000001002c */
[----:B------:R-:W-:Y:S02]  /*0d40*/  SHF.L.U32 R45, R45, 0x10, RZ ;  /* 0x000000102d2d7819 */ /* 0x000fe400000006ff */
[----:B------:R-:W-:Y:S01]  /*0d50*/  FADD.FTZ R46, R46, R0 ;  /* 0x000000002e2e7221 */ /* 0x000fe20000010000 */
[----:B------:R-:W-:Y:S01]  /*0d60*/  FFMA.FTZ R43, R0, R0, R43 ;  /* 0x00000000002b7223 */ /* 0x000fe2000001002b */
[----:B------:R0:W-:Y:S01]  /*0d70*/  STL [R1+0xc], R0 ;  /* 0x00000c0001007387 */ /* 0x0001e20000100800 */
[----:B---3--:R-:W-:Y:S01]  /*0d80*/  PRMT R44, R14, 0x7632, R44 ;  /* 0x000076320e2c7816 */ /* 0x008fe2000000002c */
[----:B------:R-:W-:Y:S01]  /*0d90*/  FADD.FTZ R46, R46, R45 ;  /* 0x0000002d2e2e7221 */ /* 0x000fe20000010000 */
[----:B------:R-:W-:Y:S02]  /*0da0*/  FFMA.FTZ R45, R45, R45, R43 ;  /* 0x0000002d2d2d7223 */ /* 0x000fe4000001002b */
[----:B------:R-:W-:-:S02]  /*0db0*/  SHF.L.U32 R44, R44, 0x10, RZ ;  /* 0x000000102c2c7819 */ /* 0x000fc400000006ff */
        /* <DEDUP_REMOVED lines=9> */
[----:B----4-:R-:W-:-:S03]  /*0e50*/  PRMT R45, R12, 0x7632, R45 ;  /* 0x000076320c2d7816 */ /* 0x010fc6000000002d */
[----:B------:R-:W-:Y:S01]  /*0e60*/  FADD.FTZ R46, R46, R0 ;  /* 0x000000002e2e7221 */ /* 0x000fe20000010000 */
[----:B------:R-:W-:Y:S01]  /*0e70*/  FFMA.FTZ R44, R0, R0, R44 ;  /* 0x00000000002c7223 */ /* 0x000fe2000001002c */
[----:B------:R0:W-:Y:S02]  /*0e80*/  STL [R1+0x98], R0 ;  /* 0x0000980001007387 */ /* 0x0001e40000100800 */
[----:B------:R-:W-:Y:S01]  /*0e90*/  FADD.FTZ R46, R46, R43 ;  /* 0x0000002b2e2e7221 */ /* 0x000fe20000010000 */
[--C-:B------:R-:W-:Y:S01]  /*0ea0*/  FFMA.FTZ R43, R43, R43, R44.reuse ;  /* 0x0000002b2b2b7223 */ /* 0x100fe2000001002c */
        /* <DEDUP_REMOVED lines=95> */
[----:B------:R-:W-:Y:S01]  /*14a0*/  FFMA.FTZ R43, R43, R43, R44 ;  /* 0x0000002b2b2b7223 */ /* 0x000fe2000001002c */
[----:B------:R-:W-:Y:S02]  /*14b0*/  SHF.L.U32 R44, R42, 0x1, RZ ;  /* 0x000000012a2c7819 */ /* 0x000fe400000006ff */
[----:B------:R-:W-:Y:S02]  /*14c0*/  SHF.L.U32 R45, R45, 0x10, RZ ;  /* 0x000000102d2d7819 */ /* 0x000fe400000006ff */
[----:B0-----:R-:W-:-:S02]  /*14d0*/  SHF.L.U32 R0, R26, 0x10, RZ ;  /* 0x000000101a007819 */ /* 0x001fc400000006ff */
[----:B------:R-:W-:-:S03]  /*14e0*/  SHF.R.U32.HI R48, RZ, 0x1f, R42 ;  /* 0x0000001fff307819 */ /* 0x000fc6000001162a */
[----:B------:R-:W-:Y:S01]  /*14f0*/  FADD.FTZ R46, R46, R0 ;  /* 0x000000002e2e7221 */ /* 0x000fe20000010000 */
[----:B------:R-:W-:Y:S01]  /*1500*/  FFMA.FTZ R43, R0, R0, R43 ;  /* 0x00000000002b7223 */ /* 0x000fe2000001002b */
[----:B------:R-:W-:Y:S01]  /*1510*/  IADD3 R42, P0, R44, UR8, RZ ;  /* 0x000000082c2a7c10 */ /* 0x000fe2000ff1e0ff */
[----:B------:R0:W-:Y:S01]  /*1520*/  STL [R1+0x50], R0 ;  /* 0x0000500001007387 */ /* 0x0001e20000100800 */
[----:B------:R-:W-:Y:S01]  /*1530*/  FADD.FTZ R46, R46, R45 ;  /* 0x0000002d2e2e7221 */ /* 0x000fe20000010000 */
[----:B------:R-:W-:Y:S01]  /*1540*/  PRMT R47, R27, 0x7632, R47 ;  /* 0x000076321b2f7816 */ /* 0x000fe2000000002f */
[----:B------:R-:W-:Y:S01]  /*1550*/  FFMA.FTZ R45, R45, R45, R43 ;  /* 0x0000002d2d2d7223 */ /* 0x000fe2000001002b */
[----:B------:R-:W-:Y:S02]  /*1560*/  IADD3.X R43, R48, UR9, RZ, P0, !PT ;  /* 0x00000009302b7c10 */ /* 0x000fe400087fe4ff */
[----:B------:R-:W-:Y:S02]  /*1570*/  IADD3 R44, P0, R44, UR10, RZ ;  /* 0x0000000a2c2c7c10 */ /* 0x000fe4000ff1e0ff */
[----:B0-----:R-:W-:Y:S01]  /*1580*/  SHF.L.U32 R0, R27, 0x10, RZ ;  /* 0x000000101b007819 */ /* 0x001fe200000006ff */
[----:B------:R-:W-:Y:S01]  /*1590*/  IMAD.U32 R47, R47, 0x10000, RZ ;  /* 0x000100002f2f7824 */ /* 0x000fe200078e00ff */
[----:B------:R-:W-:Y:S01]  /*15a0*/  SHF.L.U32 R61, R34, 0x10, RZ ;  /* 0x00000010223d7819 */ /* 0x000fe200000006ff */
[----:B------:R-:W5:Y:S02]  /*15b0*/  LDG.E.64.CONSTANT R42, desc[UR6][R42.64] ;  /* 0x000000062a2a7981 */ /* 0x000f64000c1e9b00 */
[----:B------:R-:W-:Y:S01]  /*15c0*/  FADD.FTZ R46, R46, R0 ;  /* 0x000000002e2e7221 */ /* 0x000fe20000010000 */
[----:B------:R-:W-:Y:S01]  /*15d0*/  FFMA.FTZ R49, R0, R0, R45 ;  /* 0x0000000000317223 */ /* 0x000fe2000001002d */
[----:B------:R0:W-:Y:S01]  /*15e0*/  STL [R1+0x58], R0 ;  /* 0x0000580001007387 */ /* 0x0001e20000100800 */
[----:B------:R-:W-:Y:S01]  /*15f0*/  IADD3.X R45, R48, UR11, RZ, P0, !PT ;  /* 0x0000000b302d7c10 */ /* 0x000fe200087fe4ff */
[----:B------:R-:W-:Y:S01]  /*1600*/  FADD.FTZ R46, R46, R47 ;  /* 0x0000002f2e2e7221 */ /* 0x000fe20000010000 */
[C---:B------:R-:W-:Y:S01]  /*1610*/  PRMT R48, R28.reuse, 0x7632, R48 ;  /* 0x000076321c307816 */ /* 0x040fe20000000030 */
[----:B------:R-:W-:Y:S01]  /*1620*/  FFMA.FTZ R47, R47, R47, R49 ;  /* 0x0000002f2f2f7223 */ /* 0x000fe20000010031 */
[----:B0-----:R-:W-:-:S02]  /*1630*/  SHF.L.U32 R0, R28, 0x10, RZ ;  /* 0x000000101c007819 */ /* 0x001fc400000006ff */
[----:B------:R-:W5:Y:S01]  /*1640*/  LDG.E.64.CONSTANT R44, desc[UR6][R44.64] ;  /* 0x000000062c2c7981 */ /* 0x000f62000c1e9b00 */
[----:B------:R-:W-:Y:S02]  /*1650*/  SHF.L.U32 R48, R48, 0x10, RZ ;  /* 0x0000001030307819 */ /* 0x000fe400000006ff */
[----:B------:R-:W-:Y:S01]  /*1660*/  FADD.FTZ R49, R46, R0 ;  /* 0x000000002e317221 */ /* 0x000fe20000010000 */
[----:B------:R-:W-:Y:S01]  /*1670*/  FFMA.FTZ R47, R0, R0, R47 ;  /* 0x00000000002f7223 */ /* 0x000fe2000001002f */
[----:B------:R0:W-:Y:S01]  /*1680*/  STL [R1+0x38], R0 ;  /* 0x0000380001007387 */ /* 0x0001e20000100800 */
[----:B------:R-:W-:Y:S01]  /*1690*/  PRMT R46, R29, 0x7632, R46 ;  /* 0x000076321d2e7816 */ /* 0x000fe2000000002e */
[----:B------:R-:W-:Y:S01]  /*16a0*/  FADD.FTZ R49, R49, R48 ;  /* 0x0000003031317221 */ /* 0x000fe20000010000 */
[----:B------:R-:W-:Y:S02]  /*16b0*/  FFMA.FTZ R47, R48, R48, R47 ;  /* 0x00000030302f7223 */ /* 0x000fe4000001002f */
[----:B------:R-:W-:-:S02]  /*16c0*/  SHF.L.U32 R48, R46, 0x10, RZ ;  /* 0x000000102e307819 */ /* 0x000fc400000006ff */
[----:B0-----:R-:W-:-:S05]  /*16d0*/  SHF.L.U32 R0, R29, 0x10, RZ ;  /* 0x000000101d007819 */ /* 0x001fca00000006ff */
[----:B------:R-:W-:Y:S01]  /*16e0*/  FADD.FTZ R49, R49, R0 ;  /* 0x0000000031317221 */ /* 0x000fe20000010000 */
[--C-:B------:R-:W-:Y:S01]  /*16f0*/  FFMA.FTZ R46, R0, R0, R47.reuse ;  /* 0x00000000002e7223 */ /* 0x100fe2000001002f */
[----:B------:R0:W-:Y:S01]  /*1700*/  STL [R1+0x4c], R0 ;  /* 0x00004c0001007387 */ /* 0x0001e20000100800 */
[----:B------:R-:W-:Y:S01]  /*1710*/  PRMT R47, R30, 0x7632, R47 ;  /* 0x000076321e2f7816 */ /* 0x000fe2000000002f */
[----:B------:R-:W-:Y:S01]  /*1720*/  FADD.FTZ R49, R49, R48 ;  /* 0x0000003031317221 */ /* 0x000fe20000010000 */
[--C-:B------:R-:W-:Y:S02]  /*1730*/  FFMA.FTZ R48, R48, R48, R46.reuse ;  /* 0x0000003030307223 */ /* 0x100fe4000001002e */
        /* <DEDUP_REMOVED lines=21> */
[----:B------:R0:W-:Y:S02]  /*1890*/  STL [R1], R0 ;  /* 0x0000000001007387 */ /* 0x0001e40000100800 */
[----:B------:R-:W-:Y:S01]  /*18a0*/  FADD.FTZ R49, R49, R48 ;  /* 0x0000003031317221 */ /* 0x000fe20000010000 */
[--C-:B------:R-:W-:Y:S01]  /*18b0*/  FFMA.FTZ R48, R48, R48, R46.reuse ;  /* 0x0000003030307223 */ /* 0x100fe2000001002e */
[----:B------:R-:W-:Y:S02]  /*18c0*/  SHF.L.U32 R47, R47, 0x10, RZ ;  /* 0x000000102f2f7819 */ /* 0x000fe400000006ff */
[----:B0-----:R-:W-:Y:S02]  /*18d0*/  SHF.L.U32 R0, R33, 0x10, RZ ;  /* 0x0000001021007819 */ /* 0x001fe400000006ff */
        /* <DEDUP_REMOVED lines=11> */
[----:B------:R-:W-:Y:S02]  /*1990*/  FFMA.FTZ R46, R46, R46, R47 ;  /* 0x0000002e2e2e7223 */ /* 0x000fe4000001002f */
[----:B------:R-:W-:Y:S01]  /*19a0*/  SHF.L.U32 R48, R48, 0x10, RZ ;  /* 0x0000001030307819 */ /* 0x000fe200000006ff */
[----:B0-----:R-:W-:-:S04]  /*19b0*/  IMAD.U32 R0, R35, 0x10000, RZ ;  /* 0x0001000023007824 */ /* 0x001fc800078e00ff */
        /* <DEDUP_REMOVED lines=9> */
[----:B------:R0:W-:Y:S02]  /*1a50*/  STL [R1+0x2c], R0 ;  /* 0x00002c0001007387 */ /* 0x0001e40000100800 */
[----:B------:R-:W-:Y:S01]  /*1a60*/  FADD.FTZ R49, R49, R47 ;  /* 0x0000002f31317221 */ /* 0x000fe20000010000 */
[----:B------:R-:W-:Y:S01]  /*1a70*/  FFMA.FTZ R48, R47, R47, R48 ;  /* 0x0000002f2f307223 */ /* 0x000fe20000010030 */
[----:B0-----:R-:W-:-:S05]  /*1a80*/  SHF.L.U32 R0, R37, 0x10, RZ ;  /* 0x0000001025007819 */ /* 0x001fca00000006ff */
[----:B------:R0:W-:Y:S01]  /*1a90*/  STL [R1+0x24], R0 ;  /* 0x0000240001007387 */ /* 0x0001e20000100800 */
[----:B------:R-:W-:Y:S01]  /*1aa0*/  FADD.FTZ R49, R49, R0 ;  /* 0x0000000031317221 */ /* 0x000fe20000010000 */
[----:B------:R-:W-:Y:S01]  /*1ab0*/  FFMA.FTZ R47, R0, R0, R48 ;  /* 0x00000000002f7223 */ /* 0x000fe20000010030 */
[----:B0-----:R-:W-:-:S05]  /*1ac0*/  SHF.L.U32 R0, R39, 0x10, RZ ;  /* 0x0000001027007819 */ /* 0x001fca00000006ff */
[----:B------:R2:W-:Y:S04]  /*1ad0*/  STL [R1+0x1c], R0 ;  /* 0x00001c0001007387 */ /* 0x0005e80000100800 */
[----:B------:R-:W3:Y:S01]  /*1ae0*/  LDL R51, [R1+0x15c] ;  /* 0x00015c0001337983 */ /* 0x000ee20000100800 */
[----:B------:R-:W-:-:S03]  /*1af0*/  PRMT R46, R37, 0x7632, R46 ;  /* 0x00007632252e7816 */ /* 0x000fc6000000002e */
[----:B------:R-:W4:Y:S02]  /*1b00*/  LDL R50, [R1+0x150] ;  /* 0x0001500001327983 */ /* 0x000f240000100800 */
[----:B------:R-:W-:Y:S02]  /*1b10*/  IMAD.U32 R46, R46, 0x10000, RZ ;  /* 0x000100002e2e7824 */ /* 0x000fe400078e00ff */
[----:B------:R-:W4:Y:S02]  /*1b20*/  LDL R52, [R1+0x14c] ;  /* 0x00014c0001347983 */ /* 0x000f240000100800 */
[----:B------:R-:W-:Y:S02]  /*1b30*/  FADD.FTZ R48, R49, R46 ;  /* 0x0000002e31307221 */ /* 0x000fe40000010000 */
[----:B------:R-:W4:Y:S01]  /*1b40*/  LDL R49, [R1+0x154] ;  /* 0x0001540001317983 */ /* 0x000f220000100800 */
[----:B------:R-:W-:Y:S01]  /*1b50*/  FFMA.FTZ R46, R46, R46, R47 ;  /* 0x0000002e2e2e7223 */ /* 0x000fe2000001002f */
[----:B------:R-:W-:-:S02]  /*1b60*/  SHF.L.U32 R59, R38, 0x10, RZ ;  /* 0x00000010263b7819 */ /* 0x000fc400000006ff */
[----:B------:R-:W-:-:S03]  /*1b70*/  PRMT R47, R38, 0x7632, R47 ;  /* 0x00007632262f7816 */ /* 0x000fc6000000002f */
[----:B------:R-:W-:Y:S01]  /*1b80*/  FADD.FTZ R48, R48, R59 ;  /* 0x0000003b30307221 */ /* 0x000fe20000010000 */
[----:B------:R-:W-:Y:S01]  /*1b90*/  SHF.L.U32 R47, R47, 0x10, RZ ;  /* 0x000000102f2f7819 */ /* 0x000fe200000006ff */
[----:B------:R-:W-:-:S04]  /*1ba0*/  FFMA.FTZ R46, R59, R59, R46 ;  /* 0x0000003b3b2e7223 */ /* 0x000fc8000001002e */
[----:B------:R-:W-:Y:S01]  /*1bb0*/  FADD.FTZ R48, R48, R47 ;  /* 0x0000002f30307221 */ /* 0x000fe20000010000 */
[--C-:B------:R-:W-:Y:S01]  /*1bc0*/  FFMA.FTZ R47, R47, R47, R46.reuse ;  /* 0x0000002f2f2f7223 */ /* 0x100fe2000001002e */
[----:B------:R-:W-:Y:S02]  /*1bd0*/  PRMT R46, R39, 0x7632, R46 ;  /* 0x00007632272e7816 */ /* 0x000fe4000000002e */
[----:B------:R-:W-:Y:S02]  /*1be0*/  FADD.FTZ R48, R48, R0 ;  /* 0x0000000030307221 */ /* 0x000fe40000010000 */
[----:B------:R-:W-:Y:S01]  /*1bf0*/  SHF.L.U32 R46, R46, 0x10, RZ ;  /* 0x000000102e2e7819 */ /* 0x000fe200000006ff */
[----:B------:R-:W-:Y:S01]  /*1c00*/  FFMA.FTZ R47, R0, R0, R47 ;  /* 0x00000000002f7223 */ /* 0x000fe2000001002f */
[----:B--2---:R-:W-:-:S03]  /*1c10*/  IMAD.U32 R0, R40, 0x10000, RZ ;  /* 0x0001000028007824 */ /* 0x004fc600078e00ff */
[----:B------:R-:W-:Y:S01]  /*1c20*/  FADD.FTZ R48, R48, R46 ;  /* 0x0000002e30307221 */ /* 0x000fe20000010000 */
[--C-:B------:R-:W-:Y:S01]  /*1c30*/  FFMA.FTZ R46, R46, R46, R47.reuse ;  /* 0x0000002e2e2e7223 */ /* 0x100fe2000001002f */
[----:B------:R-:W-:Y:S01]  /*1c40*/  PRMT R47, R40, 0x7632, R47 ;  /* 0x00007632282f7816 */ /* 0x000fe2000000002f */
[----:B------:R0:W-:Y:S01]  /*1c50*/  STL [R1+0x18], R0 ;  /* 0x0000180001007387 */ /* 0x0001e20000100800 */
[----:B------:R-:W-:Y:S01]  /*1c60*/  FADD.FTZ R48, R48, R0 ;  /* 0x0000000030307221 */ /* 0x000fe20000010000 */
[----:B------:R-:W-:Y:S01]  /*1c70*/  FFMA.FTZ R46, R0, R0, R46 ;  /* 0x00000000002e7223 */ /* 0x000fe2000001002e */
[----:B------:R-:W-:Y:S02]  /*1c80*/  SHF.L.U32 R47, R47, 0x10, RZ ;  /* 0x000000102f2f7819 */ /* 0x000fe400000006ff */
[----:B------:R-:W-:Y:S01]  /*1c90*/  SHF.L.U32 R53, R41, 0x10, RZ ;  /* 0x0000001029357819 */ /* 0x000fe200000006ff */
[----:B0-----:R-:W0:Y:S02]  /*1ca0*/  S2R R0, SR_TID.X ;  /* 0x0000000000007919 */ /* 0x001e240000002100 */
[----:B------:R-:W-:Y:S01]  /*1cb0*/  FADD.FTZ R48, R48, R47 ;  /* 0x0000002f30307221 */ /* 0x000fe20000010000 */
[--C-:B------:R-:W-:Y:S01]  /*1cc0*/  FFMA.FTZ R47, R47, R47, R46.reuse ;  /* 0x0000002f2f2f7223 */ /* 0x100fe2000001002e */
[----:B------:R-:W-:-:S02]  /*1cd0*/  PRMT R46, R41, 0x7632, R46 ;  /* 0x00007632292e7816 */ /* 0x000fc4000000002e */
[----:B------:R-:W-:Y:S01]  /*1ce0*/  FADD.FTZ R48, R48, R53 ;  /* 0x0000003530307221 */ /* 0x000fe20000010000 */
[----:B------:R-:W-:Y:S01]  /*1cf0*/  FFMA.FTZ R47, R53, R53, R47 ;  /* 0x00000035352f7223 */ /* 0x000fe2000001002f */
[----:B------:R-:W-:-:S05]  /*1d00*/  SHF.L.U32 R46, R46, 0x10, RZ ;  /* 0x000000102e2e7819 */ /* 0x000fca00000006ff */
[----:B------:R-:W-:Y:S01]  /*1d10*/  FFMA.FTZ R47, R46, R46, R47 ;  /* 0x0000002e2e2f7223 */ /* 0x000fe2000001002f */
[----:B------:R-:W-:Y:S01]  /*1d20*/  FADD.FTZ R46, R48, R46 ;  /* 0x0000002e302e7221 */ /* 0x000fe20000010000 */
[----:B0-----:R-:W-:Y:S02]  /*1d30*/  ISETP.GT.U32.AND P0, PT, R0, 0x3f, PT ;  /* 0x0000003f0000780c */ /* 0x001fe40003f04070 */
[----:B------:R0:W5:Y:S04]  /*1d40*/  LDL.LU R0, [R1+0x168] ;  /* 0x0001680001007983 */ /* 0x0001680000300800 */
[----:B------:R1:W-:Y:S04]  /*1d50*/  STL [R1+0x14], R53 ;  /* 0x0000143501007387 */ /* 0x0003e80000100800 */
[----:B-1----:R0:W5:Y:S04]  /*1d60*/  LDL.LU R53, [R1+0x160] ;  /* 0x0001600001357983 */ /* 0x0021680000300800 */
[----:B---3--:R-:W-:Y:S01]  /*1d70*/  STS.64 [R51], R46 ;  /* 0x0000002e33007388 */ /* 0x008fe20000000a00 */
[----:B------:R-:W-:Y:S06]  /*1d80*/  BAR.SYNC.DEFER_BLOCKING 0x0 ;  /* 0x0000000000007b1d */ /* 0x000fec0000010000 */
[----:B----4-:R-:W1:Y:S04]  /*1d90*/  @!P0 LDS.64 R48, [R49] ;  /* 0x0000000031308984 */ /* 0x010e680000000a00 */
[----:B------:R-:W2:Y:S04]  /*1da0*/  @!P0 LDS.64 R50, [R50] ;  /* 0x0000000032328984 */ /* 0x000ea80000000a00 */
[----:B------:R3:W4:Y:S01]  /*1db0*/  @!P0 LDS.64 R46, [R52] ;  /* 0x00000000342e8984 */ /* 0x0007220000000a00 */
[----:B-1----:R-:W-:Y:S01]  /*1dc0*/  @!P0 FADD.FTZ R48, RZ, R48 ;  /* 0x00000030ff308221 */ /* 0x002fe20000010000 */
[----:B------:R-:W-:-:S03]  /*1dd0*/  @!P0 FADD.FTZ R49, RZ, R49 ;  /* 0x00000031ff318221 */ /* 0x000fc60000010000 */
[----:B--2---:R-:W-:Y:S02]  /*1de0*/  @!P0 FADD.FTZ R50, R48, R50 ;  /* 0x0000003230328221 */ /* 0x004fe40000010000 */
[----:B------:R-:W2:Y:S01]  /*1df0*/  LDL R48, [R1+0x148] ;  /* 0x0001480001307983 */ /* 0x000ea20000100800 */
[----:B---3--:R-:W-:-:S03]  /*1e00*/  @!P0 FADD.FTZ R52, R49, R51 ;  /* 0x0000003331348221 */ /* 0x008fc60000010000 */
[----:B------:R-:W3:Y:S01]  /*1e10*/  LDL R51, [R1+0x144] ;  /* 0x0001440001337983 */ /* 0x000ee20000100800 */
[----:B----4-:R-:W-:Y:S01]  /*1e20*/  @!P0 FADD.FTZ R46, R50, R46 ;  /* 0x0000002e322e8221 */ /* 0x010fe20000010000 */
[----:B------:R-:W-:Y:S02]  /*1e30*/  @!P0 FADD.FTZ R47, R52, R47 ;  /* 0x0000002f342f8221 */ /* 0x000fe40000010000 */
[----:B------:R-:W1:Y:S01]  /*1e40*/  S2R R52, SR_CTAID.X ;  /* 0x0000000000347919 */ /* 0x000e620000002500 */
[----:B------:R-:W-:Y:S01]  /*1e50*/  BSSY B0, `(.L_x_844) ;  /* 0x0000020000007945 */ /* 0x000fe20003800000 */
[----:B--2---:R-:W2:Y:S04]  /*1e60*/  @!P0 LDS.64 R48, [R48] ;  /* 0x0000000030308984 */ /* 0x004ea80000000a00 */
[----:B---3--:R-:W3:Y:S01]  /*1e70*/  @!P0 LDS.64 R50, [R51] ;  /* 0x0000000033328984 */ /* 0x008ee20000000a00 */
[----:B--2---:R-:W-:Y:S01]  /*1e80*/  @!P0 FADD.FTZ R48, R46, R48 ;  /* 0x000000302e308221 */ /* 0x004fe20000010000 */
[----:B------:R-:W-:Y:S01]  /*1e90*/  @!P0 FADD.FTZ R49, R47, R49 ;  /* 0x000000312f318221 */ /* 0x000fe20000010000 */
[----:B------:R-:W-:Y:S01]  /*1ea0*/  MOV R46, RZ ;  /* 0x000000ff002e7202 */ /* 0x000fe20000000f00 */
[----:B------:R-:W-:-:S02]  /*1eb0*/  IMAD.MOV.U32 R47, RZ, RZ, RZ ;  /* 0x000000ffff2f7224 */ /* 0x000fc400078e00ff */
[----:B---3--:R-:W-:Y:S01]  /*1ec0*/  @!P0 FADD.FTZ R46, R48, R50 ;  /* 0x00000032302e8221 */ /* 0x008fe20000010000 */
[----:B------:R-:W-:-:S04]  /*1ed0*/  @!P0 FADD.FTZ R47, R49, R51 ;  /* 0x00000033312f8221 */ /* 0x000fc80000010000 */
[----:B------:R-:W2:Y:S04]  /*1ee0*/  SHFL.BFLY PT, R49, R46, 0x2, 0x1f ;  /* 0x0c401f002e317f89 */ /* 0x000ea800000e0000 */
[----:B------:R-:W3:Y:S01]  /*1ef0*/  SHFL.BFLY PT, R48, R47, 0x2, 0x1f ;  /* 0x0c401f002f307f89 */ /* 0x000ee200000e0000 */
[----:B------:R-:W4:Y:S01]  /*1f00*/  S2R R50, SR_TID.X ;  /* 0x0000000000327919 */ /* 0x000f220000002100 */
[----:B--2---:R-:W-:Y:S01]  /*1f10*/  FADD.FTZ R46, R49, R46 ;  /* 0x0000002e312e7221 */ /* 0x004fe20000010000 */
[----:B---3--:R-:W-:-:S04]  /*1f20*/  FADD.FTZ R47, R48, R47 ;  /* 0x0000002f302f7221 */ /* 0x008fc80000010000 */
[----:B------:R-:W2:Y:S04]  /*1f30*/  SHFL.BFLY PT, R49, R46, 0x1, 0x1f ;  /* 0x0c201f002e317f89 */ /* 0x000ea800000e0000 */
[----:B------:R-:W3:Y:S01]  /*1f40*/  SHFL.BFLY PT, R48, R47, 0x1, 0x1f ;  /* 0x0c201f002f307f89 */ /* 0x000ee200000e0000 */
[C---:B----4-:R-:W-:Y:S02]  /*1f50*/  LOP3.LUT P1, RZ, R50.reuse, 0xffffffc3, RZ, 0xc0, !PT ;  /* 0xffffffc332ff7812 */ /* 0x050fe4000782c0ff */
[C---:B------:R-:W-:Y:S02]  /*1f60*/  ISETP.NE.AND P2, PT, R50.reuse, RZ, PT ;  /* 0x000000ff3200720c */ /* 0x040fe40003f45270 */
[----:B------:R-:W-:Y:S01]  /*1f70*/  ISETP.GT.U32.AND P0, PT, R50, 0xff, PT ;  /* 0x000000ff3200780c */ /* 0x000fe20003f04070 */
[----:B--2---:R-:W-:Y:S01]  /*1f80*/  FADD.FTZ R46, R46, R49 ;  /* 0x000000312e2e7221 */ /* 0x004fe20000010000 */
[----:B---3--:R-:W-:-:S07]  /*1f90*/  FADD.FTZ R47, R47, R48 ;  /* 0x000000302f2f7221 */ /* 0x008fce0000010000 */
[----:B01----:R-:W-:Y:S05]  /*1fa0*/  @P1 BRA `(.L_x_845) ;  /* 0x0000000000281947 */ /* 0x003fea0003800000 */
        /* <DEDUP_REMOVED lines=10> */
.L_x_845:
[----:B------:R-:W-:Y:S05]  /*2050*/  BSYNC B0 ;  /* 0x0000000000007941 */ /* 0x000fea0003800000 */
.L_x_844:
        /* <DEDUP_REMOVED lines=11> */
.L_x_847:
[----:B------:R-:W2:Y:S04]  /*2110*/  LD.E.STRONG.GPU R49, desc[UR6][R46.64] ;  /* 0x000000062e317980 */ /* 0x000ea8000c10f900 */
[----:B--2---:R-:W-:Y:S01]  /*2120*/  CCTL.IVALL ;  /* 0x00000000ff00798f */ /* 0x004fe20002000000 */
[----:B------:R-:W-:Y:S05]  /*2130*/  YIELD ;  /* 0x0000000000007946 */ /* 0x000fea0003800000 */
[----:B-----5:R-:W-:-:S04]  /*2140*/  LOP3.LUT R49, R49, R48, RZ, 0x3c, !PT ;  /* 0x0000003031317212 */ /* 0x020fc800078e3cff */
[----:B------:R-:W-:-:S13]  /*2150*/  ISETP.GT.AND P1, PT, R49, -0x1, PT ;  /* 0xffffffff3100780c */ /* 0x000fda0003f24270 */
[----:B------:R-:W-:Y:S05]  /*2160*/  @P1 BRA `(.L_x_847) ;  /* 0xfffffffc00e81947 */ /* 0x000fea000383ffff */
.L_x_846:
[----:B------:R-:W-:Y:S05]  /*2170*/  WARPSYNC.ALL ;  /* 0x0000000000007948 */ /* 0x000fea0003800000 */
[----:B------:R-:W-:Y:S01]  /*2180*/  BAR.SYNC.DEFER_BLOCKING 0x0 ;  /* 0x0000000000007b1d */ /* 0x000fe20000010000 */
[----:B-----5:R-:W-:-:S05]  /*2190*/  CS2R R52, SRZ ;  /* 0x0000000000347805 */ /* 0x020fca000001ff00 */
[----:B------:R-:W-:Y:S04]  /*21a0*/  BSSY B0, `(.L_x_848) ;  /* 0x0000022000007945 */ /* 0x000fe80003800000 */
[----:B------:R-:W-:Y:S05]  /*21b0*/  @P0 BRA `(.L_x_849) ;  /* 0x0000000000800947 */ /* 0x000fea0003800000 */
[----:B0-----:R-:W0:Y:S01]  /*21c0*/  S2R R49, SR_TID.X ;  /* 0x0000000000317919 */ /* 0x001e220000002100 */
[----:B------:R-:W1:Y:S01]  /*21d0*/  LDC R46, c[0x0][0x10] ;  /* 0x00000400ff2e7b82 */ /* 0x000e620000000800 */
[----:B------:R-:W1:Y:S01]  /*21e0*/  S2R R50, SR_CTAID.Y ;  /* 0x0000000000327919 */ /* 0x000e620000002600 */
[----:B------:R2:W-:Y:S06]  /*21f0*/  STL.64 [R1+0x168], R2 ;  /* 0x0001680201007387 */ /* 0x0005ec0000100a00 */
[----:B--2---:R-:W2:Y:S01]  /*2200*/  LDC.64 R2, c[0x0][0x248] ;  /* 0x00009200ff027b82 */ /* 0x004ea20000000a00 */
[----:B0-----:R-:W-:-:S02]  /*2210*/  IMAD.SHL.U32 R47, R49, 0x4, RZ ;  /* 0x00000004312f7824 */ /* 0x001fc400078e00ff */
[----:B-1----:R-:W-:-:S03]  /*2220*/  IMAD R46, R46, UR4, R50 ;  /* 0x000000042e2e7c24 */ /* 0x002fc6000f8e0232 */
[----:B------:R-:W-:-:S04]  /*2230*/  LOP3.LUT R47, R47, 0x7fffffc0, RZ, 0xc0, !PT ;  /* 0x7fffffc02f2f7812 */ /* 0x000fc800078ec0ff */
[----:B------:R-:W-:Y:S02]  /*2240*/  LEA R46, R46, R47, 0xa ;  /* 0x0000002f2e2e7211 */ /* 0x000fe400078e50ff */
[----:B------:R-:W-:-:S04]  /*2250*/  LOP3.LUT R47, R49, 0xf, RZ, 0xc0, !PT ;  /* 0x0000000f312f7812 */ /* 0x000fc800078ec0ff */
[----:B------:R-:W-:-:S04]  /*2260*/  IADD3 R46, R46, R47, RZ ;  /* 0x0000002f2e2e7210 */ /* 0x000fc80007ffe0ff */
[----:B------:R-:W-:-:S04]  /*2270*/  SHF.L.U32 R50, R46, 0x1, RZ ;  /* 0x000000012e327819 */ /* 0x000fc800000006ff */
[C---:B------:R-:W-:Y:S01]  /*2280*/  IADD3 R48, R50.reuse, 0x20, RZ ;  /* 0x0000002032307810 */ /* 0x040fe20007ffe0ff */
[C---:B--2---:R-:W-:Y:S01]  /*2290*/  IMAD.WIDE.U32 R46, R50.reuse, 0x4, R2 ;  /* 0x00000004322e7825 */ /* 0x044fe200078e0002 */
[----:B------:R-:W-:-:S03]  /*22a0*/  IADD3 R52, R50, 0x60, RZ ;  /* 0x0000006032347810 */ /* 0x000fc60007ffe0ff */
[--C-:B------:R-:W-:Y:S02]  /*22b0*/  IMAD.WIDE.U32 R48, R48, 0x4, R2.reuse ;  /* 0x0000000430307825 */ /* 0x100fe400078e0002 */
[----:B------:R-:W2:Y:S02]  /*22c0*/  LDG.E.64 R46, desc[UR6][R46.64] ;  /* 0x000000062e2e7981 */ /* 0x000ea4000c1e1b00 */
[----:B------:R-:W-:Y:S02]  /*22d0*/  VIADD R51, R50, 0x40 ;  /* 0x0000004032337836 */ /* 0x000fe40000000000 */
[----:B------:R-:W3:Y:S01]  /*22e0*/  LDG.E.64 R48, desc[UR6][R48.64] ;  /* 0x0000000630307981 */ /* 0x000ee2000c1e1b00 */
[----:B------:R-:W-:-:S04]  /*22f0*/  IMAD.WIDE.U32 R52, R52, 0x4, R2 ;  /* 0x0000000434347825 */ /* 0x000fc800078e0002 */
        /* <DEDUP_REMOVED lines=12> */
.L_x_849:
[----:B------:R-:W-:Y:S05]  /*23c0*/  BSYNC B0 ;  /* 0x0000000000007941 */ /* 0x000fea0003800000 */
.L_x_848:
[----:B0-----:R-:W0:Y:S01]  /*23d0*/  SHFL.BFLY PT, R47, R52, 0x8, 0x1f ;  /* 0x0d001f00342f7f89 */ /* 0x001e2200000e0000 */
[----:B------:R-:W-:Y:S01]  /*23e0*/  PRMT R25, R12, 0x7632, R25 ;  /* 0x000076320c197816 */ /* 0x000fe20000000019 */
[----:B------:R-:W-:Y:S01]  /*23f0*/  ULDC.64 UR8, c[0x0][0x240] ;  /* 0x0000900000087ab9 */ /* 0x000fe20000000a00 */
[----:B------:R-:W-:Y:S01]  /*2400*/  PRMT R20, R11, 0x7632, R20 ;  /* 0x000076320b147816 */ /* 0x000fe20000000014 */
[----:B------:R-:W1:Y:S01]  /*2410*/  SHFL.BFLY PT, R46, R53, 0x8, 0x1f ;  /* 0x0d001f00352e7f89 */ /* 0x000e6200000e0000 */
[----:B------:R-:W-:Y:S01]  /*2420*/  PRMT R50, R25, 0x7632, R50 ;  /* 0x0000763219327816 */ /* 0x000fe20000000032 */
[----:B------:R-:W-:Y:S01]  /*2430*/  BSSY B0, `(.L_x_850) ;  /* 0x0000056000007945 */ /* 0x000fe20003800000 */
[----:B------:R-:W-:Y:S01]  /*2440*/  PRMT R14, R17, 0x7632, R14 ;  /* 0x00007632110e7816 */ /* 0x000fe2000000000e */
[----:B------:R-:W2:Y:S01]  /*2450*/  S2R R49, SR_TID.X ;  /* 0x0000000000317919 */ /* 0x000ea20000002100 */
[----:B------:R-:W-:Y:S02]  /*2460*/  PRMT R28, R20, 0x7632, R28 ;  /* 0x00007632141c7816 */ /* 0x000fe4000000001c */
[----:B------:R-:W-:Y:S01]  /*2470*/  PRMT R21, R9, 0x7632, R21 ;  /* 0x0000763209157816 */ /* 0x000fe20000000015 */
[----:B------:R3:W-:Y:S01]  /*2480*/  STL.S16 [R1+0x84], R50 ;  /* 0x0000843201007387 */ /* 0x0007e20000100600 */
[----:B------:R-:W-:-:S02]  /*2490*/  PRMT R24, R14, 0x7632, R24 ;  /* 0x000076320e187816 */ /* 0x000fc40000000018 */
[----:B------:R-:W-:Y:S02]  /*24a0*/  PRMT R32, R28, 0x7632, R32 ;  /* 0x000076321c207816 */ /* 0x000fe40000000020 */
[----:B------:R-:W-:Y:S02]  /*24b0*/  PRMT R22, R21, 0x7632, R22 ;  /* 0x0000763215167816 */ /* 0x000fe40000000016 */
[----:B------:R-:W-:Y:S02]  /*24c0*/  PRMT R26, R10, 0x7632, R26 ;  /* 0x000076320a1a7816 */ /* 0x000fe4000000001a */
[----:B------:R-:W-:Y:S01]  /*24d0*/  PRMT R30, R24, 0x7632, R30 ;  /* 0x00007632181e7816 */ /* 0x000fe2000000001e */
[----:B---3--:R-:W3:Y:S01]  /*24e0*/  S2R R50, SR_CTAID.X ;  /* 0x0000000000327919 */ /* 0x008ee20000002500 */
        /* <DEDUP_REMOVED lines=9> */
[----:B------:R-:W-:Y:S02]  /*2580*/  PRMT R51, R27, 0x7632, R51 ;  /* 0x000076321b337816 */ /* 0x000fe40000000033 */
[----:B------:R-:W-:Y:S02]  /*2590*/  PRMT R35, R34, 0x7632, R35 ;  /* 0x0000763222237816 */ /* 0x000fe40000000023 */
[----:B------:R-:W-:Y:S01]  /*25a0*/  PRMT R39, R16, 0x7632, R39 ;  /* 0x0000763210277816 */ /* 0x000fe20000000027 */
[----:B------:R-:W-:Y:S01]  /*25b0*/  STL.S16 [R1+0x8c], R51 ;  /* 0x00008c3301007387 */ /* 0x000fe20000100600 */
[----:B--2---:R-:W-:-:S02]  /*25c0*/  LOP3.LUT P0, RZ, R49, 0xffffff0f, RZ, 0xc0, !PT ;  /* 0xffffff0f31ff7812 */ /* 0x004fc4000780c0ff */
[----:B------:R-:W-:Y:S02]  /*25d0*/  PRMT R11, R35, 0x7632, R11 ;  /* 0x00007632230b7816 */ /* 0x000fe4000000000b */
[----:B------:R-:W-:Y:S02]  /*25e0*/  PRMT R10, R37, 0x7632, R10 ;  /* 0x00007632250a7816 */ /* 0x000fe4000000000a */
[----:B------:R-:W-:Y:S02]  /*25f0*/  PRMT R9, R39, 0x7632, R9 ;  /* 0x0000763227097816 */ /* 0x000fe40000000009 */
[----:B------:R-:W-:Y:S02]  /*2600*/  PRMT R8, R41, 0x7632, R8 ;  /* 0x0000763229087816 */ /* 0x000fe40000000008 */
[----:B------:R-:W-:Y:S02]  /*2610*/  ISETP.EQ.U32.AND P1, PT, RZ, UR8, PT ;  /* 0x00000008ff007c0c */ /* 0x000fe4000bf22070 */
        /* <DEDUP_REMOVED lines=11> */
[----:B------:R-:W-:-:S02]  /*26d0*/  PRMT R13, R43, 0x7632, R13 ;  /* 0x000076322b0d7816 */ /* 0x000fc4000000000d */
[----:B------:R-:W-:Y:S02]  /*26e0*/  PRMT R15, R44, 0x7632, R15 ;  /* 0x000076322c0f7816 */ /* 0x000fe4000000000f */
[----:B------:R-:W-:Y:S01]  /*26f0*/  PRMT R12, R45, 0x7632, R12 ;  /* 0x000076322d0c7816 */ /* 0x000fe2000000000c */
[----:B0-----:R-:W-:Y:S01]  /*2700*/  FADD.FTZ R52, R52, R48 ;  /* 0x0000003034347221 */ /* 0x001fe20000010000 */
[----:B-1----:R-:W-:-:S04]  /*2710*/  FADD.FTZ R47, R47, R46 ;  /* 0x0000002e2f2f7221 */ /* 0x002fc80000010000 */
[----:B------:R-:W0:Y:S04]  /*2720*/  SHFL.BFLY PT, R46, R52, 0x1, 0x1f ;  /* 0x0c201f00342e7f89 */ /* 0x000e2800000e0000 */
[----:B------:R-:W1:Y:S01]  /*2730*/  SHFL.BFLY PT, R48, R47, 0x1, 0x1f ;  /* 0x0c201f002f307f89 */ /* 0x000e6200000e0000 */
[----:B0-----:R-:W-:-:S04]  /*2740*/  FADD.FTZ R46, R52, R46 ;  /* 0x0000002e342e7221 */ /* 0x001fc80000010000 */
        /* <DEDUP_REMOVED lines=12> */
[----:B------:R-:W-:Y:S02]  /*2810*/  PRMT R47, R31, 0x7632, R47 ;  /* 0x000076321f2f7816 */ /* 0x000fe4000000002f */
[----:B------:R-:W-:Y:S01]  /*2820*/  PRMT R46, R33, 0x7632, R46 ;  /* 0x00007632212e7816 */ /* 0x000fe2000000002e */
[----:B------:R0:W-:Y:S01]  /*2830*/  STL.S16 [R1+0x90], R48 ;  /* 0x0000903001007387 */ /* 0x0001e20000100600 */
[----:B------:R-:W-:-:S03]  /*2840*/  ISETP.EQ.OR.EX P0, PT, RZ, UR9, P0, P1 ;  /* 0x00000009ff007c0c */ /* 0x000fc60008702710 */
[----:B------:R0:W-:Y:S04]  /*2850*/  STL.S16 [R1+0x94], R47 ;  /* 0x0000942f01007387 */ /* 0x0001e80000100600 */
[----:B------:R0:W-:Y:S04]  /*2860*/  STL.S16 [R1+0x9c], R46 ;  /* 0x00009c2e01007387 */ /* 0x0001e80000100600 */
[----:B------:R0:W-:Y:S04]  /*2870*/  STL.S16 [R1+0xa0], R11 ;  /* 0x0000a00b01007387 */ /* 0x0001e80000100600 */
[----:B------:R0:W-:Y:S04]  /*2880*/  STL.S16 [R1+0xa4], R10 ;  /* 0x0000a40a01007387 */ /* 0x0001e80000100600 */
[----:B------:R0:W-:Y:S04]  /*2890*/  STL.S16 [R1+0xa8], R9 ;  /* 0x0000a80901007387 */ /* 0x0001e80000100600 */
[----:B------:R0:W-:Y:S01]  /*28a0*/  STL.S16 [R1+0xb0], R8 ;  /* 0x0000b00801007387 */ /* 0x0001e20000100600 */
[----:B------:R-:W-:Y:S05]  /*28b0*/  @P0 BRA `(.L_x_851) ;  /* 0x0000000000340947 */ /* 0x000fea0003800000 */
[----:B0-----:R-:W2:Y:S01]  /*28c0*/  LDL R8, [R1+0xac] ;  /* 0x0000ac0001087983 */ /* 0x001ea20000100800 */
[----:B------:R-:W0:Y:S02]  /*28d0*/  S2R R50, SR_CTAID.Y ;  /* 0x0000000000327919 */ /* 0x000e240000002600 */
[----:B0-----:R-:W-:-:S04]  /*28e0*/  SHF.L.U32 R9, R50, 0x4, RZ ;  /* 0x0000000432097819 */ /* 0x001fc800000006ff */
[----:B------:R-:W-:-:S04]  /*28f0*/  LOP3.LUT R9, R9, 0x10, RZ, 0xc0, !PT ;  /* 0x0000001009097812 */ /* 0x000fc800078ec0ff */
[----:B------:R-:W-:-:S04]  /*2900*/  IADD3 R9, R9, R49, RZ ;  /* 0x0000003109097210 */ /* 0x000fc80007ffe0ff */
[----:B------:R-:W-:Y:S02]  /*2910*/  SHF.R.S32.HI R10, RZ, 0x1f, R9 ;  /* 0x0000001fff0a7819 */ /* 0x000fe40000011409 */
[----:B------:R-:W-:-:S04]  /*2920*/  LEA R9, P0, R0, R9, 0x5 ;  /* 0x0000000900097211 */ /* 0x000fc800078028ff */
[----:B--2---:R-:W-:Y:S02]  /*2930*/  LEA.HI.X R10, R0, R10, R8, 0x5, P0 ;  /* 0x0000000a000a7211 */ /* 0x004fe400000f2c08 */
[----:B------:R-:W-:-:S04]  /*2940*/  LEA R8, P0, R9, UR8, 0x3 ;  /* 0x0000000809087c11 */ /* 0x000fc8000f8018ff */
[----:B------:R-:W-:Y:S02]  /*2950*/  LEA.HI.X R9, R9, UR9, R10, 0x3, P0 ;  /* 0x0000000909097c11 */ /* 0x000fe400080f1c0a */
[----:B------:R-:W-:-:S06]  /*2960*/  LEA R10, R49, UR5, 0x3 ;  /* 0x00000005310a7c11 */ /* 0x000fcc000f8e18ff */
[----:B------:R-:W0:Y:S04]  /*2970*/  LDS.64 R10, [R10] ;  /* 0x000000000a0a7984 */ /* 0x000e280000000a00 */
[----:B0-----:R1:W-:Y:S02]  /*2980*/  STG.E.64 desc[UR6][R8.64], R10 ;  /* 0x0000000a08007986 */ /* 0x0013e4000c101b06 */
.L_x_851:
[----:B------:R-:W-:Y:S05]  /*2990*/  BSYNC B0 ;  /* 0x0000000000007941 */ /* 0x000fea0003800000 */
.L_x_850:
[----:B01----:R-:W2:Y:S01]  /*29a0*/  LDL.LU R10, [R1+0x80] ;  /* 0x00008000010a7983 */ /* 0x003ea20000300800 */
[----:B------:R-:W-:Y:S01]  /*29b0*/  HFMA2.MMA R8, -RZ, RZ, 0, 3.814697265625e-05 ;  /* 0x00000280ff087435 */ /* 0x000fe200000001ff */
[----:B------:R-:W-:Y:S02]  /*29c0*/  ULDC UR8, c[0x0][0x230] ;  /* 0x00008c0000087ab9 */ /* 0x000fe40000000800 */
[----:B------:R-:W3:Y:S04]  /*29d0*/  LDL R9, [R1+0x158] ;  /* 0x0001580001097983 */ /* 0x000ee80000100800 */
[----:B------:R-:W4:Y:S01]  /*29e0*/  LDL.LU R41, [R1+0xc] ;  /* 0x00000c0001297983 */ /* 0x000f220000300800 */
[----:B------:R-:W-:Y:S01]  /*29f0*/  IMAD.U32 R39, R39, 0x10000, RZ ;  /* 0x0001000027277824 */ /* 0x000fe200078e00ff */
[----:B------:R-:W-:Y:S01]  /*2a00*/  SHF.L.U32 R42, R42, 0x10, RZ ;  /* 0x000000102a2a7819 */ /* 0x000fe200000006ff */
[----:B------:R-:W-:Y:S01]  /*2a10*/  IMAD.U32 R14, R14, 0x10000, RZ ;  /* 0x000100000e0e7824 */ /* 0x000fe200078e00ff */
[----:B------:R-:W-:Y:S01]  /*2a20*/  SHF.L.U32 R44, R44, 0x10, RZ ;  /* 0x000000102c2c7819 */ /* 0x000fe200000006ff */
[----:B-----5:R-:W-:Y:S01]  /*2a30*/  STL [R1+0x170], R2 ;  /* 0x0001700201007387 */ /* 0x020fe20000100800 */
[----:B------:R-:W-:-:S02]  /*2a40*/  SHF.L.U32 R37, R37, 0x10, RZ ;  /* 0x0000001025257819 */ /* 0x000fc400000006ff */
[----:B------:R-:W-:Y:S01]  /*2a50*/  SHF.L.U32 R19, R15, 0x10, RZ ;  /* 0x000000100f137819 */ /* 0x000fe200000006ff */
[----:B------:R-:W-:Y:S01]  /*2a60*/  STL [R1+0x160], R0 ;  /* 0x0001600001007387 */ /* 0x000fe20000100800 */
[----:B------:R-:W-:Y:S02]  /*2a70*/  SHF.L.U32 R43, R43, 0x10, RZ ;  /* 0x000000102b2b7819 */ /* 0x000fe400000006ff */
[----:B------:R-:W-:Y:S01]  /*2a80*/  SHF.L.U32 R45, R45, 0x10, RZ ;  /* 0x000000102d2d7819 */ /* 0x000fe200000006ff */
[----:B--2---:R-:W-:Y:S02]  /*2a90*/  IMAD R8, R10, R8, 0x9600 ;  /* 0x000096000a087424 */ /* 0x004fe400078e0208 */
[----:B---3--:R-:W0:Y:S03]  /*2aa0*/  LDS.64 R10, [R9] ;  /* 0x00000000090a7984 */ /* 0x008e260000000a00 */
[----:B------:R-:W-:Y:S01]  /*2ab0*/  IADD3 R18, P0, R8, R18, RZ ;  /* 0x0000001208127210 */ /* 0x000fe20007f1e0ff */
[----:B0-----:R-:W-:Y:S01]  /*2ac0*/  FADD.FTZ R8, R11, UR8 ;  /* 0x000000080b087e21 */ /* 0x001fe20008010000 */
[--C-:B------:R-:W-:Y:S01]  /*2ad0*/  FADD.FTZ R58, R58, -R10.reuse ;  /* 0x8000000a3a3a7221 */ /* 0x100fe20000010000 */
[C---:B------:R-:W-:Y:S01]  /*2ae0*/  FADD.FTZ R39, -R10.reuse, R39 ;  /* 0x000000270a277221 */ /* 0x040fe20000010100 */
[----:B----4-:R-:W-:Y:S01]  /*2af0*/  FADD.FTZ R15, R41, -R10 ;  /* 0x8000000a290f7221 */ /* 0x010fe20000010000 */
[----:B------:R-:W-:Y:S01]  /*2b00*/  FADD.FTZ R14, -R10, R14 ;  /* 0x0000000e0a0e7221 */ /* 0x000fe20000010100 */
[----:B------:R-:W-:Y:S01]  /*2b10*/  SHF.L.U32 R13, R13, 0x10, RZ ;  /* 0x000000100d0d7819 */ /* 0x000fe200000006ff */
[----:B------:R-:W0:Y:S01]  /*2b20*/  MUFU.RSQ R8, R8 ;  /* 0x0000000800087308 */ /* 0x000e220000001400 */
[----:B------:R-:W-:Y:S01]  /*2b30*/  SHF.L.U32 R11, R12, 0x10, RZ ;  /* 0x000000100c0b7819 */ /* 0x000fe200000006ff */
[----:B------:R-:W-:Y:S01]  /*2b40*/  ULDC.64 UR8, c[0x0][0x210] ;  /* 0x0000840000087ab9 */ /* 0x000fe20000000a00 */
[----:B0-----:R-:W-:Y:S01]  /*2b50*/  FMUL.FTZ R58, R58, R8 ;  /* 0x000000083a3a7220 */ /* 0x001fe20000410000 */
[----:B------:R-:W-:-:S03]  /*2b60*/  FMUL.FTZ R39, R8, R39 ;  /* 0x0000002708277220 */ /* 0x000fc60000410000 */
[----:B------:R-:W-:Y:S01]  /*2b70*/  FFMA.FTZ R9, R58, R42, R44 ;  /* 0x0000002a3a097223 */ /* 0x000fe2000001002c */
[----:B------:R-:W-:Y:S01]  /*2b80*/  FFMA.FTZ R39, R39, R37, R19 ;  /* 0x0000002527277223 */ /* 0x000fe20000010013 */
[----:B------:R-:W2:Y:S04]  /*2b90*/  LDL.LU R58, [R1+0xb4] ;  /* 0x0000b400013a7983 */ /* 0x000ea80000300800 */
[----:B------:R-:W3:Y:S01]  /*2ba0*/  LDL.LU R53, [R1+0x10] ;  /* 0x0000100001357983 */ /* 0x000ee20000300800 */
[----:B------:R-:W-:-:S03]  /*2bb0*/  F2FP.BF16.F32.PACK_AB R9, R39, R9 ;  /* 0x000000092709723e */ /* 0x000fc600000010ff */
[----:B------:R-:W4:Y:S04]  /*2bc0*/  LDL.LU R51, [R1+0x8] ;  /* 0x0000080001337983 */ /* 0x000f280000300800 */
        /* <DEDUP_REMOVED lines=8> */
[----:B------:R-:W4:Y:S04]  /*2c50*/  LDL.LU R2, [R1] ;  /* 0x0000000001027983 */ /* 0x000f280000300800 */
[----:B------:R-:W4:Y:S01]  /*2c60*/  LDL.LU R0, [R1+0x18] ;  /* 0x0000180001007983 */ /* 0x000f220000300800 */
[C---:B------:R-:W-:Y:S01]  /*2c70*/  FMUL.FTZ R15, R8.reuse, R15 ;  /* 0x0000000f080f7220 */ /* 0x040fe20000410000 */
[----:B------:R-:W-:-:S03]  /*2c80*/  FMUL.FTZ R14, R8, R14 ;  /* 0x0000000e080e7220 */ /* 0x000fc60000410000 */
[----:B------:R-:W-:Y:S01]  /*2c90*/  FFMA.FTZ R12, R15, R43, R45 ;  /* 0x0000002b0f0c7223 */ /* 0x000fe2000001002d */
[----:B------:R-:W-:-:S05]  /*2ca0*/  FFMA.FTZ R14, R14, R13, R11 ;  /* 0x0000000d0e0e7223 */ /* 0x000fca000001000b */
[----:B------:R-:W-:Y:S02]  /*2cb0*/  F2FP.BF16.F32.PACK_AB R12, R14, R12 ;  /* 0x0000000c0e0c723e */ /* 0x000fe400000010ff */
[----:B------:R-:W-:Y:S01]  /*2cc0*/  LEA R14, P1, R3, UR8, 0x1 ;  /* 0x00000008030e7c11 */ /* 0x000fe2000f8208ff */
[--C-:B------:R-:W-:Y:S01]  /*2cd0*/  FADD.FTZ R61, R61, -R10.reuse ;  /* 0x8000000a3d3d7221 */ /* 0x100fe20000010000 */
[--C-:B------:R-:W-:Y:S01]  /*2ce0*/  FADD.FTZ R60, R60, -R10.reuse ;  /* 0x8000000a3c3c7221 */ /* 0x100fe20000010000 */
[----:B------:R-:W-:Y:S02]  /*2cf0*/  IMAD.U32 R24, R24, 0x10000, RZ ;  /* 0x0001000018187824 */ /* 0x000fe400078e00ff */
[----:B------:R-:W-:Y:S01]  /*2d00*/  FMUL.FTZ R61, R8, R61 ;  /* 0x0000003d083d7220 */ /* 0x000fe20000410000 */
[----:B------:R-:W-:Y:S01]  /*2d10*/  SHF.L.U32 R25, R25, 0x10, RZ ;  /* 0x0000001019197819 */ /* 0x000fe200000006ff */
[----:B------:R-:W-:Y:S01]  /*2d20*/  FADD.FTZ R59, R59, -R10 ;  /* 0x8000000a3b3b7221 */ /* 0x000fe20000010000 */
[----:B------:R-:W-:Y:S01]  /*2d30*/  SHF.L.U32 R26, R26, 0x10, RZ ;  /* 0x000000101a1a7819 */ /* 0x000fe200000006ff */
[----:B------:R-:W-:Y:S01]  /*2d40*/  FMUL.FTZ R60, R8, R60 ;  /* 0x0000003c083c7220 */ /* 0x000fe20000410000 */
[----:B------:R-:W-:Y:S01]  /*2d50*/  SHF.L.U32 R27, R27, 0x10, RZ ;  /* 0x000000101b1b7819 */ /* 0x000fe200000006ff */
[----:B------:R-:W-:Y:S01]  /*2d60*/  FADD.FTZ R24, -R10, R24 ;  /* 0x000000180a187221 */ /* 0x000fe20000010100 */
[----:B------:R-:W-:Y:S01]  /*2d70*/  FMUL.FTZ R59, R8, R59 ;  /* 0x0000003b083b7220 */ /* 0x000fe20000410000 */
[----:B------:R-:W-:Y:S01]  /*2d80*/  FADD.FTZ R25, -R10, R25 ;  /* 0x000000190a197221 */ /* 0x000fe20000010100 */
[----:B------:R-:W-:Y:S01]  /*2d90*/  SHF.L.U32 R28, R28, 0x10, RZ ;  /* 0x000000101c1c7819 */ /* 0x000fe200000006ff */
[----:B------:R-:W-:Y:S01]  /*2da0*/  FADD.FTZ R26, -R10, R26 ;  /* 0x0000001a0a1a7221 */ /* 0x000fe20000010100 */
[----:B------:R-:W-:Y:S01]  /*2db0*/  FMUL.FTZ R24, R8, R24 ;  /* 0x0000001808187220 */ /* 0x000fe20000410000 */
[----:B------:R-:W-:-:S02]  /*2dc0*/  IMAD.U32 R29, R29, 0x10000, RZ ;  /* 0x000100001d1d7824 */ /* 0x000fc400078e00ff */
[----:B------:R-:W-:Y:S01]  /*2dd0*/  FADD.FTZ R27, -R10, R27 ;  /* 0x0000001b0a1b7221 */ /* 0x000fe20000010100 */
[----:B------:R-:W-:Y:S01]  /*2de0*/  FMUL.FTZ R25, R8, R25 ;  /* 0x0000001908197220 */ /* 0x000fe20000410000 */
[----:B------:R-:W-:Y:S01]  /*2df0*/  SHF.L.U32 R30, R30, 0x10, RZ ;  /* 0x000000101e1e7819 */ /* 0x000fe200000006ff */
[----:B------:R-:W-:Y:S01]  /*2e00*/  FADD.FTZ R28, -R10, R28 ;  /* 0x0000001c0a1c7221 */ /* 0x000fe20000010100 */
[----:B------:R-:W-:Y:S01]  /*2e10*/  FMUL.FTZ R26, R8, R26 ;  /* 0x0000001a081a7220 */ /* 0x000fe20000410000 */
[----:B------:R-:W-:Y:S01]  /*2e20*/  FADD.FTZ R29, -R10, R29 ;  /* 0x0000001d0a1d7221 */ /* 0x000fe20000010100 */
[----:B------:R-:W-:Y:S01]  /*2e30*/  FMUL.FTZ R27, R8, R27 ;  /* 0x0000001b081b7220 */ /* 0x000fe20000410000 */
[----:B------:R-:W-:Y:S01]  /*2e40*/  FADD.FTZ R30, -R10, R30 ;  /* 0x0000001e0a1e7221 */ /* 0x000fe20000010100 */
[C---:B------:R-:W-:Y:S01]  /*2e50*/  FMUL.FTZ R28, R8.reuse, R28 ;  /* 0x0000001c081c7220 */ /* 0x040fe20000410000 */
[----:B------:R-:W-:Y:S01]  /*2e60*/  SHF.L.U32 R31, R31, 0x10, RZ ;  /* 0x000000101f1f7819 */ /* 0x000fe200000006ff */
[C---:B------:R-:W-:Y:S01]  /*2e70*/  FMUL.FTZ R29, R8.reuse, R29 ;  /* 0x0000001d081d7220 */ /* 0x040fe20000410000 */
[----:B------:R-:W-:Y:S01]  /*2e80*/  FMUL.FTZ R30, R8, R30 ;  /* 0x0000001e081e7220 */ /* 0x000fe20000410000 */
[----:B------:R-:W-:-:S02]  /*2e90*/  SHF.L.U32 R32, R32, 0x10, RZ ;  /* 0x0000001020207819 */ /* 0x000fc400000006ff */
[C---:B------:R-:W-:Y:S01]  /*2ea0*/  FADD.FTZ R31, -R10.reuse, R31 ;  /* 0x0000001f0a1f7221 */ /* 0x040fe20000010100 */
[----:B------:R-:W-:Y:S02]  /*2eb0*/  SHF.L.U32 R33, R33, 0x10, RZ ;  /* 0x0000001021217819 */ /* 0x000fe400000006ff */
[----:B------:R-:W-:Y:S01]  /*2ec0*/  FADD.FTZ R32, -R10, R32 ;  /* 0x000000200a207221 */ /* 0x000fe20000010100 */
[----:B------:R-:W-:Y:S01]  /*2ed0*/  FMUL.FTZ R31, R8, R31 ;  /* 0x0000001f081f7220 */ /* 0x000fe20000410000 */
[----:B------:R-:W-:Y:S02]  /*2ee0*/  IMAD.U32 R34, R34, 0x10000, RZ ;  /* 0x0001000022227824 */ /* 0x000fe400078e00ff */
[----:B------:R-:W-:Y:S01]  /*2ef0*/  FADD.FTZ R33, -R10, R33 ;  /* 0x000000210a217221 */ /* 0x000fe20000010100 */
[----:B------:R-:W-:Y:S01]  /*2f00*/  SHF.L.U32 R35, R35, 0x10, RZ ;  /* 0x0000001023237819 */ /* 0x000fe200000006ff */
[----:B------:R-:W-:Y:S01]  /*2f10*/  FMUL.FTZ R32, R8, R32 ;  /* 0x0000002008207220 */ /* 0x000fe20000410000 */
[----:B------:R-:W-:Y:S01]  /*2f20*/  FADD.FTZ R34, -R10, R34 ;  /* 0x000000220a227221 */ /* 0x000fe20000010100 */
[----:B------:R-:W-:Y:S01]  /*2f30*/  SHF.L.U32 R36, R36, 0x10, RZ ;  /* 0x0000001024247819 */ /* 0x000fe200000006ff */
[----:B------:R-:W-:Y:S01]  /*2f40*/  FMUL.FTZ R33, R8, R33 ;  /* 0x0000002108217220 */ /* 0x000fe20000410000 */
[----:B------:R-:W-:Y:S01]  /*2f50*/  FADD.FTZ R35, -R10, R35 ;  /* 0x000000230a237221 */ /* 0x000fe20000010100 */
[----:B------:R-:W-:-:S02]  /*2f60*/  FMUL.FTZ R34, R8, R34 ;  /* 0x0000002208227220 */ /* 0x000fc40000410000 */
[----:B------:R-:W-:Y:S01]  /*2f70*/  FADD.FTZ R36, -R10, R36 ;  /* 0x000000240a247221 */ /* 0x000fe20000010100 */
[----:B------:R-:W-:-:S03]  /*2f80*/  FMUL.FTZ R35, R8, R35 ;  /* 0x0000002308237220 */ /* 0x000fc60000410000 */
[----:B------:R-:W-:Y:S01]  /*2f90*/  FMUL.FTZ R36, R8, R36 ;  /* 0x0000002408247220 */ /* 0x000fe20000410000 */
[----:B--2---:R-:W-:Y:S01]  /*2fa0*/  LEA.HI.X R15, R3, UR9, R58, 0x1, P1 ;  /* 0x00000009030f7c11 */ /* 0x004fe200088f0c3a */
[--C-:B---3--:R-:W-:Y:S01]  /*2fb0*/  FADD.FTZ R3, R53, -R10.reuse ;  /* 0x8000000a35037221 */ /* 0x108fe20000010000 */
[----:B----4-:R-:W-:-:S03]  /*2fc0*/  FADD.FTZ R51, R51, -R10 ;  /* 0x8000000a33337221 */ /* 0x010fc60000010000 */
[----:B------:R-:W-:Y:S01]  /*2fd0*/  FMUL.FTZ R3, R8, R3 ;  /* 0x0000000308037220 */ /* 0x000fe20000410000 */
[--C-:B------:R-:W-:Y:S01]  /*2fe0*/  FADD.FTZ R50, R50, -R10.reuse ;  /* 0x8000000a32327221 */ /* 0x100fe20000010000 */
[C---:B------:R-:W-:Y:S01]  /*2ff0*/  FMUL.FTZ R51, R8.reuse, R51 ;  /* 0x0000003308337220 */ /* 0x040fe20000410000 */
[--C-:B------:R-:W-:Y:S02]  /*3000*/  FADD.FTZ R49, R49, -R10.reuse ;  /* 0x8000000a31317221 */ /* 0x100fe40000010000 */
[----:B------:R-:W-:Y:S01]  /*3010*/  FMUL.FTZ R50, R8, R50 ;  /* 0x0000003208327220 */ /* 0x000fe20000410000 */
[--C-:B------:R-:W-:Y:S01]  /*3020*/  FADD.FTZ R48, R48, -R10.reuse ;  /* 0x8000000a30307221 */ /* 0x100fe20000010000 */
[C---:B------:R-:W-:Y:S01]  /*3030*/  FMUL.FTZ R49, R8.reuse, R49 ;  /* 0x0000003108317220 */ /* 0x040fe20000410000 */
[----:B------:R-:W-:Y:S02]  /*3040*/  FADD.FTZ R47, R47, -R10 ;  /* 0x8000000a2f2f7221 */ /* 0x000fe40000010000 */
[----:B------:R-:W-:Y:S01]  /*3050*/  FMUL.FTZ R48, R8, R48 ;  /* 0x0000003008307220 */ /* 0x000fe20000410000 */
[----:B------:R-:W-:Y:S01]  /*3060*/  FFMA.FTZ R49, R42, R49, R44 ;  /* 0x000000312a317223 */ /* 0x000fe2000001002c */
[--C-:B------:R-:W-:Y:S01]  /*3070*/  FADD.FTZ R46, R46, -R10.reuse ;  /* 0x8000000a2e2e7221 */ /* 0x100fe20000010000 */
[----:B------:R-:W-:Y:S01]  /*3080*/  FMUL.FTZ R47, R8, R47 ;  /* 0x0000002f082f7220 */ /* 0x000fe20000410000 */
[----:B------:R-:W-:-:S02]  /*3090*/  FADD.FTZ R41, R41, -R10 ;  /* 0x8000000a29297221 */ /* 0x000fc40000010000 */
[----:B------:R-:W-:Y:S01]  /*30a0*/  FMUL.FTZ R46, R8, R46 ;  /* 0x0000002e082e7220 */ /* 0x000fe20000410000 */
[--C-:B------:R-:W-:Y:S01]  /*30b0*/  FADD.FTZ R39, R39, -R10.reuse ;  /* 0x8000000a27277221 */ /* 0x100fe20000010000 */
[----:B------:R-:W-:Y:S01]  /*30c0*/  FADD.FTZ R53, R2, -R10 ;  /* 0x8000000a02357221 */ /* 0x000fe20000010000 */
[C-C-:B------:R-:W-:Y:S01]  /*30d0*/  FFMA.FTZ R2, R42.reuse, R3, R44.reuse ;  /* 0x000000032a027223 */ /* 0x140fe2000001002c */
[----:B------:R-:W-:Y:S01]  /*30e0*/  FFMA.FTZ R3, R42, R51, R44 ;  /* 0x000000332a037223 */ /* 0x000fe2000001002c */
[----:B------:R-:W-:Y:S01]  /*30f0*/  FADD.FTZ R58, R0, -R10 ;  /* 0x8000000a003a7221 */ /* 0x000fe20000010000 */
[----:B------:R-:W-:-:S03]  /*3100*/  FFMA.FTZ R0, R42, R50, R44 ;  /* 0x000000322a007223 */ /* 0x000fc6000001002c */
[----:B------:R0:W-:Y:S01]  /*3110*/  STL [R1+0xd8], R3 ;  /* 0x0000d80301007387 */ /* 0x0001e20000100800 */
[----:B------:R-:W-:-:S03]  /*3120*/  FMUL.FTZ R41, R8, R41 ;  /* 0x0000002908297220 */ /* 0x000fc60000410000 */
[----:B------:R1:W-:Y:S01]  /*3130*/  STL [R1+0xdc], R0 ;  /* 0x0000dc0001007387 */ /* 0x0003e20000100800 */
[----:B------:R-:W-:Y:S01]  /*3140*/  FADD.FTZ R52, R52, -R10 ;  /* 0x8000000a34347221 */ /* 0x000fe20000010000 */
[----:B------:R-:W-:Y:S01]  /*3150*/  FMUL.FTZ R39, R8, R39 ;  /* 0x0000002708277220 */ /* 0x000fe20000410000 */
[C-C-:B0-----:R-:W-:Y:S01]  /*3160*/  FFMA.FTZ R3, R42.reuse, R48, R44.reuse ;  /* 0x000000302a037223 */ /* 0x141fe2000001002c */
[----:B------:R-:W-:Y:S01]  /*3170*/  STL [R1+0xe4], R49 ;  /* 0x0000e43101007387 */ /* 0x000fe20000100800 */
[C-C-:B-1----:R-:W-:Y:S01]  /*3180*/  FFMA.FTZ R0, R42.reuse, R47, R44.reuse ;  /* 0x0000002f2a007223 */ /* 0x142fe2000001002c */
[----:B------:R-:W-:Y:S02]  /*3190*/  FFMA.FTZ R46, R42, R46, R44 ;  /* 0x0000002e2a2e7223 */ /* 0x000fe4000001002c */
[----:B------:R0:W-:Y:S01]  /*31a0*/  STL [R1+0xf0], R3 ;  /* 0x0000f00301007387 */ /* 0x0001e20000100800 */
[C---:B------:R-:W-:Y:S01]  /*31b0*/  FMUL.FTZ R52, R8.reuse, R52 ;  /* 0x0000003408347220 */ /* 0x040fe20000410000 */
[----:B------:R-:W-:-:S02]  /*31c0*/  FMUL.FTZ R53, R8, R53 ;  /* 0x0000003508357220 */ /* 0x000fc40000410000 */
[----:B------:R1:W-:Y:S01]  /*31d0*/  STL [R1+0x100], R0 ;  /* 0x0001000001007387 */ /* 0x0003e20000100800 */
[----:B0-----:R-:W-:-:S03]  /*31e0*/  FFMA.FTZ R3, R42, R41, R44 ;  /* 0x000000292a037223 */ /* 0x001fc6000001002c */
[----:B------:R-:W-:Y:S01]  /*31f0*/  STL [R1+0x108], R46 ;  /* 0x0001082e01007387 */ /* 0x000fe20000100800 */
[C-C-:B-1----:R-:W-:Y:S01]  /*3200*/  FFMA.FTZ R0, R42.reuse, R39, R44.reuse ;  /* 0x000000272a007223 */ /* 0x142fe2000001002c */
[----:B------:R-:W-:Y:S02]  /*3210*/  FFMA.FTZ R39, R42, R52, R44 ;  /* 0x000000342a277223 */ /* 0x000fe4000001002c */
[----:B------:R0:W-:Y:S01]  /*3220*/  STL [R1+0x104], R3 ;  /* 0x0001040301007387 */ /* 0x0001e20000100800 */
[----:B------:R-:W-:-:S03]  /*3230*/  FMUL.FTZ R58, R8, R58 ;  /* 0x0000003a083a7220 */ /* 0x000fc60000410000 */
[----:B------:R1:W-:Y:S01]  /*3240*/  STL [R1+0xfc], R0 ;  /* 0x0000fc0001007387 */ /* 0x0003e20000100800 */
[----:B0-----:R-:W-:-:S03]  /*3250*/  FFMA.FTZ R3, R42, R53, R44 ;  /* 0x000000352a037223 */ /* 0x001fc6000001002c */
[----:B------:R0:W-:Y:S01]  /*3260*/  STL [R1+0xf8], R39 ;  /* 0x0000f82701007387 */ /* 0x0001e20000100800 */
[----:B-1----:R-:W-:-:S03]  /*3270*/  FFMA.FTZ R0, R42, R61, R44 ;  /* 0x0000003d2a007223 */ /* 0x002fc6000001002c */
[----:B------:R1:W-:Y:S04]  /*3280*/  STL [R1+0xf4], R3 ;  /* 0x0000f40301007387 */ /* 0x0003e80000100800 */
[----:B------:R2:W-:Y:S01]  /*3290*/  STL [R1+0xec], R0 ;  /* 0x0000ec0001007387 */ /* 0x0005e20000100800 */
[C-C-:B0-----:R-:W-:Y:S01]  /*32a0*/  FFMA.FTZ R39, R42.reuse, R60, R44.reuse ;  /* 0x0000003c2a277223 */ /* 0x141fe2000001002c */
[C-C-:B------:R-:W-:Y:S01]  /*32b0*/  FFMA.FTZ R53, R37.reuse, R24, R19.reuse ;  /* 0x0000001825357223 */ /* 0x140fe20000010013 */
[C-C-:B-1----:R-:W-:Y:S01]  /*32c0*/  FFMA.FTZ R3, R42.reuse, R59, R44.reuse ;  /* 0x0000003b2a037223 */ /* 0x142fe2000001002c */
[----:B--2---:R-:W-:Y:S02]  /*32d0*/  FFMA.FTZ R0, R42, R58, R44 ;  /* 0x0000003a2a007223 */ /* 0x004fe4000001002c */
[----:B------:R-:W-:Y:S01]  /*32e0*/  STL [R1+0xe8], R39 ;  /* 0x0000e82701007387 */ /* 0x000fe20000100800 */
[----:B------:R-:W-:-:S03]  /*32f0*/  FFMA.FTZ R24, R37, R25, R19 ;  /* 0x0000001925187223 */ /* 0x000fc60000010013 */
[----:B------:R0:W-:Y:S04]  /*3300*/  STL [R1+0x168], R0 ;  /* 0x0001680001007387 */ /* 0x0001e80000100800 */
[----:B------:R1:W-:Y:S04]  /*3310*/  STL [R1+0xe0], R3 ;  /* 0x0000e00301007387 */ /* 0x0003e80000100800 */
[----:B------:R2:W-:Y:S01]  /*3320*/  STL [R1+0x80], R24 ;  /* 0x0000801801007387 */ /* 0x0005e20000100800 */
[C-C-:B0-----:R-:W-:Y:S01]  /*3330*/  FFMA.FTZ R0, R37.reuse, R27, R19.reuse ;  /* 0x0000001b25007223 */ /* 0x141fe20000010013 */
[C-C-:B-1----:R-:W-:Y:S01]  /*3340*/  FFMA.FTZ R3, R37.reuse, R26, R19.reuse ;  /* 0x0000001a25037223 */ /* 0x142fe20000010013 */
[----:B--2---:R-:W-:-:S04]  /*3350*/  FFMA.FTZ R24, R37, R28, R19 ;  /* 0x0000001c25187223 */ /* 0x004fc80000010013 */
[----:B------:R0:W-:Y:S04]  /*3360*/  STL [R1+0xb8], R3 ;  /* 0x0000b80301007387 */ /* 0x0001e80000100800 */
[----:B------:R1:W-:Y:S01]  /*3370*/  STL [R1+0xc8], R0 ;  /* 0x0000c80001007387 */ /* 0x0003e20000100800 */
[----:B0-----:R-:W-:-:S03]  /*3380*/  FFMA.FTZ R3, R37, R29, R19 ;  /* 0x0000001d25037223 */ /* 0x001fc60000010013 */
[----:B------:R-:W-:Y:S01]  /*3390*/  STL [R1+0xd0], R24 ;  /* 0x0000d01801007387 */ /* 0x000fe20000100800 */
[----:B-1----:R-:W-:-:S03]  /*33a0*/  FFMA.FTZ R0, R37, R30, R19 ;  /* 0x0000001e25007223 */ /* 0x002fc60000010013 */
[----:B------:R-:W2:Y:S04]  /*33b0*/  LDL.LU R49, [R1+0x98] ;  /* 0x0000980001317983 */ /* 0x000ea80000300800 */
[----:B------:R0:W-:Y:S04]  /*33c0*/  STL [R1+0xd4], R3 ;  /* 0x0000d40301007387 */ /* 0x0001e80000100800 */
[----:B------:R-:W3:Y:S04]  /*33d0*/  LDL.LU R48, [R1+0x88] ;  /* 0x0000880001307983 */ /* 0x000ee80000300800 */
[----:B------:R1:W-:Y:S01]  /*33e0*/  STL [R1+0xcc], R0 ;  /* 0x0000cc0001007387 */ /* 0x0003e20000100800 */
[----:B0-----:R-:W-:-:S03]  /*33f0*/  FFMA.FTZ R3, R37, R31, R19 ;  /* 0x0000001f25037223 */ /* 0x001fc60000010013 */
[----:B------:R-:W4:Y:S04]  /*3400*/  LDL.LU R47, [R1+0x7c] ;  /* 0x00007c00012f7983 */ /* 0x000f280000300800 */
[----:B------:R-:W4:Y:S01]  /*3410*/  LDL.LU R46, [R1+0x78] ;  /* 0x00007800012e7983 */ /* 0x000f220000300800 */
[----:B-1----:R-:W-:-:S03]  /*3420*/  FFMA.FTZ R0, R37, R32, R19 ;  /* 0x0000002025007223 */ /* 0x002fc60000010013 */
[----:B------:R-:W4:Y:S04]  /*3430*/  LDL.LU R44, [R1+0x74] ;  /* 0x00007400012c7983 */ /* 0x000f280000300800 */
[----:B------:R-:W4:Y:S04]  /*3440*/  LDL.LU R42, [R1+0x68] ;  /* 0x00006800012a7983 */ /* 0x000f280000300800 */
[----:B------:R-:W4:Y:S04]  /*3450*/  LDL.LU R29, [R1+0x60] ;  /* 0x00006000011d7983 */ /* 0x000f280000300800 */
[----:B------:R-:W4:Y:S04]  /*3460*/  LDL.LU R28, [R1+0x58] ;  /* 0x00005800011c7983 */ /* 0x000f280000300800 */
[----:B------:R0:W-:Y:S04]  /*3470*/  STL [R1+0xc4], R3 ;  /* 0x0000c40301007387 */ /* 0x0001e80000100800 */
[----:B------:R-:W4:Y:S04]  /*3480*/  LDL.LU R27, [R1+0x4c] ;  /* 0x00004c00011b7983 */ /* 0x000f280000300800 */
[----:B------:R1:W-:Y:S01]  /*3490*/  STL [R1+0xc0], R0 ;  /* 0x0000c00001007387 */ /* 0x0003e20000100800 */
[----:B0-----:R-:W-:-:S03]  /*34a0*/  FFMA.FTZ R3, R37, R33, R19 ;  /* 0x0000002125037223 */ /* 0x001fc60000010013 */
[----:B------:R-:W4:Y:S04]  /*34b0*/  LDL.LU R26, [R1+0x3c] ;  /* 0x00003c00011a7983 */ /* 0x000f280000300800 */
[----:B------:R0:W-:Y:S01]  /*34c0*/  STL [R1+0xbc], R3 ;  /* 0x0000bc0301007387 */ /* 0x0001e20000100800 */
[----:B-1----:R-:W-:-:S03]  /*34d0*/  FFMA.FTZ R0, R37, R34, R19 ;  /* 0x0000002225007223 */ /* 0x002fc60000010013 */
[----:B------:R-:W4:Y:S04]  /*34e0*/  LDL.LU R25, [R1+0x30] ;  /* 0x0000300001197983 */ /* 0x000f280000300800 */
[----:B------:R1:W-:Y:S01]  /*34f0*/  STL [R1+0xb4], R0 ;  /* 0x0000b40001007387 */ /* 0x0003e20000100800 */
[----:B0-----:R-:W-:-:S03]  /*3500*/  FFMA.FTZ R3, R37, R35, R19 ;  /* 0x0000002325037223 */ /* 0x001fc60000010013 */
[----:B------:R-:W4:Y:S04]  /*3510*/  LDL.LU R24, [R1+0x2c] ;  /* 0x00002c0001187983 */ /* 0x000f280000300800 */
[----:B------:R0:W-:Y:S01]  /*3520*/  STL [R1+0x70], R3 ;  /* 0x0000700301007387 */ /* 0x0001e20000100800 */
[----:B-1----:R-:W-:-:S03]  /*3530*/  FFMA.FTZ R0, R37, R36, R19 ;  /* 0x0000002425007223 */ /* 0x002fc60000010013 */
[----:B------:R-:W4:Y:S04]  /*3540*/  LDL.LU R41, [R1+0x24] ;  /* 0x0000240001297983 */ /* 0x000f280000300800 */
[----:B0-----:R-:W4:Y:S04]  /*3550*/  LDL.LU R3, [R1+0x1c] ;  /* 0x00001c0001037983 */ /* 0x001f280000300800 */
[----:B------:R0:W-:Y:S04]  /*3560*/  STL [R1+0x6c], R0 ;  /* 0x00006c0001007387 */ /* 0x0001e80000100800 */
[----:B------:R-:W4:Y:S01]  /*3570*/  LDL.LU R39, [R1+0x14] ;  /* 0x0000140001277983 */ /* 0x000f220000300800 */
[----:B------:R-:W-:-:S02]  /*3580*/  SHF.L.U32 R38, R38, 0x10, RZ ;  /* 0x0000001026267819 */ /* 0x000fc400000006ff */
[----:B------:R-:W-:-:S03]  /*3590*/  SHF.L.U32 R40, R40, 0x10, RZ ;  /* 0x0000001028287819 */ /* 0x000fc600000006ff */
[C---:B------:R-:W-:Y:S02]  /*35a0*/  FADD.FTZ R38, -R10.reuse, R38 ;  /* 0x000000260a267221 */ /* 0x040fe40000010100 */
[----:B------:R-:W-:Y:S02]  /*35b0*/  FADD.FTZ R40, -R10, R40 ;  /* 0x000000280a287221 */ /* 0x000fe40000010100 */
[C---:B------:R-:W-:Y:S02]  /*35c0*/  FMUL.FTZ R38, R8.reuse, R38 ;  /* 0x0000002608267220 */ /* 0x040fe40000410000 */
[----:B------:R-:W-:Y:S02]  /*35d0*/  FMUL.FTZ R40, R8, R40 ;  /* 0x0000002808287220 */ /* 0x000fe40000410000 */
[----:B0-----:R-:W-:-:S05]  /*35e0*/  FFMA.FTZ R0, R37, R38, R19 ;  /* 0x0000002625007223 */ /* 0x001fca0000010013 */
[----:B------:R0:W-:Y:S02]  /*35f0*/  STL [R1+0x16c], R0 ;  /* 0x00016c0001007387 */ /* 0x0001e40000100800 */
[----:B0-----:R-:W-:-:S05]  /*3600*/  FFMA.FTZ R0, R37, R40, R19 ;  /* 0x0000002825007223 */ /* 0x001fca0000010013 */
[----:B------:R0:W-:Y:S04]  /*3610*/  STL [R1+0x5c], R0 ;  /* 0x00005c0001007387 */ /* 0x0001e80000100800 */
[----:B------:R-:W4:Y:S01]  /*3620*/  LDL.LU R36, [R1+0x84] ;  /* 0x0000840001247983 */ /* 0x000f220000300800 */
[----:B------:R-:W-:Y:S01]  /*3630*/  F2FP.BF16.F32.PACK_AB R53, R53, R2 ;  /* 0x000000023535723e */ /* 0x000fe200000010ff */
[----:B--2---:R-:W-:-:S04]  /*3640*/  FADD.FTZ R35, R49, -R10 ;  /* 0x8000000a31237221 */ /* 0x004fc80000010000 */
[----:B------:R-:W-:Y:S01]  /*3650*/  FMUL.FTZ R35, R8, R35 ;  /* 0x0000002308237220 */ /* 0x000fe20000410000 */
[----:B---3--:R-:W-:-:S03]  /*3660*/  FADD.FTZ R34, R48, -R10 ;  /* 0x8000000a30227221 */ /* 0x008fc60000010000 */
[----:B0-----:R-:W-:Y:S01]  /*3670*/  FFMA.FTZ R0, R43, R35, R45 ;  /* 0x000000232b007223 */ /* 0x001fe2000001002d */
[----:B------:R-:W-:Y:S01]  /*3680*/  FMUL.FTZ R34, R8, R34 ;  /* 0x0000002208227220 */ /* 0x000fe20000410000 */
[----:B----4-:R-:W-:-:S03]  /*3690*/  FADD.FTZ R33, R47, -R10 ;  /* 0x8000000a2f217221 */ /* 0x010fc60000010000 */
[--C-:B------:R-:W-:Y:S01]  /*36a0*/  FFMA.FTZ R34, R43, R34, R45.reuse ;  /* 0x000000222b227223 */ /* 0x100fe2000001002d */
[----:B------:R-:W-:Y:S01]  /*36b0*/  FMUL.FTZ R33, R8, R33 ;  /* 0x0000002108217220 */ /* 0x000fe20000410000 */
[--C-:B------:R-:W-:Y:S01]  /*36c0*/  FADD.FTZ R32, R46, -R10.reuse ;  /* 0x8000000a2e207221 */ /* 0x100fe20000010000 */
[--C-:B------:R-:W-:Y:S01]  /*36d0*/  FADD.FTZ R31, R44, -R10.reuse ;  /* 0x8000000a2c1f7221 */ /* 0x100fe20000010000 */
[--C-:B------:R-:W-:Y:S02]  /*36e0*/  FADD.FTZ R30, R42, -R10.reuse ;  /* 0x8000000a2a1e7221 */ /* 0x100fe40000010000 */
[----:B------:R-:W2:Y:S04]  /*36f0*/  LDL.LU R42, [R1+0x8c] ;  /* 0x00008c00012a7983 */ /* 0x000ea80000300800 */
[----:B------:R-:W3:Y:S01]  /*3700*/  LDL.LU R44, [R1+0x90] ;  /* 0x00009000012c7983 */ /* 0x000ee20000300800 */
[C---:B------:R-:W-:Y:S01]  /*3710*/  FMUL.FTZ R32, R8.reuse, R32 ;  /* 0x0000002008207220 */ /* 0x040fe20000410000 */
[C---:B------:R-:W-:Y:S01]  /*3720*/  FMUL.FTZ R31, R8.reuse, R31 ;  /* 0x0000001f081f7220 */ /* 0x040fe20000410000 */
[--C-:B------:R-:W-:Y:S01]  /*3730*/  FADD.FTZ R29, R29, -R10.reuse ;  /* 0x8000000a1d1d7221 */ /* 0x100fe20000010000 */
[----:B------:R-:W-:Y:S01]  /*3740*/  FMUL.FTZ R30, R8, R30 ;  /* 0x0000001e081e7220 */ /* 0x000fe20000410000 */
[--C-:B------:R-:W-:Y:S01]  /*3750*/  FADD.FTZ R28, R28, -R10.reuse ;  /* 0x8000000a1c1c7221 */ /* 0x100fe20000010000 */
[----:B------:R-:W-:Y:S01]  /*3760*/  FFMA.FTZ R31, R43, R31, R45 ;  /* 0x0000001f2b1f7223 */ /* 0x000fe2000001002d */
[C---:B------:R-:W-:Y:S01]  /*3770*/  FMUL.FTZ R29, R8.reuse, R29 ;  /* 0x0000001d081d7220 */ /* 0x040fe20000410000 */
[----:B------:R-:W-:Y:S01]  /*3780*/  FADD.FTZ R27, R27, -R10 ;  /* 0x8000000a1b1b7221 */ /* 0x000fe20000010000 */
[----:B------:R-:W-:-:S02]  /*3790*/  FMUL.FTZ R28, R8, R28 ;  /* 0x0000001c081c7220 */ /* 0x000fc40000410000 */
[C-C-:B------:R-:W-:Y:S01]  /*37a0*/  FFMA.FTZ R29, R43.reuse, R29, R45.reuse ;  /* 0x0000001d2b1d7223 */ /* 0x140fe2000001002d */
[----:B------:R-:W-:Y:S01]  /*37b0*/  FMUL.FTZ R27, R8, R27 ;  /* 0x0000001b081b7220 */ /* 0x000fe20000410000 */
[----:B------:R-:W-:Y:S01]  /*37c0*/  FADD.FTZ R26, R26, -R10 ;  /* 0x8000000a1a1a7221 */ /* 0x000fe20000010000 */
[----:B------:R-:W-:-:S03]  /*37d0*/  FFMA.FTZ R28, R43, R28, R45 ;  /* 0x0000001c2b1c7223 */ /* 0x000fc6000001002d */
[----:B------:R-:W-:Y:S01]  /*37e0*/  FMUL.FTZ R26, R8, R26 ;  /* 0x0000001a081a7220 */ /* 0x000fe20000410000 */
[--C-:B------:R-:W-:Y:S01]  /*37f0*/  FADD.FTZ R25, R25, -R10.reuse ;  /* 0x8000000a19197221 */ /* 0x100fe20000010000 */
[--C-:B------:R-:W-:Y:S01]  /*3800*/  FADD.FTZ R19, R41, -R10.reuse ;  /* 0x8000000a29137221 */ /* 0x100fe20000010000 */
[----:B------:R-:W-:Y:S02]  /*3810*/  FADD.FTZ R61, R39, -R10 ;  /* 0x8000000a273d7221 */ /* 0x000fe40000010000 */
[----:B------:R-:W4:Y:S04]  /*3820*/  LDL.LU R39, [R1+0x94] ;  /* 0x0000940001277983 */ /* 0x000f280000300800 */
[----:B------:R0:W-:Y:S04]  /*3830*/  STL [R1+0x30], R0 ;  /* 0x0000300001007387 */ /* 0x0001e80000100800 */
[----:B------:R-:W4:Y:S04]  /*3840*/  LDL.LU R41, [R1+0x9c] ;  /* 0x00009c0001297983 */ /* 0x000f280000300800 */
[----:B------:R-:W-:Y:S01]  /*3850*/  STL [R1+0x40], R34 ;  /* 0x0000402201007387 */ /* 0x000fe20000100800 */
[----:B0-----:R-:W-:-:S03]  /*3860*/  FFMA.FTZ R0, R43, R33, R45 ;  /* 0x000000212b007223 */ /* 0x001fc6000001002d */
[----:B------:R-:W4:Y:S04]  /*3870*/  LDL.LU R46, [R1+0xa0] ;  /* 0x0000a000012e7983 */ /* 0x000f280000300800 */
[----:B------:R-:W4:Y:S04]  /*3880*/  LDL.LU R47, [R1+0xa4] ;  /* 0x0000a400012f7983 */ /* 0x000f280000300800 */
[----:B------:R0:W-:Y:S04]  /*3890*/  STL [R1+0x3c], R0 ;  /* 0x00003c0001007387 */ /* 0x0001e80000100800 */
[----:B------:R-:W4:Y:S04]  /*38a0*/  LDL.LU R48, [R1+0xa8] ;  /* 0x0000a80001307983 */ /* 0x000f280000300800 */
[----:B------:R-:W4:Y:S01]  /*38b0*/  LDL.LU R49, [R1+0xb0] ;  /* 0x0000b00001317983 */ /* 0x000f220000300800 */
[----:B0-----:R-:W-:Y:S01]  /*38c0*/  FFMA.FTZ R0, R43, R32, R45 ;  /* 0x000000202b007223 */ /* 0x001fe2000001002d */
[----:B------:R-:W-:-:S04]  /*38d0*/  FADD.FTZ R3, R3, -R10 ;  /* 0x8000000a03037221 */ /* 0x000fc80000010000 */
[----:B------:R0:W-:Y:S01]  /*38e0*/  STL [R1+0x38], R0 ;  /* 0x0000380001007387 */ /* 0x0001e20000100800 */
[C---:B------:R-:W-:Y:S01]  /*38f0*/  FMUL.FTZ R25, R8.reuse, R25 ;  /* 0x0000001908197220 */ /* 0x040fe20000410000 */
[C---:B------:R-:W-:Y:S02]  /*3900*/  FMUL.FTZ R19, R8.reuse, R19 ;  /* 0x0000001308137220 */ /* 0x040fe40000410000 */
[----:B------:R-:W-:Y:S01]  /*3910*/  STL [R1+0x2c], R31 ;  /* 0x00002c1f01007387 */ /* 0x000fe20000100800 */
[C-C-:B0-----:R-:W-:Y:S01]  /*3920*/  FFMA.FTZ R0, R43.reuse, R30, R45.reuse ;  /* 0x0000001e2b007223 */ /* 0x141fe2000001002d */
[----:B------:R-:W-:Y:S01]  /*3930*/  FMUL.FTZ R3, R8, R3 ;  /* 0x0000000308037220 */ /* 0x000fe20000410000 */
[----:B------:R-:W-:-:S03]  /*3940*/  FFMA.FTZ R26, R43, R26, R45 ;  /* 0x0000001a2b1a7223 */ /* 0x000fc6000001002d */
[----:B------:R0:W-:Y:S01]  /*3950*/  STL [R1+0x24], R0 ;  /* 0x0000240001007387 */ /* 0x0001e20000100800 */
[C-C-:B------:R-:W-:Y:S01]  /*3960*/  FFMA.FTZ R25, R43.reuse, R25, R45.reuse ;  /* 0x000000192b197223 */ /* 0x140fe2000001002d */
[C-C-:B------:R-:W-:Y:S01]  /*3970*/  FFMA.FTZ R19, R43.reuse, R19, R45.reuse ;  /* 0x000000132b137223 */ /* 0x140fe2000001002d */
[C-C-:B------:R-:W-:Y:S01]  /*3980*/  FFMA.FTZ R3, R43.reuse, R3, R45.reuse ;  /* 0x000000032b037223 */ /* 0x140fe2000001002d */
[----:B------:R-:W-:Y:S01]  /*3990*/  STL [R1+0x1c], R29 ;  /* 0x00001c1d01007387 */ /* 0x000fe20000100800 */
[----:B0-----:R-:W-:-:S03]  /*39a0*/  FFMA.FTZ R0, R43, R27, R45 ;  /* 0x0000001b2b007223 */ /* 0x001fc6000001002d */
[----:B------:R-:W-:Y:S04]  /*39b0*/  STL [R1+0x18], R28 ;  /* 0x0000181c01007387 */ /* 0x000fe80000100800 */
[----:B------:R-:W-:Y:S04]  /*39c0*/  STL [R1+0x14], R0 ;  /* 0x0000140001007387 */ /* 0x000fe80000100800 */
[----:B------:R0:W-:Y:S04]  /*39d0*/  STL [R1+0x10], R26 ;  /* 0x0000101a01007387 */ /* 0x0001e80000100800 */
[----:B------:R-:W-:Y:S04]  /*39e0*/  STL [R1+0xc], R25 ;  /* 0x00000c1901007387 */ /* 0x000fe80000100800 */
[----:B------:R1:W-:Y:S04]  /*39f0*/  STL [R1+0x4], R19 ;  /* 0x0000041301007387 */ /* 0x0003e80000100800 */
[----:B------:R1:W-:Y:S04]  /*3a00*/  STL [R1], R3 ;  /* 0x0000000301007387 */ /* 0x0003e80000100800 */
[----:B------:R-:W4:Y:S04]  /*3a10*/  LDL.LU R27, [R1+0x10c] ;  /* 0x00010c00011b7983 */ /* 0x000f280000300800 */
[----:B0-----:R-:W4:Y:S04]  /*3a20*/  LDL.LU R26, [R1+0x110] ;  /* 0x00011000011a7983 */ /* 0x001f280000300800 */
[----:B------:R-:W4:Y:S04]  /*3a30*/  LDL.LU R29, [R1+0x114] ;  /* 0x00011400011d7983 */ /* 0x000f280000300800 */
[----:B------:R-:W4:Y:S04]  /*3a40*/  LDL.LU R28, [R1+0x118] ;  /* 0x00011800011c7983 */ /* 0x000f280000300800 */
[----:B------:R-:W4:Y:S04]  /*3a50*/  LDL.LU R30, [R1+0x11c] ;  /* 0x00011c00011e7983 */ /* 0x000f280000300800 */
[----:B------:R-:W4:Y:S04]  /*3a60*/  LDL.LU R2, [R1+0x170] ;  /* 0x0001700001027983 */ /* 0x000f280000300800 */
[----:B------:R-:W4:Y:S01]  /*3a70*/  LDL.LU R32, [R1+0x120] ;  /* 0x0001200001207983 */ /* 0x000f220000300800 */
[----:B------:R-:W-:Y:S01]  /*3a80*/  FADD.FTZ R24, R24, -R10 ;  /* 0x8000000a18187221 */ /* 0x000fe20000010000 */
[----:B------:R-:W-:Y:S01]  /*3a90*/  IMAD.U32 R60, R16, 0x10000, RZ ;  /* 0x00010000103c7824 */ /* 0x000fe200078e00ff */
[----:B------:R-:W-:Y:S01]  /*3aa0*/  SHF.L.U32 R58, R20, 0x10, RZ ;  /* 0x00000010143a7819 */ /* 0x000fe200000006ff */
[----:B------:R-:W-:-:S02]  /*3ab0*/  IMAD.U32 R50, R23, 0x10000, RZ ;  /* 0x0001000017327824 */ /* 0x000fc400078e00ff */
[----:B------:R-:W-:Y:S01]  /*3ac0*/  FMUL.FTZ R24, R8, R24 ;  /* 0x0000001808187220 */ /* 0x000fe20000410000 */
[----:B------:R-:W-:Y:S02]  /*3ad0*/  SHF.L.U32 R52, R21, 0x10, RZ ;  /* 0x0000001015347819 */ /* 0x000fe400000006ff */
[----:B------:R-:W-:Y:S01]  /*3ae0*/  SHF.L.U32 R51, R22, 0x10, RZ ;  /* 0x0000001016337819 */ /* 0x000fe200000006ff */
[----:B------:R-:W-:Y:S01]  /*3af0*/  FFMA.FTZ R0, R43, R24, R45 ;  /* 0x000000182b007223 */ /* 0x000fe2000001002d */
[----:B------:R-:W-:Y:S01]  /*3b00*/  SHF.L.U32 R59, R17, 0x10, RZ ;  /* 0x00000010113b7819 */ /* 0x000fe200000006ff */
[----:B------:R-:W-:Y:S01]  /*3b10*/  FMUL.FTZ R61, R8, R61 ;  /* 0x0000003d083d7220 */ /* 0x000fe20000410000 */
        /* <DEDUP_REMOVED lines=9> */
[----:B------:R-:W-:Y:S01]  /*3bb0*/  FFMA.FTZ R61, R43, R61, R45 ;  /* 0x0000003d2b3d7223 */ /* 0x000fe2000001002d */
[----:B--2---:R-:W-:-:S02]  /*3bc0*/  SHF.L.U32 R22, R42, 0x10, RZ ;  /* 0x000000102a167819 */ /* 0x004fc400000006ff */
[----:B---3--:R-:W-:-:S03]  /*3bd0*/  SHF.L.U32 R21, R44, 0x10, RZ ;  /* 0x000000102c157819 */ /* 0x008fc600000006ff */
[C---:B------:R-:W-:Y:S01]  /*3be0*/  FADD.FTZ R22, -R10.reuse, R22 ;  /* 0x000000160a167221 */ /* 0x040fe20000010100 */
[----:B------:R-:W2:Y:S01]  /*3bf0*/  LDL.LU R44, [R1+0x128] ;  /* 0x00012800012c7983 */ /* 0x000ea20000300800 */
[----:B------:R-:W-:-:S03]  /*3c00*/  FADD.FTZ R21, -R10, R21 ;  /* 0x000000150a157221 */ /* 0x000fc60000010100 */
[----:B------:R-:W3:Y:S04]  /*3c10*/  LDL.LU R43, [R1+0x12c] ;  /* 0x00012c00012b7983 */ /* 0x000ee80000300800 */
[----:B------:R-:W3:Y:S01]  /*3c20*/  LDL.LU R42, [R1+0x20] ;  /* 0x00002000012a7983 */ /* 0x000ee20000300800 */
[----:B----4-:R-:W-:Y:S02]  /*3c30*/  SHF.L.U32 R20, R39, 0x10, RZ ;  /* 0x0000001027147819 */ /* 0x010fe400000006ff */
[----:B-1----:R-:W-:-:S03]  /*3c40*/  SHF.L.U32 R19, R41, 0x10, RZ ;  /* 0x0000001029137819 */ /* 0x002fc600000006ff */
[----:B------:R-:W-:Y:S01]  /*3c50*/  FADD.FTZ R20, -R10, R20 ;  /* 0x000000140a147221 */ /* 0x000fe20000010100 */
[----:B------:R-:W4:Y:S01]  /*3c60*/  LDL.LU R41, [R1+0x134] ;  /* 0x0001340001297983 */ /* 0x000f220000300800 */
[----:B------:R-:W-:Y:S01]  /*3c70*/  IMAD.U32 R17, R46, 0x10000, RZ ;  /* 0x000100002e117824 */ /* 0x000fe200078e00ff */
[----:B------:R-:W-:Y:S01]  /*3c80*/  SHF.L.U32 R16, R47, 0x10, RZ ;  /* 0x000000102f107819 */ /* 0x000fe200000006ff */
[C---:B------:R-:W-:Y:S02]  /*3c90*/  FADD.FTZ R19, -R10.reuse, R19 ;  /* 0x000000130a137221 */ /* 0x040fe40000010100 */
[----:B------:R-:W-:Y:S01]  /*3ca0*/  FADD.FTZ R17, -R10, R17 ;  /* 0x000000110a117221 */ /* 0x000fe20000010100 */
[----:B------:R-:W4:Y:S01]  /*3cb0*/  LDL.LU R40, [R1+0x28] ;  /* 0x0000280001287983 */ /* 0x000f220000300800 */
[----:B------:R-:W-:Y:S02]  /*3cc0*/  SHF.L.U32 R3, R48, 0x10, RZ ;  /* 0x0000001030037819 */ /* 0x000fe400000006ff */
[----:B------:R-:W-:Y:S01]  /*3cd0*/  SHF.L.U32 R24, R49, 0x10, RZ ;  /* 0x0000001031187819 */ /* 0x000fe200000006ff */
[----:B------:R-:W-:-:S02]  /*3ce0*/  FADD.FTZ R16, -R10, R16 ;  /* 0x000000100a107221 */ /* 0x000fc40000010100 */
[C---:B------:R-:W-:Y:S01]  /*3cf0*/  FADD.FTZ R3, -R10.reuse, R3 ;  /* 0x000000030a037221 */ /* 0x040fe20000010100 */
[----:B------:R-:W4:Y:S01]  /*3d00*/  LDL.LU R39, [R1+0x138] ;  /* 0x0001380001277983 */ /* 0x000f220000300800 */
[----:B------:R-:W-:Y:S01]  /*3d10*/  FADD.FTZ R10, -R10, R24 ;  /* 0x000000180a0a7221 */ /* 0x000fe20000010100 */
[C---:B------:R-:W-:Y:S02]  /*3d20*/  LEA R24, P1, R4.reuse, UR8, 0x1 ;  /* 0x0000000804187c11 */ /* 0x040fe4000f8208ff */
[----:B------:R-:W4:Y:S04]  /*3d30*/  LDL.LU R38, [R1+0x34] ;  /* 0x0000340001267983 */ /* 0x000f280000300800 */
[----:B------:R-:W4:Y:S04]  /*3d40*/  LDL.LU R37, [R1+0x13c] ;  /* 0x00013c0001257983 */ /* 0x000f280000300800 */
[----:B------:R-:W4:Y:S04]  /*3d50*/  LDL.LU R36, [R1+0x44] ;  /* 0x0000440001247983 */ /* 0x000f280000300800 */
[----:B------:R-:W4:Y:S04]  /*3d60*/  LDL.LU R47, [R1+0x130] ;  /* 0x00013000012f7983 */ /* 0x000f280000300800 */
[----:B------:R-:W4:Y:S01]  /*3d70*/  LDL.LU R46, [R1+0x48] ;  /* 0x00004800012e7983 */ /* 0x000f220000300800 */
[----:B------:R-:W-:-:S02]  /*3d80*/  LEA.HI.X R25, R4, UR9, R27, 0x1, P1 ;  /* 0x0000000904197c11 */ /* 0x000fc400088f0c1b */
        /* <DEDUP_REMOVED lines=10> */
[----:B------:R-:W4:Y:S04]  /*3e30*/  LDL.LU R55, [R1+0x140] ;  /* 0x0001400001377983 */ /* 0x000f280000300800 */
[----:B------:R-:W4:Y:S01]  /*3e40*/  LDL.LU R54, [R1+0x54] ;  /* 0x0000540001367983 */ /* 0x000f220000300800 */
[----:B------:R-:W-:-:S04]  /*3e50*/  LEA R32, P1, R56, UR8, 0x1 ;  /* 0x0000000838207c11 */ /* 0x000fc8000f8208ff */
[----:B------:R-:W-:Y:S02]  /*3e60*/  LEA.HI.X R33, R56, UR9, R34, 0x1, P1 ;  /* 0x0000000938217c11 */ /* 0x000fe400088f0c22 */
[----:B------:R-:W-:Y:S02]  /*3e70*/  LEA R34, P1, R57, UR8, 0x1 ;  /* 0x0000000839227c11 */ /* 0x000fe4000f8208ff */
[----:B------:R-:W-:Y:S01]  /*3e80*/  IADD3.X R2, RZ, R2, RZ, P0, !PT ;  /* 0x00000002ff027210 */ /* 0x000fe200007fe4ff */
        /* <DEDUP_REMOVED lines=30> */
[----:B--2---:R-:W-:-:S02]  /*4070*/  LEA.HI.X R35, R57, UR9, R44, 0x1, P1 ;  /* 0x0000000939237c11 */ /* 0x004fc400088f0c2c */
[----:B------:R-:W2:Y:S04]  /*4080*/  LDL.LU R57, [R1+0x80] ;  /* 0x0000800001397983 */ /* 0x000ea80000300800 */
[----:B------:R-:W2:Y:S01]  /*4090*/  LDL.LU R56, [R1+0xd8] ;  /* 0x0000d80001387983 */ /* 0x000ea20000300800 */
[----:B---3--:R-:W-:-:S04]  /*40a0*/  LEA R44, P1, R42, UR8, 0x1 ;  /* 0x000000082a2c7c11 */ /* 0x008fc8000f8208ff */
[----:B------:R-:W-:Y:S02]  /*40b0*/  LEA.HI.X R45, R42, UR9, R43, 0x1, P1 ;  /* 0x000000092a2d7c11 */ /* 0x000fe400088f0c2b */
[----:B----4-:R-:W-:-:S04]  /*40c0*/  LEA R42, P1, R40, UR8, 0x1 ;  /* 0x00000008282a7c11 */ /* 0x010fc8000f8208ff */
        /* <DEDUP_REMOVED lines=9> */
[----:B------:R-:W3:Y:S04]  /*4160*/  LDL.LU R54, [R1+0x40] ;  /* 0x0000400001367983 */ /* 0x000ee80000300800 */
[----:B------:R-:W4:Y:S04]  /*4170*/  LDL.LU R55, [R1+0x3c] ;  /* 0x00003c0001377983 */ /* 0x000f280000300800 */
[----:B------:R-:W2:Y:S01]  /*4180*/  LDL.LU R11, [R1+0x30] ;  /* 0x00003000010b7983 */ /* 0x000ea20000300800 */
[----:B------:R-:W-:-:S02]  /*4190*/  LEA R48, P1, R18, UR8, 0x1 ;  /* 0x0000000812307c11 */ /* 0x000fc4000f8208ff */
[----:B------:R-:W-:Y:S02]  /*41a0*/  PRMT R8, R12, 0x7632, R8 ;  /* 0x000076320c087816 */ /* 0x000fe40000000008 */
[--C-:B------:R-:W-:Y:S01]  /*41b0*/  LEA.HI.X R49, R18, UR9, R2.reuse, 0x1, P1 ;  /* 0x0000000912317c11 */ /* 0x100fe200088f0c02 */
[----:B------:R0:W-:Y:S01]  /*41c0*/  STG.E.U16 desc[UR6][R14.64+0x4], R12 ;  /* 0x0000040c0e007986 */ /* 0x0001e2000c101506 */
[----:B------:R-:W-:Y:S01]  /*41d0*/  PRMT R2, R9, 0x7632, R2 ;  /* 0x0000763209027816 */ /* 0x000fe20000000002 */
[----:B------:R-:W-:Y:S02]  /*41e0*/  ULDC.64 UR8, c[0x0][0x238] ;  /* 0x00008e0000087ab9 */ /* 0x000fe40000000a00 */
[----:B------:R-:W-:Y:S04]  /*41f0*/  STG.E.U16 desc[UR6][R14.64], R9 ;  /* 0x000000090e007986 */ /* 0x000fe8000c101506 */
[----:B------:R-:W-:Y:S04]  /*4200*/  STG.E.U16 desc[UR6][R14.64+0x2], R2 ;  /* 0x000002020e007986 */ /* 0x000fe8000c101506 */
[----:B0-----:R-:W4:Y:S04]  /*4210*/  LDL.LU R12, [R1+0xdc] ;  /* 0x0000dc00010c7983 */ /* 0x001f280000300800 */
[----:B------:R-:W4:Y:S04]  /*4220*/  LDL.LU R13, [R1+0xe4] ;  /* 0x0000e400010d7983 */ /* 0x000f280000300800 */
[----:B------:R0:W-:Y:S01]  /*4230*/  STG.E.U16 desc[UR6][R14.64+0x6], R8 ;  /* 0x000006080e007986 */ /* 0x0001e2000c101506 */
[----:B--2---:R-:W-:-:S03]  /*4240*/  F2FP.BF16.F32.PACK_AB R60, R60, R11 ;  /* 0x0000000b3c3c723e */ /* 0x004fc600000010ff */
[----:B------:R-:W2:Y:S04]  /*4250*/  LDL.LU R11, [R1+0x38] ;  /* 0x00003800010b7983 */ /* 0x000ea80000300800 */
[----:B0-----:R-:W2:Y:S01]  /*4260*/  LDL.LU R14, [R1+0xb8] ;  /* 0x0000b800010e7983 */ /* 0x001ea20000300800 */
[----:B------:R-:W-:-:S03]  /*4270*/  PRMT R2, R53, 0x7632, R2 ;  /* 0x0000763235027816 */ /* 0x000fc60000000002 */
[----:B------:R-:W2:Y:S01]  /*4280*/  LDL.LU R15, [R1+0xc8] ;  /* 0x0000c800010f7983 */ /* 0x000ea20000300800 */
[----:B------:R-:W-:Y:S02]  /*4290*/  PRMT R9, R60, 0x7632, R9 ;  /* 0x000076323c097816 */ /* 0x000fe40000000009 */
[----:B------:R-:W-:Y:S02]  /*42a0*/  F2FP.BF16.F32.PACK_AB R8, R57, R56 ;  /* 0x000000383908723e */ /* 0x000fe400000010ff */
[----:B------:R-:W2:Y:S01]  /*42b0*/  LDL.LU R57, [R1+0xd0] ;  /* 0x0000d00001397983 */ /* 0x000ea20000300800 */
[----:B---3--:R-:W-:-:S03]  /*42c0*/  F2FP.BF16.F32.PACK_AB R59, R59, R54 ;  /* 0x000000363b3b723e */ /* 0x008fc600000010ff */
[----:B------:R-:W3:Y:S04]  /*42d0*/  LDL.LU R56, [R1+0xf0] ;  /* 0x0000f00001387983 */ /* 0x000ee80000300800 */
[----:B------:R-:W3:Y:S04]  /*42e0*/  LDL.LU R54, [R1+0x2c] ;  /* 0x00002c0001367983 */ /* 0x000ee80000300800 */
[----:B------:R-:W-:Y:S04]  /*42f0*/  STG.E.U16 desc[UR6][R24.64], R53 ;  /* 0x0000003518007986 */ /* 0x000fe8000c101506 */
[----:B------:R0:W-:Y:S04]  /*4300*/  STG.E.U16 desc[UR6][R24.64+0x2], R2 ;  /* 0x0000020218007986 */ /* 0x0001e8000c101506 */
[----:B------:R-:W-:Y:S04]  /*4310*/  STG.E.U16 desc[UR6][R24.64+0x4], R60 ;  /* 0x0000043c18007986 */ /* 0x000fe8000c101506 */
[----:B------:R-:W-:Y:S01]  /*4320*/  STG.E.U16 desc[UR6][R24.64+0x6], R9 ;  /* 0x0000060918007986 */ /* 0x000fe2000c101506 */
[----:B0-----:R-:W-:-:S03]  /*4330*/  PRMT R2, R8, 0x7632, R2 ;  /* 0x0000763208027816 */ /* 0x001fc60000000002 */
[----:B------:R2:W-:Y:S01]  /*4340*/  STG.E.U16 desc[UR6][R4.64], R8 ;  /* 0x0000000804007986 */ /* 0x0005e2000c101506 */
[----:B----4-:R-:W-:Y:S02]  /*4350*/  F2FP.BF16.F32.PACK_AB R58, R58, R55 ;  /* 0x000000373a3a723e */ /* 0x010fe400000010ff */
[----:B--2---:R-:W-:Y:S02]  /*4360*/  F2FP.BF16.F32.PACK_AB R8, R14, R12 ;  /* 0x0000000c0e08723e */ /* 0x004fe400000010ff */
[----:B------:R-:W2:Y:S04]  /*4370*/  LDL.LU R14, [R1+0xd4] ;  /* 0x0000d400010e7983 */ /* 0x000ea80000300800 */
[----:B------:R-:W2:Y:S04]  /*4380*/  LDL.LU R12, [R1+0x100] ;  /* 0x00010000010c7983 */ /* 0x000ea80000300800 */
[----:B------:R-:W4:Y:S01]  /*4390*/  LDL.LU R55, [R1+0x24] ;  /* 0x0000240001377983 */ /* 0x000f220000300800 */
[----:B------:R-:W-:-:S03]  /*43a0*/  PRMT R9, R59, 0x7632, R9 ;  /* 0x000076323b097816 */ /* 0x000fc60000000009 */
[----:B------:R0:W-:Y:S01]  /*43b0*/  STG.E.U16 desc[UR6][R4.64+0x2], R2 ;  /* 0x0000020204007986 */ /* 0x0001e2000c101506 */
[----:B------:R-:W-:-:S03]  /*43c0*/  F2FP.BF16.F32.PACK_AB R52, R52, R11 ;  /* 0x0000000b3434723e */ /* 0x000fc600000010ff */
[----:B------:R-:W-:Y:S04]  /*43d0*/  STG.E.U16 desc[UR6][R4.64+0x4], R59 ;  /* 0x0000043b04007986 */ /* 0x000fe8000c101506 */
[----:B------:R1:W-:Y:S01]  /*43e0*/  STG.E.U16 desc[UR6][R4.64+0x6], R9 ;  /* 0x0000060904007986 */ /* 0x0003e2000c101506 */
[----:B0-----:R-:W-:-:S03]  /*43f0*/  PRMT R2, R8, 0x7632, R2 ;  /* 0x0000763208027816 */ /* 0x001fc60000000002 */
[----:B------:R-:W-:Y:S01]  /*4400*/  STG.E.U16 desc[UR6][R26.64], R8 ;  /* 0x000000081a007986 */ /* 0x000fe2000c101506 */
[----:B-1----:R-:W-:Y:S02]  /*4410*/  PRMT R5, R58, 0x7632, R5 ;  /* 0x000076323a057816 */ /* 0x002fe40000000005 */
[----:B------:R-:W-:Y:S02]  /*4420*/  F2FP.BF16.F32.PACK_AB R4, R15, R13 ;  /* 0x0000000d0f04723e */ /* 0x000fe400000010ff */
[----:B------:R-:W4:Y:S04]  /*4430*/  LDL.LU R15, [R1+0xcc] ;  /* 0x0000cc00010f7983 */ /* 0x000f280000300800 */
[----:B------:R-:W4:Y:S01]  /*4440*/  LDL.LU R13, [R1+0x108] ;  /* 0x00010800010d7983 */ /* 0x000f220000300800 */
[----:B---3--:R-:W-:-:S03]  /*4450*/  F2FP.BF16.F32.PACK_AB R51, R51, R54 ;  /* 0x000000363333723e */ /* 0x008fc600000010ff */
[----:B------:R0:W-:Y:S04]  /*4460*/  STG.E.U16 desc[UR6][R26.64+0x2], R2 ;  /* 0x000002021a007986 */ /* 0x0001e8000c101506 */
[----:B------:R-:W-:Y:S04]  /*4470*/  STG.E.U16 desc[UR6][R26.64+0x4], R58 ;  /* 0x0000043a1a007986 */ /* 0x000fe8000c101506 */
[----:B------:R1:W-:Y:S04]  /*4480*/  STG.E.U16 desc[UR6][R26.64+0x6], R5 ;  /* 0x000006051a007986 */ /* 0x0003e8000c101506 */
[----:B------:R-:W3:Y:S01]  /*4490*/  LDL.LU R11, [R1+0x1c] ;  /* 0x00001c00010b7983 */ /* 0x000ee20000300800 */
[----:B0-----:R-:W-:-:S03]  /*44a0*/  PRMT R2, R4, 0x7632, R2 ;  /* 0x0000763204027816 */ /* 0x001fc60000000002 */
[----:B------:R0:W-:Y:S01]  /*44b0*/  STG.E.U16 desc[UR6][R6.64], R4 ;  /* 0x0000000406007986 */ /* 0x0001e2000c101506 */
[----:B-1----:R-:W-:-:S03]  /*44c0*/  PRMT R5, R52, 0x7632, R5 ;  /* 0x0000763234057816 */ /* 0x002fc60000000005 */
[----:B------:R1:W-:Y:S01]  /*44d0*/  STG.E.U16 desc[UR6][R6.64+0x2], R2 ;  /* 0x0000020206007986 */ /* 0x0003e2000c101506 */
[----:B0-----:R-:W-:-:S03]  /*44e0*/  F2FP.BF16.F32.PACK_AB R4, R57, R56 ;  /* 0x000000383904723e */ /* 0x001fc600000010ff */
[----:B------:R-:W3:Y:S04]  /*44f0*/  LDL.LU R57, [R1+0xc4] ;  /* 0x0000c40001397983 */ /* 0x000ee80000300800 */
[----:B------:R-:W3:Y:S01]  /*4500*/  LDL.LU R54, [R1+0x104] ;  /* 0x0001040001367983 */ /* 0x000ee20000300800 */
[----:B-1----:R-:W-:-:S03]  /*4510*/  PRMT R2, R4, 0x7632, R2 ;  /* 0x0000763204027816 */ /* 0x002fc60000000002 */
[----:B------:R-:W-:Y:S04]  /*4520*/  STG.E.U16 desc[UR6][R6.64+0x4], R52 ;  /* 0x0000043406007986 */ /* 0x000fe8000c101506 */
[----:B------:R-:W-:Y:S04]  /*4530*/  STG.E.U16 desc[UR6][R6.64+0x6], R5 ;  /* 0x0000060506007986 */ /* 0x000fe8000c101506 */
[----:B------:R2:W-:Y:S04]  /*4540*/  STG.E.U16 desc[UR6][R28.64], R4 ;  /* 0x000000041c007986 */ /* 0x0005e8000c101506 */
[----:B------:R-:W3:Y:S01]  /*4550*/  LDL.LU R56, [R1+0x18] ;  /* 0x0000180001387983 */ /* 0x000ee20000300800 */
[----:B--2---:R-:W-:-:S03]  /*4560*/  F2FP.BF16.F32.PACK_AB R4, R14, R12 ;  /* 0x0000000c0e04723e */ /* 0x004fc600000010ff */
[----:B------:R-:W2:Y:S01]  /*4570*/  LDL.LU R14, [R1+0xc0] ;  /* 0x0000c000010e7983 */ /* 0x000ea20000300800 */
[----:B----4-:R-:W-:-:S03]  /*4580*/  F2FP.BF16.F32.PACK_AB R50, R50, R55 ;  /* 0x000000373232723e */ /* 0x010fc600000010ff */
[----:B------:R-:W2:Y:S04]  /*4590*/  LDL.LU R12, [R1+0xfc] ;  /* 0x0000fc00010c7983 */ /* 0x000ea80000300800 */
[----:B------:R-:W4:Y:S01]  /*45a0*/  LDL.LU R55, [R1+0x14] ;  /* 0x0000140001377983 */ /* 0x000f220000300800 */
[----:B------:R-:W-:-:S03]  /*45b0*/  PRMT R5, R51, 0x7632, R5 ;  /* 0x0000763233057816 */ /* 0x000fc60000000005 */
[----:B------:R0:W-:Y:S04]  /*45c0*/  STG.E.U16 desc[UR6][R28.64+0x2], R2 ;  /* 0x000002021c007986 */ /* 0x0001e8000c101506 */
        /* <DEDUP_REMOVED lines=8> */
[----:B------:R-:W4:Y:S01]  /*4650*/  LDL.LU R13, [R1+0xbc] ;  /* 0x0000bc00010d7983 */ /* 0x000f220000300800 */
[----:B-1----:R-:W-:-:S03]  /*4660*/  PRMT R2, R4, 0x7632, R2 ;  /* 0x0000763204027816 */ /* 0x002fc60000000002 */
[----:B------:R-:W-:Y:S01]  /*4670*/  STG.E.U16 desc[UR6][R30.64+0x6], R5 ;  /* 0x000006051e007986 */ /* 0x000fe2000c101506 */
[----:B---3--:R-:W-:-:S03]  /*4680*/  F2FP.BF16.F32.PACK_AB R23, R23, R11 ;  /* 0x0000000b1717723e */ /* 0x008fc600000010ff */
[----:B------:R0:W-:Y:S04]  /*4690*/  STG.E.U16 desc[UR6][R32.64], R4 ;  /* 0x0000000420007986 */ /* 0x0001e8000c101506 */
[----:B------:R-:W3:Y:S01]  /*46a0*/  LDL.LU R11, [R1+0xf8] ;  /* 0x0000f800010b7983 */ /* 0x000ee20000300800 */
[----:B0-----:R-:W-:-:S03]  /*46b0*/  F2FP.BF16.F32.PACK_AB R4, R57, R54 ;  /* 0x000000363904723e */ /* 0x001fc600000010ff */
[----:B------:R-:W3:Y:S04]  /*46c0*/  LDL.LU R54, [R1+0x10] ;  /* 0x0000100001367983 */ /* 0x000ee80000300800 */
[----:B------:R-:W3:Y:S04]  /*46d0*/  LDL.LU R15, [R1+0xb4] ;  /* 0x0000b400010f7983 */ /* 0x000ee80000300800 */
[----:B------:R-:W3:Y:S01]  /*46e0*/  LDL.LU R57, [R1+0xf4] ;  /* 0x0000f40001397983 */ /* 0x000ee20000300800 */
[----:B------:R-:W-:-:S03]  /*46f0*/  F2FP.BF16.F32.PACK_AB R22, R22, R56 ;  /* 0x000000381616723e */ /* 0x000fc600000010ff */
[----:B------:R-:W3:Y:S01]  /*4700*/  LDL.LU R56, [R1+0xc] ;  /* 0x00000c0001387983 */ /* 0x000ee20000300800 */
[----:B--2---:R-:W-:-:S03]  /*4710*/  F2FP.BF16.F32.PACK_AB R7, R14, R12 ;  /* 0x0000000c0e07723e */ /* 0x004fc600000010ff */
[----:B------:R-:W2:Y:S01]  /*4720*/  LDL.LU R12, [R1+0x70] ;  /* 0x00007000010c7983 */ /* 0x000ea20000300800 */
[----:B----4-:R-:W-:-:S03]  /*4730*/  F2FP.BF16.F32.PACK_AB R21, R21, R55 ;  /* 0x000000371515723e */ /* 0x010fc600000010ff */
[----:B------:R-:W2:Y:S01]  /*4740*/  LDL.LU R55, [R1+0xec] ;  /* 0x0000ec0001377983 */ /* 0x000ea20000300800 */
[----:B------:R-:W-:Y:S02]  /*4750*/  PRMT R5, R23, 0x7632, R5 ;  /* 0x0000763217057816 */ /* 0x000fe40000000005 */
[----:B------:R-:W-:Y:S01]  /*4760*/  PRMT R6, R4, 0x7632, R6 ;  /* 0x0000763204067816 */ /* 0x000fe20000000006 */
[----:B------:R-:W-:Y:S01]  /*4770*/  STG.E.U16 desc[UR6][R32.64+0x2], R2 ;  /* 0x0000020220007986 */ /* 0x000fe2000c101506 */
[----:B------:R-:W-:-:S03]  /*4780*/  PRMT R8, R22, 0x7632, R8 ;  /* 0x0000763216087816 */ /* 0x000fc60000000008 */
[----:B------:R-:W-:Y:S04]  /*4790*/  STG.E.U16 desc[UR6][R32.64+0x4], R23 ;  /* 0x0000041720007986 */ /* 0x000fe8000c101506 */
[----:B------:R0:W-:Y:S04]  /*47a0*/  STG.E.U16 desc[UR6][R32.64+0x6], R5 ;  /* 0x0000060520007986 */ /* 0x0001e8000c101506 */
[----:B------:R1:W-:Y:S04]  /*47b0*/  STG.E.U16 desc[UR6][R34.64], R4 ;  /* 0x0000000422007986 */ /* 0x0003e8000c101506 */
[----:B------:R4:W-:Y:S04]  /*47c0*/  STG.E.U16 desc[UR6][R34.64+0x2], R6 ;  /* 0x0000020622007986 */ /* 0x0009e8000c101506 */
[----:B------:R4:W-:Y:S01]  /*47d0*/  STG.E.U16 desc[UR6][R34.64+0x6], R8 ;  /* 0x0000060822007986 */ /* 0x0009e2000c101506 */
[----:B0-----:R-:W-:-:S02]  /*47e0*/  PRMT R5, R7, 0x7632, R5 ;  /* 0x0000763207057816 */ /* 0x001fc40000000005 */
[----:B-1----:R-:W-:Y:S01]  /*47f0*/  PRMT R4, R21, 0x7632, R4 ;  /* 0x0000763215047816 */ /* 0x002fe20000000004 */
[----:B------:R-:W-:Y:S01]  /*4800*/  STG.E.U16 desc[UR6][R34.64+0x4], R22 ;  /* 0x0000041622007986 */ /* 0x000fe2000c101506 */
[----:B------:R-:W-:-:S03]  /*4810*/  F2FP.BF16.F32.PACK_AB R17, R17, R0 ;  /* 0x000000001111723e */ /* 0x000fc600000010ff */
[----:B------:R0:W-:Y:S04]  /*4820*/  STG.E.U16 desc[UR6][R44.64+0x2], R5 ;  /* 0x000002052c007986 */ /* 0x0001e8000c101506 */
[----:B------:R1:W-:Y:S01]  /*4830*/  STG.E.U16 desc[UR6][R44.64+0x6], R4 ;  /* 0x000006042c007986 */ /* 0x0003e2000c101506 */
[----:B---3--:R-:W-:-:S03]  /*4840*/  F2FP.BF16.F32.PACK_AB R2, R13, R11 ;  /* 0x0000000b0d02723e */ /* 0x008fc600000010ff */
[----:B------:R-:W3:Y:S01]  /*4850*/  LDL.LU R13, [R1+0x6c] ;  /* 0x00006c00010d7983 */ /* 0x000ee20000300800 */
[C---:B----4-:R-:W-:Y:S02]  /*4860*/  PRMT R6, R2.reuse, 0x7610, R6 ;  /* 0x0000761002067816 */ /* 0x050fe40000000006 */
[----:B------:R-:W-:Y:S01]  /*4870*/  PRMT R8, R2, 0x7632, R8 ;  /* 0x0000763202087816 */ /* 0x000fe20000000008 */
[----:B------:R-:W3:Y:S01]  /*4880*/  LDL.LU R11, [R1+0xe8] ;  /* 0x0000e800010b7983 */ /* 0x000ee20000300800 */
[----:B------:R-:W-:-:S03]  /*4890*/  F2FP.BF16.F32.PACK_AB R20, R20, R54 ;  /* 0x000000361414723e */ /* 0x000fc600000010ff */
[----:B------:R-:W4:Y:S01]  /*48a0*/  LDL.LU R54, [R1+0x4] ;  /* 0x0000040001367983 */ /* 0x000f220000300800 */
[----:B------:R-:W-:-:S03]  /*48b0*/  F2FP.BF16.F32.PACK_AB R2, R15, R57 ;  /* 0x000000390f02723e */ /* 0x000fc600000010ff */
[----:B------:R-:W4:Y:S01]  /*48c0*/  LDL.LU R57, [R1+0xe0] ;  /* 0x0000e00001397983 */ /* 0x000f220000300800 */
[C---:B0-----:R-:W-:Y:S02]  /*48d0*/  PRMT R5, R2.reuse, 0x7610, R5 ;  /* 0x0000761002057816 */ /* 0x041fe40000000005 */
[----:B-1----:R-:W-:Y:S02]  /*48e0*/  PRMT R4, R2, 0x7632, R4 ;  /* 0x0000763202047816 */ /* 0x002fe40000000004 */
[----:B------:R-:W-:Y:S02]  /*48f0*/  F2FP.BF16.F32.PACK_AB R19, R19, R56 ;  /* 0x000000381313723e */ /* 0x000fe400000010ff */
[----:B------:R-:W4:Y:S01]  /*4900*/  LDL.LU R56, [R1] ;  /* 0x0000000001387983 */ /* 0x000f220000300800 */
[----:B--2---:R-:W-:-:S03]  /*4910*/  F2FP.BF16.F32.PACK_AB R2, R12, R55 ;  /* 0x000000370c02723e */ /* 0x004fc600000010ff */
[----:B------:R-:W2:Y:S04]  /*4920*/  LDL.LU R55, [R1+0x5c] ;  /* 0x00005c0001377983 */ /* 0x000ea80000300800 */
[----:B------:R-:W2:Y:S04]  /*4930*/  LDL.LU R0, [R1+0x16c] ;  /* 0x00016c0001007983 */ /* 0x000ea80000300800 */
[----:B------:R0:W-:Y:S04]  /*4940*/  STG.E.U16 desc[UR6][R44.64], R7 ;  /* 0x000000072c007986 */ /* 0x0001e8000c101506 */
[----:B------:R-:W-:Y:S01]  /*4950*/  STG.E.U16 desc[UR6][R44.64+0x4], R21 ;  /* 0x000004152c007986 */ /* 0x000fe2000c101506 */
[----:B0-----:R-:W-:-:S03]  /*4960*/  PRMT R7, R20, 0x7632, R7 ;  /* 0x0000763214077816 */ /* 0x001fc60000000007 */
[----:B------:R0:W-:Y:S04]  /*4970*/  STG.E.U16 desc[UR6][R42.64+0x2], R8 ;  /* 0x000002082a007986 */ /* 0x0001e8000c101506 */
[----:B------:R1:W-:Y:S04]  /*4980*/  STG.E.U16 desc[UR6][R42.64+0x6], R7 ;  /* 0x000006072a007986 */ /* 0x0003e8000c101506 */
[----:B------:R-:W-:Y:S01]  /*4990*/  STG.E.U16 desc[UR6][R42.64], R6 ;  /* 0x000000062a007986 */ /* 0x000fe2000c101506 */
[----:B0-----:R-:W-:-:S03]  /*49a0*/  PRMT R8, R2, 0x7610, R8 ;  /* 0x0000761002087816 */ /* 0x001fc60000000008 */
[----:B------:R-:W-:Y:S01]  /*49b0*/  STG.E.U16 desc[UR6][R42.64+0x4], R20 ;  /* 0x000004142a007986 */ /* 0x000fe2000c101506 */
[----:B-1----:R-:W-:-:S03]  /*49c0*/  PRMT R7, R2, 0x7632, R7 ;  /* 0x0000763202077816 */ /* 0x002fc60000000007 */
[----:B------:R0:W-:Y:S01]  /*49d0*/  STG.E.U16 desc[UR6][R40.64+0x2], R4 ;  /* 0x0000020428007986 */ /* 0x0001e2000c101506 */
[----:B---3--:R-:W-:-:S04]  /*49e0*/  F2FP.BF16.F32.PACK_AB R2, R13, R11 ;  /* 0x0000000b0d02723e */ /* 0x008fc800000010ff */
[C---:B------:R-:W-:Y:S02]  /*49f0*/  PRMT R18, R2.reuse, 0x7610, R18 ;  /* 0x0000761002127816 */ /* 0x040fe40000000012 */
[----:B0-----:R-:W-:Y:S02]  /*4a00*/  PRMT R4, R2, 0x7632, R4 ;  /* 0x0000763202047816 */ /* 0x001fe40000000004 */
[----:B----4-:R-:W-:Y:S02]  /*4a10*/  F2FP.BF16.F32.PACK_AB R16, R16, R54 ;  /* 0x000000361010723e */ /* 0x010fe400000010ff */
[----:B------:R-:W3:Y:S01]  /*4a20*/  LDL.LU R54, [R1+0xac] ;  /* 0x0000ac0001367983 */ /* 0x000ee20000300800 */
[----:B--2---:R-:W-:-:S03]  /*4a30*/  F2FP.BF16.F32.PACK_AB R2, R0, R57 ;  /* 0x000000390002723e */ /* 0x004fc600000010ff */
[----:B------:R-:W2:Y:S01]  /*4a40*/  LDL.LU R0, [R1+0x168] ;  /* 0x0001680001007983 */ /* 0x000ea20000300800 */
[----:B------:R-:W-:-:S03]  /*4a50*/  PRMT R6, R19, 0x7632, R6 ;  /* 0x0000763213067816 */ /* 0x000fc60000000006 */
[----:B------:R0:W-:Y:S01]  /*4a60*/  STG.E.U16 desc[UR6][R40.64], R5 ;  /* 0x0000000528007986 */ /* 0x0001e2000c101506 */
[----:B------:R-:W-:-:S03]  /*4a70*/  PRMT R23, R2, 0x7610, R23 ;  /* 0x0000761002177816 */ /* 0x000fc60000000017 */
[----:B------:R-:W-:Y:S04]  /*4a80*/  STG.E.U16 desc[UR6][R40.64+0x4], R19 ;  /* 0x0000041328007986 */ /* 0x000fe8000c101506 */
[----:B------:R-:W-:Y:S01]  /*4a90*/  STG.E.U16 desc[UR6][R40.64+0x6], R6 ;  /* 0x0000060628007986 */ /* 0x000fe2000c101506 */
[----:B0-----:R-:W-:-:S05]  /*4aa0*/  PRMT R5, R17, 0x7632, R5 ;  /* 0x0000763211057816 */ /* 0x001fca0000000005 */
[----:B------:R0:W-:Y:S02]  /*4ab0*/  STG.E.U16 desc[UR6][R38.64+0x6], R5 ;  /* 0x0000060526007986 */ /* 0x0001e4000c101506 */
[----:B0-----:R-:W-:Y:S02]  /*4ac0*/  PRMT R5, R2, 0x7632, R5 ;  /* 0x0000763202057816 */ /* 0x001fe40000000005 */
[----:B--2---:R-:W-:Y:S02]  /*4ad0*/  F2FP.BF16.F32.PACK_AB R2, R55, R0 ;  /* 0x000000003702723e */ /* 0x004fe400000010ff */
[----:B------:R-:W2:Y:S01]  /*4ae0*/  LDL.LU R0, [R1+0x160] ;  /* 0x0001600001007983 */ /* 0x000ea20000300800 */
[----:B------:R-:W-:Y:S02]  /*4af0*/  F2FP.BF16.F32.PACK_AB R3, R3, R56 ;  /* 0x000000380303723e */ /* 0x000fe400000010ff */
[----:B------:R-:W-:Y:S01]  /*4b00*/  F2FP.BF16.F32.PACK_AB R10, R10, R61 ;  /* 0x0000003d0a0a723e */ /* 0x000fe200000010ff */
[----:B------:R-:W-:Y:S01]  /*4b10*/  STG.E.U16 desc[UR6][R38.64], R8 ;  /* 0x0000000826007986 */ /* 0x000fe2000c101506 */
[----:B------:R-:W-:-:S03]  /*4b20*/  PRMT R6, R16, 0x7632, R6 ;  /* 0x0000763210067816 */ /* 0x000fc60000000006 */
[----:B------:R0:W-:Y:S01]  /*4b30*/  STG.E.U16 desc[UR6][R38.64+0x2], R7 ;  /* 0x0000020726007986 */ /* 0x0001e2000c101506 */
[----:B------:R-:W-:-:S03]  /*4b40*/  PRMT R24, R2, 0x7632, R24 ;  /* 0x0000763202187816 */ /* 0x000fc60000000018 */
[----:B------:R-:W-:Y:S04]  /*4b50*/  STG.E.U16 desc[UR6][R38.64+0x4], R17 ;  /* 0x0000041126007986 */ /* 0x000fe8000c101506 */
[----:B------:R1:W-:Y:S01]  /*4b60*/  STG.E.U16 desc[UR6][R36.64+0x2], R4 ;  /* 0x0000020424007986 */ /* 0x0003e2000c101506 */
[----:B0-----:R-:W-:-:S03]  /*4b70*/  PRMT R7, R3, 0x7632, R7 ;  /* 0x0000763203077816 */ /* 0x001fc60000000007 */
[----:B------:R0:W-:Y:S04]  /*4b80*/  STG.E.U16 desc[UR6][R36.64], R18 ;  /* 0x0000001224007986 */ /* 0x0001e8000c101506 */
[----:B------:R0:W-:Y:S01]  /*4b90*/  STG.E.U16 desc[UR6][R36.64+0x4], R16 ;  /* 0x0000041024007986 */ /* 0x0001e2000c101506 */
[----:B-1----:R-:W-:-:S03]  /*4ba0*/  PRMT R4, R10, 0x7632, R4 ;  /* 0x000076320a047816 */ /* 0x002fc60000000004 */
        /* <DEDUP_REMOVED lines=12> */
[----:B------:R-:W-:-:S03]  /*4c70*/  ISETP.GE.U32.AND P0, PT, R0, UR8, PT ;  /* 0x0000000800007c0c */ /* 0x000fc6000bf06070 */
[----:B------:R0:W-:Y:S01]  /*4c80*/  STL [R1+0xac], R54 ;  /* 0x0000ac3601007387 */ /* 0x0001e20000100800 */
[----:B------:R-:W-:-:S13]  /*4c90*/  ISETP.GE.AND.EX P0, PT, R54, UR9, PT, P0 ;  /* 0x0000000936007c0c */ /* 0x000fda000bf06300 */
[----:B0-----:R-:W-:Y:S05]  /*4ca0*/  @!P0 BRA `(.L_x_852) ;  /* 0xffffffb400d08947 */ /* 0x001fea000383ffff */
[----:B------:R-:W-:Y:S05]  /*4cb0*/  EXIT ;  /* 0x000000000000794d */ /* 0x000fea0003800000 */
.L_x_853:
        /* <DEDUP_REMOVED lines=12> */
.L_x_1825:


//--------------------- .text._ZN13group_norm_v214gn_cuda_kernelI13__nv_bfloat16Li320ELi3ELi16ELi40ELi4096ELb1ELi32ELi320ELi320ELi4ELb1ELi2ELb0ELb0ENS_16CompileConditionILi900EEEEEvPT_PKS4_S7_S7_flPfS8_Pj --------------------------
	.section	.text._ZN13group_norm_v214gn_cuda_kernelI13__nv_bfloat16Li320ELi3ELi16ELi40ELi4096ELb1ELi32ELi320ELi320ELi4ELb1ELi2ELb0ELb0ENS_16CompileConditionILi900EEEEEvPT_PKS4_S7_S7_flPfS8_Pj,"ax",@progbits
	.align	128
        .global         _ZN13group_norm_v214gn_cuda_kernelI13__nv_bfloat16Li320ELi3ELi16ELi40ELi4096ELb1ELi32ELi320ELi320ELi4ELb1ELi2ELb0ELb0ENS_16CompileConditionILi900EEEEEvPT_PKS4_S7_S7_flPfS8_Pj
        .type           _ZN13group_norm_v214gn_cuda_kernelI13__nv_bfloat16Li320ELi3ELi16ELi40ELi4096ELb1ELi32ELi320ELi320ELi4ELb1ELi2ELb0ELb0ENS_16CompileConditionILi900EEEEEvPT_PKS4_S7_S7_flPfS8_Pj,@function
        .size           _ZN13group_norm_v214gn_cuda_kernelI13__nv_bfloat16Li320ELi3ELi16ELi40ELi4096ELb1ELi32ELi320ELi320ELi4ELb1ELi2ELb0ELb0ENS_16CompileConditionILi900EEEEEvPT_PKS4_S7_S7_flPfS8_Pj,(.L_x_1826 - _ZN13group_norm_v214gn_cuda_kernelI13__nv_bfloat16Li320ELi3ELi16ELi40ELi4096ELb1ELi32ELi320ELi320ELi4ELb1ELi2ELb0ELb0ENS_16CompileConditionILi900EEEEEvPT_PKS4_S7_S7_flPfS8_Pj)
        .other          _ZN13group_norm_v214gn_cuda_kernelI13__nv_bfloat16Li320ELi3ELi16ELi40ELi4096ELb1ELi32ELi320ELi320ELi4ELb1ELi2ELb0ELb0ENS_16CompileConditionILi900EEEEEvPT_PKS4_S7_S7_flPfS8_Pj,@"STO_CUDA_ENTRY STV_DEFAULT"
_ZN13group_norm_v214gn_cuda_kernelI13__nv_bfloat16Li320ELi3ELi16ELi40ELi4096ELb1ELi32ELi320ELi320ELi4ELb1ELi2ELb0ELb0ENS_16CompileConditionILi900EEEEEvPT_PKS4_S7_S7_flPfS8_Pj:
.text._ZN13group_norm_v214gn_cuda_kernelI13__nv_bfloat16Li320ELi3ELi16ELi40ELi4096ELb1ELi32ELi320ELi320ELi4ELb1ELi2ELb0ELb0ENS_16CompileConditionILi900EEEEEvPT_PKS4_S7_S7_flPfS8_Pj:
        /* <DEDUP_REMOVED lines=20> */
[----:B------:R-:W-:Y:S01]  /*0140*/  SHF.R.U32.HI R4, RZ, 0x2, R8 ;  /* 0x00000002ff047819 */ /* 0x000fe20000011608 */
[----:B------:R-:W-:Y:S01]  /*0150*/  ULDC.64 UR6, c[0x0][0x208] ;  /* 0x0000820000067ab9 */ /* 0x000fe20000000a00 */
[----:B------:R-:W-:Y:S01]  /*0160*/  SHF.R.U32.HI R7, RZ, 0x6, R3 ;  /* 0x00000006ff077819 */ /* 0x000fe20000011603 */
[----:B------:R-:W-:Y:S01]  /*0170*/  UMOV UR4, URZ ;  /* 0x0000003f00047c82 */ /* 0x000fe20008000000 */
[----:B------:R-:W-:-:S03]  /*0180*/  LOP3.LUT R5, R2, 0x8, RZ, 0xc0, !PT ;  /* 0x0000000802057812 */ /* 0x000fc600078ec0ff */
[----:B------:R-:W-:Y:S01]  /*0190*/  IMAD R3, R7, -0x50, R8 ;  /* 0xffffffb007037824 */ /* 0x000fe200078e0208 */
[-C--:B------:R-:W-:Y:S02]  /*01a0*/  IADD3 R6, RZ, -R5.reuse, RZ ;  /* 0x80000005ff067210 */ /* 0x080fe40007ffe0ff */
[----:B------:R-:W-:Y:S01]  /*01b0*/  IADD3 R5, R4, R5, RZ ;  /* 0x0000000504057210 */ /* 0x000fe20007ffe0ff */
[C---:B------:R-:W-:Y:S01]  /*01c0*/  IMAD R4, R3.reuse, 0x28, R20 ;  /* 0x0000002803047824 */ /* 0x040fe200078e0214 */
[----:B------:R-:W-:-:S03]  /*01d0*/  LEA R2, R3, R0, 0x2 ;  /* 0x0000000003027211 */ /* 0x000fc600078e10ff */
[----:B------:R-:W-:Y:S01]  /*01e0*/  IMAD R5, R5, 0x28, -R0 ;  /* 0x0000002805057824 */ /* 0x000fe200078e0a00 */
[----:B------:R-:W-:Y:S01]  /*01f0*/  LEA R4, R7, R4, 0x3 ;  /* 0x0000000407047211 */ /* 0x000fe200078e18ff */
[----:B------:R-:W-:Y:S01]  /*0200*/  IMAD.WIDE.U32 R2, R2, -0x33333333, RZ ;  /* 0xcccccccd02027825 */ /* 0x000fe200078e00ff */
[----:B------:R-:W-:Y:S02]  /*0210*/  MOV R2, R6 ;  /* 0x0000000600027202 */ /* 0x000fe40000000f00 */
[----:B------:R-:W-:Y:S01]  /*0220*/  SHF.L.U32 R0, R8, 0x3, RZ ;  /* 0x0000000308007819 */ /* 0x000fe200000006ff */
[----:B------:R0:W-:Y:S01]  /*0230*/  STL [R1+0x30], R4 ;  /* 0x0000300401007387 */ /* 0x0001e20000100800 */
[----:B------:R-:W-:Y:S02]  /*0240*/  LEA.HI R2, R3, R2, RZ, 0x1b ;  /* 0x0000000203027211 */ /* 0x000fe400078fd8ff */
[----:B------:R-:W-:Y:S02]  /*0250*/  LOP3.LUT R3, R0, 0x18, RZ, 0xc0, !PT ;  /* 0x0000001800037812 */ /* 0x000fe400078ec0ff */
[----:B------:R-:W-:-:S02]  /*0260*/  SHF.R.S32.HI R0, RZ, 0x2, R5 ;  /* 0x00000002ff007819 */ /* 0x000fc40000011405 */
[C---:B------:R-:W-:Y:S02]  /*0270*/  IADD3 R6, R5.reuse, 0x8, RZ ;  /* 0x0000000805067810 */ /* 0x040fe40007ffe0ff */
[C---:B------:R-:W-:Y:S01]  /*0280*/  IADD3 R7, R5.reuse, 0xc, RZ ;  /* 0x0000000c05077810 */ /* 0x040fe20007ffe0ff */
[----:B------:R-:W-:Y:S01]  /*0290*/  IMAD R0, R0, 0x28, R20 ;  /* 0x0000002800007824 */ /* 0x000fe200078e0214 */
[C---:B0-----:R-:W-:Y:S02]  /*02a0*/  LOP3.LUT R4, R5.reuse, 0x4, RZ, 0xfc, !PT ;  /* 0x0000000405047812 */ /* 0x041fe400078efcff */
[----:B------:R-:W-:Y:S02]  /*02b0*/  IADD3 R8, R5, 0x10, RZ ;  /* 0x0000001005087810 */ /* 0x000fe40007ffe0ff */
[----:B------:R-:W-:Y:S02]  /*02c0*/  SHF.R.S32.HI R4, RZ, 0x2, R4 ;  /* 0x00000002ff047819 */ /* 0x000fe40000011404 */
[----:B------:R-:W-:-:S02]  /*02d0*/  SHF.R.S32.HI R6, RZ, 0x2, R6 ;  /* 0x00000002ff067819 */ /* 0x000fc40000011406 */
[----:B------:R-:W-:Y:S01]  /*02e0*/  SHF.R.S32.HI R7, RZ, 0x2, R7 ;  /* 0x00000002ff077819 */ /* 0x000fe20000011407 */
[--C-:B------:R-:W-:Y:S01]  /*02f0*/  IMAD R4, R4, 0x28, R20.reuse ;  /* 0x0000002804047824 */ /* 0x100fe200078e0214 */
[C---:B------:R-:W-:Y:S01]  /*0300*/  IADD3 R9, R5.reuse, 0x14, RZ ;  /* 0x0000001405097810 */ /* 0x040fe20007ffe0ff */
[----:B------:R-:W-:Y:S01]  /*0310*/  IMAD R6, R6, 0x28, R20 ;  /* 0x0000002806067824 */ /* 0x000fe200078e0214 */
[C---:B------:R-:W-:Y:S02]  /*0320*/  IADD3 R10, R5.reuse, 0x18, RZ ;  /* 0x00000018050a7810 */ /* 0x040fe40007ffe0ff */
[C---:B------:R-:W-:Y:S02]  /*0330*/  IADD3 R12, R5.reuse, 0x1c, RZ ;  /* 0x0000001c050c7810 */ /* 0x040fe40007ffe0ff */
[C---:B------:R-:W-:Y:S02]  /*0340*/  IADD3 R14, R5.reuse, 0x20, RZ ;  /* 0x00000020050e7810 */ /* 0x040fe40007ffe0ff */
[----:B------:R-:W-:-:S02]  /*0350*/  IADD3 R16, R5, 0x24, RZ ;  /* 0x0000002405107810 */ /* 0x000fc40007ffe0ff */
[----:B------:R-:W-:Y:S01]  /*0360*/  SHF.R.S32.HI R5, RZ, 0x2, R8 ;  /* 0x00000002ff057819 */ /* 0x000fe20000011408 */
[----:B------:R-:W-:Y:S01]  /*0370*/  IMAD R8, R7, 0x28, R20 ;  /* 0x0000002807087824 */ /* 0x000fe200078e0214 */
[----:B------:R-:W-:Y:S02]  /*0380*/  IADD3 R0, R0, R3, RZ ;  /* 0x0000000300007210 */ /* 0x000fe40007ffe0ff */
[----:B------:R-:W-:Y:S02]  /*0390*/  SHF.R.S32.HI R9, RZ, 0x2, R9 ;  /* 0x00000002ff097819 */ /* 0x000fe40000011409 */
[----:B------:R-:W-:Y:S01]  /*03a0*/  SHF.R.S32.HI R11, RZ, 0x2, R10 ;  /* 0x00000002ff0b7819 */ /* 0x000fe2000001140a */
[----:B------:R-:W-:Y:S01]  /*03b0*/  IMAD R10, R5, 0x28, R20 ;  /* 0x00000028050a7824 */ /* 0x000fe200078e0214 */
[----:B------:R-:W-:Y:S01]  /*03c0*/  IADD3 R5, R3, R4, RZ ;  /* 0x0000000403057210 */ /* 0x000fe20007ffe0ff */
[----:B------:R0:W-:Y:S01]  /*03d0*/  STL [R1+0x28], R0 ;  /* 0x0000280001007387 */ /* 0x0001e20000100800 */
[----:B------:R-:W-:Y:S01]  /*03e0*/  SHF.R.S32.HI R13, RZ, 0x2, R12 ;  /* 0x00000002ff0d7819 */ /* 0x000fe2000001140c */
[----:B------:R-:W-:Y:S01]  /*03f0*/  IMAD R12, R9, 0x28, R20 ;  /* 0x00000028090c7824 */ /* 0x000fe200078e0214 */
[----:B------:R-:W-:Y:S01]  /*0400*/  IADD3 R4, R3, R6, RZ ;  /* 0x0000000603047210 */ /* 0x000fe20007ffe0ff */
[----:B------:R1:W-:Y:S01]  /*0410*/  STL [R1+0x24], R5 ;  /* 0x0000240501007387 */ /* 0x0003e20000100800 */
[----:B------:R-:W-:Y:S01]  /*0420*/  SHF.R.S32.HI R15, RZ, 0x2, R14 ;  /* 0x00000002ff0f7819 */ /* 0x000fe2000001140e */
[----:B------:R-:W-:Y:S01]  /*0430*/  IMAD R14, R11, 0x28, R20 ;  /* 0x000000280b0e7824 */ /* 0x000fe200078e0214 */
[----:B------:R-:W-:Y:S01]  /*0440*/  SHF.R.S32.HI R17, RZ, 0x2, R16 ;  /* 0x00000002ff117819 */ /* 0x000fe20000011410 */
[----:B------:R2:W-:Y:S01]  /*0450*/  STL [R1+0x20], R4 ;  /* 0x0000200401007387 */ /* 0x0005e20000100800 */
[--C-:B------:R-:W-:Y:S01]  /*0460*/  IMAD R16, R13, 0x28, R20.reuse ;  /* 0x000000280d107824 */ /* 0x100fe200078e0214 */
[----:B0-----:R-:W-:Y:S01]  /*0470*/  IADD3 R0, R3, R8, RZ ;  /* 0x0000000803007210 */ /* 0x001fe20007ffe0ff */
[----:B------:R-:W-:-:S02]  /*0480*/  IMAD R18, R15, 0x28, R20 ;  /* 0x000000280f127824 */ /* 0x000fc400078e0214 */
[----:B------:R-:W-:Y:S01]  /*0490*/  IMAD R20, R17, 0x28, R20 ;  /* 0x0000002811147824 */ /* 0x000fe200078e0214 */
[C---:B-1----:R-:W-:Y:S01]  /*04a0*/  IADD3 R5, R3.reuse, R10, RZ ;  /* 0x0000000a03057210 */ /* 0x042fe20007ffe0ff */
[----:B------:R0:W-:Y:S01]  /*04b0*/  STL [R1+0x1c], R0 ;  /* 0x00001c0001007387 */ /* 0x0001e20000100800 */
[----:B--2---:R-:W-:-:S03]  /*04c0*/  IADD3 R4, R3, R12, RZ ;  /* 0x0000000c03047210 */ /* 0x004fc60007ffe0ff */
[----:B------:R1:W-:Y:S04]  /*04d0*/  STL [R1+0x18], R5 ;  /* 0x0000180501007387 */ /* 0x0003e80000100800 */
[----:B------:R2:W-:Y:S01]  /*04e0*/  STL [R1+0x14], R4 ;  /* 0x0000140401007387 */ /* 0x0005e20000100800 */
[C---:B0-----:R-:W-:Y:S02]  /*04f0*/  IADD3 R0, R3.reuse, R14, RZ ;  /* 0x0000000e03007210 */ /* 0x041fe40007ffe0ff */
[----:B-1----:R-:W-:-:S03]  /*0500*/  IADD3 R5, R3, R16, RZ ;  /* 0x0000001003057210 */ /* 0x002fc60007ffe0ff */
[----:B------:R0:W-:Y:S01]  /*0510*/  STL [R1+0x10], R0 ;  /* 0x0000100001007387 */ /* 0x0001e20000100800 */
[----:B--2---:R-:W-:-:S03]  /*0520*/  IADD3 R4, R3, R18, RZ ;  /* 0x0000001203047210 */ /* 0x004fc60007ffe0ff */
[----:B------:R-:W-:Y:S04]  /*0530*/  STL [R1+0xc], R5 ;  /* 0x00000c0501007387 */ /* 0x000fe80000100800 */
[----:B------:R-:W-:Y:S01]  /*0540*/  STL [R1+0x8], R4 ;  /* 0x0000080401007387 */ /* 0x000fe20000100800 */
[----:B0-----:R-:W-:-:S05]  /*0550*/  IADD3 R0, R3, R20, RZ ;  /* 0x0000001403007210 */ /* 0x001fca0007ffe0ff */
[----:B------:R0:W-:Y:S02]  /*0560*/  STL [R1+0x4], R0 ;  /* 0x0000040001007387 */ /* 0x0001e40000100800 */
[----:B0-----:R-:W-:-:S05]  /*0570*/  LEA R0, R2, UR5, 0x3 ;  /* 0x0000000502007c11 */ /* 0x001fca000f8e18ff */
[----:B------:R0:W-:Y:S02]  /*0580*/  STL [R1+0x2c], R0 ;  /* 0x00002c0001007387 */ /* 0x0001e40000100800 */
.L_x_862:
[----:B-1----:R-:W1:Y:S01]  /*0590*/  S2R R42, SR_TID.X ;  /* 0x00000000002a7919 */ /* 0x002e620000002100 */
[----:B------:R-:W-:Y:S01]  /*05a0*/  ULDC.64 UR8, c[0x0][0x218] ;  /* 0x0000860000087ab9 */ /* 0x000fe20000000a00 */
[----:B------:R-:W-:Y:S01]  /*05b0*/  ULDC.64 UR10, c[0x0][0x228] ;  /* 0x00008a00000a7ab9 */ /* 0x000fe20000000a00 */
[----:B------:R-:W2:Y:S01]  /*05c0*/  S2R R5, SR_CTAID.Y ;  /* 0x0000000000057919 */ /* 0x000ea20000002600 */
[----:B0-----:R-:W0:Y:S01]  /*05d0*/  S2R R0, SR_CTAID.X ;  /* 0x0000000000007919 */ /* 0x001e220000002500 */
[----:B-1----:R-:W-:Y:S01]  /*05e0*/  IMAD.WIDE.U32 R2, R42, -0x33333333, RZ ;  /* 0xcccccccd2a027825 */ /* 0x002fe200078e00ff */
[----:B--2---:R-:W-:-:S04]  /*05f0*/  LOP3.LUT R2, R5, 0x1, RZ, 0xc0, !PT ;  /* 0x0000000105027812 */ /* 0x004fc800078ec0ff */
[----:B------:R-:W-:Y:S02]  /*0600*/  SHF.R.U32.HI R3, RZ, 0x6, R3 ;  /* 0x00000006ff037819 */ /* 0x000fe40000011603 */
[----:B0-----:R-:W-:-:S03]  /*0610*/  SHF.L.U32 R0, R0, 0x5, RZ ;  /* 0x0000000500007819 */ /* 0x001fc600000006ff */
[----:B------:R-:W-:Y:S01]  /*0620*/  IMAD R5, R3, -0x50, R42 ;  /* 0xffffffb003057824 */ /* 0x000fe200078e022a */
[----:B------:R-:W-:-:S03]  /*0630*/  LOP3.LUT R0, R0, 0xfe0, RZ, 0xc0, !PT ;  /* 0x00000fe000007812 */ /* 0x000fc600078ec0ff */
[----:B------:R-:W-:Y:S01]  /*0640*/  IMAD R2, R2, 0x50, R5 ;  /* 0x0000005002027824 */ /* 0x000fe200078e0205 */
[----:B------:R-:W-:Y:S01]  /*0650*/  IADD3 R0, R0, R3, RZ ;  /* 0x0000000300007210 */ /* 0x000fe20007ffe0ff */
[----:B------:R-:W-:Y:S01]  /*0660*/  IMAD R5, R46, 0x280000, RZ ;  /* 0x002800002e057824 */ /* 0x000fe200078e02ff */
[----:B------:R-:W-:Y:S02]  /*0670*/  MOV R3, RZ ;  /* 0x000000ff00037202 */ /* 0x000fe40000000f00 */
[----:B------:R-:W-:-:S05]  /*0680*/  SHF.L.U32 R2, R2, 0x2, RZ ;  /* 0x0000000202027819 */ /* 0x000fca00000006ff */
[----:B------:R-:W-:-:S04]  /*0690*/  IMAD.WIDE.U32 R10, R47, 0x280000, R2 ;  /* 0x002800002f0a7825 */ /* 0x000fc800078e0002 */
[----:B------:R-:W-:Y:S01]  /*06a0*/  IMAD R3, R0, 0x280, RZ ;  /* 0x0000028000037824 */ /* 0x000fe200078e02ff */
[----:B------:R-:W-:-:S04]  /*06b0*/  IADD3 R0, R11, R5, RZ ;  /* 0x000000050b007210 */ /* 0x000fc80007ffe0ff */
[C---:B------:R-:W-:Y:S02]  /*06c0*/  IADD3 R17, P0, R3.reuse, R10, RZ ;  /* 0x0000000a03117210 */ /* 0x040fe40007f1e0ff */
[----:B------:R-:W-:Y:S02]  /*06d0*/  IADD3 R5, R3, 0xa00, RZ ;  /* 0x00000a0003057810 */ /* 0x000fe40007ffe0ff */
[----:B------:R-:W-:Y:S02]  /*06e0*/  IADD3.X R55, RZ, R0, RZ, P0, !PT ;  /* 0x00000000ff377210 */ /* 0x000fe400007fe4ff */
[----:B------:R-:W-:-:S04]  /*06f0*/  LEA R18, P0, R17, UR8, 0x1 ;  /* 0x0000000811127c11 */ /* 0x000fc8000f8008ff */
[----:B------:R-:W-:Y:S02]  /*0700*/  LEA.HI.X R19, R17, UR9, R55, 0x1, P0 ;  /* 0x0000000911137c11 */ /* 0x000fe400080f0c37 */
[----:B------:R-:W-:-:S04]  /*0710*/  IADD3 R16, P0, R5, R10, RZ ;  /* 0x0000000a05107210 */ /* 0x000fc80007f1e0ff */
[----:B------:R-:W2:Y:S01]  /*0720*/  LDG.E.64.CONSTANT R18, desc[UR6][R18.64] ;  /* 0x0000000612127981 */ /* 0x000ea2000c1e9b00 */
[----:B------:R-:W-:Y:S02]  /*0730*/  IADD3.X R56, RZ, R0, RZ, P0, !PT ;  /* 0x00000000ff387210 */ /* 0x000fe400007fe4ff */
[C---:B------:R-:W-:Y:S02]  /*0740*/  LEA R20, P0, R16.reuse, UR8, 0x1 ;  /* 0x0000000810147c11 */ /* 0x040fe4000f8008ff */
[----:B------:R-:W-:Y:S02]  /*0750*/  IADD3 R15, R3, 0x1400, RZ ;  /* 0x00001400030f7810 */ /* 0x000fe40007ffe0ff */
[----:B------:R-:W-:Y:S02]  /*0760*/  LEA.HI.X R21, R16, UR9, R56, 0x1, P0 ;  /* 0x0000000910157c11 */ /* 0x000fe400080f0c38 */
[----:B------:R-:W-:-:S04]  /*0770*/  IADD3 R15, P0, R15, R10, RZ ;  /* 0x0000000a0f0f7210 */ /* 0x000fc80007f1e0ff */
[----:B------:R-:W3:Y:S01]  /*0780*/  LDG.E.64.CONSTANT R20, desc[UR6][R20.64] ;  /* 0x0000000614147981 */ /* 0x000ee2000c1e9b00 */
        /* <DEDUP_REMOVED lines=32> */
[----:B------:R-:W-:Y:S01]  /*0990*/  SHF.L.U32 R36, R2, 0x1, RZ ;  /* 0x0000000102247819 */ /* 0x000fe200000006ff */
[----:B------:R0:W-:Y:S01]  /*09a0*/  STL [R1], R6 ;  /* 0x0000000601007387 */ /* 0x0001e20000100800 */
[----:B------:R-:W-:Y:S01]  /*09b0*/  LEA.HI.X R33, R10, UR9, R6, 0x1, P0 ;  /* 0x000000090a217c11 */ /* 0x000fe200080f0c06 */
[----:B------:R-:W-:Y:S01]  /*09c0*/  ULDC.64 UR8, c[0x0][0x220] ;  /* 0x0000880000087ab9 */ /* 0x000fe20000000a00 */
[----:B------:R-:W-:Y:S01]  /*09d0*/  SHF.R.U32.HI R2, RZ, 0x1f, R2 ;  /* 0x0000001fff027819 */ /* 0x000fe20000011602 */
[----:B------:R-:W4:Y:S04]  /*09e0*/  LDL R41, [R1+0x30] ;  /* 0x0000300001297983 */ /* 0x000f280000100800 */
[----:B------:R-:W4:Y:S01]  /*09f0*/  LDG.E.64.CONSTANT R32, desc[UR6][R32.64] ;  /* 0x0000000620207981 */ /* 0x000f22000c1e9b00 */
[----:B------:R-:W-:-:S02]  /*0a00*/  IADD3 R34, P0, R36, UR8, RZ ;  /* 0x0000000824227c10 */ /* 0x000fc4000ff1e0ff */
[----:B------:R-:W-:Y:S02]  /*0a10*/  IADD3 R36, P1, R36, UR10, RZ ;  /* 0x0000000a24247c10 */ /* 0x000fe4000ff3e0ff */
[C---:B------:R-:W-:Y:S02]  /*0a20*/  IADD3.X R35, R2.reuse, UR9, RZ, P0, !PT ;  /* 0x0000000902237c10 */ /* 0x040fe400087fe4ff */
[----:B------:R-:W-:-:S04]  /*0a30*/  IADD3.X R37, R2, UR11, RZ, P1, !PT ;  /* 0x0000000b02257c10 */ /* 0x000fc80008ffe4ff */
[----:B------:R-:W5:Y:S04]  /*0a40*/  LDG.E.64.CONSTANT R34, desc[UR6][R34.64] ;  /* 0x0000000622227981 */ /* 0x000f68000c1e9b00 */
[----:B------:R-:W5:Y:S01]  /*0a50*/  LDG.E.64.CONSTANT R36, desc[UR6][R36.64] ;  /* 0x0000000624247981 */ /* 0x000f62000c1e9b00 */
[----:B------:R-:W-:Y:S01]  /*0a60*/  ISETP.GT.U32.AND P0, PT, R42, 0x1f, PT ;  /* 0x0000001f2a00780c */ /* 0x000fe20003f04070 */
[----:B------:R-:W-:Y:S01]  /*0a70*/  BSSY B0, `(.L_x_854) ;  /* 0x000009e000007945 */ /* 0x000fe20003800000 */
[C---:B--2---:R-:W-:Y:S02]  /*0a80*/  PRMT R5, R18.reuse, 0x7632, R5 ;  /* 0x0000763212057816 */ /* 0x044fe40000000005 */
[----:B------:R-:W-:Y:S02]  /*0a90*/  SHF.L.U32 R0, R18, 0x10, RZ ;  /* 0x0000001012007819 */ /* 0x000fe400000006ff */
[----:B------:R-:W-:-:S02]  /*0aa0*/  SHF.L.U32 R5, R5, 0x10, RZ ;  /* 0x0000001005057819 */ /* 0x000fc400000006ff */
[C---:B------:R-:W-:Y:S01]  /*0ab0*/  SHF.L.U32 R54, R19.reuse, 0x10, RZ ;  /* 0x0000001013367819 */ /* 0x040fe200000006ff */
[----:B0-----:R-:W-:Y:S01]  /*0ac0*/  FADD.FTZ R6, RZ, R0 ;  /* 0x00000000ff067221 */ /* 0x001fe20000010000 */
[----:B------:R-:W-:Y:S01]  /*0ad0*/  FFMA.FTZ R2, R0, R0, RZ ;  /* 0x0000000000027223 */ /* 0x000fe200000100ff */
[----:B------:R-:W-:Y:S02]  /*0ae0*/  PRMT R4, R19, 0x7632, R4 ;  /* 0x0000763213047816 */ /* 0x000fe40000000004 */
[----:B------:R-:W-:Y:S01]  /*0af0*/  FADD.FTZ R3, R6, R5 ;  /* 0x0000000506037221 */ /* 0x000fe20000010000 */
[----:B------:R-:W-:Y:S01]  /*0b00*/  FFMA.FTZ R5, R5, R5, R2 ;  /* 0x0000000505057223 */ /* 0x000fe20000010002 */
[----:B------:R-:W-:Y:S02]  /*0b10*/  SHF.L.U32 R4, R4, 0x10, RZ ;  /* 0x0000001004047819 */ /* 0x000fe400000006ff */
[----:B------:R-:W-:Y:S01]  /*0b20*/  FADD.FTZ R2, R3, R54 ;  /* 0x0000003603027221 */ /* 0x000fe20000010000 */
[----:B------:R-:W-:Y:S01]  /*0b30*/  FFMA.FTZ R5, R54, R54, R5 ;  /* 0x0000003636057223 */ /* 0x000fe20000010005 */
[----:B---3--:R-:W-:-:S02]  /*0b40*/  SHF.L.U32 R53, R20, 0x10, RZ ;  /* 0x0000001014357819 */ /* 0x008fc400000006ff */
[----:B------:R-:W-:Y:S01]  /*0b50*/  PRMT R3, R20, 0x7632, R3 ;  /* 0x0000763214037816 */ /* 0x000fe20000000003 */
[----:B------:R-:W-:Y:S01]  /*0b60*/  FADD.FTZ R2, R2, R4 ;  /* 0x0000000402027221 */ /* 0x000fe20000010000 */
[----:B------:R-:W-:Y:S01]  /*0b70*/  FFMA.FTZ R4, R4, R4, R5 ;  /* 0x0000000404047223 */ /* 0x000fe20000010005 */
[----:B------:R-:W-:Y:S02]  /*0b80*/  SHF.L.U32 R52, R21, 0x10, RZ ;  /* 0x0000001015347819 */ /* 0x000fe400000006ff */
[----:B------:R-:W-:Y:S01]  /*0b90*/  SHF.L.U32 R3, R3, 0x10, RZ ;  /* 0x0000001003037819 */ /* 0x000fe200000006ff */
        /* <DEDUP_REMOVED lines=12> */
[----:B------:R-:W-:Y:S02]  /*0c60*/  SHF.L.U32 R50, R23, 0x10, RZ ;  /* 0x0000001017327819 */ /* 0x000fe400000006ff */
[----:B------:R-:W-:Y:S01]  /*0c70*/  SHF.L.U32 R4, R4, 0x10, RZ ;  /* 0x0000001004047819 */ /* 0x000fe200000006ff */
[----:B------:R-:W-:Y:S01]  /*0c80*/  FADD.FTZ R2, R2, R51 ;  /* 0x0000003302027221 */ /* 0x000fe20000010000 */
[----:B------:R-:W-:Y:S01]  /*0c90*/  FFMA.FTZ R5, R51, R51, R5 ;  /* 0x0000003333057223 */ /* 0x000fe20000010005 */
[----:B------:R-:W-:-:S02]  /*0ca0*/  PRMT R3, R23, 0x7632, R3 ;  /* 0x0000763217037816 */ /* 0x000fc40000000003 */
[----:B------:R-:W-:Y:S01]  /*0cb0*/  FADD.FTZ R2, R2, R4 ;  /* 0x0000000402027221 */ /* 0x000fe20000010000 */
[--C-:B------:R-:W-:Y:S01]  /*0cc0*/  FFMA.FTZ R4, R4, R4, R5.reuse ;  /* 0x0000000404047223 */ /* 0x100fe20000010005 */
[----:B------:R-:W-:Y:S02]  /*0cd0*/  SHF.L.U32 R3, R3, 0x10, RZ ;  /* 0x0000001003037819 */ /* 0x000fe400000006ff */
[----:B------:R-:W-:Y:S01]  /*0ce0*/  FADD.FTZ R2, R2, R50 ;  /* 0x0000003202027221 */ /* 0x000fe20000010000 */
[----:B------:R-:W-:Y:S01]  /*0cf0*/  FFMA.FTZ R4, R50, R50, R4 ;  /* 0x0000003232047223 */ /* 0x000fe20000010004 */
[C---:B------:R-:W-:Y:S02]  /*0d00*/  SHF.L.U32 R49, R24.reuse, 0x10, RZ ;  /* 0x0000001018317819 */ /* 0x040fe400000006ff */
[----:B------:R-:W-:Y:S01]  /*0d10*/  PRMT R5, R24, 0x7632, R5 ;  /* 0x0000763218057816 */ /* 0x000fe20000000005 */
[----:B------:R-:W-:Y:S01]  /*0d20*/  FADD.FTZ R2, R2, R3 ;  /* 0x0000000302027221 */ /* 0x000fe20000010000 */
[----:B------:R-:W-:Y:S01]  /*0d30*/  FFMA.FTZ R3, R3, R3, R4 ;  /* 0x0000000303037223 */ /* 0x000fe20000010004 */
[----:B------:R-:W-:-:S02]  /*0d40*/  SHF.L.U32 R48, R25, 0x10, RZ ;  /* 0x0000001019307819 */ /* 0x000fc400000006ff */
[----:B------:R-:W-:Y:S01]  /*0d50*/  SHF.L.U32 R5, R5, 0x10, RZ ;  /* 0x0000001005057819 */ /* 0x000fe200000006ff */
        /* <DEDUP_REMOVED lines=57> */
[--C-:B------:R-:W-:Y:S01]  /*10f0*/  FADD.FTZ R40, R2, R38.reuse ;  /* 0x0000002602287221 */ /* 0x100fe20000010000 */
[----:B------:R-:W-:Y:S01]  /*1100*/  FFMA.FTZ R39, R38, R38, R39 ;  /* 0x0000002626277223 */ /* 0x000fe20000010027 */
[C---:B------:R-:W-:Y:S02]  /*1110*/  SHF.L.U32 R2, R33.reuse, 0x10, RZ ;  /* 0x0000001021027819 */ /* 0x040fe400000006ff */
[----:B------:R-:W-:-:S03]  /*1120*/  PRMT R38, R33, 0x7632, R38 ;  /* 0x0000763221267816 */ /* 0x000fc60000000026 */
[----:B------:R-:W-:Y:S01]  /*1130*/  FFMA.FTZ R39, R2, R2, R39 ;  /* 0x0000000202277223 */ /* 0x000fe20000010027 */
[----:B------:R-:W-:Y:S01]  /*1140*/  SHF.L.U32 R38, R38, 0x10, RZ ;  /* 0x0000001026267819 */ /* 0x000fe200000006ff */
[----:B------:R-:W-:-:S04]  /*1150*/  FADD.FTZ R40, R40, R2 ;  /* 0x0000000228287221 */ /* 0x000fc80000010000 */
[----:B------:R-:W-:Y:S01]  /*1160*/  FFMA.FTZ R39, R38, R38, R39 ;  /* 0x0000002626277223 */ /* 0x000fe20000010027 */
[----:B------:R-:W-:-:S05]  /*1170*/  FADD.FTZ R38, R40, R38 ;  /* 0x0000002628267221 */ /* 0x000fca0000010000 */
[----:B------:R0:W-:Y:S02]  /*1180*/  STS.64 [R41], R38 ;  /* 0x0000002629007388 */ /* 0x0001e40000000a00 */
[----:B0-----:R-:W-:Y:S02]  /*1190*/  MOV R38, RZ ;  /* 0x000000ff00267202 */ /* 0x001fe40000000f00 */
[----:B------:R-:W-:Y:S01]  /*11a0*/  MOV R41, RZ ;  /* 0x000000ff00297202 */ /* 0x000fe20000000f00 */
[----:B------:R-:W-:Y:S06]  /*11b0*/  BAR.SYNC.DEFER_BLOCKING 0x0 ;  /* 0x0000000000007b1d */ /* 0x000fec0000010000 */
[----:B------:R-:W-:Y:S05]  /*11c0*/  @P0 BRA `(.L_x_855) ;  /* 0x0000000000a00947 */ /* 0x000fea0003800000 */
[----:B------:R-:W2:Y:S04]  /*11d0*/  LDL R40, [R1+0x28] ;  /* 0x0000280001287983 */ /* 0x000ea80000100800 */
[----:B------:R-:W3:Y:S04]  /*11e0*/  LDL R45, [R1+0x24] ;  /* 0x00002400012d7983 */ /* 0x000ee80000100800 */
[----:B------:R-:W4:Y:S04]  /*11f0*/  LDL R44, [R1+0x20] ;  /* 0x00002000012c7983 */ /* 0x000f280000100800 */
[----:B------:R-:W4:Y:S04]  /*1200*/  LDL R43, [R1+0x1c] ;  /* 0x00001c00012b7983 */ /* 0x000f280000100800 */
[----:B--2---:R-:W0:Y:S04]  /*1210*/  LDS.64 R38, [R40] ;  /* 0x0000000028267984 */ /* 0x004e280000000a00 */
[----:B---3--:R1:W2:Y:S04]  /*1220*/  LDS.64 R40, [R45] ;  /* 0x000000002d287984 */ /* 0x0082a80000000a00 */
[----:B-1----:R-:W3:Y:S01]  /*1230*/  LDL R45, [R1+0xc] ;  /* 0x00000c00012d7983 */ /* 0x002ee20000100800 */
[----:B0-----:R-:W-:Y:S01]  /*1240*/  FADD.FTZ R38, RZ, R38 ;  /* 0x00000026ff267221 */ /* 0x001fe20000010000 */
[----:B------:R-:W-:-:S03]  /*1250*/  FADD.FTZ R39, RZ, R39 ;  /* 0x00000027ff277221 */ /* 0x000fc60000010000 */
[----:B--2---:R-:W-:Y:S01]  /*1260*/  FADD.FTZ R40, R38, R40 ;  /* 0x0000002826287221 */ /* 0x004fe20000010000 */
[----:B------:R-:W-:Y:S02]  /*1270*/  FADD.FTZ R41, R39, R41 ;  /* 0x0000002927297221 */ /* 0x000fe40000010000 */
[----:B----4-:R0:W1:Y:S04]  /*1280*/  LDS.64 R38, [R44] ;  /* 0x000000002c267984 */ /* 0x0100680000000a00 */
[----:B0-----:R-:W2:Y:S01]  /*1290*/  LDL R44, [R1+0x8] ;  /* 0x00000800012c7983 */ /* 0x001ea20000100800 */
[----:B-1----:R-:W-:Y:S01]  /*12a0*/  FADD.FTZ R40, R40, R38 ;  /* 0x0000002628287221 */ /* 0x002fe20000010000 */
[----:B------:R-:W-:Y:S02]  /*12b0*/  FADD.FTZ R41, R41, R39 ;  /* 0x0000002729297221 */ /* 0x000fe40000010000 */
[----:B------:R0:W1:Y:S04]  /*12c0*/  LDS.64 R38, [R43] ;  /* 0x000000002b267984 */ /* 0x0000680000000a00 */
[----:B0-----:R-:W4:Y:S01]  /*12d0*/  LDL R43, [R1+0x4] ;  /* 0x00000400012b7983 */ /* 0x001f220000100800 */
[----:B-1----:R-:W-:-:S03]  /*12e0*/  FADD.FTZ R40, R40, R38 ;  /* 0x0000002628287221 */ /* 0x002fc60000010000 */
[----:B------:R-:W3:Y:S01]  /*12f0*/  LDL R38, [R1+0x18] ;  /* 0x0000180001267983 */ /* 0x000ee20000100800 */
[----:B------:R-:W-:-:S03]  /*1300*/  FADD.FTZ R41, R41, R39 ;  /* 0x0000002729297221 */ /* 0x000fc60000010000 */
[----:B---3--:R-:W0:Y:S02]  /*1310*/  LDS.64 R38, [R38] ;  /* 0x0000000026267984 */ /* 0x008e240000000a00 */
[----:B0-----:R-:W-:Y:S02]  /*1320*/  FADD.FTZ R40, R40, R38 ;  /* 0x0000002628287221 */ /* 0x001fe40000010000 */
[----:B------:R-:W3:Y:S01]  /*1330*/  LDL R38, [R1+0x14] ;  /* 0x0000140001267983 */ /* 0x000ee20000100800 */
[----:B------:R-:W-:-:S03]  /*1340*/  FADD.FTZ R41, R41, R39 ;  /* 0x0000002729297221 */ /* 0x000fc60000010000 */
[----:B---3--:R-:W0:Y:S02]  /*1350*/  LDS.64 R38, [R38] ;  /* 0x0000000026267984 */ /* 0x008e240000000a00 */
[----:B0-----:R-:W-:Y:S02]  /*1360*/  FADD.FTZ R40, R40, R38 ;  /* 0x0000002628287221 */ /* 0x001fe40000010000 */
[----:B------:R-:W3:Y:S01]  /*1370*/  LDL R38, [R1+0x10] ;  /* 0x0000100001267983 */ /* 0x000ee20000100800 */
[----:B------:R-:W-:-:S03]  /*1380*/  FADD.FTZ R41, R41, R39 ;  /* 0x0000002729297221 */ /* 0x000fc60000010000 */
[----:B---3--:R-:W0:Y:S02]  /*1390*/  LDS.64 R38, [R38] ;  /* 0x0000000026267984 */ /* 0x008e240000000a00 */
[----:B0-----:R-:W-:Y:S01]  /*13a0*/  FADD.FTZ R40, R40, R38 ;  /* 0x0000002628287221 */ /* 0x001fe20000010000 */
[----:B------:R-:W-:Y:S02]  /*13b0*/  FADD.FTZ R41, R41, R39 ;  /* 0x0000002729297221 */ /* 0x000fe40000010000 */
[----:B------:R-:W0:Y:S02]  /*13c0*/  LDS.64 R38, [R45] ;  /* 0x000000002d267984 */ /* 0x000e240000000a00 */
[----:B0-----:R-:W-:Y:S01]  /*13d0*/  FADD.FTZ R40, R40, R38 ;  /* 0x0000002628287221 */ /* 0x001fe20000010000 */
[----:B------:R-:W-:Y:S02]  /*13e0*/  FADD.FTZ R41, R41, R39 ;  /* 0x0000002729297221 */ /* 0x000fe40000010000 */
[----:B--2---:R-:W0:Y:S02]  /*13f0*/  LDS.64 R38, [R44] ;  /* 0x000000002c267984 */ /* 0x004e240000000a00 */
[----:B0-----:R-:W-:Y:S01]  /*1400*/  FADD.FTZ R40, R40, R38 ;  /* 0x0000002628287221 */ /* 0x001fe20000010000 */
[----:B------:R-:W-:-:S02]  /*1410*/  FADD.FTZ R41, R41, R39 ;  /* 0x0000002729297221 */ /* 0x000fc40000010000 */
[----:B----4-:R-:W0:Y:S02]  /*1420*/  LDS.64 R38, [R43] ;  /* 0x000000002b267984 */ /* 0x010e240000000a00 */
[----:B0-----:R-:W-:Y:S01]  /*1430*/  FADD.FTZ R38, R40, R38 ;  /* 0x0000002628267221 */ /* 0x001fe20000010000 */
[----:B------:R-:W-:-:S07]  /*1440*/  FADD.FTZ R41, R41, R39 ;  /* 0x0000002729297221 */ /* 0x000fce0000010000 */
.L_x_855:
[----:B------:R-:W-:Y:S05]  /*1450*/  BSYNC B0 ;  /* 0x0000000000007941 */ /* 0x000fea0003800000 */
.L_x_854:
[----:B------:R-:W-:Y:S01]  /*1460*/  LOP3.LUT P1, RZ, R42, 0xffffffe3, RZ, 0xc0, !PT ;  /* 0xffffffe32aff7812 */ /* 0x000fe2000782c0ff */
[----:B------:R0:W-:Y:S04]  /*1470*/  STL [R1+0x38], R2 ;  /* 0x0000380201007387 */ /* 0x0001e80000100800 */
[----:B------:R1:W-:Y:S04]  /*1480*/  STL [R1+0x34], R0 ;  /* 0x0000340001007387 */ /* 0x0003e80000100800 */
[----:B------:R-:W2:Y:S01]  /*1490*/  SHFL.BFLY PT, R43, R38, 0x2, 0x1f ;  /* 0x0c401f00262b7f89 */ /* 0x000ea200000e0000 */
[----:B0-----:R-:W0:Y:S03]  /*14a0*/  S2R R2, SR_CTAID.Y ;  /* 0x0000000000027919 */ /* 0x001e260000002600 */
[----:B------:R-:W0:Y:S01]  /*14b0*/  @!P1 LDC R39, c[0x0][0x10] ;  /* 0x00000400ff279b82 */ /* 0x000e220000000800 */
[----:B-1----:R-:W1:Y:S01]  /*14c0*/  S2R R0, SR_CTAID.X ;  /* 0x0000000000007919 */ /* 0x002e620000002500 */
[----:B------:R-:W3:Y:S06]  /*14d0*/  SHFL.BFLY PT, R40, R41, 0x2, 0x1f ;  /* 0x0c401f0029287f89 */ /* 0x000eec00000e0000 */
[----:B------:R-:W4:Y:S01]  /*14e0*/  @!P1 LDC.64 R44, c[0x0][0x248] ;  /* 0x00009200ff2c9b82 */ /* 0x000f220000000a00 */
[----:B--2---:R-:W-:Y:S01]  /*14f0*/  FADD.FTZ R43, R43, R38 ;  /* 0x000000262b2b7221 */ /* 0x004fe20000010000 */
[----:B------:R-:W-:-:S04]  /*1500*/  SHF.R.U32.HI R38, RZ, 0x2, R42 ;  /* 0x00000002ff267819 */ /* 0x000fc8000001162a */
[----:B------:R-:W-:Y:S01]  /*1510*/  @!P1 SHF.L.U32 R38, R38, 0x7, RZ ;  /* 0x0000000726269819 */ /* 0x000fe200000006ff */
[----:B0-----:R-:W-:Y:S02]  /*1520*/  @!P1 IMAD R39, R39, UR4, R2 ;  /* 0x0000000427279c24 */ /* 0x001fe4000f8e0202 */
[----:B---3--:R-:W-:Y:S01]  /*1530*/  FADD.FTZ R41, R40, R41 ;  /* 0x0000002928297221 */ /* 0x008fe20000010000 */
[----:B------:R0:W5:Y:S01]  /*1540*/  LDL.LU R2, [R1+0x38] ;  /* 0x0000380001027983 */ /* 0x0001620000300800 */
[----:B-1----:R-:W-:-:S03]  /*1550*/  @!P1 LOP3.LUT R38, R38, 0xffffff80, R0, 0xe2, !PT ;  /* 0xffffff8026269812 */ /* 0x002fc600078ee200 */
[----:B------:R0:W5:Y:S01]  /*1560*/  LDL.LU R0, [R1+0x34] ;  /* 0x0000340001007983 */ /* 0x0001620000300800 */
[----:B------:R-:W-:-:S03]  /*1570*/  @!P1 LEA R38, R39, R38, 0xa ;  /* 0x0000002627269211 */ /* 0x000fc600078e50ff */
[----:B------:R-:W1:Y:S01]  /*1580*/  SHFL.BFLY PT, R40, R43, 0x1, 0x1f ;  /* 0x0c201f002b287f89 */ /* 0x000e6200000e0000 */
[----:B------:R-:W-:-:S03]  /*1590*/  @!P1 SHF.L.U32 R38, R38, 0x1, RZ ;  /* 0x0000000126269819 */ /* 0x000fc600000006ff */
[----:B------:R-:W2:Y:S02]  /*15a0*/  SHFL.BFLY PT, R42, R41, 0x1, 0x1f ;  /* 0x0c201f00292a7f89 */ /* 0x000ea400000e0000 */
[----:B----4-:R-:W-:Y:S02]  /*15b0*/  @!P1 IMAD.WIDE.U32 R38, R38, 0x4, R44 ;  /* 0x0000000426269825 */ /* 0x010fe400078e002c */
[----:B------:R-:W3:Y:S02]  /*15c0*/  S2R R45, SR_TID.X ;  /* 0x00000000002d7919 */ /* 0x000ee40000002100 */
[----:B-1----:R-:W-:Y:S01]  /*15d0*/  FADD.FTZ R40, R43, R40 ;  /* 0x000000282b287221 */ /* 0x002fe20000010000 */
[----:B--2---:R-:W-:Y:S01]  /*15e0*/  FADD.FTZ R41, R41, R42 ;  /* 0x0000002a29297221 */ /* 0x004fe20000010000 */
[----:B---3--:R-:W-:-:S04]  /*15f0*/  ISETP.NE.AND P2, PT, R45, RZ, PT ;  /* 0x000000ff2d00720c */ /* 0x008fc80003f45270 */
[----:B------:R0:W-:Y:S01]  /*1600*/  @!P1 STG.E.64 desc[UR6][R38.64], R40 ;  /* 0x0000002826009986 */ /* 0x0001e2000c101b06 */
[----:B------:R-:W-:Y:S01]  /*1610*/  BAR.SYNC.DEFER_BLOCKING 0x0 ;  /* 0x0000000000007b1d */ /* 0x000fe20000010000 */
[----:B------:R-:W-:Y:S02]  /*1620*/  ISETP.GT.U32.AND P0, PT, R45, 0xff, PT ;  /* 0x000000ff2d00780c */ /* 0x000fe40003f04070 */
[----:B------:R-:W-:-:S05]  /*1630*/  CS2R R42, SRZ ;  /* 0x00000000002a7805 */ /* 0x000fca000001ff00 */
[----:B------:R-:W-:Y:S06]  /*1640*/  @P2 BRA `(.L_x_856) ;  /* 0x0000000000442947 */ /* 0x000fec0003800000 */
[----:B------:R-:W1:Y:S01]  /*1650*/  S2R R44, SR_CTAID.X ;  /* 0x00000000002c7919 */ /* 0x000e620000002500 */
[----:B0-----:R-:W0:Y:S01]  /*1660*/  LDC.64 R38, c[0x0][0x250] ;  /* 0x00009400ff267b82 */ /* 0x001e220000000a00 */
[----:B------:R-:W-:Y:S01]  /*1670*/  MOV R40, 0x7fffff81 ;  /* 0x7fffff8100287802 */ /* 0x000fe20000000f00 */
[----:B------:R-:W0:Y:S01]  /*1680*/  S2R R45, SR_CTAID.Y ;  /* 0x00000000002d7919 */ /* 0x000e220000002600 */
[----:B-1----:R-:W-:-:S04]  /*1690*/  ISETP.NE.AND P1, PT, R44, RZ, PT ;  /* 0x000000ff2c00720c */ /* 0x002fc80003f25270 */
[----:B------:R-:W-:Y:S01]  /*16a0*/  SEL R40, R40, 0x1, !P1 ;  /* 0x0000000128287807 */ /* 0x000fe20004800000 */
[----:B0-----:R-:W-:Y:S01]  /*16b0*/  IMAD.WIDE.U32 R38, R45, 0x4, R38 ;  /* 0x000000042d267825 */ /* 0x001fe200078e0026 */
[----:B------:R-:W-:Y:S06]  /*16c0*/  MEMBAR.ALL.GPU ;  /* 0x0000000000007992 */ /* 0x000fec000000a000 */
[----:B------:R-:W-:-:S00]  /*16d0*/  ERRBAR ;  /* 0x00000000000079ab */ /* 0x000fc00000000000 */
[----:B------:R-:W-:Y:S06]  /*16e0*/  CGAERRBAR ;  /* 0x00000000000075ab */ /* 0x000fec0000000000 */
[----:B------:R0:W5:Y:S02]  /*16f0*/  ATOM.E.ADD.STRONG.GPU PT, R40, desc[UR6][R38.64], R40 ;  /* 0x000000282628798a */ /* 0x00016400081ee1c6 */
.L_x_857:
[----:B------:R-:W2:Y:S04]  /*1700*/  LD.E.STRONG.GPU R41, desc[UR6][R38.64] ;  /* 0x0000000626297980 */ /* 0x000ea8000c10f900 */
[----:B--2---:R-:W-:Y:S01]  /*1710*/  CCTL.IVALL ;  /* 0x00000000ff00798f */ /* 0x004fe20002000000 */
[----:B------:R-:W-:Y:S05]  /*1720*/  YIELD ;  /* 0x0000000000007946 */ /* 0x000fea0003800000 */
[----:B-----5:R-:W-:-:S04]  /*1730*/  LOP3.LUT R41, R41, R40, RZ, 0x3c, !PT ;  /* 0x0000002829297212 */ /* 0x020fc800078e3cff */
[----:B------:R-:W-:-:S13]  /*1740*/  ISETP.GT.AND P1, PT, R41, -0x1, PT ;  /* 0xffffffff2900780c */ /* 0x000fda0003f24270 */
[----:B------:R-:W-:Y:S05]  /*1750*/  @P1 BRA `(.L_x_857) ;  /* 0xfffffffc00e81947 */ /* 0x000fea000383ffff */
.L_x_856:
[----:B------:R-:W-:Y:S05]  /*1760*/  WARPSYNC.ALL ;  /* 0x0000000000007948 */ /* 0x000fea0003800000 */
[----:B------:R-:W-:Y:S06]  /*1770*/  BAR.SYNC.DEFER_BLOCKING 0x0 ;  /* 0x0000000000007b1d */ /* 0x000fec0000010000 */
[----:B------:R-:W-:Y:S04]  /*1780*/  BSSY B0, `(.L_x_858) ;  /* 0x0000022000007945 */ /* 0x000fe80003800000 */
[----:B------:R-:W-:Y:S05]  /*1790*/  @P0 BRA `(.L_x_859) ;  /* 0x0000000000800947 */ /* 0x000fea0003800000 */
[----:B0-----:R-:W0:Y:S01]  /*17a0*/  S2R R41, SR_TID.X ;  /* 0x0000000000297919 */ /* 0x001e220000002100 */
[----:B------:R-:W1:Y:S01]  /*17b0*/  LDC R38, c[0x0][0x10] ;  /* 0x00000400ff267b82 */ /* 0x000e620000000800 */
[----:B------:R-:W1:Y:S01]  /*17c0*/  S2R R44, SR_CTAID.Y ;  /* 0x00000000002c7919 */ /* 0x000e620000002600 */
[----:B-----5:R2:W-:Y:S06]  /*17d0*/  STL.64 [R1+0x38], R2 ;  /* 0x0000380201007387 */ /* 0x0205ec0000100a00 */
[----:B--2---:R-:W2:Y:S01]  /*17e0*/  LDC.64 R2, c[0x0][0x248] ;  /* 0x00009200ff027b82 */ /* 0x004ea20000000a00 */
[----:B0-----:R-:W-:Y:S01]  /*17f0*/  SHF.L.U32 R39, R41, 0x2, RZ ;  /* 0x0000000229277819 */ /* 0x001fe200000006ff */
        /* <DEDUP_REMOVED lines=26> */
.L_x_859:
[----:B------:R-:W-:Y:S05]  /*19a0*/  BSYNC B0 ;  /* 0x0000000000007941 */ /* 0x000fea0003800000 */
.L_x_858:
[----:B-----5:R1:W-:Y:S04]  /*19b0*/  STL [R1+0x34], R0 ;  /* 0x0000340001007387 */ /* 0x0203e80000100800 */
[----:B0-----:R-:W0:Y:S04]  /*19c0*/  SHFL.BFLY PT, R39, R42, 0x10, 0x1f ;  /* 0x0e001f002a277f89 */ /* 0x001e2800000e0000 */
[----:B------:R-:W2:Y:S01]  /*19d0*/  SHFL.BFLY PT, R38, R43, 0x10, 0x1f ;  /* 0x0e001f002b267f89 */ /* 0x000ea200000e0000 */
[----:B------:R-:W-:Y:S01]  /*19e0*/  PRMT R44, R18, 0x7632, R44 ;  /* 0x00007632122c7816 */ /* 0x000fe2000000002c */
[----:B------:R-:W-:Y:S01]  /*19f0*/  ULDC.64 UR8, c[0x0][0x240] ;  /* 0x0000900000087ab9 */ /* 0x000fe20000000a00 */
[----:B-1----:R-:W1:Y:S01]  /*1a00*/  S2R R0, SR_TID.X ;  /* 0x0000000000007919 */ /* 0x002e620000002100 */
[----:B0-----:R-:W-:Y:S01]  /*1a10*/  FADD.FTZ R42, R39, R42 ;  /* 0x0000002a272a7221 */ /* 0x001fe20000010000 */
[----:B--2---:R-:W-:-:S04]  /*1a20*/  FADD.FTZ R38, R38, R43 ;  /* 0x0000002b26267221 */ /* 0x004fc80000010000 */
[----:B------:R-:W0:Y:S04]  /*1a30*/  SHFL.BFLY PT, R40, R42, 0x8, 0x1f ;  /* 0x0d001f002a287f89 */ /* 0x000e2800000e0000 */
[----:B------:R-:W2:Y:S01]  /*1a40*/  SHFL.BFLY PT, R39, R38, 0x8, 0x1f ;  /* 0x0d001f0026277f89 */ /* 0x000ea200000e0000 */
[----:B-1----:R-:W-:-:S03]  /*1a50*/  LOP3.LUT P0, RZ, R0, 0xffffff1f, RZ, 0xc0, !PT ;  /* 0xffffff1f00ff7812 */ /* 0x002fc6000780c0ff */
[----:B------:R1:W5:Y:S01]  /*1a60*/  LDL.LU R0, [R1+0x34] ;  /* 0x0000340001007983 */ /* 0x0003620000300800 */
[----:B0-----:R-:W-:Y:S01]  /*1a70*/  FADD.FTZ R42, R42, R40 ;  /* 0x000000282a2a7221 */ /* 0x001fe20000010000 */
[----:B--2---:R-:W-:-:S04]  /*1a80*/  FADD.FTZ R39, R38, R39 ;  /* 0x0000002726277221 */ /* 0x004fc80000010000 */
[----:B------:R-:W0:Y:S04]  /*1a90*/  SHFL.BFLY PT, R40, R42, 0x4, 0x1f ;  /* 0x0c801f002a287f89 */ /* 0x000e2800000e0000 */
[----:B------:R-:W2:Y:S01]  /*1aa0*/  SHFL.BFLY PT, R38, R39, 0x4, 0x1f ;  /* 0x0c801f0027267f89 */ /* 0x000ea200000e0000 */
        /* <DEDUP_REMOVED lines=8> */
[----:B0-----:R-:W-:-:S04]  /*1b30*/  FADD.FTZ R38, R42, R38 ;  /* 0x000000262a267221 */ /* 0x001fc80000010000 */
[----:B------:R-:W-:Y:S01]  /*1b40*/  @!P0 FMUL.FTZ R38, R38, 6.1035157159494701773e-06 ;  /* 0x36cccccd26268820 */ /* 0x000fe20000410000 */
[----:B--2---:R-:W-:-:S03]  /*1b50*/  FADD.FTZ R40, R39, R40 ;  /* 0x0000002827287221 */ /* 0x004fc60000010000 */
[----:B------:R-:W-:-:S04]  /*1b60*/  @!P0 FMUL.FTZ R39, R38, R38 ;  /* 0x0000002626278220 */ /* 0x000fc80000410000 */
[----:B------:R-:W-:Y:S02]  /*1b70*/  @!P0 FFMA.FTZ R39, R40, 6.1035157159494701773e-06, -R39 ;  /* 0x36cccccd28278823 */ /* 0x000fe40000010827 */
[----:B------:R-:W0:Y:S01]  /*1b80*/  S2R R40, SR_TID.X ;  /* 0x0000000000287919 */ /* 0x000e220000002100 */
[----:B------:R-:W-:Y:S01]  /*1b90*/  PRMT R22, R21, 0x7632, R22 ;  /* 0x0000763215167816 */ /* 0x000fe20000000016 */
[----:B------:R-:W2:Y:S01]  /*1ba0*/  S2R R18, SR_CTAID.X ;  /* 0x0000000000127919 */ /* 0x000ea20000002500 */
[----:B------:R-:W3:Y:S01]  /*1bb0*/  S2R R21, SR_TID.X ;  /* 0x0000000000157919 */ /* 0x000ee20000002100 */
[----:B------:R-:W-:Y:S02]  /*1bc0*/  @!P0 FMNMX.FTZ R39, RZ, R39, !PT ;  /* 0x00000027ff278209 */ /* 0x000fe40007810000 */
[----:B------:R-:W-:Y:S02]  /*1bd0*/  ISETP.EQ.U32.AND P1, PT, RZ, UR8, PT ;  /* 0x00000008ff007c0c */ /* 0x000fe4000bf22070 */
[----:B0-----:R-:W-:-:S04]  /*1be0*/  SHF.R.U32.HI R40, RZ, 0x2, R40 ;  /* 0x00000002ff287819 */ /* 0x001fc80000011628 */
[----:B------:R-:W-:-:S05]  /*1bf0*/  @!P0 LOP3.LUT R40, R40, 0x3ffffff8, RZ, 0xc0, !PT ;  /* 0x3ffffff828288812 */ /* 0x000fca00078ec0ff */
[----:B------:R0:W-:Y:S01]  /*1c00*/  @!P0 STS.64 [R40+UR5], R38 ;  /* 0x0000002628008988 */ /* 0x0001e20008000a05 */
[----:B--2---:R-:W-:-:S04]  /*1c10*/  LOP3.LUT P0, RZ, R18, 0x7f, RZ, 0xc0, !PT ;  /* 0x0000007f12ff7812 */ /* 0x004fc8000780c0ff */
[----:B---3--:R-:W-:-:S04]  /*1c20*/  ISETP.GT.U32.OR P0, PT, R21, 0x7, P0 ;  /* 0x000000071500780c */ /* 0x008fc80000704470 */
[----:B------:R-:W-:Y:S01]  /*1c30*/  ISETP.EQ.OR.EX P0, PT, RZ, UR9, P0, P1 ;  /* 0x00000009ff007c0c */ /* 0x000fe20008702710 */
[----:B------:R-:W-:Y:S01]  /*1c40*/  BSSY B0, `(.L_x_860) ;  /* 0x0000021000007945 */ /* 0x000fe20003800000 */
[----:B------:R-:W-:Y:S02]  /*1c50*/  PRMT R23, R20, 0x7632, R23 ;  /* 0x0000763214177816 */ /* 0x000fe40000000017 */
[----:B------:R-:W-:Y:S02]  /*1c60*/  PRMT R42, R19, 0x7632, R42 ;  /* 0x00007632132a7816 */ /* 0x000fe4000000002a */
[----:B0-----:R-:W-:Y:S02]  /*1c70*/  PRMT R38, R22, 0x7632, R38 ;  /* 0x0000763216267816 */ /* 0x001fe40000000026 */
        /* <DEDUP_REMOVED lines=15> */
[----:B------:R-:W-:Y:S06]  /*1d70*/  BAR.SYNC.DEFER_BLOCKING 0x0 ;  /* 0x0000000000007b1d */ /* 0x000fec0000010000 */
[----:B-1----:R-:W-:Y:S05]  /*1d80*/  @P0 BRA `(.L_x_861) ;  /* 0x0000000000300947 */ /* 0x002fea0003800000 */
[----:B------:R-:W0:Y:S02]  /*1d90*/  S2R R18, SR_CTAID.Y ;  /* 0x0000000000127919 */ /* 0x000e240000002600 */
[----:B0-----:R-:W-:-:S04]  /*1da0*/  SHF.L.U32 R18, R18, 0x3, RZ ;  /* 0x0000000312127819 */ /* 0x001fc800000006ff */
[----:B------:R-:W-:-:S04]  /*1db0*/  LOP3.LUT R18, R18, 0x8, RZ, 0xc0, !PT ;  /* 0x0000000812127812 */ /* 0x000fc800078ec0ff */
[----:B------:R-:W-:-:S04]  /*1dc0*/  IADD3 R19, R18, R21, RZ ;  /* 0x0000001512137210 */ /* 0x000fc80007ffe0ff */
        /* <DEDUP_REMOVED lines=8> */
.L_x_861:
[----:B------:R-:W-:Y:S05]  /*1e50*/  BSYNC B0 ;  /* 0x0000000000007941 */ /* 0x000fea0003800000 */
.L_x_860:
[----:B0-----:R-:W2:Y:S01]  /*1e60*/  LDL R18, [R1+0x2c] ;  /* 0x00002c0001127983 */ /* 0x001ea20000100800 */
[----:B------:R-:W-:Y:S01]  /*1e70*/  ULDC UR8, c[0x0][0x230] ;  /* 0x00008c0000087ab9 */ /* 0x000fe20000000800 */
        /* <DEDUP_REMOVED lines=12> */
[----:B------:R-:W-:Y:S01]  /*1f40*/  SHF.L.U32 R39, R39, 0x10, RZ ;  /* 0x0000001027277819 */ /* 0x000fe200000006ff */
[----:B--2---:R-:W0:Y:S02]  /*1f50*/  LDS.64 R18, [R18] ;  /* 0x0000000012127984 */ /* 0x004e240000000a00 */
[----:B0-----:R-:W-:Y:S01]  /*1f60*/  FADD.FTZ R19, R19, UR8 ;  /* 0x0000000813137e21 */ /* 0x001fe20008010000 */
[--C-:B-----5:R-:W-:Y:S01]  /*1f70*/  FADD.FTZ R0, R0, -R18.reuse ;  /* 0x8000001200007221 */ /* 0x120fe20000010000 */
[----:B------:R-:W-:Y:S01]  /*1f80*/  FADD.FTZ R21, -R18, R21 ;  /* 0x0000001512157221 */ /* 0x000fe20000010100 */
[--C-:B------:R-:W-:Y:S01]  /*1f90*/  FADD.FTZ R54, R54, -R18.reuse ;  /* 0x8000001236367221 */ /* 0x100fe20000010000 */
[----:B------:R-:W-:Y:S01]  /*1fa0*/  ULDC.64 UR8, c[0x0][0x210] ;  /* 0x0000840000087ab9 */ /* 0x000fe20000000a00 */
[----:B------:R-:W-:Y:S01]  /*1fb0*/  FADD.FTZ R23, -R18, R23 ;  /* 0x0000001712177221 */ /* 0x000fe20000010100 */
[----:B------:R-:W0:Y:S01]  /*1fc0*/  MUFU.RSQ R19, R19 ;  /* 0x0000001300137308 */ /* 0x000e220000001400 */
[----:B------:R-:W-:Y:S01]  /*1fd0*/  FADD.FTZ R52, R52, -R18 ;  /* 0x8000001234347221 */ /* 0x000fe20000010000 */
[C---:B------:R-:W-:Y:S01]  /*1fe0*/  FADD.FTZ R22, -R18.reuse, R22 ;  /* 0x0000001612167221 */ /* 0x040fe20000010100 */
[----:B------:R-:W-:Y:S01]  /*1ff0*/  FADD.FTZ R38, -R18, R38 ;  /* 0x0000002612267221 */ /* 0x000fe20000010100 */
[----:B------:R-:W-:Y:S01]  /*2000*/  FADD.FTZ R50, R50, -R18 ;  /* 0x8000001232327221 */ /* 0x000fe20000010000 */
[----:B------:R-:W-:Y:S01]  /*2010*/  FADD.FTZ R39, -R18, R39 ;  /* 0x0000002712277221 */ /* 0x000fe20000010100 */
[----:B0-----:R-:W-:Y:S01]  /*2020*/  FMUL.FTZ R0, R0, R19 ;  /* 0x0000001300007220 */ /* 0x001fe20000410000 */
[C---:B------:R-:W-:Y:S01]  /*2030*/  FMUL.FTZ R21, R19.reuse, R21 ;  /* 0x0000001513157220 */ /* 0x040fe20000410000 */
[C---:B------:R-:W-:Y:S01]  /*2040*/  FMUL.FTZ R23, R19.reuse, R23 ;  /* 0x0000001713177220 */ /* 0x040fe20000410000 */
[----:B------:R-:W-:Y:S01]  /*2050*/  FMUL.FTZ R52, R19, R52 ;  /* 0x0000003413347220 */ /* 0x000fe20000410000 */
[----:B------:R-:W-:Y:S01]  /*2060*/  FFMA.FTZ R20, R0, R34, R36 ;  /* 0x0000002200147223 */ /* 0x000fe20000010024 */
[----:B------:R-:W-:-:S02]  /*2070*/  FFMA.FTZ R21, R21, R45, R43 ;  /* 0x0000002d15157223 */ /* 0x000fc4000001002b */
[----:B------:R-:W-:Y:S01]  /*2080*/  FFMA.FTZ R52, R35, R52, R37 ;  /* 0x0000003423347223 */ /* 0x000fe20000010025 */
[----:B------:R-:W-:-:S06]  /*2090*/  FMUL.FTZ R0, R20, -1.4426950216293334961 ;  /* 0xbfb8aa3b14007820 */ /* 0x000fcc0000410000 */
[----:B------:R-:W0:Y:S02]  /*20a0*/  MUFU.EX2 R0, R0 ;  /* 0x0000000000007308 */ /* 0x000e240000000800 */
[----:B0-----:R-:W-:-:S06]  /*20b0*/  FADD.FTZ R0, R0, 1 ;  /* 0x3f80000000007421 */ /* 0x001fcc0000010000 */
[----:B------:R-:W0:Y:S02]  /*20c0*/  MUFU.RCP R0, R0 ;  /* 0x0000000000007308 */ /* 0x000e240000001000 */
[----:B0-----:R-:W-:Y:S01]  /*20d0*/  FMUL.FTZ R44, R20, R0 ;  /* 0x00000000142c7220 */ /* 0x001fe20000410000 */
[----:B------:R-:W-:Y:S01]  /*20e0*/  FMUL.FTZ R0, R21, -1.4426950216293334961 ;  /* 0xbfb8aa3b15007820 */ /* 0x000fe20000410000 */
[----:B------:R-:W-:-:S04]  /*20f0*/  FMUL.FTZ R20, R19, R54 ;  /* 0x0000003613147220 */ /* 0x000fc80000410000 */
[----:B------:R-:W-:Y:S01]  /*2100*/  FFMA.FTZ R20, R20, R35, R37 ;  /* 0x0000002314147223 */ /* 0x000fe20000010025 */
[----:B------:R-:W0:Y:S02]  /*2110*/  MUFU.EX2 R0, R0 ;  /* 0x0000000000007308 */ /* 0x000e240000000800 */
[----:B0-----:R-:W-:-:S06]  /*2120*/  FADD.FTZ R0, R0, 1 ;  /* 0x3f80000000007421 */ /* 0x001fcc0000010000 */
[----:B------:R-:W0:Y:S02]  /*2130*/  MUFU.RCP R0, R0 ;  /* 0x0000000000007308 */ /* 0x000e240000001000 */
[----:B0-----:R-:W-:Y:S01]  /*2140*/  FMUL.FTZ R0, R21, R0 ;  /* 0x0000000015007220 */ /* 0x001fe20000410000 */
[----:B------:R-:W-:-:S04]  /*2150*/  SHF.L.U32 R21, R42, 0x10, RZ ;  /* 0x000000102a157819 */ /* 0x000fc800000006ff */
[----:B------:R-:W-:Y:S01]  /*2160*/  F2FP.BF16.F32.PACK_AB R44, R0, R44 ;  /* 0x0000002c002c723e */ /* 0x000fe200000010ff */
[----:B------:R-:W-:Y:S01]  /*2170*/  FMUL.FTZ R0, R20, -1.4426950216293334961 ;  /* 0xbfb8aa3b14007820 */ /* 0x000fe20000410000 */
[----:B------:R-:W-:Y:S02]  /*2180*/  FADD.FTZ R21, -R18, R21 ;  /* 0x0000001512157221 */ /* 0x000fe40000010100 */
[----:B------:R-:W-:Y:S02]  /*2190*/  PRMT R42, R44, 0x7632, R42 ;  /* 0x000076322c2a7816 */ /* 0x000fe4000000002a */
[----:B------:R-:W-:Y:S01]  /*21a0*/  FMUL.FTZ R21, R19, R21 ;  /* 0x0000001513157220 */ /* 0x000fe20000410000 */
[----:B------:R-:W0:Y:S03]  /*21b0*/  MUFU.EX2 R0, R0 ;  /* 0x0000000000007308 */ /* 0x000e260000000800 */
[----:B------:R-:W-:Y:S01]  /*21c0*/  FFMA.FTZ R21, R21, R40, R41 ;  /* 0x0000002815157223 */ /* 0x000fe20000010029 */
[----:B0-----:R-:W-:-:S06]  /*21d0*/  FADD.FTZ R0, R0, 1 ;  /* 0x3f80000000007421 */ /* 0x001fcc0000010000 */
[----:B------:R-:W0:Y:S02]  /*21e0*/  MUFU.RCP R0, R0 ;  /* 0x0000000000007308 */ /* 0x000e240000001000 */
[----:B0-----:R-:W-:Y:S01]  /*21f0*/  FMUL.FTZ R0, R20, R0 ;  /* 0x0000000014007220 */ /* 0x001fe20000410000 */
[----:B------:R-:W-:-:S06]  /*2200*/  FMUL.FTZ R20, R21, -1.4426950216293334961 ;  /* 0xbfb8aa3b15147820 */ /* 0x000fcc0000410000 */
[----:B------:R-:W0:Y:S02]  /*2210*/  MUFU.EX2 R20, R20 ;  /* 0x0000001400147308 */ /* 0x000e240000000800 */
[----:B0-----:R-:W-:-:S06]  /*2220*/  FADD.FTZ R20, R20, 1 ;  /* 0x3f80000014147421 */ /* 0x001fcc0000010000 */
[----:B------:R-:W0:Y:S02]  /*2230*/  MUFU.RCP R20, R20 ;  /* 0x0000001400147308 */ /* 0x000e240000001000 */
[----:B0-----:R-:W-:-:S05]  /*2240*/  FMUL.FTZ R20, R21, R20 ;  /* 0x0000001415147220 */ /* 0x001fca0000410000 */
[----:B------:R-:W-:Y:S02]  /*2250*/  F2FP.BF16.F32.PACK_AB R0, R20, R0 ;  /* 0x000000001400723e */ /* 0x000fe400000010ff */
[----:B------:R-:W-:-:S04]  /*2260*/  LEA R20, P0, R17, UR8, 0x1 ;  /* 0x0000000811147c11 */ /* 0x000fc8000f8008ff */
[----:B------:R-:W-:Y:S01]  /*2270*/  LEA.HI.X R21, R17, UR9, R55, 0x1, P0 ;  /* 0x0000000911157c11 */ /* 0x000fe200080f0c37 */
[----:B------:R-:W-:-:S04]  /*2280*/  FADD.FTZ R17, R53, -R18 ;  /* 0x8000001235117221 */ /* 0x000fc80000010000 */
[----:B------:R-:W-:Y:S01]  /*2290*/  FMUL.FTZ R17, R19, R17 ;  /* 0x0000001113117220 */ /* 0x000fe20000410000 */
[----:B------:R0:W-:Y:S03]  /*22a0*/  STG.E.U16 desc[UR6][R20.64+0x2], R42 ;  /* 0x0000022a14007986 */ /* 0x0001e6000c101506 */
[----:B------:R-:W-:Y:S01]  /*22b0*/  FFMA.FTZ R17, R34, R17, R36 ;  /* 0x0000001122117223 */ /* 0x000fe20000010024 */
[----:B------:R1:W-:Y:S03]  /*22c0*/  STG.E.U16 desc[UR6][R20.64], R44 ;  /* 0x0000002c14007986 */ /* 0x0003e6000c101506 */
[----:B0-----:R-:W-:Y:S01]  /*22d0*/  FMUL.FTZ R42, R17, -1.4426950216293334961 ;  /* 0xbfb8aa3b112a7820 */ /* 0x001fe20000410000 */
[----:B-1----:R-:W-:-:S05]  /*22e0*/  FFMA.FTZ R44, R45, R23, R43 ;  /* 0x000000172d2c7223 */ /* 0x002fca000001002b */
[----:B------:R-:W0:Y:S02]  /*22f0*/  MUFU.EX2 R42, R42 ;  /* 0x0000002a002a7308 */ /* 0x000e240000000800 */
[----:B0-----:R-:W-:-:S06]  /*2300*/  FADD.FTZ R42, R42, 1 ;  /* 0x3f8000002a2a7421 */ /* 0x001fcc0000010000 */
[----:B------:R-:W0:Y:S02]  /*2310*/  MUFU.RCP R42, R42 ;  /* 0x0000002a002a7308 */ /* 0x000e240000001000 */
[----:B0-----:R-:W-:Y:S01]  /*2320*/  FMUL.FTZ R42, R17, R42 ;  /* 0x0000002a112a7220 */ /* 0x001fe20000410000 */
[----:B------:R-:W-:-:S06]  /*2330*/  FMUL.FTZ R17, R44, -1.4426950216293334961 ;  /* 0xbfb8aa3b2c117820 */ /* 0x000fcc0000410000 */
[----:B------:R-:W0:Y:S02]  /*2340*/  MUFU.EX2 R17, R17 ;  /* 0x0000001100117308 */ /* 0x000e240000000800 */
[----:B0-----:R-:W-:-:S06]  /*2350*/  FADD.FTZ R17, R17, 1 ;  /* 0x3f80000011117421 */ /* 0x001fcc0000010000 */
[----:B------:R-:W0:Y:S02]  /*2360*/  MUFU.RCP R17, R17 ;  /* 0x0000001100117308 */ /* 0x000e240000001000 */
[----:B0-----:R-:W-:Y:S01]  /*2370*/  FMUL.FTZ R44, R44, R17 ;  /* 0x000000112c2c7220 */ /* 0x001fe20000410000 */
[----:B------:R-:W-:-:S06]  /*2380*/  FMUL.FTZ R17, R52, -1.4426950216293334961 ;  /* 0xbfb8aa3b34117820 */ /* 0x000fcc0000410000 */
[----:B------:R-:W0:Y:S02]  /*2390*/  MUFU.EX2 R17, R17 ;  /* 0x0000001100117308 */ /* 0x000e240000000800 */
[----:B0-----:R-:W-:-:S06]  /*23a0*/  FADD.FTZ R17, R17, 1 ;  /* 0x3f80000011117421 */ /* 0x001fcc0000010000 */
[----:B------:R0:W1:Y:S02]  /*23b0*/  MUFU.RCP R23, R17 ;  /* 0x0000001100177308 */ /* 0x0000640000001000 */
[----:B0-----:R-:W-:-:S04]  /*23c0*/  FMUL.FTZ R17, R19, R22 ;  /* 0x0000001613117220 */ /* 0x001fc80000410000 */
[----:B------:R-:W-:-:S04]  /*23d0*/  FFMA.FTZ R17, R40, R17, R41 ;  /* 0x0000001128117223 */ /* 0x000fc80000010029 */
[----:B------:R-:W-:Y:S01]  /*23e0*/  FMUL.FTZ R22, R17, -1.4426950216293334961 ;  /* 0xbfb8aa3b11167820 */ /* 0x000fe20000410000 */
[----:B-1----:R-:W-:Y:S01]  /*23f0*/  FMUL.FTZ R52, R52, R23 ;  /* 0x0000001734347220 */ /* 0x002fe20000410000 */
[----:B------:R-:W-:-:S04]  /*2400*/  FADD.FTZ R23, R51, -R18 ;  /* 0x8000001233177221 */ /* 0x000fc80000010000 */
[----:B------:R-:W0:Y:S01]  /*2410*/  MUFU.EX2 R22, R22 ;  /* 0x0000001600167308 */ /* 0x000e220000000800 */
[----:B------:R-:W-:Y:S01]  /*2420*/  FMUL.FTZ R23, R19, R23 ;  /* 0x0000001713177220 */ /* 0x000fe20000410000 */
[----:B0-----:R-:W-:-:S06]  /*2430*/  FADD.FTZ R22, R22, 1 ;  /* 0x3f80000016167421 */ /* 0x001fcc0000010000 */
[----:B------:R-:W0:Y:S02]  /*2440*/  MUFU.RCP R22, R22 ;  /* 0x0000001600167308 */ /* 0x000e240000001000 */
[----:B0-----:R-:W-:Y:S01]  /*2450*/  FMUL.FTZ R51, R17, R22 ;  /* 0x0000001611337220 */ /* 0x001fe20000410000 */
[----:B------:R-:W-:Y:S01]  /*2460*/  LEA R22, P0, R16, UR8, 0x1 ;  /* 0x0000000810167c11 */ /* 0x000fe2000f8008ff */
[----:B------:R-:W-:-:S03]  /*2470*/  FFMA.FTZ R17, R34, R23, R36 ;  /* 0x0000001722117223 */ /* 0x000fc60000010024 */
[----:B------:R-:W-:Y:S01]  /*2480*/  LEA.HI.X R23, R16, UR9, R56, 0x1, P0 ;  /* 0x0000000910177c11 */ /* 0x000fe200080f0c38 */
[----:B------:R-:W-:-:S06]  /*2490*/  FMUL.FTZ R16, R17, -1.4426950216293334961 ;  /* 0xbfb8aa3b11107820 */ /* 0x000fcc0000410000 */
[----:B------:R-:W0:Y:S02]  /*24a0*/  MUFU.EX2 R16, R16 ;  /* 0x0000001000107308 */ /* 0x000e240000000800 */
[----:B0-----:R-:W-:-:S06]  /*24b0*/  FADD.FTZ R16, R16, 1 ;  /* 0x3f80000010107421 */ /* 0x001fcc0000010000 */
[----:B------:R0:W1:Y:S02]  /*24c0*/  MUFU.RCP R53, R16 ;  /* 0x0000001000357308 */ /* 0x0000640000001000 */
[----:B0-----:R-:W-:-:S04]  /*24d0*/  FMUL.FTZ R16, R19, R38 ;  /* 0x0000002613107220 */ /* 0x001fc80000410000 */
[----:B------:R-:W-:Y:S01]  /*24e0*/  FFMA.FTZ R16, R45, R16, R43 ;  /* 0x000000102d107223 */ /* 0x000fe2000001002b */
[----:B-1----:R-:W-:-:S03]  /*24f0*/  FMUL.FTZ R38, R17, R53 ;  /* 0x0000003511267220 */ /* 0x002fc60000410000 */
        /* <DEDUP_REMOVED lines=14> */
[----:B------:R-:W-:Y:S01]  /*25e0*/  FMUL.FTZ R17, R16, -1.4426950216293334961 ;  /* 0xbfb8aa3b10117820 */ /* 0x000fe20000410000 */
[----:B------:R-:W-:-:S04]  /*25f0*/  FADD.FTZ R53, R49, -R18 ;  /* 0x8000001231357221 */ /* 0x000fc80000010000 */
[----:B------:R-:W-:Y:S01]  /*2600*/  FMUL.FTZ R53, R19, R53 ;  /* 0x0000003513357220 */ /* 0x000fe20000410000 */
[----:B------:R-:W0:Y:S03]  /*2610*/  MUFU.EX2 R17, R17 ;  /* 0x0000001100117308 */ /* 0x000e260000000800 */
[----:B------:R-:W-:Y:S01]  /*2620*/  FFMA.FTZ R53, R34, R53, R36 ;  /* 0x0000003522357223 */ /* 0x000fe20000010024 */
[----:B0-----:R-:W-:-:S06]  /*2630*/  FADD.FTZ R17, R17, 1 ;  /* 0x3f80000011117421 */ /* 0x001fcc0000010000 */
[----:B------:R-:W0:Y:S02]  /*2640*/  MUFU.RCP R17, R17 ;  /* 0x0000001100117308 */ /* 0x000e240000001000 */
[----:B0-----:R-:W-:Y:S01]  /*2650*/  FMUL.FTZ R49, R16, R17 ;  /* 0x0000001110317220 */ /* 0x001fe20000410000 */
[----:B------:R-:W-:-:S04]  /*2660*/  LEA R16, P0, R15, UR8, 0x1 ;  /* 0x000000080f107c11 */ /* 0x000fc8000f8008ff */
[----:B------:R-:W-:Y:S01]  /*2670*/  LEA.HI.X R17, R15, UR9, R57, 0x1, P0 ;  /* 0x000000090f117c11 */ /* 0x000fe200080f0c39 */
[----:B------:R-:W-:Y:S01]  /*2680*/  FMUL.FTZ R15, R53, -1.4426950216293334961 ;  /* 0xbfb8aa3b350f7820 */ /* 0x000fe20000410000 */
[----:B------:R-:W-:Y:S01]  /*2690*/  SHF.L.U32 R24, R24, 0x10, RZ ;  /* 0x0000001018187819 */ /* 0x000fe200000006ff */
[--C-:B------:R-:W-:Y:S01]  /*26a0*/  FADD.FTZ R48, R48, -R18.reuse ;  /* 0x8000001230307221 */ /* 0x100fe20000010000 */
[----:B------:R-:W-:Y:S01]  /*26b0*/  SHF.L.U32 R25, R25, 0x10, RZ ;  /* 0x0000001019197819 */ /* 0x000fe200000006ff */
[----:B------:R-:W-:Y:S01]  /*26c0*/  FADD.FTZ R9, R9, -R18 ;  /* 0x8000001209097221 */ /* 0x000fe20000010000 */
[----:B------:R-:W-:Y:S01]  /*26d0*/  SHF.L.U32 R26, R26, 0x10, RZ ;  /* 0x000000101a1a7819 */ /* 0x000fe200000006ff */
[----:B------:R-:W0:Y:S01]  /*26e0*/  MUFU.EX2 R15, R15 ;  /* 0x0000000f000f7308 */ /* 0x000e220000000800 */
[----:B------:R-:W-:Y:S01]  /*26f0*/  FADD.FTZ R24, -R18, R24 ;  /* 0x0000001812187221 */ /* 0x000fe20000010100 */
[--C-:B------:R-:W-:Y:S01]  /*2700*/  FADD.FTZ R8, R8, -R18.reuse ;  /* 0x8000001208087221 */ /* 0x100fe20000010000 */
[----:B------:R-:W-:Y:S01]  /*2710*/  SHF.L.U32 R27, R27, 0x10, RZ ;  /* 0x000000101b1b7819 */ /* 0x000fe200000006ff */
[----:B------:R-:W-:Y:S01]  /*2720*/  FADD.FTZ R7, R7, -R18 ;  /* 0x8000001207077221 */ /* 0x000fe20000010000 */
[----:B------:R-:W-:Y:S01]  /*2730*/  SHF.L.U32 R28, R28, 0x10, RZ ;  /* 0x000000101c1c7819 */ /* 0x000fe200000006ff */
[----:B------:R-:W2:Y:S01]  /*2740*/  LDL.LU R57, [R1] ;  /* 0x0000000001397983 */ /* 0x000ea20000300800 */
[C---:B------:R-:W-:Y:S01]  /*2750*/  FMUL.FTZ R24, R19.reuse, R24 ;  /* 0x0000001813187220 */ /* 0x040fe20000410000 */
[C---:B------:R-:W-:Y:S01]  /*2760*/  FMUL.FTZ R48, R19.reuse, R48 ;  /* 0x0000003013307220 */ /* 0x040fe20000410000 */
[C---:B------:R-:W-:Y:S01]  /*2770*/  FADD.FTZ R25, -R18.reuse, R25 ;  /* 0x0000001912197221 */ /* 0x040fe20000010100 */
[----:B------:R-:W-:Y:S01]  /*2780*/  FMUL.FTZ R9, R19, R9 ;  /* 0x0000000913097220 */ /* 0x000fe20000410000 */
[----:B------:R-:W-:Y:S01]  /*2790*/  FFMA.FTZ R24, R45, R24, R43 ;  /* 0x000000182d187223 */ /* 0x000fe2000001002b */
[----:B------:R-:W-:Y:S01]  /*27a0*/  FADD.FTZ R26, -R18, R26 ;  /* 0x0000001a121a7221 */ /* 0x000fe20000010100 */
[C---:B------:R-:W-:Y:S01]  /*27b0*/  FMUL.FTZ R25, R19.reuse, R25 ;  /* 0x0000001913197220 */ /* 0x040fe20000410000 */
[----:B------:R-:W-:Y:S01]  /*27c0*/  FFMA.FTZ R9, R34, R9, R36 ;  /* 0x0000000922097223 */ /* 0x000fe20000010024 */
[C---:B------:R-:W-:Y:S01]  /*27d0*/  FMUL.FTZ R8, R19.reuse, R8 ;  /* 0x0000000813087220 */ /* 0x040fe20000410000 */
[----:B------:R-:W-:Y:S01]  /*27e0*/  FMUL.FTZ R26, R19, R26 ;  /* 0x0000001a131a7220 */ /* 0x000fe20000410000 */
[----:B0-----:R-:W-:Y:S01]  /*27f0*/  FADD.FTZ R15, R15, 1 ;  /* 0x3f8000000f0f7421 */ /* 0x001fe20000010000 */
[C---:B------:R-:W-:Y:S01]  /*2800*/  FADD.FTZ R27, -R18.reuse, R27 ;  /* 0x0000001b121b7221 */ /* 0x040fe20000010100 */
[----:B------:R-:W-:Y:S01]  /*2810*/  FFMA.FTZ R8, R35, R8, R37 ;  /* 0x0000000823087223 */ /* 0x000fe20000010025 */
[----:B------:R-:W-:Y:S01]  /*2820*/  FFMA.FTZ R26, R45, R26, R43 ;  /* 0x0000001a2d1a7223 */ /* 0x000fe2000001002b */
[C---:B------:R-:W-:Y:S01]  /*2830*/  FMUL.FTZ R7, R19.reuse, R7 ;  /* 0x0000000713077220 */ /* 0x040fe20000410000 */
[C---:B------:R-:W-:Y:S01]  /*2840*/  FMUL.FTZ R27, R19.reuse, R27 ;  /* 0x0000001b131b7220 */ /* 0x040fe20000410000 */
[----:B------:R-:W0:Y:S01]  /*2850*/  MUFU.RCP R15, R15 ;  /* 0x0000000f000f7308 */ /* 0x000e220000001000 */
[----:B------:R-:W-:Y:S01]  /*2860*/  FADD.FTZ R28, -R18, R28 ;  /* 0x0000001c121c7221 */ /* 0x000fe20000010100 */
[----:B------:R-:W-:Y:S01]  /*2870*/  FFMA.FTZ R7, R34, R7, R36 ;  /* 0x0000000722077223 */ /* 0x000fe20000010024 */
[----:B------:R-:W-:Y:S01]  /*2880*/  FFMA.FTZ R55, R40, R27, R41 ;  /* 0x0000001b28377223 */ /* 0x000fe20000010029 */
[--C-:B------:R-:W-:Y:S01]  /*2890*/  FADD.FTZ R6, R6, -R18.reuse ;  /* 0x8000001206067221 */ /* 0x100fe20000010000 */
[----:B------:R-:W-:Y:S01]  /*28a0*/  FMUL.FTZ R28, R19, R28 ;  /* 0x0000001c131c7220 */ /* 0x000fe20000410000 */
[----:B------:R-:W-:Y:S01]  /*28b0*/  SHF.L.U32 R29, R29, 0x10, RZ ;  /* 0x000000101d1d7819 */ /* 0x000fe200000006ff */
[--C-:B------:R-:W-:Y:S01]  /*28c0*/  FADD.FTZ R5, R5, -R18.reuse ;  /* 0x8000001205057221 */ /* 0x100fe20000010000 */
[----:B------:R-:W-:Y:S01]  /*28d0*/  FMUL.FTZ R6, R19, R6 ;  /* 0x0000000613067220 */ /* 0x000fe20000410000 */
[----:B------:R-:W-:Y:S01]  /*28e0*/  FFMA.FTZ R28, R45, R28, R43 ;  /* 0x0000001c2d1c7223 */ /* 0x000fe2000001002b */
[----:B------:R-:W-:Y:S01]  /*28f0*/  SHF.L.U32 R30, R30, 0x10, RZ ;  /* 0x000000101e1e7819 */ /* 0x000fe200000006ff */
[C---:B------:R-:W-:Y:S01]  /*2900*/  FADD.FTZ R29, -R18.reuse, R29 ;  /* 0x0000001d121d7221 */ /* 0x040fe20000010100 */
[----:B------:R-:W-:Y:S01]  /*2910*/  FFMA.FTZ R6, R35, R6, R37 ;  /* 0x0000000623067223 */ /* 0x000fe20000010025 */
[----:B------:R-:W-:Y:S01]  /*2920*/  FMUL.FTZ R5, R19, R5 ;  /* 0x0000000513057220 */ /* 0x000fe20000410000 */
[----:B------:R-:W-:Y:S01]  /*2930*/  FADD.FTZ R3, R3, -R18 ;  /* 0x8000001203037221 */ /* 0x000fe20000010000 */
[----:B------:R-:W-:Y:S01]  /*2940*/  FMUL.FTZ R29, R19, R29 ;  /* 0x0000001d131d7220 */ /* 0x000fe20000410000 */
[----:B------:R-:W-:Y:S01]  /*2950*/  FADD.FTZ R30, -R18, R30 ;  /* 0x0000001e121e7221 */ /* 0x000fe20000010100 */
[----:B0-----:R-:W-:Y:S01]  /*2960*/  FMUL.FTZ R15, R53, R15 ;  /* 0x0000000f350f7220 */ /* 0x001fe20000410000 */
[----:B------:R-:W-:Y:S01]  /*2970*/  FMUL.FTZ R53, R24, -1.4426950216293334961 ;  /* 0xbfb8aa3b18357820 */ /* 0x000fe20000410000 */
[----:B------:R-:W-:Y:S01]  /*2980*/  FFMA.FTZ R56, R40, R29, R41 ;  /* 0x0000001d28387223 */ /* 0x000fe20000010029 */
[----:B------:R-:W-:Y:S01]  /*2990*/  FFMA.FTZ R5, R34, R5, R36 ;  /* 0x0000000522057223 */ /* 0x000fe20000010024 */
[C---:B------:R-:W-:Y:S01]  /*29a0*/  FMUL.FTZ R30, R19.reuse, R30 ;  /* 0x0000001e131e7220 */ /* 0x040fe20000410000 */
[----:B------:R-:W-:Y:S01]  /*29b0*/  FMUL.FTZ R3, R19, R3 ;  /* 0x0000000313037220 */ /* 0x000fe20000410000 */
[----:B------:R-:W-:Y:S01]  /*29c0*/  FADD.FTZ R4, R4, -R18 ;  /* 0x8000001204047221 */ /* 0x000fe20000010000 */
[----:B------:R-:W0:Y:S01]  /*29d0*/  MUFU.EX2 R53, R53 ;  /* 0x0000003500357308 */ /* 0x000e220000000800 */
[----:B------:R-:W-:Y:S01]  /*29e0*/  FFMA.FTZ R30, R45, R30, R43 ;  /* 0x0000001e2d1e7223 */ /* 0x000fe2000001002b */
[----:B------:R-:W-:Y:S01]  /*29f0*/  FFMA.FTZ R34, R34, R3, R36 ;  /* 0x0000000322227223 */ /* 0x000fe20000010024 */
[----:B------:R-:W-:Y:S01]  /*2a00*/  FMUL.FTZ R3, R19, R4 ;  /* 0x0000000413037220 */ /* 0x000fe20000410000 */
[----:B------:R-:W-:Y:S01]  /*2a10*/  SHF.L.U32 R31, R31, 0x10, RZ ;  /* 0x000000101f1f7819 */ /* 0x000fe200000006ff */
[----:B------:R-:W-:Y:S01]  /*2a20*/  FADD.FTZ R2, R2, -R18 ;  /* 0x8000001202027221 */ /* 0x000fe20000010000 */
[----:B------:R-:W-:Y:S01]  /*2a30*/  SHF.L.U32 R32, R32, 0x10, RZ ;  /* 0x0000001020207819 */ /* 0x000fe200000006ff */
[----:B------:R-:W-:Y:S01]  /*2a40*/  FFMA.FTZ R3, R35, R3, R37 ;  /* 0x0000000323037223 */ /* 0x000fe20000010025 */
[----:B------:R-:W-:Y:S01]  /*2a50*/  SHF.L.U32 R33, R33, 0x10, RZ ;  /* 0x0000001021217819 */ /* 0x000fe200000006ff */
[----:B------:R-:W-:Y:S01]  /*2a60*/  FADD.FTZ R31, -R18, R31 ;  /* 0x0000001f121f7221 */ /* 0x000fe20000010100 */
[----:B------:R-:W-:Y:S01]  /*2a70*/  F2FP.BF16.F32.PACK_AB R42, R44, R42 ;  /* 0x0000002a2c2a723e */ /* 0x000fe200000010ff */
[----:B------:R-:W-:Y:S01]  /*2a80*/  FMUL.FTZ R4, R3, -1.4426950216293334961 ;  /* 0xbfb8aa3b03047820 */ /* 0x000fe20000410000 */
[C---:B------:R-:W-:Y:S01]  /*2a90*/  FADD.FTZ R32, -R18.reuse, R32 ;  /* 0x0000002012207221 */ /* 0x040fe20000010100 */
[----:B------:R-:W-:Y:S01]  /*2aa0*/  FADD.FTZ R33, -R18, R33 ;  /* 0x0000002112217221 */ /* 0x000fe20000010100 */
[----:B------:R-:W-:Y:S01]  /*2ab0*/  F2FP.BF16.F32.PACK_AB R51, R51, R52 ;  /* 0x000000343333723e */ /* 0x000fe200000010ff */
[----:B------:R1:W-:Y:S01]  /*2ac0*/  STG.E.U16 desc[UR6][R20.64+0x4], R0 ;  /* 0x0000040014007986 */ /* 0x0003e2000c101506 */
[----:B------:R-:W-:Y:S01]  /*2ad0*/  FMUL.FTZ R32, R19, R32 ;  /* 0x0000002013207220 */ /* 0x000fe20000410000 */
[----:B0-----:R-:W-:Y:S01]  /*2ae0*/  FADD.FTZ R53, R53, 1 ;  /* 0x3f80000035357421 */ /* 0x001fe20000010000 */
[----:B------:R-:W0:Y:S01]  /*2af0*/  MUFU.EX2 R4, R4 ;  /* 0x0000000400047308 */ /* 0x000e220000000800 */
[----:B------:R-:W-:Y:S01]  /*2b00*/  FMUL.FTZ R33, R19, R33 ;  /* 0x0000002113217220 */ /* 0x000fe20000410000 */
[----:B------:R-:W-:Y:S01]  /*2b10*/  FFMA.FTZ R43, R45, R32, R43 ;  /* 0x000000202d2b7223 */ /* 0x000fe2000001002b */
[----:B------:R-:W-:Y:S01]  /*2b20*/  F2FP.BF16.F32.PACK_AB R38, R50, R38 ;  /* 0x000000263226723e */ /* 0x000fe200000010ff */
[----:B------:R-:W-:Y:S01]  /*2b30*/  ULOP3.LUT UR4, UR4, 0x1, URZ, 0x3c, !UPT ;  /* 0x0000000104047892 */ /* 0x000fe2000f8e3c3f */
[----:B------:R-:W-:-:S03]  /*2b40*/  F2FP.BF16.F32.PACK_AB R39, R49, R39 ;  /* 0x000000273127723e */ /* 0x000fc600000010ff */
[----:B------:R3:W4:Y:S02]  /*2b50*/  MUFU.RCP R54, R53 ;  /* 0x0000003500367308 */ /* 0x0007240000001000 */
[----:B---3--:R-:W-:Y:S01]  /*2b60*/  FFMA.FTZ R53, R35, R48, R37 ;  /* 0x0000003023357223 */ /* 0x008fe20000010025 */
[----:B0-----:R-:W-:Y:S01]  /*2b70*/  FADD.FTZ R4, R4, 1 ;  /* 0x3f80000004047421 */ /* 0x001fe20000010000 */
[----:B----4-:R-:W-:Y:S02]  /*2b80*/  FMUL.FTZ R48, R24, R54 ;  /* 0x0000003618307220 */ /* 0x010fe40000410000 */
[----:B------:R-:W-:Y:S01]  /*2b90*/  FMUL.FTZ R24, R53, -1.4426950216293334961 ;  /* 0xbfb8aa3b35187820 */ /* 0x000fe20000410000 */
[----:B------:R-:W-:Y:S02]  /*2ba0*/  FFMA.FTZ R54, R40, R25, R41 ;  /* 0x0000001928367223 */ /* 0x000fe40000010029 */
[----:B------:R-:W-:-:S03]  /*2bb0*/  F2FP.BF16.F32.PACK_AB R15, R48, R15 ;  /* 0x0000000f300f723e */ /* 0x000fc600000010ff */
        /* <DEDUP_REMOVED lines=9> */
[----:B------:R-:W-:-:S04]  /*2c50*/  LEA R24, P0, R14, UR8, 0x1 ;  /* 0x000000080e187c11 */ /* 0x000fc8000f8008ff */
[----:B------:R-:W-:Y:S01]  /*2c60*/  LEA.HI.X R25, R14, UR9, R58, 0x1, P0 ;  /* 0x000000090e197c11 */ /* 0x000fe200080f0c3a */
[----:B------:R-:W-:Y:S01]  /*2c70*/  FMUL.FTZ R14, R9, -1.4426950216293334961 ;  /* 0xbfb8aa3b090e7820 */ /* 0x000fe20000410000 */
[----:B------:R-:W-:-:S05]  /*2c80*/  F2FP.BF16.F32.PACK_AB R53, R54, R53 ;  /* 0x000000353635723e */ /* 0x000fca00000010ff */
        /* <DEDUP_REMOVED lines=9> */
[----:B------:R-:W-:-:S04]  /*2d20*/  FMUL.FTZ R9, R8, -1.4426950216293334961 ;  /* 0xbfb8aa3b08097820 */ /* 0x000fc80000410000 */
[----:B------:R-:W-:Y:S02]  /*2d30*/  F2FP.BF16.F32.PACK_AB R14, R26, R14 ;  /* 0x0000000e1a0e723e */ /* 0x000fe400000010ff */
        /* <DEDUP_REMOVED lines=45> */
[----:B0-----:R-:W-:-:S06]  /*3010*/  FMUL.FTZ R30, R30, R5 ;  /* 0x000000051e1e7220 */ /* 0x001fcc0000410000 */
[----:B------:R0:W3:Y:S01]  /*3020*/  MUFU.RCP R5, R4 ;  /* 0x0000000400057308 */ /* 0x0000e20000001000 */
[----:B------:R-:W-:Y:S01]  /*3030*/  F2FP.BF16.F32.PACK_AB R12, R30, R12 ;  /* 0x0000000c1e0c723e */ /* 0x000fe200000010ff */
[----:B0-----:R-:W-:-:S04]  /*3040*/  FMUL.FTZ R4, R19, R31 ;  /* 0x0000001f13047220 */ /* 0x001fc80000410000 */
[C-C-:B------:R-:W-:Y:S01]  /*3050*/  FFMA.FTZ R4, R40.reuse, R4, R41.reuse ;  /* 0x0000000428047223 */ /* 0x140fe20000010029 */
[----:B------:R-:W-:Y:S01]  /*3060*/  FFMA.FTZ R40, R40, R33, R41 ;  /* 0x0000002128287223 */ /* 0x000fe20000010029 */
[----:B---3--:R-:W-:Y:S02]  /*3070*/  FMUL.FTZ R31, R3, R5 ;  /* 0x00000005031f7220 */ /* 0x008fe40000410000 */
[----:B------:R-:W-:Y:S01]  /*3080*/  FMUL.FTZ R3, R4, -1.4426950216293334961 ;  /* 0xbfb8aa3b04037820 */ /* 0x000fe20000410000 */
[----:B------:R-:W-:Y:S01]  /*3090*/  FMUL.FTZ R5, R19, R2 ;  /* 0x0000000213057220 */ /* 0x000fe20000410000 */
[----:B------:R-:W-:Y:S02]  /*30a0*/  FMUL.FTZ R33, R40, -1.4426950216293334961 ;  /* 0xbfb8aa3b28217820 */ /* 0x000fe40000410000 */
[----:B------:R0:W3:Y:S01]  /*30b0*/  MUFU.EX2 R2, R3 ;  /* 0x0000000300027308 */ /* 0x0000e20000000800 */
[----:B------:R-:W-:Y:S01]  /*30c0*/  FFMA.FTZ R35, R35, R5, R37 ;  /* 0x0000000523237223 */ /* 0x000fe20000010025 */
[----:B------:R-:W-:-:S03]  /*30d0*/  FMUL.FTZ R5, R34, -1.4426950216293334961 ;  /* 0xbfb8aa3b22057820 */ /* 0x000fc60000410000 */
[----:B------:R-:W-:-:S03]  /*30e0*/  FMUL.FTZ R32, R35, -1.4426950216293334961 ;  /* 0xbfb8aa3b23207820 */ /* 0x000fc60000410000 */
[----:B------:R-:W4:Y:S01]  /*30f0*/  MUFU.EX2 R5, R5 ;  /* 0x0000000500057308 */ /* 0x000f220000000800 */
[----:B0-----:R-:W-:-:S07]  /*3100*/  FMUL.FTZ R3, R43, -1.4426950216293334961 ;  /* 0xbfb8aa3b2b037820 */ /* 0x001fce0000410000 */
[----:B------:R-:W0:Y:S01]  /*3110*/  MUFU.EX2 R3, R3 ;  /* 0x0000000300037308 */ /* 0x000e220000000800 */
[----:B---3--:R-:W-:-:S07]  /*3120*/  FADD.FTZ R2, R2, 1 ;  /* 0x3f80000002027421 */ /* 0x008fce0000010000 */
[----:B------:R-:W3:Y:S01]  /*3130*/  MUFU.RCP R2, R2 ;  /* 0x0000000200027308 */ /* 0x000ee20000001000 */
[----:B----4-:R-:W-:-:S07]  /*3140*/  FADD.FTZ R5, R5, 1 ;  /* 0x3f80000005057421 */ /* 0x010fce0000010000 */
[----:B------:R-:W4:Y:S01]  /*3150*/  MUFU.EX2 R32, R32 ;  /* 0x0000002000207308 */ /* 0x000f220000000800 */
[----:B0-----:R-:W-:-:S07]  /*3160*/  FADD.FTZ R3, R3, 1 ;  /* 0x3f80000003037421 */ /* 0x001fce0000010000 */
[----:B------:R-:W0:Y:S01]  /*3170*/  MUFU.EX2 R33, R33 ;  /* 0x0000002100217308 */ /* 0x000e220000000800 */
[----:B---3--:R-:W-:Y:S01]  /*3180*/  FMUL.FTZ R36, R4, R2 ;  /* 0x0000000204247220 */ /* 0x008fe20000410000 */
[----:B------:R-:W-:Y:S02]  /*3190*/  LEA R4, P1, R10, UR8, 0x1 ;  /* 0x000000080a047c11 */ /* 0x000fe4000f8208ff */
[----:B------:R-:W-:Y:S02]  /*31a0*/  LEA R2, P0, R11, UR8, 0x1 ;  /* 0x000000080b027c11 */ /* 0x000fe4000f8008ff */
[----:B------:R-:W-:Y:S02]  /*31b0*/  F2FP.BF16.F32.PACK_AB R31, R36, R31 ;  /* 0x0000001f241f723e */ /* 0x000fe400000010ff */
[----:B------:R2:W3:Y:S01]  /*31c0*/  MUFU.RCP R18, R5 ;  /* 0x0000000500127308 */ /* 0x0004e20000001000 */
[----:B----4-:R-:W-:-:S07]  /*31d0*/  FADD.FTZ R32, R32, 1 ;  /* 0x3f80000020207421 */ /* 0x010fce0000010000 */
[----:B------:R4:W3:Y:S01]  /*31e0*/  MUFU.RCP R19, R3 ;  /* 0x0000000300137308 */ /* 0x0008e20000001000 */
[----:B--2---:R-:W-:Y:S01]  /*31f0*/  LEA.HI.X R5, R10, UR9, R57, 0x1, P1 ;  /* 0x000000090a057c11 */ /* 0x004fe200088f0c39 */
[----:B0-----:R-:W-:Y:S01]  /*3200*/  FADD.FTZ R33, R33, 1 ;  /* 0x3f80000021217421 */ /* 0x001fe20000010000 */
[----:B------:R-:W-:Y:S02]  /*3210*/  PRMT R10, R0, 0x7632, R10 ;  /* 0x00007632000a7816 */ /* 0x000fe4000000000a */
[----:B-1----:R-:W-:-:S03]  /*3220*/  PRMT R0, R38, 0x7632, R0 ;  /* 0x0000763226007816 */ /* 0x002fc60000000000 */
[----:B------:R0:W-:Y:S01]  /*3230*/  STG.E.U16 desc[UR6][R20.64+0x6], R10 ;  /* 0x0000060a14007986 */ /* 0x0001e2000c101506 */
[----:B----4-:R-:W-:Y:S01]  /*3240*/  LEA.HI.X R3, R11, UR9, R61, 0x1, P0 ;  /* 0x000000090b037c11 */ /* 0x010fe200080f0c3d */
[----:B------:R-:W1:Y:S01]  /*3250*/  MUFU.RCP R32, R32 ;  /* 0x0000002000207308 */ /* 0x000e620000001000 */
[----:B------:R-:W-:Y:S01]  /*3260*/  PRMT R11, R42, 0x7632, R11 ;  /* 0x000076322a0b7816 */ /* 0x000fe2000000000b */
[----:B------:R-:W-:Y:S01]  /*3270*/  STG.E.U16 desc[UR6][R22.64], R42 ;  /* 0x0000002a16007986 */ /* 0x000fe2000c101506 */
[----:B---3--:R-:W-:Y:S01]  /*3280*/  FMUL.FTZ R18, R34, R18 ;  /* 0x0000001222127220 */ /* 0x008fe20000410000 */
[----:B------:R-:W-:Y:S01]  /*3290*/  IADD3 R47, P0, R47, 0x1, RZ ;  /* 0x000000012f2f7810 */ /* 0x000fe20007f1e0ff */
[----:B------:R-:W-:Y:S01]  /*32a0*/  ULDC.64 UR8, c[0x0][0x238] ;  /* 0x00008e0000087ab9 */ /* 0x000fe20000000a00 */
[----:B------:R2:W-:Y:S01]  /*32b0*/  STG.E.U16 desc[UR6][R22.64+0x2], R11 ;  /* 0x0000020b16007986 */ /* 0x0005e2000c101506 */
[----:B------:R-:W-:Y:S01]  /*32c0*/  FMUL.FTZ R19, R43, R19 ;  /* 0x000000132b137220 */ /* 0x000fe20000410000 */
[----:B------:R-:W3:Y:S01]  /*32d0*/  MUFU.RCP R33, R33 ;  /* 0x0000002100217308 */ /* 0x000ee20000001000 */
[----:B------:R-:W-:Y:S01]  /*32e0*/  IADD3.X R46, RZ, R46, RZ, P0, !PT ;  /* 0x0000002eff2e7210 */ /* 0x000fe200007fe4ff */
[----:B------:R-:W-:Y:S01]  /*32f0*/  STG.E.U16 desc[UR6][R22.64+0x4], R51 ;  /* 0x0000043316007986 */ /* 0x000fe2000c101506 */
[----:B0-----:R-:W-:-:S02]  /*3300*/  PRMT R21, R51, 0x7632, R21 ;  /* 0x0000763233157816 */ /* 0x001fc40000000015 */
[----:B------:R-:W-:Y:S02]  /*3310*/  PRMT R10, R39, 0x7632, R10 ;  /* 0x00007632270a7816 */ /* 0x000fe4000000000a */
[----:B------:R-:W-:Y:S01]  /*3320*/  F2FP.BF16.F32.PACK_AB R18, R19, R18 ;  /* 0x000000121312723e */ /* 0x000fe200000010ff */
[----:B------:R-:W-:Y:S01]  /*3330*/  STG.E.U16 desc[UR6][R22.64+0x6], R21 ;  /* 0x0000061516007986 */ /* 0x000fe2000c101506 */
[----:B-1----:R-:W-:Y:S01]  /*3340*/  FMUL.FTZ R32, R35, R32 ;  /* 0x0000002023207220 */ /* 0x002fe20000410000 */
[----:B--2---:R-:W-:Y:S02]  /*3350*/  PRMT R11, R15, 0x7632, R11 ;  /* 0x000076320f0b7816 */ /* 0x004fe4000000000b */
[----:B------:R-:W-:Y:S01]  /*3360*/  STG.E.U16 desc[UR6][R16.64], R38 ;  /* 0x0000002610007986 */ /* 0x000fe2000c101506 */
[----:B------:R-:W-:-:S03]  /*3370*/  ISETP.GE.U32.AND P0, PT, R47, UR8, PT ;  /* 0x000000082f007c0c */ /* 0x000fc6000bf06070 */
[----:B------:R0:W-:Y:S01]  /*3380*/  STG.E.U16 desc[UR6][R16.64+0x2], R0 ;  /* 0x0000020010007986 */ /* 0x0001e2000c101506 */
[----:B---3--:R-:W-:Y:S01]  /*3390*/  FMUL.FTZ R33, R40, R33 ;  /* 0x0000002128217220 */ /* 0x008fe20000410000 */
[----:B------:R-:W-:Y:S02]  /*33a0*/  ISETP.GE.AND.EX P0, PT, R46, UR9, PT, P0 ;  /* 0x000000092e007c0c */ /* 0x000fe4000bf06300 */
[----:B------:R-:W-:Y:S02]  /*33b0*/  STG.E.U16 desc[UR6][R16.64+0x4], R39 ;  /* 0x0000042710007986 */ /* 0x000fe4000c101506 */
[----:B------:R-:W-:Y:S02]  /*33c0*/  F2FP.BF16.F32.PACK_AB R32, R33, R32 ;  /* 0x000000202120723e */ /* 0x000fe400000010ff */
[----:B------:R1:W-:Y:S01]  /*33d0*/  STG.E.U16 desc[UR6][R16.64+0x6], R10 ;  /* 0x0000060a10007986 */ /* 0x0003e2000c101506 */
[----:B0-----:R-:W-:-:S03]  /*33e0*/  PRMT R0, R14, 0x7632, R0 ;  /* 0x000076320e007816 */ /* 0x001fc60000000000 */
[----:B------:R-:W-:Y:S04]  /*33f0*/  STG.E.U16 desc[UR6][R24.64], R15 ;  /* 0x0000000f18007986 */ /* 0x000fe8000c101506 */
[----:B------:R0:W-:Y:S01]  /*3400*/  STG.E.U16 desc[UR6][R24.64+0x2], R11 ;  /* 0x0000020b18007986 */ /* 0x0001e2000c101506 */
[----:B-1----:R-:W-:-:S03]  /*3410*/  PRMT R17, R53, 0x7632, R17 ;  /* 0x0000763235117816 */ /* 0x002fc60000000011 */
[----:B------:R-:W-:Y:S01]  /*3420*/  STG.E.U16 desc[UR6][R24.64+0x4], R53 ;  /* 0x0000043518007986 */ /* 0x000fe2000c101506 */
[----:B------:R-:W-:-:S03]  /*3430*/  PRMT R10, R27, 0x7632, R10 ;  /* 0x000076321b0a7816 */ /* 0x000fc6000000000a */
[----:B------:R-:W-:Y:S04]  /*3440*/  STG.E.U16 desc[UR6][R24.64+0x6], R17 ;  /* 0x0000061118007986 */ /* 0x000fe8000c101506 */
[----:B------:R-:W-:Y:S01]  /*3450*/  STG.E.U16 desc[UR6][R8.64], R14 ;  /* 0x0000000e08007986 */ /* 0x000fe2000c101506 */
[----:B0-----:R-:W-:-:S03]  /*3460*/  PRMT R11, R29, 0x7632, R11 ;  /* 0x000076321d0b7816 */ /* 0x001fc6000000000b */
[----:B------:R0:W-:Y:S04]  /*3470*/  STG.E.U16 desc[UR6][R8.64+0x2], R0 ;  /* 0x0000020008007986 */ /* 0x0001e8000c101506 */
[----:B------:R-:W-:Y:S04]  /*3480*/  STG.E.U16 desc[UR6][R8.64+0x4], R27 ;  /* 0x0000041b08007986 */ /* 0x000fe8000c101506 */
[----:B------:R1:W-:Y:S04]  /*3490*/  STG.E.U16 desc[UR6][R8.64+0x6], R10 ;  /* 0x0000060a08007986 */ /* 0x0003e8000c101506 */
[----:B------:R-:W-:Y:S01]  /*34a0*/  STG.E.U16 desc[UR6][R6.64], R13 ;  /* 0x0000000d06007986 */ /* 0x000fe2000c101506 */
[----:B0-----:R-:W-:-:S03]  /*34b0*/  PRMT R0, R12, 0x7632, R0 ;  /* 0x000076320c007816 */ /* 0x001fc60000000000 */
[----:B------:R-:W-:Y:S01]  /*34c0*/  STG.E.U16 desc[UR6][R6.64+0x4], R29 ;  /* 0x0000041d06007986 */ /* 0x000fe2000c101506 */
[----:B-1----:R-:W-:-:S03]  /*34d0*/  PRMT R9, R13, 0x7632, R9 ;  /* 0x000076320d097816 */ /* 0x002fc60000000009 */
[----:B------:R-:W-:Y:S04]  /*34e0*/  STG.E.U16 desc[UR6][R6.64+0x6], R11 ;  /* 0x0000060b06007986 */ /* 0x000fe8000c101506 */
[----:B------:R0:W-:Y:S04]  /*34f0*/  STG.E.U16 desc[UR6][R6.64+0x2], R9 ;  /* 0x0000020906007986 */ /* 0x0001e8000c101506 */
[----:B------:R-:W-:Y:S04]  /*3500*/  STG.E.U16 desc[UR6][R2.64], R12 ;  /* 0x0000000c02007986 */ /* 0x000fe8000c101506 */
[----:B------:R-:W-:Y:S01]  /*3510*/  STG.E.U16 desc[UR6][R2.64+0x2], R0 ;  /* 0x0000020002007986 */ /* 0x000fe2000c101506 */
[----:B0-----:R-:W-:-:S03]  /*3520*/  PRMT R7, R31, 0x7632, R7 ;  /* 0x000076321f077816 */ /* 0x001fc60000000007 */
[----:B------:R-:W-:Y:S01]  /*3530*/  STG.E.U16 desc[UR6][R2.64+0x4], R31 ;  /* 0x0000041f02007986 */ /* 0x000fe2000c101506 */
[----:B------:R-:W-:-:S03]  /*3540*/  PRMT R6, R32, 0x7632, R6 ;  /* 0x0000763220067816 */ /* 0x000fc60000000006 */
[----:B------:R0:W-:Y:S04]  /*3550*/  STG.E.U16 desc[UR6][R2.64+0x6], R7 ;  /* 0x0000060702007986 */ /* 0x0001e8000c101506 */
[----:B------:R1:W-:Y:S04]  /*3560*/  STG.E.U16 desc[UR6][R4.64], R18 ;  /* 0x0000001204007986 */ /* 0x0003e8000c101506 */
[----:B------:R1:W-:Y:S01]  /*3570*/  STG.E.U16 desc[UR6][R4.64+0x4], R32 ;  /* 0x0000042004007986 */ /* 0x0003e2000c101506 */
[----:B0-----:R-:W-:-:S03]  /*3580*/  PRMT R3, R18, 0x7632, R3 ;  /* 0x0000763212037816 */ /* 0x001fc60000000003 */
[----:B------:R1:W-:Y:S04]  /*3590*/  STG.E.U16 desc[UR6][R4.64+0x6], R6 ;  /* 0x0000060604007986 */ /* 0x0003e8000c101506 */
[----:B------:R1:W-:Y:S01]  /*35a0*/  STG.E.U16 desc[UR6][R4.64+0x2], R3 ;  /* 0x0000020304007986 */ /* 0x0003e2000c101506 */
[----:B------:R-:W-:Y:S05]  /*35b0*/  @!P0 BRA `(.L_x_862) ;  /* 0xffffffcc00f48947 */ /* 0x000fea000383ffff */
[----:B------:R-:W-:Y:S05]  /*35c0*/  EXIT ;  /* 0x000000000000794d */ /* 0x000fea0003800000 */
.L_x_863:
        /* <DEDUP_REMOVED lines=11> */
.L_x_1826:


//--------------------- .text._ZN13group_norm_v214gn_cuda_kernelI13__nv_bfloat16Li320ELi1ELi16ELi40ELi4096ELb1ELi64ELi320ELi320ELi4ELb1ELi2ELb0ELb0ENS_16CompileConditionILi900EEEEEvPT_PKS4_S7_S7_flPfS8_Pj --------------------------
	.section	.text._ZN13group_norm_v214gn_cuda_kernelI13__nv_bfloat16Li320ELi1ELi16ELi40ELi4096ELb1ELi64ELi320ELi320ELi4ELb1ELi2ELb0ELb0ENS_16CompileConditionILi900EEEEEvPT_PKS4_S7_S7_flPfS8_Pj,"ax",@progbits
	.align	128
        .global         _ZN13group_norm_v214gn_cuda_kernelI13__nv_bfloat16Li320ELi1ELi16ELi40ELi4096ELb1ELi64ELi320ELi320ELi4ELb1ELi2ELb0ELb0ENS_16CompileConditionILi900EEEEEvPT_PKS4_S7_S7_flPfS8_Pj
        .type           _ZN13group_norm_v214gn_cuda_kernelI13__nv_bfloat16Li320ELi1ELi16ELi40ELi4096ELb1ELi64ELi320ELi320ELi4ELb1ELi2ELb0ELb0ENS_16CompileConditionILi900EEEEEvPT_PKS4_S7_S7_flPfS8_Pj,@function
        .size           _ZN13group_norm_v214gn_cuda_kernelI13__nv_bfloat16Li320ELi1ELi16ELi40ELi4096ELb1ELi64ELi320ELi320ELi4ELb1ELi2ELb0ELb0ENS_16CompileConditionILi900EEEEEvPT_PKS4_S7_S7_flPfS8_Pj,(.L_x_1827 - _ZN13group_norm_v214gn_cuda_kernelI13__nv_bfloat16Li320ELi1ELi16ELi40ELi4096ELb1ELi64ELi320ELi320ELi4ELb1ELi2ELb0ELb0ENS_16CompileConditionILi900EEEEEvPT_PKS4_S7_S7_flPfS8_Pj)
        .other          _ZN13group_norm_v214gn_cuda_kernelI13__nv_bfloat16Li320ELi1ELi16ELi40ELi4096ELb1ELi64ELi320ELi320ELi4ELb1ELi2ELb0ELb0ENS_16CompileConditionILi900EEEEEvPT_PKS4_S7_S7_flPfS8_Pj,@"STO_CUDA_ENTRY STV_DEFAULT"
_ZN13group_norm_v214gn_cuda_kernelI13__nv_bfloat16Li320ELi1ELi16ELi40ELi4096ELb1ELi64ELi320ELi320ELi4ELb1ELi2ELb0ELb0ENS_16CompileConditionILi900EEEEEvPT_PKS4_S7_S7_flPfS8_Pj:
.text._ZN13group_norm_v214gn_cuda_kernelI13__nv_bfloat16Li320ELi1ELi16ELi40ELi4096ELb1ELi64ELi320ELi320ELi4ELb1ELi2ELb0ELb0ENS_16CompileConditionILi900EEEEEvPT_PKS4_S7_S7_flPfS8_Pj:
        /* <DEDUP_REMOVED lines=8> */
[----:B------:R-:W1:Y:S01]  /*0080*/  S2UR UR5, SR_CgaCtaId ;  /* 0x00000000000579c3 */ /* 0x000e620000008800 */
[----:B------:R-:W-:Y:S01]  /*0090*/  LOP3.LUT R0, R2, 0x1, RZ, 0xc0, !PT ;  /* 0x0000000102007812 */ /* 0x000fe200078ec0ff */
[----:B------:R-:W-:Y:S01]  /*00a0*/  UMOV UR4, 0x400 ;  /* 0x0000040000047882 */ /* 0x000fe20000000000 */
[----:B------:R-:W2:Y:S01]  /*00b0*/  S2R R6, SR_CTAID.X ;  /* 0x0000000000067919 */ /* 0x000ea20000002500 */
[----:B------:R-:W-:Y:S02]  /*00c0*/  ULDC.64 UR8, c[0x0][0x208] ;  /* 0x0000820000087ab9 */ /* 0x000fe40000000a00 */
[----:B------:R-:W-:Y:S02]  /*00d0*/  IMAD R0, R0, 0x140, RZ ;  /* 0x0000014000007824 */ /* 0x000fe400078e02ff */
[----:B------:R-:W3:Y:S01]  /*00e0*/  LDC.64 R88, c[0x0][0x250] ;  /* 0x00009400ff587b82 */ /* 0x000ee20000000a00 */
[----:B-1----:R-:W-:-:S02]  /*00f0*/  ULEA UR6, UR5, UR4, 0x18 ;  /* 0x0000000405067291 */ /* 0x002fc4000f8ec03f */
[----:B------:R-:W-:-:S04]  /*0100*/  UIADD3 UR4, UR4, 0xc80, URZ ;  /* 0x00000c8004047890 */ /* 0x000fc8000fffe03f */
[----:B------:R-:W-:Y:S01]  /*0110*/  MOV R30, UR6 ;  /* 0x00000006001e7c02 */ /* 0x000fe20008000f00 */
[----:B0-----:R-:W-:Y:S01]  /*0120*/  IMAD.WIDE.U32 R4, R3, -0x33333333, RZ ;  /* 0xcccccccd03047825 */ /* 0x001fe200078e00ff */
[C---:B------:R-:W-:Y:S01]  /*0130*/  SHF.L.U32 R4, R2.reuse, 0x3, RZ ;  /* 0x0000000302047819 */ /* 0x040fe200000006ff */
[----:B------:R-:W-:Y:S01]  /*0140*/  ULDC.64 UR6, c[0x0][0x240] ;  /* 0x0000900000067ab9 */ /* 0x000fe20000000a00 */
[----:B------:R-:W-:Y:S01]  /*0150*/  SHF.R.U32.HI R7, RZ, 0x2, R3 ;  /* 0x00000002ff077819 */ /* 0x000fe20000011603 */
[----:B------:R-:W-:Y:S01]  /*0160*/  ULEA UR5, UR5, UR4, 0x18 ;  /* 0x0000000405057291 */ /* 0x000fe2000f8ec03f */
[----:B------:R-:W-:Y:S01]  /*0170*/  SHF.R.U32.HI R8, RZ, 0x6, R5 ;  /* 0x00000006ff087819 */ /* 0x000fe20000011605 */
[----:B---3--:R-:W-:Y:S01]  /*0180*/  IMAD.WIDE.U32 R88, R2, 0x4, R88 ;  /* 0x0000000402587825 */ /* 0x008fe200078e0058 */
[----:B------:R-:W-:Y:S01]  /*0190*/  LOP3.LUT R18, R4, 0x8, RZ, 0xc0, !PT ;  /* 0x0000000804127812 */ /* 0x000fe200078ec0ff */
[----:B------:R-:W-:Y:S01]  /*01a0*/  UMOV UR4, URZ ;  /* 0x0000003f00047c82 */ /* 0x000fe20008000000 */
[----:B--2---:R-:W-:Y:S01]  /*01b0*/  ISETP.NE.AND P1, PT, R6, RZ, PT ;  /* 0x000000ff0600720c */ /* 0x004fe20003f25270 */
[----:B------:R-:W-:Y:S01]  /*01c0*/  IMAD R5, R8, -0x50, R3 ;  /* 0xffffffb008057824 */ /* 0x000fe200078e0203 */
[----:B------:R-:W-:-:S02]  /*01d0*/  LOP3.LUT P0, RZ, R6, 0x3f, RZ, 0xc0, !PT ;  /* 0x0000003f06ff7812 */ /* 0x000fc4000780c0ff */
[----:B------:R-:W-:Y:S02]  /*01e0*/  LOP3.LUT R4, R6, 0x3f, RZ, 0xc0, !PT ;  /* 0x0000003f06047812 */ /* 0x000fe400078ec0ff */
[----:B------:R-:W-:Y:S02]  /*01f0*/  IADD3 R9, R7, R18, RZ ;  /* 0x0000001207097210 */ /* 0x000fe40007ffe0ff */
[C---:B------:R-:W-:Y:S01]  /*0200*/  LEA R6, R5.reuse, R0, 0x2 ;  /* 0x0000000005067211 */ /* 0x040fe200078e10ff */
[----:B------:R-:W-:Y:S01]  /*0210*/  IMAD R5, R5, 0x28, R30 ;  /* 0x0000002805057824 */ /* 0x000fe200078e021e */
[----:B------:R-:W-:Y:S01]  /*0220*/  IADD3 R10, RZ, -R18, RZ ;  /* 0x80000012ff0a7210 */ /* 0x000fe20007ffe0ff */
[----:B------:R-:W-:Y:S01]  /*0230*/  IMAD R9, R9, 0x28, -R0 ;  /* 0x0000002809097824 */ /* 0x000fe200078e0a00 */
[----:B------:R-:W-:Y:S01]  /*0240*/  SHF.L.U32 R11, R7, 0x6, RZ ;  /* 0x00000006070b7819 */ /* 0x000fe200000006ff */
[----:B------:R-:W-:Y:S01]  /*0250*/  IMAD.WIDE.U32 R6, R6, -0x33333333, RZ ;  /* 0xcccccccd06067825 */ /* 0x000fe200078e00ff */
[----:B------:R-:W-:-:S02]  /*0260*/  MOV R6, R10 ;  /* 0x0000000a00067202 */ /* 0x000fc40000000f00 */
[----:B------:R-:W-:Y:S02]  /*0270*/  IADD3 R19, R9, 0x1c, RZ ;  /* 0x0000001c09137810 */ /* 0x000fe40007ffe0ff */
[----:B------:R-:W-:Y:S02]  /*0280*/  LEA.HI R22, R7, R6, RZ, 0x1b ;  /* 0x0000000607167211 */ /* 0x000fe400078fd8ff */
[----:B------:R-:W-:Y:S02]  /*0290*/  IADD3 R12, R9, 0x14, RZ ;  /* 0x00000014090c7810 */ /* 0x000fe40007ffe0ff */
[----:B------:R-:W-:Y:S02]  /*02a0*/  SHF.L.U32 R0, R3, 0x3, RZ ;  /* 0x0000000303007819 */ /* 0x000fe400000006ff */
[----:B------:R-:W-:Y:S02]  /*02b0*/  LOP3.LUT R6, R9, 0x4, RZ, 0xfc, !PT ;  /* 0x0000000409067812 */ /* 0x000fe400078efcff */
[----:B------:R-:W-:-:S02]  /*02c0*/  LEA R5, R8, R5, 0x3 ;  /* 0x0000000508057211 */ /* 0x000fc400078e18ff */
[C---:B------:R-:W-:Y:S02]  /*02d0*/  IADD3 R7, R9.reuse, 0x8, RZ ;  /* 0x0000000809077810 */ /* 0x040fe40007ffe0ff */
[C---:B------:R-:W-:Y:S02]  /*02e0*/  IADD3 R8, R9.reuse, 0xc, RZ ;  /* 0x0000000c09087810 */ /* 0x040fe40007ffe0ff */
[C---:B------:R-:W-:Y:S02]  /*02f0*/  IADD3 R10, R9.reuse, 0x10, RZ ;  /* 0x00000010090a7810 */ /* 0x040fe40007ffe0ff */
[----:B------:R-:W-:Y:S02]  /*0300*/  SHF.R.S32.HI R19, RZ, 0x2, R19 ;  /* 0x00000002ff137819 */ /* 0x000fe40000011413 */
[C---:B------:R-:W-:Y:S02]  /*0310*/  IADD3 R14, R9.reuse, 0x18, RZ ;  /* 0x00000018090e7810 */ /* 0x040fe40007ffe0ff */
[----:B------:R-:W-:Y:S01]  /*0320*/  IADD3 R20, R9, 0x20, RZ ;  /* 0x0000002009147810 */ /* 0x000fe20007ffe0ff */
[----:B------:R-:W-:Y:S01]  /*0330*/  IMAD R26, R19, 0x28, R30 ;  /* 0x00000028131a7824 */ /* 0x000fe200078e021e */
[----:B------:R-:W-:Y:S01]  /*0340*/  SHF.R.S32.HI R13, RZ, 0x2, R12 ;  /* 0x00000002ff0d7819 */ /* 0x000fe2000001140c */
[----:B------:R-:W-:Y:S01]  /*0350*/  HFMA2.MMA R19, -RZ, RZ, 0, 5.9604644775390625e-08 ;  /* 0x00000001ff137435 */ /* 0x000fe200000001ff */
[----:B------:R-:W-:-:S02]  /*0360*/  LOP3.LUT R15, R0, 0x18, RZ, 0xc0, !PT ;  /* 0x00000018000f7812 */ /* 0x000fc400078ec0ff */
[----:B------:R-:W-:Y:S02]  /*0370*/  IADD3 R23, R9, 0x24, RZ ;  /* 0x0000002409177810 */ /* 0x000fe40007ffe0ff */
[----:B------:R-:W-:Y:S02]  /*0380*/  SHF.R.S32.HI R6, RZ, 0x2, R6 ;  /* 0x00000002ff067819 */ /* 0x000fe40000011406 */
[----:B------:R-:W-:Y:S02]  /*0390*/  LOP3.LUT R4, R11, 0xffffffc0, R4, 0xe2, !PT ;  /* 0xffffffc00b047812 */ /* 0x000fe400078ee204 */
[----:B------:R-:W-:Y:S02]  /*03a0*/  SHF.R.S32.HI R0, RZ, 0x2, R9 ;  /* 0x00000002ff007819 */ /* 0x000fe40000011409 */
[----:B------:R-:W-:Y:S02]  /*03b0*/  SHF.R.S32.HI R7, RZ, 0x2, R7 ;  /* 0x00000002ff077819 */ /* 0x000fe40000011407 */
[----:B------:R-:W-:Y:S01]  /*03c0*/  SHF.R.S32.HI R9, RZ, 0x2, R8 ;  /* 0x00000002ff097819 */ /* 0x000fe20000011408 */
[----:B------:R-:W-:Y:S01]  /*03d0*/  IMAD R8, R6, 0x28, R30 ;  /* 0x0000002806087824 */ /* 0x000fe200078e021e */
[----:B------:R-:W-:Y:S01]  /*03e0*/  SHF.R.S32.HI R11, RZ, 0x2, R10 ;  /* 0x00000002ff0b7819 */ /* 0x000fe2000001140a */
[----:B------:R-:W-:Y:S01]  /*03f0*/  IMAD R10, R7, 0x28, R30 ;  /* 0x00000028070a7824 */ /* 0x000fe200078e021e */
[----:B------:R-:W-:Y:S01]  /*0400*/  SHF.R.S32.HI R17, RZ, 0x2, R14 ;  /* 0x00000002ff117819 */ /* 0x000fe2000001140e */
[----:B------:R-:W-:Y:S01]  /*0410*/  IMAD R12, R9, 0x28, R30 ;  /* 0x00000028090c7824 */ /* 0x000fe200078e021e */
[----:B------:R-:W-:Y:S01]  /*0420*/  SHF.R.S32.HI R21, RZ, 0x2, R20 ;  /* 0x00000002ff157819 */ /* 0x000fe20000011414 */
[--C-:B------:R-:W-:Y:S01]  /*0430*/  IMAD R20, R13, 0x28, R30.reuse ;  /* 0x000000280d147824 */ /* 0x100fe200078e021e */
[----:B------:R-:W-:Y:S01]  /*0440*/  SHF.R.S32.HI R23, RZ, 0x2, R23 ;  /* 0x00000002ff177819 */ /* 0x000fe20000011417 */
[--C-:B------:R-:W-:Y:S01]  /*0450*/  IMAD R14, R11, 0x28, R30.reuse ;  /* 0x000000280b0e7824 */ /* 0x100fe200078e021e */
[----:B------:R-:W-:Y:S01]  /*0460*/  ISETP.EQ.U32.AND P2, PT, RZ, UR6, PT ;  /* 0x00000006ff007c0c */ /* 0x000fe2000bf42070 */
[--C-:B------:R-:W-:Y:S01]  /*0470*/  IMAD R0, R0, 0x28, R30.reuse ;  /* 0x0000002800007824 */ /* 0x100fe200078e021e */
[----:B------:R-:W-:Y:S01]  /*0480*/  IADD3 R11, R15, R20, RZ ;  /* 0x000000140f0b7210 */ /* 0x000fe20007ffe0ff */
[--C-:B------:R-:W-:Y:S01]  /*0490*/  IMAD R24, R17, 0x28, R30.reuse ;  /* 0x0000002811187824 */ /* 0x100fe200078e021e */
[----:B------:R-:W-:Y:S01]  /*04a0*/  ISETP.GT.U32.OR P0, PT, R3, 0x7, P0 ;  /* 0x000000070300780c */ /* 0x000fe20000704470 */
[--C-:B------:R-:W-:Y:S01]  /*04b0*/  IMAD R28, R21, 0x28, R30.reuse ;  /* 0x00000028151c7824 */ /* 0x100fe200078e021e */
[----:B------:R-:W-:Y:S01]  /*04c0*/  IADD3 R7, R15, R8, RZ ;  /* 0x000000080f077210 */ /* 0x000fe20007ffe0ff */
[----:B------:R-:W-:Y:S01]  /*04d0*/  IMAD R30, R23, 0x28, R30 ;  /* 0x00000028171e7824 */ /* 0x000fe200078e021e */
[----:B------:R-:W-:-:S02]  /*04e0*/  SHF.L.U32 R20, R3, 0x1, RZ ;  /* 0x0000000103147819 */ /* 0x000fc400000006ff */
[----:B------:R-:W-:Y:S02]  /*04f0*/  IADD3 R18, R18, R3, RZ ;  /* 0x0000000312127210 */ /* 0x000fe40007ffe0ff */
[C---:B------:R-:W-:Y:S02]  /*0500*/  IADD3 R8, R15.reuse, R10, RZ ;  /* 0x0000000a0f087210 */ /* 0x040fe40007ffe0ff */
[C---:B------:R-:W-:Y:S02]  /*0510*/  IADD3 R9, R15.reuse, R12, RZ ;  /* 0x0000000c0f097210 */ /* 0x040fe40007ffe0ff */
[C---:B------:R-:W-:Y:S02]  /*0520*/  IADD3 R10, R15.reuse, R14, RZ ;  /* 0x0000000e0f0a7210 */ /* 0x040fe40007ffe0ff */
[----:B------:R-:W-:Y:S02]  /*0530*/  IADD3 R6, R0, R15, RZ ;  /* 0x0000000f00067210 */ /* 0x000fe40007ffe0ff */
[----:B------:R-:W-:-:S02]  /*0540*/  IADD3 R12, R15, R24, RZ ;  /* 0x000000180f0c7210 */ /* 0x000fc40007ffe0ff */
[C---:B------:R-:W-:Y:S02]  /*0550*/  IADD3 R13, R15.reuse, R26, RZ ;  /* 0x0000001a0f0d7210 */ /* 0x040fe40007ffe0ff */
[C---:B------:R-:W-:Y:S02]  /*0560*/  IADD3 R14, R15.reuse, R28, RZ ;  /* 0x0000001c0f0e7210 */ /* 0x040fe40007ffe0ff */
[----:B------:R-:W-:Y:S02]  /*0570*/  IADD3 R15, R15, R30, RZ ;  /* 0x0000001e0f0f7210 */ /* 0x000fe40007ffe0ff */
[----:B------:R-:W-:Y:S02]  /*0580*/  ISETP.EQ.OR.EX P0, PT, RZ, UR7, P0, P2 ;  /* 0x00000007ff007c0c */ /* 0x000fe40008702720 */
[----:B------:R-:W-:Y:S02]  /*0590*/  MOV R17, RZ ;  /* 0x000000ff00117202 */ /* 0x000fe40000000f00 */
[----:B------:R-:W-:-:S02]  /*05a0*/  SEL R19, R19, 0x7fffffc1, P1 ;  /* 0x7fffffc113137807 */ /* 0x000fc40000800000 */
[----:B------:R-:W-:Y:S02]  /*05b0*/  LOP3.LUT R20, R20, 0xffffffc0, RZ, 0xc0, !PT ;  /* 0xffffffc014147812 */ /* 0x000fe400078ec0ff */
[----:B------:R-:W-:Y:S02]  /*05c0*/  SHF.R.S32.HI R21, RZ, 0x1f, R18 ;  /* 0x0000001fff157819 */ /* 0x000fe40000011412 */
[----:B------:R-:W-:-:S07]  /*05d0*/  LEA R22, R22, UR5, 0x3 ;  /* 0x0000000516167c11 */ /* 0x000fce000f8e18ff */
.L_x_870:
[----:B------:R-:W0:Y:S01]  /*05e0*/  S2UR UR6, SR_CTAID.X ;  /* 0x00000000000679c3 */ /* 0x000e220000002500 */
[----:B--2---:R-:W-:Y:S01]  /*05f0*/  IMAD.WIDE.U32 R24, R3, -0x33333333, RZ ;  /* 0xcccccccd03187825 */ /* 0x004fe200078e00ff */
[----:B------:R-:W-:Y:S01]  /*0600*/  LOP3.LUT R92, R2, 0x1, RZ, 0xc0, !PT ;  /* 0x00000001025c7812 */ /* 0x000fe200078ec0ff */
[----:B------:R-:W-:Y:S01]  /*0610*/  ULDC.64 UR10, c[0x0][0x228] ;  /* 0x00008a00000a7ab9 */ /* 0x000fe20000000a00 */
[----:B------:R-:W-:Y:S02]  /*0620*/  MOV R93, RZ ;  /* 0x000000ff005d7202 */ /* 0x000fe40000000f00 */
[----:B------:R-:W-:-:S05]  /*0630*/  SHF.R.U32.HI R24, RZ, 0x6, R25 ;  /* 0x00000006ff187819 */ /* 0x000fca0000011619 */
[----:B------:R-:W-:-:S04]  /*0640*/  IMAD R23, R24, -0x50, R3 ;  /* 0xffffffb018177824 */ /* 0x000fc800078e0203 */
[----:B------:R-:W-:Y:S02]  /*0650*/  IMAD R92, R92, 0x50, R23 ;  /* 0x000000505c5c7824 */ /* 0x000fe400078e0217 */
[----:B------:R-:W-:-:S03]  /*0660*/  IMAD R23, R17, 0x280000, RZ ;  /* 0x0028000011177824 */ /* 0x000fc600078e02ff */
[----:B------:R-:W-:Y:S01]  /*0670*/  SHF.L.U32 R92, R92, 0x2, RZ ;  /* 0x000000025c5c7819 */ /* 0x000fe200000006ff */
[----:B0-----:R-:W-:-:S04]  /*0680*/  USHF.L.U32 UR6, UR6, 0x6, URZ ;  /* 0x0000000606067899 */ /* 0x001fc8000800063f */
[----:B------:R-:W-:Y:S01]  /*0690*/  IMAD.WIDE.U32 R54, R16, 0x280000, R92 ;  /* 0x0028000010367825 */ /* 0x000fe200078e005c */
[----:B------:R-:W-:-:S06]  /*06a0*/  ULOP3.LUT UR6, UR6, 0xfc0, URZ, 0xc0, !UPT ;  /* 0x00000fc006067892 */ /* 0x000fcc000f8ec03f */
[----:B------:R-:W-:Y:S01]  /*06b0*/  IADD3 R0, R24, UR6, RZ ;  /* 0x0000000618007c10 */ /* 0x000fe2000fffe0ff */
[----:B------:R-:W-:-:S04]  /*06c0*/  ULDC.64 UR6, c[0x0][0x218] ;  /* 0x0000860000067ab9 */ /* 0x000fc80000000a00 */
        /* <DEDUP_REMOVED lines=10> */
[----:B------:R-:W-:Y:S02]  /*0770*/  LEA R84, P1, R25, UR6, 0x1 ;  /* 0x0000000619547c11 */ /* 0x000fe4000f8208ff */
        /* <DEDUP_REMOVED lines=15> */
[----:B------:R-:W5:Y:S01]  /*0870*/  LDG.E.64.CONSTANT R80, desc[UR8][R80.64] ;  /* 0x0000000850507981 */ /* 0x000f62000c1e9b00 */
        /* <DEDUP_REMOVED lines=67> */
[----:B------:R-:W-:-:S04]  /*0cb0*/  LEA R56, P1, R53, UR6, 0x1 ;  /* 0x0000000635387c11 */ /* 0x000fc8000f8208ff */
[----:B------:R-:W-:Y:S01]  /*0cc0*/  LEA.HI.X R57, R53, UR7, R54, 0x1, P1 ;  /* 0x0000000735397c11 */ /* 0x000fe200088f0c36 */
[----:B------:R-:W-:-:S05]  /*0cd0*/  ULDC.64 UR6, c[0x0][0x220] ;  /* 0x0000880000067ab9 */ /* 0x000fca0000000a00 */
[----:B------:R-:W5:Y:S01]  /*0ce0*/  LDG.E.64.CONSTANT R56, desc[UR8][R56.64] ;  /* 0x0000000838387981 */ /* 0x000f62000c1e9b00 */
[----:B------:R-:W-:Y:S01]  /*0cf0*/  ISETP.GT.U32.AND P1, PT, R3, 0x1f, PT ;  /* 0x0000001f0300780c */ /* 0x000fe20003f24070 */
[----:B------:R-:W-:Y:S01]  /*0d00*/  BSSY B0, `(.L_x_864) ;  /* 0x0000109000007945 */ /* 0x000fe20003800000 */
[----:B------:R-:W-:Y:S02]  /*0d10*/  SHF.L.U32 R140, R92, 0x1, RZ ;  /* 0x000000015c8c7819 */ /* 0x000fe400000006ff */
[----:B------:R-:W-:Y:S02]  /*0d20*/  CS2R R108, SRZ ;  /* 0x00000000006c7805 */ /* 0x000fe4000001ff00 */
[----:B------:R-:W-:Y:S02]  /*0d30*/  SHF.R.U32.HI R92, RZ, 0x1f, R92 ;  /* 0x0000001fff5c7819 */ /* 0x000fe4000001165c */
[C---:B------:R-:W-:Y:S02]  /*0d40*/  IADD3 R142, P2, R140.reuse, UR6, RZ ;  /* 0x000000068c8e7c10 */ /* 0x040fe4000ff5e0ff */
[----:B------:R-:W-:-:S02]  /*0d50*/  IADD3 R140, P3, R140, UR10, RZ ;  /* 0x0000000a8c8c7c10 */ /* 0x000fc4000ff7e0ff */
[C---:B------:R-:W-:Y:S02]  /*0d60*/  IADD3.X R143, R92.reuse, UR7, RZ, P2, !PT ;  /* 0x000000075c8f7c10 */ /* 0x040fe400097fe4ff */
[----:B------:R-:W-:Y:S02]  /*0d70*/  IADD3.X R141, R92, UR11, RZ, P3, !PT ;  /* 0x0000000b5c8d7c10 */ /* 0x000fe40009ffe4ff */
[C---:B--2---:R-:W-:Y:S02]  /*0d80*/  PRMT R55, R86.reuse, 0x7632, R55 ;  /* 0x0000763256377816 */ /* 0x044fe40000000037 */
[----:B------:R-:W-:Y:S02]  /*0d90*/  SHF.L.U32 R0, R86, 0x10, RZ ;  /* 0x0000001056007819 */ /* 0x000fe400000006ff */
[----:B------:R-:W-:Y:S02]  /*0da0*/  SHF.L.U32 R94, R55, 0x10, RZ ;  /* 0x00000010375e7819 */ /* 0x000fe400000006ff */
[C---:B------:R-:W-:Y:S01]  /*0db0*/  SHF.L.U32 R55, R87.reuse, 0x10, RZ ;  /* 0x0000001057377819 */ /* 0x040fe200000006ff */
[----:B------:R-:W-:Y:S01]  /*0dc0*/  FFMA.FTZ R93, R0, R0, RZ ;  /* 0x00000000005d7223 */ /* 0x000fe200000100ff */
[----:B------:R-:W-:Y:S01]  /*0dd0*/  FADD.FTZ R91, RZ, R0 ;  /* 0x00000000ff5b7221 */ /* 0x000fe20000010000 */
[----:B------:R-:W-:-:S02]  /*0de0*/  PRMT R90, R87, 0x7632, R90 ;  /* 0x00007632575a7816 */ /* 0x000fc4000000005a */
[----:B------:R-:W-:Y:S01]  /*0df0*/  FFMA.FTZ R96, R94, R94, R93 ;  /* 0x0000005e5e607223 */ /* 0x000fe2000001005d */
[----:B------:R-:W-:Y:S01]  /*0e00*/  FADD.FTZ R94, R91, R94 ;  /* 0x0000005e5b5e7221 */ /* 0x000fe20000010000 */
[----:B------:R-:W-:Y:S02]  /*0e10*/  SHF.L.U32 R91, R90, 0x10, RZ ;  /* 0x000000105a5b7819 */ /* 0x000fe400000006ff */
[----:B------:R-:W-:Y:S01]  /*0e20*/  FFMA.FTZ R96, R55, R55, R96 ;  /* 0x0000003737607223 */ /* 0x000fe20000010060 */
[----:B------:R-:W-:Y:S01]  /*0e30*/  FADD.FTZ R94, R94, R55 ;  /* 0x000000375e5e7221 */ /* 0x000fe20000010000 */
[C---:B---3--:R-:W-:Y:S02]  /*0e40*/  SHF.L.U32 R110, R84.reuse, 0x10, RZ ;  /* 0x00000010546e7819 */ /* 0x048fe400000006ff */
[----:B------:R-:W-:Y:S01]  /*0e50*/  PRMT R90, R84, 0x7632, R90 ;  /* 0x00007632545a7816 */ /* 0x000fe2000000005a */
[----:B------:R-:W-:Y:S01]  /*0e60*/  FFMA.FTZ R93, R91, R91, R96 ;  /* 0x0000005b5b5d7223 */ /* 0x000fe20000010060 */
[----:B------:R-:W-:Y:S01]  /*0e70*/  FADD.FTZ R91, R94, R91 ;  /* 0x0000005b5e5b7221 */ /* 0x000fe20000010000 */
[----:B------:R-:W-:-:S02]  /*0e80*/  SHF.L.U32 R111, R85, 0x10, RZ ;  /* 0x00000010556f7819 */ /* 0x000fc400000006ff */
[----:B------:R-:W-:Y:S01]  /*0e90*/  SHF.L.U32 R94, R90, 0x10, RZ ;  /* 0x000000105a5e7819 */ /* 0x000fe200000006ff */
[----:B------:R-:W-:Y:S01]  /*0ea0*/  FFMA.FTZ R93, R110, R110, R93 ;  /* 0x0000006e6e5d7223 */ /* 0x000fe2000001005d */
[----:B------:R-:W-:Y:S01]  /*0eb0*/  FADD.FTZ R91, R91, R110 ;  /* 0x0000006e5b5b7221 */ /* 0x000fe20000010000 */
[----:B------:R-:W-:Y:S02]  /*0ec0*/  PRMT R90, R85, 0x7632, R90 ;  /* 0x00007632555a7816 */ /* 0x000fe4000000005a */
[----:B------:R-:W-:Y:S01]  /*0ed0*/  FFMA.FTZ R96, R94, R94, R93 ;  /* 0x0000005e5e607223 */ /* 0x000fe2000001005d */
[----:B------:R-:W-:Y:S01]  /*0ee0*/  FADD.FTZ R94, R91, R94 ;  /* 0x0000005e5b5e7221 */ /* 0x000fe20000010000 */
[----:B------:R-:W-:Y:S02]  /*0ef0*/  SHF.L.U32 R91, R90, 0x10, RZ ;  /* 0x000000105a5b7819 */ /* 0x000fe400000006ff */
[----:B------:R-:W-:Y:S01]  /*0f00*/  FFMA.FTZ R96, R111, R111, R96 ;  /* 0x0000006f6f607223 */ /* 0x000fe20000010060 */
[----:B------:R-:W-:Y:S01]  /*0f10*/  FADD.FTZ R94, R94, R111 ;  /* 0x0000006f5e5e7221 */ /* 0x000fe20000010000 */
[----:B----4-:R-:W-:-:S02]  /*0f20*/  SHF.L.U32 R112, R82, 0x10, RZ ;  /* 0x0000001052707819 */ /* 0x010fc400000006ff */
[----:B------:R-:W-:Y:S01]  /*0f30*/  PRMT R90, R82, 0x7632, R90 ;  /* 0x00007632525a7816 */ /* 0x000fe2000000005a */
[----:B------:R-:W-:Y:S01]  /*0f40*/  FFMA.FTZ R93, R91, R91, R96 ;  /* 0x0000005b5b5d7223 */ /* 0x000fe20000010060 */
[----:B------:R-:W-:Y:S01]  /*0f50*/  FADD.FTZ R91, R94, R91 ;  /* 0x0000005b5e5b7221 */ /* 0x000fe20000010000 */
[----:B------:R-:W-:Y:S02]  /*0f60*/  SHF.L.U32 R113, R83, 0x10, RZ ;  /* 0x0000001053717819 */ /* 0x000fe400000006ff */
[----:B------:R-:W-:Y:S01]  /*0f70*/  SHF.L.U32 R94, R90, 0x10, RZ ;  /* 0x000000105a5e7819 */ /* 0x000fe200000006ff */
[----:B------:R-:W-:Y:S01]  /*0f80*/  FFMA.FTZ R93, R112, R112, R93 ;  /* 0x00000070705d7223 */ /* 0x000fe2000001005d */
[----:B------:R-:W-:Y:S01]  /*0f90*/  FADD.FTZ R91, R91, R112 ;  /* 0x000000705b5b7221 */ /* 0x000fe20000010000 */
[----:B------:R-:W-:Y:S02]  /*0fa0*/  PRMT R90, R83, 0x7632, R90 ;  /* 0x00007632535a7816 */ /* 0x000fe4000000005a */
[----:B------:R-:W-:Y:S01]  /*0fb0*/  FFMA.FTZ R96, R94, R94, R93 ;  /* 0x0000005e5e607223 */ /* 0x000fe2000001005d */
[----:B------:R-:W-:Y:S01]  /*0fc0*/  FADD.FTZ R94, R91, R94 ;  /* 0x0000005e5b5e7221 */ /* 0x000fe20000010000 */
[----:B------:R-:W-:-:S02]  /*0fd0*/  SHF.L.U32 R91, R90, 0x10, RZ ;  /* 0x000000105a5b7819 */ /* 0x000fc400000006ff */
[----:B------:R-:W-:Y:S01]  /*0fe0*/  FFMA.FTZ R96, R113, R113, R96 ;  /* 0x0000007171607223 */ /* 0x000fe20000010060 */
[----:B------:R-:W-:Y:S01]  /*0ff0*/  FADD.FTZ R94, R94, R113 ;  /* 0x000000715e5e7221 */ /* 0x000fe20000010000 */
[C---:B-----5:R-:W-:Y:S02]  /*1000*/  SHF.L.U32 R114, R80.reuse, 0x10, RZ ;  /* 0x0000001050727819 */ /* 0x060fe400000006ff */
[----:B------:R-:W-:Y:S01]  /*1010*/  PRMT R90, R80, 0x7632, R90 ;  /* 0x00007632505a7816 */ /* 0x000fe2000000005a */
[----:B------:R-:W-:Y:S01]  /*1020*/  FFMA.FTZ R93, R91, R91, R96 ;  /* 0x0000005b5b5d7223 */ /* 0x000fe20000010060 */
[----:B------:R-:W-:Y:S01]  /*1030*/  FADD.FTZ R91, R94, R91 ;  /* 0x0000005b5e5b7221 */ /* 0x000fe20000010000 */
[----:B------:R-:W-:Y:S02]  /*1040*/  SHF.L.U32 R115, R81, 0x10, RZ ;  /* 0x0000001051737819 */ /* 0x000fe400000006ff */
[----:B------:R-:W-:Y:S01]  /*1050*/  SHF.L.U32 R94, R90, 0x10, RZ ;  /* 0x000000105a5e7819 */ /* 0x000fe200000006ff */
[----:B------:R-:W-:Y:S01]  /*1060*/  FFMA.FTZ R93, R114, R114, R93 ;  /* 0x00000072725d7223 */ /* 0x000fe2000001005d */
[----:B------:R-:W-:Y:S01]  /*1070*/  FADD.FTZ R91, R91, R114 ;  /* 0x000000725b5b7221 */ /* 0x000fe20000010000 */
[----:B------:R-:W-:-:S02]  /*1080*/  PRMT R90, R81, 0x7632, R90 ;  /* 0x00007632515a7816 */ /* 0x000fc4000000005a */
        /* <DEDUP_REMOVED lines=19> */
[----:B------:R-:W-:-:S02]  /*11c0*/  SHF.L.U32 R118, R76, 0x10, RZ ;  /* 0x000000104c767819 */ /* 0x000fc400000006ff */
        /* <DEDUP_REMOVED lines=152> */
[----:B------:R-:W-:-:S03]  /*1b50*/  FADD.FTZ R90, R94, R139 ;  /* 0x0000008b5e5a7221 */ /* 0x000fc60000010000 */
[----:B------:R-:W-:Y:S01]  /*1b60*/  FFMA.FTZ R91, R98, R98, R91 ;  /* 0x00000062625b7223 */ /* 0x000fe2000001005b */
[----:B------:R-:W-:-:S05]  /*1b70*/  FADD.FTZ R90, R90, R98 ;  /* 0x000000625a5a7221 */ /* 0x000fca0000010000 */
[----:B------:R0:W-:Y:S01]  /*1b80*/  STS.64 [R5], R90 ;  /* 0x0000005a05007388 */ /* 0x0001e20000000a00 */
[----:B------:R-:W-:Y:S06]  /*1b90*/  BAR.SYNC.DEFER_BLOCKING 0x0 ;  /* 0x0000000000007b1d */ /* 0x000fec0000010000 */
[----:B------:R-:W-:Y:S05]  /*1ba0*/  @P1 BRA `(.L_x_865) ;  /* 0x0000000000781947 */ /* 0x000fea0003800000 */
[----:B0-----:R-:W0:Y:S04]  /*1bb0*/  LDS.64 R90, [R6] ;  /* 0x00000000065a7984 */ /* 0x001e280000000a00 */
[----:B------:R-:W1:Y:S04]  /*1bc0*/  LDS.64 R92, [R7] ;  /* 0x00000000075c7984 */ /* 0x000e680000000a00 */
[----:B------:R-:W2:Y:S04]  /*1bd0*/  LDS.64 R94, [R8] ;  /* 0x00000000085e7984 */ /* 0x000ea80000000a00 */
[----:B------:R-:W3:Y:S04]  /*1be0*/  LDS.64 R96, [R9] ;  /* 0x0000000009607984 */ /* 0x000ee80000000a00 */
[----:B------:R-:W4:Y:S04]  /*1bf0*/  LDS.64 R98, [R10] ;  /* 0x000000000a627984 */ /* 0x000f280000000a00 */
[----:B------:R-:W5:Y:S04]  /*1c00*/  LDS.64 R100, [R11] ;  /* 0x000000000b647984 */ /* 0x000f680000000a00 */
[----:B------:R-:W5:Y:S04]  /*1c10*/  LDS.64 R102, [R12] ;  /* 0x000000000c667984 */ /* 0x000f680000000a00 */
[----:B------:R-:W5:Y:S04]  /*1c20*/  LDS.64 R104, [R13] ;  /* 0x000000000d687984 */ /* 0x000f680000000a00 */
[----:B------:R-:W5:Y:S04]  /*1c30*/  LDS.64 R106, [R14] ;  /* 0x000000000e6a7984 */ /* 0x000f680000000a00 */
[----:B------:R-:W5:Y:S01]  /*1c40*/  LDS.64 R108, [R15] ;  /* 0x000000000f6c7984 */ /* 0x000f620000000a00 */
[----:B0-----:R-:W-:Y:S01]  /*1c50*/  FADD.FTZ R145, RZ, R90 ;  /* 0x0000005aff917221 */ /* 0x001fe20000010000 */
[----:B------:R-:W-:-:S03]  /*1c60*/  FADD.FTZ R90, RZ, R91 ;  /* 0x0000005bff5a7221 */ /* 0x000fc60000010000 */
[----:B-1----:R-:W-:Y:S01]  /*1c70*/  FADD.FTZ R145, R145, R92 ;  /* 0x0000005c91917221 */ /* 0x002fe20000010000 */
[----:B------:R-:W-:-:S03]  /*1c80*/  FADD.FTZ R90, R90, R93 ;  /* 0x0000005d5a5a7221 */ /* 0x000fc60000010000 */
        /* <DEDUP_REMOVED lines=16> */
.L_x_865:
[----:B------:R-:W-:Y:S05]  /*1d90*/  BSYNC B0 ;  /* 0x0000000000007941 */ /* 0x000fea0003800000 */
.L_x_864:
[----:B0-----:R-:W0:Y:S01]  /*1da0*/  SHFL.BFLY PT, R91, R108, 0x2, 0x1f ;  /* 0x0c401f006c5b7f89 */ /* 0x001e2200000e0000 */
[C---:B------:R-:W-:Y:S02]  /*1db0*/  LOP3.LUT P2, RZ, R3.reuse, 0xffffffe3, RZ, 0xc0, !PT ;  /* 0xffffffe303ff7812 */ /* 0x040fe4000784c0ff */
[C---:B------:R-:W-:Y:S01]  /*1dc0*/  ISETP.GT.U32.AND P1, PT, R3.reuse, 0xff, PT ;  /* 0x000000ff0300780c */ /* 0x040fe20003f24070 */
[----:B------:R-:W1:Y:S01]  /*1dd0*/  SHFL.BFLY PT, R90, R109, 0x2, 0x1f ;  /* 0x0c401f006d5a7f89 */ /* 0x000e6200000e0000 */
[----:B------:R-:W-:-:S09]  /*1de0*/  ISETP.NE.AND P3, PT, R3, RZ, PT ;  /* 0x000000ff0300720c */ /* 0x000fd20003f65270 */
[----:B------:R-:W2:Y:S02]  /*1df0*/  @!P2 LDC R99, c[0x0][0x10] ;  /* 0x00000400ff63ab82 */ /* 0x000ea40000000800 */
[----:B------:R-:W-:-:S06]  /*1e00*/  @!P1 LOP3.LUT R98, R3, 0x1f, RZ, 0xc0, !PT ;  /* 0x0000001f03629812 */ /* 0x000fcc00078ec0ff */
[----:B------:R-:W3:Y:S01]  /*1e10*/  @!P1 LDC R101, c[0x0][0x10] ;  /* 0x00000400ff659b82 */ /* 0x000ee20000000800 */
[----:B0-----:R-:W-:Y:S01]  /*1e20*/  FADD.FTZ R91, R91, R108 ;  /* 0x0000006c5b5b7221 */ /* 0x001fe20000010000 */
[----:B-1----:R-:W-:-:S06]  /*1e30*/  FADD.FTZ R96, R90, R109 ;  /* 0x0000006d5a607221 */ /* 0x002fcc0000010000 */
[----:B------:R-:W0:Y:S01]  /*1e40*/  @!P2 LDC.64 R94, c[0x0][0x248] ;  /* 0x00009200ff5eab82 */ /* 0x000e220000000a00 */
[----:B------:R-:W1:Y:S04]  /*1e50*/  SHFL.BFLY PT, R90, R91, 0x1, 0x1f ;  /* 0x0c201f005b5a7f89 */ /* 0x000e6800000e0000 */
[----:B------:R-:W4:Y:S03]  /*1e60*/  SHFL.BFLY PT, R97, R96, 0x1, 0x1f ;  /* 0x0c201f0060617f89 */ /* 0x000f2600000e0000 */
[----:B------:R-:W5:Y:S01]  /*1e70*/  @!P1 LDC.64 R92, c[0x0][0x248] ;  /* 0x00009200ff5c9b82 */ /* 0x000f620000000a00 */
[----:B--2---:R-:W-:-:S05]  /*1e80*/  @!P2 IMAD R99, R99, UR4, R2 ;  /* 0x000000046363ac24 */ /* 0x004fca000f8e0202 */
[----:B------:R-:W-:Y:S01]  /*1e90*/  @!P2 LEA R99, R99, R4, 0x9 ;  /* 0x000000046363a211 */ /* 0x000fe200078e48ff */
[----:B---3--:R-:W-:-:S03]  /*1ea0*/  @!P1 IMAD R101, R101, UR4, R2 ;  /* 0x0000000465659c24 */ /* 0x008fc6000f8e0202 */
[----:B------:R-:W-:Y:S02]  /*1eb0*/  @!P2 SHF.L.U32 R99, R99, 0x1, RZ ;  /* 0x000000016363a819 */ /* 0x000fe400000006ff */
[----:B------:R-:W-:-:S03]  /*1ec0*/  @!P1 LEA R101, R101, R20, 0x9 ;  /* 0x0000001465659211 */ /* 0x000fc600078e48ff */
[----:B0-----:R-:W-:Y:S01]  /*1ed0*/  @!P2 IMAD.WIDE.U32 R94, R99, 0x4, R94 ;  /* 0x00000004635ea825 */ /* 0x001fe200078e005e */
[----:B------:R-:W-:-:S03]  /*1ee0*/  @!P1 IADD3 R98, R101, R98, RZ ;  /* 0x0000006265629210 */ /* 0x000fc60007ffe0ff */
[----:B-1----:R-:W-:Y:S01]  /*1ef0*/  FADD.FTZ R90, R91, R90 ;  /* 0x0000005a5b5a7221 */ /* 0x002fe20000010000 */
[----:B------:R-:W-:Y:S01]  /*1f00*/  @!P1 SHF.L.U32 R99, R98, 0x1, RZ ;  /* 0x0000000162639819 */ /* 0x000fe200000006ff */
[----:B----4-:R-:W-:-:S03]  /*1f10*/  FADD.FTZ R91, R96, R97 ;  /* 0x00000061605b7221 */ /* 0x010fc60000010000 */
[----:B------:R-:W-:Y:S02]  /*1f20*/  @!P1 IADD3 R97, R99, 0x40, RZ ;  /* 0x0000004063619810 */ /* 0x000fe40007ffe0ff */
[----:B------:R0:W-:Y:S03]  /*1f30*/  @!P2 STG.E.64 desc[UR8][R94.64], R90 ;  /* 0x0000005a5e00a986 */ /* 0x0001e6000c101b08 */
[----:B-----5:R-:W-:-:S04]  /*1f40*/  @!P1 IMAD.WIDE.U32 R96, R97, 0x4, R92 ;  /* 0x0000000461609825 */ /* 0x020fc800078e005c */
[----:B0-----:R-:W-:Y:S01]  /*1f50*/  @!P1 IMAD.WIDE.U32 R94, R99, 0x4, R92 ;  /* 0x00000004635e9825 */ /* 0x001fe200078e005c */
[----:B------:R-:W-:Y:S06]  /*1f60*/  BAR.SYNC.DEFER_BLOCKING 0x0 ;  /* 0x0000000000007b1d */ /* 0x000fec0000010000 */
[----:B------:R-:W-:Y:S05]  /*1f70*/  @P3 BRA `(.L_x_866) ;  /* 0x0000000000283947 */ /* 0x000fea0003800000 */
[----:B------:R-:W-:Y:S06]  /*1f80*/  MEMBAR.ALL.GPU ;  /* 0x0000000000007992 */ /* 0x000fec000000a000 */
[----:B------:R-:W-:-:S00]  /*1f90*/  ERRBAR ;  /* 0x00000000000079ab */ /* 0x000fc00000000000 */
[----:B------:R-:W-:Y:S06]  /*1fa0*/  CGAERRBAR ;  /* 0x00000000000075ab */ /* 0x000fec0000000000 */
[----:B------:R0:W5:Y:S02]  /*1fb0*/  ATOM.E.ADD.STRONG.GPU PT, R90, desc[UR8][R88.64], R19 ;  /* 0x00000013585a798a */ /* 0x00016400081ee1c8 */
.L_x_867:
[----:B------:R-:W2:Y:S04]  /*1fc0*/  LD.E.STRONG.GPU R91, desc[UR8][R88.64] ;  /* 0x00000008585b7980 */ /* 0x000ea8000c10f900 */
[----:B--2---:R-:W-:Y:S01]  /*1fd0*/  CCTL.IVALL ;  /* 0x00000000ff00798f */ /* 0x004fe20002000000 */
[----:B------:R-:W-:Y:S05]  /*1fe0*/  YIELD ;  /* 0x0000000000007946 */ /* 0x000fea0003800000 */
[----:B-----5:R-:W-:-:S04]  /*1ff0*/  LOP3.LUT R91, R91, R90, RZ, 0x3c, !PT ;  /* 0x0000005a5b5b7212 */ /* 0x020fc800078e3cff */
[----:B------:R-:W-:-:S13]  /*2000*/  ISETP.GT.AND P2, PT, R91, -0x1, PT ;  /* 0xffffffff5b00780c */ /* 0x000fda0003f44270 */
[----:B------:R-:W-:Y:S05]  /*2010*/  @P2 BRA `(.L_x_867) ;  /* 0xfffffffc00e82947 */ /* 0x000fea000383ffff */
.L_x_866:
[----:B------:R-:W-:Y:S05]  /*2020*/  WARPSYNC.ALL ;  /* 0x0000000000007948 */ /* 0x000fea0003800000 */
[----:B------:R-:W-:Y:S06]  /*2030*/  BAR.SYNC.DEFER_BLOCKING 0x0 ;  /* 0x0000000000007b1d */ /* 0x000fec0000010000 */
[----:B------:R1:W2:Y:S04]  /*2040*/  LDG.E.64.CONSTANT R90, desc[UR8][R142.64] ;  /* 0x000000088e5a7981 */ /* 0x0002a8000c1e9b00 */
[----:B------:R3:W4:Y:S04]  /*2050*/  LDG.E.64.CONSTANT R92, desc[UR8][R140.64] ;  /* 0x000000088c5c7981 */ /* 0x000728000c1e9b00 */
[----:B------:R-:W5:Y:S04]  /*2060*/  @!P1 LDG.E.64 R94, desc[UR8][R94.64] ;  /* 0x000000085e5e9981 */ /* 0x000f68000c1e1b00 */
[----:B------:R-:W2:Y:S01]  /*2070*/  @!P1 LDG.E.64 R96, desc[UR8][R96.64] ;  /* 0x0000000860609981 */ /* 0x000ea2000c1e1b00 */
[----:B------:R-:W-:Y:S01]  /*2080*/  CS2R R98, SRZ ;  /* 0x0000000000627805 */ /* 0x000fe2000001ff00 */
[----:B------:R-:W-:Y:S01]  /*2090*/  BSSY B0, `(.L_x_868) ;  /* 0x000004f000007945 */ /* 0x000fe20003800000 */
        /* <DEDUP_REMOVED lines=9> */
[----:B-1----:R-:W-:Y:S02]  /*2130*/  PRMT R142, R77, 0x7632, R142 ;  /* 0x000076324d8e7816 */ /* 0x002fe4000000008e */
[----:B------:R-:W-:Y:S02]  /*2140*/  PRMT R109, R74, 0x7632, R109 ;  /* 0x000076324a6d7816 */ /* 0x000fe4000000006d */
[----:B------:R-:W-:Y:S02]  /*2150*/  PRMT R75, R75, 0x7632, R75 ;  /* 0x000076324b4b7816 */ /* 0x000fe4000000004b */
[----:B---3--:R-:W-:-:S02]  /*2160*/  PRMT R140, R72, 0x7632, R140 ;  /* 0x00007632488c7816 */ /* 0x008fc4000000008c */
        /* <DEDUP_REMOVED lines=12> */
[----:B-----5:R-:W-:Y:S01]  /*2230*/  @!P1 FADD.FTZ R101, RZ, R94 ;  /* 0x0000005eff659221 */ /* 0x020fe20000010000 */
[----:B------:R-:W-:-:S03]  /*2240*/  @!P1 FADD.FTZ R100, RZ, R95 ;  /* 0x0000005fff649221 */ /* 0x000fc60000010000 */
[----:B--2---:R-:W-:Y:S01]  /*2250*/  @!P1 FADD.FTZ R99, R96, R101 ;  /* 0x0000006560639221 */ /* 0x004fe20000010000 */
[----:B------:R-:W-:-:S04]  /*2260*/  @!P1 FADD.FTZ R98, R97, R100 ;  /* 0x0000006461629221 */ /* 0x000fc80000010000 */
        /* <DEDUP_REMOVED lines=18> */
[----:B------:R-:W-:Y:S01]  /*2390*/  LOP3.LUT P1, RZ, R3, 0xffffff1f, RZ, 0xc0, !PT ;  /* 0xffffff1f03ff7812 */ /* 0x000fe2000782c0ff */
[----:B-1----:R-:W-:-:S12]  /*23a0*/  FADD.FTZ R100, R99, R100 ;  /* 0x0000006463647221 */ /* 0x002fd80000010000 */
[----:B------:R-:W-:Y:S01]  /*23b0*/  @!P1 FMUL.FTZ R94, R100, 6.1035157159494701773e-06 ;  /* 0x36cccccd645e9820 */ /* 0x000fe20000410000 */
[----:B--2---:R-:W-:-:S03]  /*23c0*/  FADD.FTZ R100, R98, R95 ;  /* 0x0000005f62647221 */ /* 0x004fc60000010000 */
[----:B------:R-:W-:-:S04]  /*23d0*/  @!P1 FMUL.FTZ R95, R94, R94 ;  /* 0x0000005e5e5f9220 */ /* 0x000fc80000410000 */
[----:B------:R-:W-:Y:S01]  /*23e0*/  @!P1 FFMA.FTZ R95, R100, 6.1035157159494701773e-06, -R95 ;  /* 0x36cccccd645f9823 */ /* 0x000fe2000001085f */
[----:B------:R-:W-:-:S04]  /*23f0*/  @!P1 SHF.R.U32.HI R100, RZ, 0x2, R3 ;  /* 0x00000002ff649819 */ /* 0x000fc80000011603 */
[----:B------:R-:W-:Y:S02]  /*2400*/  @!P1 LOP3.LUT R100, R100, 0x3ffffff8, RZ, 0xc0, !PT ;  /* 0x3ffffff864649812 */ /* 0x000fe400078ec0ff */
[----:B------:R-:W-:-:S05]  /*2410*/  @!P1 FMNMX.FTZ R95, RZ, R95, !PT ;  /* 0x0000005fff5f9209 */ /* 0x000fca0007810000 */
[----:B------:R1:W-:Y:S01]  /*2420*/  @!P1 STS.64 [R100+UR5], R94 ;  /* 0x0000005e64009988 */ /* 0x0003e20008000a05 */
[----:B------:R-:W-:Y:S02]  /*2430*/  PRMT R96, R85, 0x7632, R96 ;  /* 0x0000763255607816 */ /* 0x000fe40000000060 */
[----:B------:R-:W-:Y:S02]  /*2440*/  PRMT R101, R82, 0x7632, R101 ;  /* 0x0000763252657816 */ /* 0x000fe40000000065 */
[----:B------:R-:W-:Y:S02]  /*2450*/  PRMT R97, R80, 0x7632, R97 ;  /* 0x0000763250617816 */ /* 0x000fe40000000061 */
[----:B------:R-:W-:Y:S02]  /*2460*/  PRMT R99, R79, 0x7632, R99 ;  /* 0x000076324f637816 */ /* 0x000fe40000000063 */
[----:B------:R-:W-:Y:S02]  /*2470*/  PRMT R98, R76, 0x7632, R98 ;  /* 0x000076324c627816 */ /* 0x000fe40000000062 */
[----:B------:R-:W-:-:S02]  /*2480*/  PRMT R102, R66, 0x7632, R102 ;  /* 0x0000763242667816 */ /* 0x000fc40000000066 */
[----:B-1----:R-:W-:Y:S02]  /*2490*/  PRMT R95, R68, 0x7632, R95 ;  /* 0x00007632445f7816 */ /* 0x002fe4000000005f */
[----:B------:R-:W-:Y:S02]  /*24a0*/  PRMT R108, R90, 0x7632, R108 ;  /* 0x000076325a6c7816 */ /* 0x000fe4000000006c */
[----:B------:R-:W-:Y:S02]  /*24b0*/  PRMT R62, R91, 0x7632, R62 ;  /* 0x000076325b3e7816 */ /* 0x000fe4000000003e */
[----:B----4-:R-:W-:Y:S02]  /*24c0*/  PRMT R143, R92, 0x7632, R143 ;  /* 0x000076325c8f7816 */ /* 0x010fe4000000008f */
[----:B------:R-:W-:Y:S01]  /*24d0*/  PRMT R60, R93, 0x7632, R60 ;  /* 0x000076325d3c7816 */ /* 0x000fe2000000003c */
[----:B------:R-:W-:Y:S06]  /*24e0*/  BAR.SYNC.DEFER_BLOCKING 0x0 ;  /* 0x0000000000007b1d */ /* 0x000fec0000010000 */
[----:B------:R-:W-:Y:S05]  /*24f0*/  @P0 BRA `(.L_x_869) ;  /* 0x0000000000200947 */ /* 0x000fea0003800000 */
[----:B------:R-:W-:Y:S01]  /*2500*/  LEA R56, R3, UR5, 0x3 ;  /* 0x0000000503387c11 */ /* 0x000fe2000f8e18ff */
[----:B------:R-:W-:Y:S01]  /*2510*/  ULDC.64 UR6, c[0x0][0x240] ;  /* 0x0000900000067ab9 */ /* 0x000fe20000000a00 */
[----:B------:R-:W-:-:S04]  /*2520*/  LEA R64, P1, R16, R18, 0x4 ;  /* 0x0000001210407211 */ /* 0x000fc800078220ff */
[----:B------:R-:W1:Y:S01]  /*2530*/  LDS.64 R56, [R56] ;  /* 0x0000000038387984 */ /* 0x000e620000000a00 */
[----:B------:R-:W-:Y:S02]  /*2540*/  LEA.HI.X R77, R16, R21, R17, 0x4, P1 ;  /* 0x00000015104d7211 */ /* 0x000fe400008f2411 */
[----:B------:R-:W-:-:S04]  /*2550*/  LEA R76, P1, R64, UR6, 0x3 ;  /* 0x00000006404c7c11 */ /* 0x000fc8000f8218ff */
[----:B------:R-:W-:-:S05]  /*2560*/  LEA.HI.X R77, R64, UR7, R77, 0x3, P1 ;  /* 0x00000007404d7c11 */ /* 0x000fca00088f1c4d */
[----:B-1----:R1:W-:Y:S04]  /*2570*/  STG.E.64 desc[UR8][R76.64], R56 ;  /* 0x000000384c007986 */ /* 0x0023e8000c101b08 */
.L_x_869:
[----:B------:R-:W-:Y:S05]  /*2580*/  BSYNC B0 ;  /* 0x0000000000007941 */ /* 0x000fea0003800000 */
.L_x_868:
[----:B-1----:R-:W1:Y:S01]  /*2590*/  LDS.64 R56, [R22] ;  /* 0x0000000016387984 */ /* 0x002e620000000a00 */
[----:B------:R-:W-:Y:S01]  /*25a0*/  ULDC UR6, c[0x0][0x230] ;  /* 0x00008c0000067ab9 */ /* 0x000fe20000000800 */
[----:B------:R-:W-:Y:S01]  /*25b0*/  SHF.L.U32 R79, R86, 0x10, RZ ;  /* 0x00000010564f7819 */ /* 0x000fe200000006ff */
[----:B------:R-:W-:Y:S01]  /*25c0*/  ULOP3.LUT UR4, UR4, 0x1, URZ, 0x3c, !UPT ;  /* 0x0000000104047892 */ /* 0x000fe2000f8e3c3f */
        /* <DEDUP_REMOVED lines=15> */
[----:B------:R-:W-:Y:S01]  /*26c0*/  SHF.L.U32 R65, R65, 0x10, RZ ;  /* 0x0000001041417819 */ /* 0x000fe200000006ff */
[----:B-1----:R-:W-:Y:S01]  /*26d0*/  FADD.FTZ R57, R57, UR6 ;  /* 0x0000000639397e21 */ /* 0x002fe20008010000 */
[--C-:B------:R-:W-:Y:S01]  /*26e0*/  FADD.FTZ R77, R0, -R56.reuse ;  /* 0x80000038004d7221 */ /* 0x100fe20000010000 */
[--C-:B------:R-:W-:Y:S01]  /*26f0*/  FADD.FTZ R55, R55, -R56.reuse ;  /* 0x8000003837377221 */ /* 0x100fe20000010000 */
[--C-:B------:R-:W-:Y:S01]  /*2700*/  FADD.FTZ R149, R112, -R56.reuse ;  /* 0x8000003870957221 */ /* 0x100fe20000010000 */
[----:B------:R1:W2:Y:S01]  /*2710*/  MUFU.RSQ R0, R57 ;  /* 0x0000003900007308 */ /* 0x0002a20000001400 */
[C---:B------:R-:W-:Y:S01]  /*2720*/  FADD.FTZ R79, -R56.reuse, R79 ;  /* 0x0000004f384f7221 */ /* 0x040fe20000010100 */
[----:B------:R-:W-:Y:S01]  /*2730*/  FADD.FTZ R87, -R56, R87 ;  /* 0x0000005738577221 */ /* 0x000fe20000010100 */
[--C-:B------:R-:W-:Y:S01]  /*2740*/  FADD.FTZ R85, R110, -R56.reuse ;  /* 0x800000386e557221 */ /* 0x100fe20000010000 */
[--C-:B------:R-:W-:Y:S01]  /*2750*/  FADD.FTZ R151, R114, -R56.reuse ;  /* 0x8000003872977221 */ /* 0x100fe20000010000 */
[--C-:B------:R-:W-:Y:S01]  /*2760*/  FADD.FTZ R165, R130, -R56.reuse ;  /* 0x8000003882a57221 */ /* 0x100fe20000010000 */
[--C-:B------:R-:W-:Y:S01]  /*2770*/  FADD.FTZ R153, R116, -R56.reuse ;  /* 0x8000003874997221 */ /* 0x100fe20000010000 */
[--C-:B------:R-:W-:Y:S01]  /*2780*/  FADD.FTZ R155, R118, -R56.reuse ;  /* 0x80000038769b7221 */ /* 0x100fe20000010000 */
[--C-:B------:R-:W-:Y:S01]  /*2790*/  FADD.FTZ R157, R120, -R56.reuse ;  /* 0x80000038789d7221 */ /* 0x100fe20000010000 */
[--C-:B-1----:R-:W-:Y:S01]  /*27a0*/  FADD.FTZ R57, R128, -R56.reuse ;  /* 0x8000003880397221 */ /* 0x102fe20000010000 */
[--C-:B------:R-:W-:Y:S01]  /*27b0*/  FADD.FTZ R159, R122, -R56.reuse ;  /* 0x800000387a9f7221 */ /* 0x100fe20000010000 */
[--C-:B------:R-:W-:Y:S01]  /*27c0*/  FADD.FTZ R161, R124, -R56.reuse ;  /* 0x800000387ca17221 */ /* 0x100fe20000010000 */
[--C-:B------:R-:W-:Y:S01]  /*27d0*/  FADD.FTZ R163, R126, -R56.reuse ;  /* 0x800000387ea37221 */ /* 0x100fe20000010000 */
[--C-:B------:R-:W-:Y:S01]  /*27e0*/  FADD.FTZ R132, R132, -R56.reuse ;  /* 0x8000003884847221 */ /* 0x100fe20000010000 */
[--C-:B------:R-:W-:Y:S01]  /*27f0*/  FADD.FTZ R134, R134, -R56.reuse ;  /* 0x8000003886867221 */ /* 0x100fe20000010000 */
[--C-:B------:R-:W-:Y:S01]  /*2800*/  FADD.FTZ R136, R136, -R56.reuse ;  /* 0x8000003888887221 */ /* 0x100fe20000010000 */
[----:B------:R-:W-:Y:S01]  /*2810*/  FADD.FTZ R138, R138, -R56 ;  /* 0x800000388a8a7221 */ /* 0x000fe20000010000 */
[C---:B--2---:R-:W-:Y:S01]  /*2820*/  FMUL.FTZ R64, R0.reuse, R55 ;  /* 0x0000003700407220 */ /* 0x044fe20000410000 */
[C---:B------:R-:W-:Y:S01]  /*2830*/  FMUL.FTZ R149, R0.reuse, R149 ;  /* 0x0000009500957220 */ /* 0x040fe20000410000 */
[C---:B------:R-:W-:Y:S01]  /*2840*/  FMUL.FTZ R82, R0.reuse, R79 ;  /* 0x0000004f00527220 */ /* 0x040fe20000410000 */
[C---:B------:R-:W-:Y:S01]  /*2850*/  FMUL.FTZ R81, R0.reuse, R87 ;  /* 0x0000005700517220 */ /* 0x040fe20000410000 */
[C---:B------:R-:W-:Y:S01]  /*2860*/  FMUL.FTZ R55, R0.reuse, R85 ;  /* 0x0000005500377220 */ /* 0x040fe20000410000 */
        /* <DEDUP_REMOVED lines=14> */
[----:B------:R-:W-:Y:S01]  /*2950*/  FFMA.FTZ R57, R64, R91, R93 ;  /* 0x0000005b40397223 */ /* 0x000fe2000001005d */
[--C-:B------:R-:W-:Y:S01]  /*2960*/  FFMA.FTZ R80, R83, R149, R100.reuse ;  /* 0x0000009553507223 */ /* 0x100fe20000010064 */
[----:B------:R-:W-:Y:S01]  /*2970*/  FADD.FTZ R147, -R56, R147 ;  /* 0x0000009338937221 */ /* 0x000fe20000010100 */
[----:B------:R-:W-:Y:S01]  /*2980*/  SHF.L.U32 R149, R96, 0x10, RZ ;  /* 0x0000001060957819 */ /* 0x000fe200000006ff */
[--C-:B------:R-:W-:Y:S01]  /*2990*/  FFMA.FTZ R70, R77, R83, R100.reuse ;  /* 0x000000534d467223 */ /* 0x100fe20000010064 */
[----:B------:R-:W-:Y:S01]  /*29a0*/  FFMA.FTZ R90, R83, R85, R100 ;  /* 0x00000055535a7223 */ /* 0x000fe20000010064 */
        /* <DEDUP_REMOVED lines=13> */
[----:B------:R-:W-:Y:S01]  /*2a80*/  FMUL.FTZ R64, R57, -1.4426950216293334961 ;  /* 0xbfb8aa3b39407820 */ /* 0x000fe20000410000 */
[----:B------:R-:W-:Y:S01]  /*2a90*/  FFMA.FTZ R83, R83, R138, R100 ;  /* 0x0000008a53537223 */ /* 0x000fe20000010064 */
[C---:B------:R-:W-:Y:S01]  /*2aa0*/  FMUL.FTZ R100, R0.reuse, R147 ;  /* 0x0000009300647220 */ /* 0x040fe20000410000 */
[----:B------:R-:W-:Y:S01]  /*2ab0*/  FMUL.FTZ R114, R0, R111 ;  /* 0x0000006f00727220 */ /* 0x000fe20000410000 */
[----:B------:R-:W-:Y:S01]  /*2ac0*/  FADD.FTZ R151, -R56, R149 ;  /* 0x0000009538977221 */ /* 0x000fe20000010100 */
[----:B------:R-:W-:Y:S01]  /*2ad0*/  SHF.L.U32 R161, R101, 0x10, RZ ;  /* 0x0000001065a17819 */ /* 0x000fe200000006ff */
[----:B------:R-:W-:Y:S01]  /*2ae0*/  FMUL.FTZ R110, R55, -1.4426950216293334961 ;  /* 0xbfb8aa3b376e7820 */ /* 0x000fe20000410000 */
[----:B------:R-:W-:Y:S01]  /*2af0*/  FFMA.FTZ R100, R108, R100, R143 ;  /* 0x000000646c647223 */ /* 0x000fe2000001008f */
[----:B------:R-:W-:Y:S01]  /*2b00*/  SHF.L.U32 R149, R145, 0x10, RZ ;  /* 0x0000001091957819 */ /* 0x000fe200000006ff */
[----:B------:R-:W1:Y:S01]  /*2b10*/  MUFU.EX2 R64, R64 ;  /* 0x0000004000407308 */ /* 0x000e620000000800 */
[----:B------:R-:W-:Y:S01]  /*2b20*/  SHF.L.U32 R111, R97, 0x10, RZ ;  /* 0x00000010616f7819 */ /* 0x000fe200000006ff */
[----:B------:R-:W-:Y:S01]  /*2b30*/  FFMA.FTZ R101, R91, R114, R93 ;  /* 0x000000725b657223 */ /* 0x000fe2000001005d */
[----:B------:R-:W-:Y:S01]  /*2b40*/  FMUL.FTZ R145, R0, R151 ;  /* 0x0000009700917220 */ /* 0x000fe20000410000 */
[----:B------:R-:W-:Y:S01]  /*2b50*/  FMUL.FTZ R112, R100, -1.4426950216293334961 ;  /* 0xbfb8aa3b64707820 */ /* 0x000fe20000410000 */
[----:B------:R-:W-:Y:S01]  /*2b60*/  SHF.L.U32 R151, R99, 0x10, RZ ;  /* 0x0000001063977819 */ /* 0x000fe200000006ff */
[----:B------:R-:W-:Y:S01]  /*2b70*/  FADD.FTZ R165, -R56, R161 ;  /* 0x000000a138a57221 */ /* 0x000fe20000010100 */
[----:B------:R-:W-:Y:S01]  /*2b80*/  FFMA.FTZ R99, R62, R145, R60 ;  /* 0x000000913e637223 */ /* 0x000fe2000001003c */
[----:B------:R2:W-:Y:S01]  /*2b90*/  MUFU.EX2 R96, R110 ;  /* 0x0000006e00607308 */ /* 0x0005e20000000800 */
[----:B------:R-:W-:Y:S01]  /*2ba0*/  SHF.L.U32 R147, R146, 0x10, RZ ;  /* 0x0000001092937819 */ /* 0x000fe200000006ff */
[----:B------:R-:W-:Y:S01]  /*2bb0*/  FADD.FTZ R111, -R56, R111 ;  /* 0x0000006f386f7221 */ /* 0x000fe20000010100 */
[----:B------:R-:W-:Y:S01]  /*2bc0*/  SHF.L.U32 R161, R104, 0x10, RZ ;  /* 0x0000001068a17819 */ /* 0x000fe200000006ff */
[----:B------:R-:W-:Y:S01]  /*2bd0*/  FMUL.FTZ R104, R0, R165 ;  /* 0x000000a500687220 */ /* 0x000fe20000410000 */
[----:B------:R-:W-:Y:S01]  /*2be0*/  SHF.L.U32 R155, R98, 0x10, RZ ;  /* 0x00000010629b7819 */ /* 0x000fe200000006ff */
[--C-:B------:R-:W-:Y:S01]  /*2bf0*/  FADD.FTZ R127, R127, -R56.reuse ;  /* 0x800000387f7f7221 */ /* 0x100fe20000010000 */
[----:B------:R-:W-:Y:S01]  /*2c00*/  SHF.L.U32 R165, R107, 0x10, RZ ;  /* 0x000000106ba57819 */ /* 0x000fe200000006ff */
[----:B------:R3:W-:Y:S01]  /*2c10*/  MUFU.EX2 R97, R112 ;  /* 0x0000007000617308 */ /* 0x0007e20000000800 */
[----:B--2---:R-:W-:Y:S01]  /*2c20*/  FMUL.FTZ R110, R101, -1.4426950216293334961 ;  /* 0xbfb8aa3b656e7820 */ /* 0x004fe20000410000 */
[--C-:B------:R-:W-:Y:S01]  /*2c30*/  FADD.FTZ R107, R113, -R56.reuse ;  /* 0x80000038716b7221 */ /* 0x100fe20000010000 */
[----:B------:R-:W-:Y:S01]  /*2c40*/  FMUL.FTZ R111, R0, R111 ;  /* 0x0000006f006f7220 */ /* 0x000fe20000410000 */
[----:B------:R-:W-:Y:S01]  /*2c50*/  FADD.FTZ R147, -R56, R147 ;  /* 0x0000009338937221 */ /* 0x000fe20000010100 */
[----:B------:R-:W-:Y:S01]  /*2c60*/  SHF.L.U32 R157, R140, 0x10, RZ ;  /* 0x000000108c9d7819 */ /* 0x000fe200000006ff */
[--C-:B------:R-:W-:Y:S01]  /*2c70*/  FADD.FTZ R115, R115, -R56.reuse ;  /* 0x8000003873737221 */ /* 0x100fe20000010000 */
[----:B------:R-:W-:Y:S01]  /*2c80*/  SHF.L.U32 R159, R95, 0x10, RZ ;  /* 0x000000105f9f7819 */ /* 0x000fe200000006ff */
[----:B------:R2:W-:Y:S01]  /*2c90*/  MUFU.EX2 R98, R110 ;  /* 0x0000006e00627308 */ /* 0x0005e20000000800 */
[----:B---3--:R-:W-:Y:S01]  /*2ca0*/  FMUL.FTZ R112, R99, -1.4426950216293334961 ;  /* 0xbfb8aa3b63707820 */ /* 0x008fe20000410000 */
[----:B------:R-:W-:Y:S01]  /*2cb0*/  FADD.FTZ R133, R133, -R56 ;  /* 0x8000003885857221 */ /* 0x000fe20000010000 */
[----:B------:R-:W-:Y:S01]  /*2cc0*/  SHF.L.U32 R153, R144, 0x10, RZ ;  /* 0x0000001090997819 */ /* 0x000fe200000006ff */
[----:B------:R-:W-:Y:S01]  /*2cd0*/  FMUL.FTZ R154, R0, R127 ;  /* 0x0000007f009a7220 */ /* 0x000fe20000410000 */
[----:B------:R-:W-:Y:S01]  /*2ce0*/  SHF.L.U32 R163, R102, 0x10, RZ ;  /* 0x0000001066a37819 */ /* 0x000fe200000006ff */
[----:B------:R-:W-:Y:S01]  /*2cf0*/  FMUL.FTZ R114, R0, R107 ;  /* 0x0000006b00727220 */ /* 0x000fe20000410000 */
[----:B------:R-:W-:Y:S01]  /*2d00*/  SHF.L.U32 R113, R103, 0x10, RZ ;  /* 0x0000001067717819 */ /* 0x000fe200000006ff */
[----:B------:R3:W-:Y:S01]  /*2d10*/  MUFU.EX2 R95, R112 ;  /* 0x00000070005f7308 */ /* 0x0007e20000000800 */
[----:B--2---:R-:W-:Y:S01]  /*2d20*/  SHF.L.U32 R110, R105, 0x10, RZ ;  /* 0x00000010696e7819 */ /* 0x004fe200000006ff */
[----:B------:R-:W-:Y:S01]  /*2d30*/  FFMA.FTZ R140, R108, R111, R143 ;  /* 0x0000006f6c8c7223 */ /* 0x000fe2000001008f */
[----:B------:R-:W-:Y:S01]  /*2d40*/  FMUL.FTZ R107, R0, R147 ;  /* 0x00000093006b7220 */ /* 0x000fe20000410000 */
[----:B------:R-:W-:Y:S01]  /*2d50*/  FADD.FTZ R147, -R56, R151 ;  /* 0x0000009738937221 */ /* 0x000fe20000010100 */
[----:B------:R-:W-:Y:S01]  /*2d60*/  FMUL.FTZ R160, R0, R133 ;  /* 0x0000008500a07220 */ /* 0x000fe20000410000 */
[----:B------:R-:W-:Y:S01]  /*2d70*/  FADD.FTZ R111, -R56, R110 ;  /* 0x0000006e386f7221 */ /* 0x000fe20000010100 */
[----:B------:R-:W-:Y:S01]  /*2d80*/  FMUL.FTZ R110, R0, R115 ;  /* 0x00000073006e7220 */ /* 0x000fe20000410000 */
[----:B------:R-:W-:Y:S01]  /*2d90*/  FADD.FTZ R157, -R56, R157 ;  /* 0x0000009d389d7221 */ /* 0x000fe20000010100 */
[----:B---3--:R-:W-:Y:S01]  /*2da0*/  SHF.L.U32 R112, R106, 0x10, RZ ;  /* 0x000000106a707819 */ /* 0x008fe200000006ff */
[C---:B------:R-:W-:Y:S01]  /*2db0*/  FADD.FTZ R151, -R56.reuse, R141 ;  /* 0x0000008d38977221 */ /* 0x040fe20000010100 */
        /* <DEDUP_REMOVED lines=9> */
[----:B-1----:R-:W-:Y:S01]  /*2e50*/  FADD.FTZ R154, R64, 1 ;  /* 0x3f800000409a7421 */ /* 0x002fe20000010000 */
[C---:B------:R-:W-:Y:S01]  /*2e60*/  FADD.FTZ R149, -R56.reuse, R149 ;  /* 0x0000009538957221 */ /* 0x040fe20000010100 */
[----:B------:R-:W-:Y:S01]  /*2e70*/  FADD.FTZ R115, -R56, R112 ;  /* 0x0000007038737221 */ /* 0x000fe20000010100 */
[----:B------:R-:W-:Y:S01]  /*2e80*/  FADD.FTZ R117, R117, -R56 ;  /* 0x8000003875757221 */ /* 0x000fe20000010000 */
[C-C-:B------:R-:W-:Y:S01]  /*2e90*/  FFMA.FTZ R141, R91.reuse, R110, R93.reuse ;  /* 0x0000006e5b8d7223 */ /* 0x140fe2000001005d */
[----:B------:R-:W-:Y:S01]  /*2ea0*/  SHF.L.U32 R145, R142, 0x10, RZ ;  /* 0x000000108e917819 */ /* 0x000fe200000006ff */
        /* <DEDUP_REMOVED lines=15> */
[----:B------:R-:W1:Y:S01]  /*2fa0*/  MUFU.RCP R154, R154 ;  /* 0x0000009a009a7308 */ /* 0x000e620000001000 */
[--C-:B------:R-:W-:Y:S01]  /*2fb0*/  FFMA.FTZ R82, R82, R108, R143.reuse ;  /* 0x0000006c52527223 */ /* 0x100fe2000001008f */
        /* <DEDUP_REMOVED lines=12> */
[----:B------:R-:W-:Y:S01]  /*3080*/  FFMA.FTZ R138, R62, R149, R60 ;  /* 0x000000953e8a7223 */ /* 0x000fe2000001003c */
[----:B------:R-:W-:Y:S01]  /*3090*/  FFMA.FTZ R108, R108, R152, R143 ;  /* 0x000000986c6c7223 */ /* 0x000fe2000001008f */
        /* <DEDUP_REMOVED lines=8> */
[----:B------:R-:W-:Y:S01]  /*3120*/  FMUL.FTZ R74, R82, -1.4426950216293334961 ;  /* 0xbfb8aa3b524a7820 */ /* 0x000fe20000410000 */
[----:B------:R-:W-:Y:S01]  /*3130*/  FADD.FTZ R153, R139, -R56 ;  /* 0x800000388b997221 */ /* 0x000fe20000010000 */
[----:B------:R-:W-:Y:S01]  /*3140*/  FMUL.FTZ R123, R77, -1.4426950216293334961 ;  /* 0xbfb8aa3b4d7b7820 */ /* 0x000fe20000410000 */
        /* <DEDUP_REMOVED lines=9> */
[----:B------:R-:W2:Y:S01]  /*31e0*/  MUFU.EX2 R74, R74 ;  /* 0x0000004a004a7308 */ /* 0x000ea20000000800 */
[C-C-:B------:R-:W-:Y:S01]  /*31f0*/  FFMA.FTZ R136, R91.reuse, R136, R93.reuse ;  /* 0x000000885b887223 */ /* 0x140fe2000001005d */
[C-C-:B------:R-:W-:Y:S01]  /*3200*/  FFMA.FTZ R148, R91.reuse, R148, R93.reuse ;  /* 0x000000945b947223 */ /* 0x140fe2000001005d */
[C-C-:B------:R-:W-:Y:S01]  /*3210*/  FFMA.FTZ R146, R91.reuse, R146, R93.reuse ;  /* 0x000000925b927223 */ /* 0x140fe2000001005d */
[C-C-:B------:R-:W-:Y:S01]  /*3220*/  FFMA.FTZ R137, R91.reuse, R150, R93.reuse ;  /* 0x000000965b897223 */ /* 0x140fe2000001005d */
[C-C-:B------:R-:W-:Y:S01]  /*3230*/  FFMA.FTZ R135, R91.reuse, R152, R93.reuse ;  /* 0x000000985b877223 */ /* 0x140fe2000001005d */
[C-C-:B------:R-:W-:Y:S01]  /*3240*/  FFMA.FTZ R131, R91.reuse, R156, R93.reuse ;  /* 0x0000009c5b837223 */ /* 0x140fe2000001005d */
[C-C-:B------:R-:W-:Y:S01]  /*3250*/  FFMA.FTZ R129, R91.reuse, R158, R93.reuse ;  /* 0x0000009e5b817223 */ /* 0x140fe2000001005d */
[----:B------:R3:W-:Y:S01]  /*3260*/  MUFU.EX2 R139, R123 ;  /* 0x0000007b008b7308 */ /* 0x0007e20000000800 */
[C-C-:B------:R-:W-:Y:S01]  /*3270*/  FFMA.FTZ R127, R91.reuse, R160, R93.reuse ;  /* 0x000000a05b7f7223 */ /* 0x140fe2000001005d */
[----:B------:R-:W-:Y:S01]  /*3280*/  FFMA.FTZ R125, R91, R162, R93 ;  /* 0x000000a25b7d7223 */ /* 0x000fe2000001005d */
[----:B------:R-:W-:Y:S01]  /*3290*/  SHF.L.U32 R151, R73, 0x10, RZ ;  /* 0x0000001049977819 */ /* 0x000fe200000006ff */
[----:B-1----:R-:W-:Y:S01]  /*32a0*/  FMUL.FTZ R57, R57, R154 ;  /* 0x0000009a39397220 */ /* 0x002fe20000410000 */
[----:B------:R-:W-:Y:S01]  /*32b0*/  FADD.FTZ R154, R96, 1 ;  /* 0x3f800000609a7421 */ /* 0x000fe20000010000 */
[----:B------:R-:W-:Y:S01]  /*32c0*/  FMUL.FTZ R102, R80, -1.4426950216293334961 ;  /* 0xbfb8aa3b50667820 */ /* 0x000fe20000410000 */
[----:B------:R-:W-:Y:S01]  /*32d0*/  SHF.L.U32 R157, R58, 0x10, RZ ;  /* 0x000000103a9d7819 */ /* 0x000fe200000006ff */
[----:B------:R-:W-:Y:S01]  /*32e0*/  FADD.FTZ R151, -R56, R151 ;  /* 0x0000009738977221 */ /* 0x000fe20000010100 */
[C-C-:B---3--:R-:W-:Y:S01]  /*32f0*/  FFMA.FTZ R123, R91.reuse, R164, R93.reuse ;  /* 0x000000a45b7b7223 */ /* 0x148fe2000001005d */
[----:B------:R-:W-:Y:S01]  /*3300*/  FFMA.FTZ R91, R91, R153, R93 ;  /* 0x000000995b5b7223 */ /* 0x000fe2000001005d */
[----:B------:R-:W-:Y:S01]  /*3310*/  SHF.L.U32 R153, R63, 0x10, RZ ;  /* 0x000000103f997819 */ /* 0x000fe200000006ff */
[----:B------:R-:W-:Y:S01]  /*3320*/  FMUL.FTZ R63, R146, -1.4426950216293334961 ;  /* 0xbfb8aa3b923f7820 */ /* 0x000fe20000410000 */
[----:B------:R-:W-:Y:S01]  /*3330*/  SHF.L.U32 R93, R75, 0x10, RZ ;  /* 0x000000104b5d7819 */ /* 0x000fe200000006ff */
[----:B------:R-:W1:Y:S01]  /*3340*/  MUFU.RCP R154, R154 ;  /* 0x0000009a009a7308 */ /* 0x000e620000001000 */
[--C-:B------:R-:W-:Y:S01]  /*3350*/  FFMA.FTZ R81, R81, R62, R60.reuse ;  /* 0x0000003e51517223 */ /* 0x100fe2000001003c */
[C---:B------:R-:W-:Y:S01]  /*3360*/  FADD.FTZ R153, -R56.reuse, R153 ;  /* 0x0000009938997221 */ /* 0x040fe20000010100 */
[----:B------:R-:W-:Y:S01]  /*3370*/  SHF.L.U32 R155, R61, 0x10, RZ ;  /* 0x000000103d9b7819 */ /* 0x000fe200000006ff */
[----:B------:R-:W-:Y:S01]  /*3380*/  FADD.FTZ R93, -R56, R93 ;  /* 0x0000005d385d7221 */ /* 0x000fe20000010100 */
[----:B------:R-:W-:Y:S01]  /*3390*/  FMUL.FTZ R72, R81, -1.4426950216293334961 ;  /* 0xbfb8aa3b51487820 */ /* 0x000fe20000410000 */
[----:B------:R-:W-:Y:S01]  /*33a0*/  FMUL.FTZ R153, R0, R153 ;  /* 0x0000009900997220 */ /* 0x000fe20000410000 */
[----:B------:R-:W-:Y:S01]  /*33b0*/  FMUL.FTZ R149, R76, -1.4426950216293334961 ;  /* 0xbfb8aa3b4c957820 */ /* 0x000fe20000410000 */
[----:B------:R3:W-:Y:S01]  /*33c0*/  MUFU.EX2 R58, R63 ;  /* 0x0000003f003a7308 */ /* 0x0007e20000000800 */
[----:B------:R-:W-:Y:S01]  /*33d0*/  FMUL.FTZ R61, R0, R93 ;  /* 0x0000005d003d7220 */ /* 0x000fe20000410000 */
[----:B------:R-:W-:Y:S01]  /*33e0*/  SHF.L.U32 R93, R59, 0x10, RZ ;  /* 0x000000103b5d7819 */ /* 0x000fe200000006ff */
[----:B------:R-:W-:Y:S01]  /*33f0*/  FMUL.FTZ R66, R70, -1.4426950216293334961 ;  /* 0xbfb8aa3b46427820 */ /* 0x000fe20000410000 */
[----:B------:R-:W-:Y:S01]  /*3400*/  FMUL.FTZ R126, R140, -1.4426950216293334961 ;  /* 0xbfb8aa3b8c7e7820 */ /* 0x000fe20000410000 */
[----:B------:R-:W-:Y:S01]  /*3410*/  FMUL.FTZ R122, R79, -1.4426950216293334961 ;  /* 0xbfb8aa3b4f7a7820 */ /* 0x000fe20000410000 */
[----:B------:R-:W-:Y:S01]  /*3420*/  FMUL.FTZ R147, R0, R147 ;  /* 0x0000009300937220 */ /* 0x000fe20000410000 */
[----:B------:R-:W-:Y:S01]  /*3430*/  FADD.FTZ R159, -R56, R157 ;  /* 0x0000009d389f7221 */ /* 0x000fe20000010100 */
[----:B------:R-:W4:Y:S01]  /*3440*/  MUFU.EX2 R102, R102 ;  /* 0x0000006600667308 */ /* 0x000f220000000800 */
[----:B---3--:R-:W-:Y:S01]  /*3450*/  FMUL.FTZ R63, R0, R151 ;  /* 0x00000097003f7220 */ /* 0x008fe20000410000 */
[C---:B------:R-:W-:Y:S01]  /*3460*/  FADD.FTZ R145, -R56.reuse, R145 ;  /* 0x0000009138917221 */ /* 0x040fe20000010100 */
[C---:B------:R-:W-:Y:S01]  /*3470*/  FADD.FTZ R71, -R56.reuse, R71 ;  /* 0x0000004738477221 */ /* 0x040fe20000010100 */
[----:B------:R-:W-:Y:S01]  /*3480*/  FADD.FTZ R69, -R56, R69 ;  /* 0x0000004538457221 */ /* 0x000fe20000010100 */
[C-C-:B------:R-:W-:Y:S01]  /*3490*/  FFMA.FTZ R150, R62.reuse, R63, R60.reuse ;  /* 0x0000003f3e967223 */ /* 0x140fe2000001003c */
[--C-:B------:R-:W-:Y:S01]  /*34a0*/  FFMA.FTZ R63, R62, R153, R60.reuse ;  /* 0x000000993e3f7223 */ /* 0x100fe2000001003c */
[----:B--2---:R-:W-:Y:S01]  /*34b0*/  FADD.FTZ R153, R74, 1 ;  /* 0x3f8000004a997421 */ /* 0x004fe20000010000 */
[----:B------:R-:W-:Y:S01]  /*34c0*/  MUFU.EX2 R72, R72 ;  /* 0x0000004800487308 */ /* 0x000fe20000000800 */
[C---:B------:R-:W-:Y:S01]  /*34d0*/  FADD.FTZ R67, -R56.reuse, R67 ;  /* 0x0000004338437221 */ /* 0x040fe20000010100 */
[C---:B------:R-:W-:Y:S01]  /*34e0*/  FADD.FTZ R65, -R56.reuse, R65 ;  /* 0x0000004138417221 */ /* 0x040fe20000010100 */
[----:B------:R-:W-:Y:S01]  /*34f0*/  FADD.FTZ R155, -R56, R155 ;  /* 0x0000009b389b7221 */ /* 0x000fe20000010100 */
[----:B-1----:R-:W-:Y:S01]  /*3500*/  FMUL.FTZ R55, R55, R154 ;  /* 0x0000009a37377220 */ /* 0x002fe20000410000 */
[--C-:B------:R-:W-:Y:S01]  /*3510*/  FFMA.FTZ R142, R62, R147, R60.reuse ;  /* 0x000000933e8e7223 */ /* 0x100fe2000001003c */
[----:B------:R-:W-:Y:S01]  /*3520*/  FMUL.FTZ R103, R104, -1.4426950216293334961 ;  /* 0xbfb8aa3b68677820 */ /* 0x000fe20000410000 */
[----:B------:R-:W-:Y:S01]  /*3530*/  FMUL.FTZ R118, R78, -1.4426950216293334961 ;  /* 0xbfb8aa3b4e767820 */ /* 0x000fe20000410000 */
[----:B------:R-:W1:Y:S01]  /*3540*/  MUFU.RCP R153, R153 ;  /* 0x0000009900997308 */ /* 0x000e620000001000 */
[----:B----4-:R-:W-:Y:S01]  /*3550*/  FADD.FTZ R154, R102, 1 ;  /* 0x3f800000669a7421 */ /* 0x010fe20000010000 */
[C---:B------:R-:W-:Y:S01]  /*3560*/  FMUL.FTZ R147, R0.reuse, R145 ;  /* 0x0000009100937220 */ /* 0x040fe20000410000 */
[C---:B------:R-:W-:Y:S01]  /*3570*/  FMUL.FTZ R71, R0.reuse, R71 ;  /* 0x0000004700477220 */ /* 0x040fe20000410000 */
[C---:B------:R-:W-:Y:S01]  /*3580*/  FMUL.FTZ R69, R0.reuse, R69 ;  /* 0x0000004500457220 */ /* 0x040fe20000410000 */
[C---:B------:R-:W-:Y:S01]  /*3590*/  FMUL.FTZ R67, R0.reuse, R67 ;  /* 0x0000004300437220 */ /* 0x040fe20000410000 */
[C---:B------:R-:W-:Y:S01]  /*35a0*/  FMUL.FTZ R65, R0.reuse, R65 ;  /* 0x0000004100417220 */ /* 0x040fe20000410000 */
[C---:B------:R-:W-:Y:S01]  /*35b0*/  FMUL.FTZ R155, R0.reuse, R155 ;  /* 0x0000009b009b7220 */ /* 0x040fe20000410000 */
[----:B------:R2:W-:Y:S01]  /*35c0*/  MUFU.EX2 R75, R149 ;  /* 0x00000095004b7308 */ /* 0x0005e20000000800 */
[----:B------:R-:W-:Y:S01]  /*35d0*/  FMUL.FTZ R159, R0, R159 ;  /* 0x0000009f009f7220 */ /* 0x000fe20000410000 */
[----:B------:R-:W-:Y:S01]  /*35e0*/  FMUL.FTZ R116, R141, -1.4426950216293334961 ;  /* 0xbfb8aa3b8d747820 */ /* 0x000fe20000410000 */
[----:B------:R-:W-:Y:S01]  /*35f0*/  FMUL.FTZ R124, R138, -1.4426950216293334961 ;  /* 0xbfb8aa3b8a7c7820 */ /* 0x000fe20000410000 */
[----:B------:R-:W-:Y:S01]  /*3600*/  FADD.FTZ R97, R97, 1 ;  /* 0x3f80000061617421 */ /* 0x000fe20000010000 */
[----:B------:R-:W-:Y:S01]  /*3610*/  FMUL.FTZ R145, R132, -1.4426950216293334961 ;  /* 0xbfb8aa3b84917820 */ /* 0x000fe20000410000 */
[----:B------:R-:W-:Y:S01]  /*3620*/  FMUL.FTZ R144, R136, -1.4426950216293334961 ;  /* 0xbfb8aa3b88907820 */ /* 0x000fe20000410000 */
[----:B------:R-:W-:Y:S01]  /*3630*/  FMUL.FTZ R120, R134, -1.4426950216293334961 ;  /* 0xbfb8aa3b86787820 */ /* 0x000fe20000410000 */
[----:B------:R-:W3:Y:S01]  /*3640*/  MUFU.EX2 R66, R66 ;  /* 0x0000004200427308 */ /* 0x000ee20000000800 */
[----:B--2---:R-:W-:Y:S01]  /*3650*/  FADD.FTZ R149, -R56, R93 ;  /* 0x0000005d38957221 */ /* 0x004fe20000010100 */
[----:B-1----:R-:W-:Y:S01]  /*3660*/  FMUL.FTZ R82, R82, R153 ;  /* 0x0000009952527220 */ /* 0x002fe20000410000 */
[----:B------:R-:W-:Y:S01]  /*3670*/  FADD.FTZ R153, R72, 1 ;  /* 0x3f80000048997421 */ /* 0x000fe20000010000 */
[--C-:B------:R-:W-:Y:S01]  /*3680*/  FFMA.FTZ R56, R62, R155, R60.reuse ;  /* 0x0000009b3e387223 */ /* 0x100fe2000001003c */
[----:B------:R-:W-:Y:S01]  /*3690*/  FMUL.FTZ R157, R0, R149 ;  /* 0x00000095009d7220 */ /* 0x000fe20000410000 */
[C-C-:B------:R-:W-:Y:S01]  /*36a0*/  FFMA.FTZ R61, R62.reuse, R61, R60.reuse ;  /* 0x0000003d3e3d7223 */ /* 0x140fe2000001003c */
[C-C-:B------:R-:W-:Y:S01]  /*36b0*/  FFMA.FTZ R107, R62.reuse, R107, R60.reuse ;  /* 0x0000006b3e6b7223 */ /* 0x140fe2000001003c */
[----:B------:R-:W1:Y:S01]  /*36c0*/  MUFU.EX2 R126, R126 ;  /* 0x0000007e007e7308 */ /* 0x000e620000000800 */
[C-C-:B------:R-:W-:Y:S01]  /*36d0*/  FFMA.FTZ R0, R62.reuse, R157, R60.reuse ;  /* 0x0000009d3e007223 */ /* 0x140fe2000001003c */
[C-C-:B------:R-:W-:Y:S01]  /*36e0*/  FFMA.FTZ R147, R62.reuse, R147, R60.reuse ;  /* 0x000000933e937223 */ /* 0x140fe2000001003c */
[C-C-:B------:R-:W-:Y:S01]  /*36f0*/  FFMA.FTZ R71, R62.reuse, R71, R60.reuse ;  /* 0x000000473e477223 */ /* 0x140fe2000001003c */
[C-C-:B------:R-:W-:Y:S01]  /*3700*/  FFMA.FTZ R69, R62.reuse, R69, R60.reuse ;  /* 0x000000453e457223 */ /* 0x140fe2000001003c */
[C-C-:B------:R-:W-:Y:S01]  /*3710*/  FFMA.FTZ R67, R62.reuse, R67, R60.reuse ;  /* 0x000000433e437223 */ /* 0x140fe2000001003c */
[--C-:B------:R-:W-:Y:S01]  /*3720*/  FFMA.FTZ R65, R62, R65, R60.reuse ;  /* 0x000000413e417223 */ /* 0x100fe2000001003c */
[----:B------:R-:W-:Y:S01]  /*3730*/  FMUL.FTZ R59, R61, -1.4426950216293334961 ;  /* 0xbfb8aa3b3d3b7820 */ /* 0x000fe20000410000 */
[----:B------:R-:W-:Y:S01]  /*3740*/  MUFU.EX2 R122, R122 ;  /* 0x0000007a007a7308 */ /* 0x000fe20000000800 */
[----:B---3--:R-:W-:Y:S01]  /*3750*/  FADD.FTZ R152, R66, 1 ;  /* 0x3f80000042987421 */ /* 0x008fe20000010000 */
[----:B------:R-:W-:Y:S01]  /*3760*/  FFMA.FTZ R62, R62, R159, R60 ;  /* 0x0000009f3e3e7223 */ /* 0x000fe2000001003c */
[----:B------:R-:W-:Y:S01]  /*3770*/  FMUL.FTZ R60, R150, -1.4426950216293334961 ;  /* 0xbfb8aa3b963c7820 */ /* 0x000fe20000410000 */
[----:B------:R-:W-:Y:S01]  /*3780*/  FMUL.FTZ R93, R68, -1.4426950216293334961 ;  /* 0xbfb8aa3b445d7820 */ /* 0x000fe20000410000 */
[----:B------:R-:W-:Y:S01]  /*3790*/  FMUL.FTZ R73, R130, -1.4426950216293334961 ;  /* 0xbfb8aa3b82497820 */ /* 0x000fe20000410000 */
[----:B------:R-:W-:Y:S01]  /*37a0*/  FADD.FTZ R58, R58, 1 ;  /* 0x3f8000003a3a7421 */ /* 0x000fe20000010000 */
[----:B------:R-:W-:Y:S01]  /*37b0*/  FMUL.FTZ R143, R147, -1.4426950216293334961 ;  /* 0xbfb8aa3b938f7820 */ /* 0x000fe20000410000 */
[----:B------:R-:W2:Y:S01]  /*37c0*/  MUFU.RCP R157, R154 ;  /* 0x0000009a009d7308 */ /* 0x000ea20000001000 */
[----:B-1----:R-:W-:Y:S01]  /*37d0*/  FADD.FTZ R126, R126, 1 ;  /* 0x3f8000007e7e7421 */ /* 0x002fe20000010000 */
[----:B------:R-:W-:Y:S01]  /*37e0*/  FADD.FTZ R139, R139, 1 ;  /* 0x3f8000008b8b7421 */ /* 0x000fe20000010000 */
[----:B------:R-:W-:Y:S01]  /*37f0*/  FMUL.FTZ R106, R105, -1.4426950216293334961 ;  /* 0xbfb8aa3b696a7820 */ /* 0x000fe20000410000 */
[----:B------:R-:W-:Y:S01]  /*3800*/  FMUL.FTZ R128, R107, -1.4426950216293334961 ;  /* 0xbfb8aa3b6b807820 */ /* 0x000fe20000410000 */
[----:B------:R-:W-:Y:S01]  /*3810*/  ULDC.64 UR6, c[0x0][0x210] ;  /* 0x0000840000067ab9 */ /* 0x000fe20000000a00 */
[----:B------:R-:W-:Y:S01]  /*3820*/  FMUL.FTZ R151, R117, -1.4426950216293334961 ;  /* 0xbfb8aa3b75977820 */ /* 0x000fe20000410000 */
[----:B------:R-:W-:Y:S01]  /*3830*/  FMUL.FTZ R121, R142, -1.4426950216293334961 ;  /* 0xbfb8aa3b8e797820 */ /* 0x000fe20000410000 */
[----:B------:R-:W1:Y:S01]  /*3840*/  MUFU.EX2 R103, R103 ;  /* 0x0000006700677308 */ /* 0x000e620000000800 */
[----:B------:R-:W-:Y:S01]  /*3850*/  FADD.FTZ R98, R98, 1 ;  /* 0x3f80000062627421 */ /* 0x000fe20000010000 */
[----:B------:R-:W-:Y:S01]  /*3860*/  FMUL.FTZ R149, R137, -1.4426950216293334961 ;  /* 0xbfb8aa3b89957820 */ /* 0x000fe20000410000 */
[----:B------:R-:W-:Y:S01]  /*3870*/  FMUL.FTZ R64, R94, -1.4426950216293334961 ;  /* 0xbfb8aa3b5e407820 */ /* 0x000fe20000410000 */
[----:B------:R-:W-:Y:S01]  /*3880*/  FMUL.FTZ R66, R115, -1.4426950216293334961 ;  /* 0xbfb8aa3b73427820 */ /* 0x000fe20000410000 */
[----:B------:R-:W-:Y:S01]  /*3890*/  FMUL.FTZ R74, R135, -1.4426950216293334961 ;  /* 0xbfb8aa3b874a7820 */ /* 0x000fe20000410000 */
[----:B------:R-:W-:Y:S01]  /*38a0*/  FMUL.FTZ R96, R114, -1.4426950216293334961 ;  /* 0xbfb8aa3b72607820 */ /* 0x000fe20000410000 */
[----:B------:R-:W-:Y:S01]  /*38b0*/  FMUL.FTZ R102, R113, -1.4426950216293334961 ;  /* 0xbfb8aa3b71667820 */ /* 0x000fe20000410000 */
[----:B------:R-:W-:Y:S01]  /*38c0*/  MUFU.EX2 R118, R118 ;  /* 0x0000007600767308 */ /* 0x000fe20000000800 */
[----:B--2---:R-:W-:-:S07]  /*38d0*/  FMUL.FTZ R80, R80, R157 ;  /* 0x0000009d50507220 */ /* 0x004fce0000410000 */
[----:B------:R-:W2:Y:S01]  /*38e0*/  MUFU.EX2 R116, R116 ;  /* 0x0000007400747308 */ /* 0x000ea20000000800 */
[----:B-1----:R-:W-:-:S07]  /*38f0*/  FADD.FTZ R103, R103, 1 ;  /* 0x3f80000067677421 */ /* 0x002fce0000010000 */
[----:B------:R1:W3:Y:S08]  /*3900*/  MUFU.RCP R72, R153 ;  /* 0x0000009900487308 */ /* 0x0002f00000001000 */
[----:B------:R-:W4:Y:S01]  /*3910*/  MUFU.EX2 R124, R124 ;  /* 0x0000007c007c7308 */ /* 0x000f220000000800 */
[----:B-1----:R-:W-:Y:S01]  /*3920*/  FADD.FTZ R153, R95, 1 ;  /* 0x3f8000005f997421 */ /* 0x002fe20000010000 */
[----:B--2---:R-:W-:Y:S01]  /*3930*/  FADD.FTZ R154, R116, 1 ;  /* 0x3f800000749a7421 */ /* 0x004fe20000010000 */
[----:B------:R-:W-:Y:S01]  /*3940*/  FMUL.FTZ R95, R90, -1.4426950216293334961 ;  /* 0xbfb8aa3b5a5f7820 */ /* 0x000fe20000410000 */
[----:B------:R-:W-:-:S04]  /*3950*/  FMUL.FTZ R116, R87, -1.4426950216293334961 ;  /* 0xbfb8aa3b57747820 */ /* 0x000fc80000410000 */
[----:B------:R1:W2:Y:S01]  /*3960*/  MUFU.RCP R156, R153 ;  /* 0x00000099009c7308 */ /* 0x0002a20000001000 */
[----:B---3--:R-:W-:Y:S01]  /*3970*/  FMUL.FTZ R81, R81, R72 ;  /* 0x0000004851517220 */ /* 0x008fe20000410000 */
[----:B------:R-:W-:-:S04]  /*3980*/  FMUL.FTZ R72, R92, -1.4426950216293334961 ;  /* 0xbfb8aa3b5c487820 */ /* 0x000fc80000410000 */
[----:B------:R-:W-:Y:S02]  /*3990*/  F2FP.BF16.F32.PACK_AB R57, R81, R57 ;  /* 0x000000395139723e */ /* 0x000fe400000010ff */
[----:B------:R3:W5:Y:S01]  /*39a0*/  MUFU.RCP R155, R152 ;  /* 0x00000098009b7308 */ /* 0x0007620000001000 */
[----:B-1----:R-:W-:Y:S01]  /*39b0*/  FADD.FTZ R153, R122, 1 ;  /* 0x3f8000007a997421 */ /* 0x002fe20000010000 */
[----:B----4-:R-:W-:-:S06]  /*39c0*/  FADD.FTZ R124, R124, 1 ;  /* 0x3f8000007c7c7421 */ /* 0x010fcc0000010000 */
[----:B------:R-:W1:Y:S01]  /*39d0*/  MUFU.RCP R157, R126 ;  /* 0x0000007e009d7308 */ /* 0x000e620000001000 */
[----:B---3--:R-:W-:Y:S01]  /*39e0*/  FMUL.FTZ R152, R71, -1.4426950216293334961 ;  /* 0xbfb8aa3b47987820 */ /* 0x008fe20000410000 */
[----:B--2---:R-:W-:-:S06]  /*39f0*/  FMUL.FTZ R99, R99, R156 ;  /* 0x0000009c63637220 */ /* 0x004fcc0000410000 */
[----:B------:R2:W3:Y:S01]  /*3a00*/  MUFU.RCP R122, R153 ;  /* 0x00000099007a7308 */ /* 0x0004e20000001000 */
[----:B-----5:R-:W-:Y:S01]  /*3a10*/  FMUL.FTZ R70, R70, R155 ;  /* 0x0000009b46467220 */ /* 0x020fe20000410000 */
[----:B------:R-:W-:-:S04]  /*3a20*/  FMUL.FTZ R155, R133, -1.4426950216293334961 ;  /* 0xbfb8aa3b859b7820 */ /* 0x000fc80000410000 */
[----:B------:R-:W-:Y:S02]  /*3a30*/  F2FP.BF16.F32.PACK_AB R70, R82, R70 ;  /* 0x000000465246723e */ /* 0x000fe400000010ff */
[----:B------:R-:W4:Y:S01]  /*3a40*/  MUFU.RCP R97, R97 ;  /* 0x0000006100617308 */ /* 0x000f220000001000 */
[----:B--2---:R-:W-:Y:S01]  /*3a50*/  FADD.FTZ R153, R118, 1 ;  /* 0x3f80000076997421 */ /* 0x004fe20000010000 */
[----:B-1----:R-:W-:Y:S01]  /*3a60*/  FMUL.FTZ R140, R140, R157 ;  /* 0x0000009d8c8c7220 */ /* 0x002fe20000410000 */
[----:B------:R-:W-:-:S05]  /*3a70*/  FMUL.FTZ R118, R86, -1.4426950216293334961 ;  /* 0xbfb8aa3b56767820 */ /* 0x000fca0000410000 */
[----:B------:R-:W1:Y:S01]  /*3a80*/  MUFU.RCP R103, R103 ;  /* 0x0000006700677308 */ /* 0x000e620000001000 */
[----:B---3--:R-:W-:Y:S01]  /*3a90*/  FMUL.FTZ R79, R79, R122 ;  /* 0x0000007a4f4f7220 */ /* 0x008fe20000410000 */
[----:B------:R-:W-:-:S04]  /*3aa0*/  FMUL.FTZ R122, R112, -1.4426950216293334961 ;  /* 0xbfb8aa3b707a7820 */ /* 0x000fc80000410000 */
[----:B------:R-:W-:Y:S02]  /*3ab0*/  F2FP.BF16.F32.PACK_AB R79, R140, R79 ;  /* 0x0000004f8c4f723e */ /* 0x000fe400000010ff */
[----:B------:R-:W2:Y:S01]  /*3ac0*/  MUFU.RCP R153, R153 ;  /* 0x0000009900997308 */ /* 0x000ea20000001000 */
[----:B----4-:R-:W-:-:S05]  /*3ad0*/  FMUL.FTZ R100, R100, R97 ;  /* 0x0000006164647220 */ /* 0x010fca0000410000 */
[----:B------:R-:W-:Y:S02]  /*3ae0*/  F2FP.BF16.F32.PACK_AB R55, R100, R55 ;  /* 0x000000376437723e */ /* 0x000fe400000010ff */
[----:B------:R-:W3:Y:S01]  /*3af0*/  MUFU.EX2 R145, R145 ;  /* 0x0000009100917308 */ /* 0x000ee20000000800 */
[----:B-1----:R-:W-:-:S05]  /*3b00*/  FMUL.FTZ R104, R104, R103 ;  /* 0x0000006768687220 */ /* 0x002fca0000410000 */
[----:B------:R-:W-:Y:S02]  /*3b10*/  F2FP.BF16.F32.PACK_AB R80, R104, R80 ;  /* 0x000000506850723e */ /* 0x000fe400000010ff */
[----:B------:R1:W-:Y:S01]  /*3b20*/  MUFU.EX2 R119, R144 ;  /* 0x0000009000777308 */ /* 0x0003e20000000800 */
[----:B--2---:R-:W-:-:S07]  /*3b30*/  FMUL.FTZ R78, R78, R153 ;  /* 0x000000994e4e7220 */ /* 0x004fce0000410000 */
[----:B------:R-:W2:Y:S01]  /*3b40*/  MUFU.RCP R154, R154 ;  /* 0x0000009a009a7308 */ /* 0x000ea20000001000 */
[----:B-1----:R-:W-:Y:S01]  /*3b50*/  FMUL.FTZ R144, R148, -1.4426950216293334961 ;  /* 0xbfb8aa3b94907820 */ /* 0x002fe20000410000 */
[----:B---3--:R-:W-:Y:S01]  /*3b60*/  FADD.FTZ R153, R145, 1 ;  /* 0x3f80000091997421 */ /* 0x008fe20000010000 */
[----:B------:R-:W-:-:S05]  /*3b70*/  FMUL.FTZ R145, R110, -1.4426950216293334961 ;  /* 0xbfb8aa3b6e917820 */ /* 0x000fca0000410000 */
[----:B------:R-:W1:Y:S08]  /*3b80*/  MUFU.EX2 R120, R120 ;  /* 0x0000007800787308 */ /* 0x000e700000000800 */
[----:B------:R-:W-:Y:S01]  /*3b90*/  MUFU.EX2 R144, R144 ;  /* 0x0000009000907308 */ /* 0x000fe20000000800 */
[----:B--2---:R-:W-:Y:S01]  /*3ba0*/  FMUL.FTZ R141, R141, R154 ;  /* 0x0000009a8d8d7220 */ /* 0x004fe20000410000 */
[----:B------:R-:W-:Y:S01]  /*3bb0*/  FADD.FTZ R154, R119, 1 ;  /* 0x3f800000779a7421 */ /* 0x000fe20000010000 */
[----:B------:R-:W-:-:S05]  /*3bc0*/  FMUL.FTZ R119, R111, -1.4426950216293334961 ;  /* 0xbfb8aa3b6f777820 */ /* 0x000fca0000410000 */
[----:B------:R2:W3:Y:S01]  /*3bd0*/  MUFU.RCP R157, R124 ;  /* 0x0000007c009d7308 */ /* 0x0004e20000001000 */
[----:B-1----:R-:W-:-:S07]  /*3be0*/  FADD.FTZ R120, R120, 1 ;  /* 0x3f80000078787421 */ /* 0x002fce0000010000 */
[----:B------:R-:W-:Y:S01]  /*3bf0*/  MUFU.EX2 R59, R59 ;  /* 0x0000003b003b7308 */ /* 0x000fe20000000800 */
[----:B--2---:R-:W-:-:S07]  /*3c00*/  FMUL.FTZ R124, R63, -1.4426950216293334961 ;  /* 0xbfb8aa3b3f7c7820 */ /* 0x004fce0000410000 */
[----:B------:R-:W1:Y:S01]  /*3c10*/  MUFU.EX2 R60, R60 ;  /* 0x0000003c003c7308 */ /* 0x000e620000000800 */
[----:B---3--:R-:W-:-:S05]  /*3c20*/  FMUL.FTZ R138, R138, R157 ;  /* 0x0000009d8a8a7220 */ /* 0x008fca0000410000 */
[----:B------:R-:W-:Y:S02]  /*3c30*/  F2FP.BF16.F32.PACK_AB R138, R138, R141 ;  /* 0x0000008d8a8a723e */ /* 0x000fe400000010ff */
[----:B------:R2:W3:Y:S08]  /*3c40*/  MUFU.EX2 R97, R155 ;  /* 0x0000009b00617308 */ /* 0x0004f00000000800 */
[----:B------:R-:W-:Y:S01]  /*3c50*/  MUFU.EX2 R93, R93 ;  /* 0x0000005d005d7308 */ /* 0x000fe20000000800 */
[----:B--2---:R-:W-:Y:S01]  /*3c60*/  FMUL.FTZ R155, R131, -1.4426950216293334961 ;  /* 0xbfb8aa3b839b7820 */ /* 0x004fe20000410000 */
[----:B-1----:R-:W-:-:S06]  /*3c70*/  FADD.FTZ R60, R60, 1 ;  /* 0x3f8000003c3c7421 */ /* 0x002fcc0000010000 */
[----:B------:R1:W2:Y:S01]  /*3c80*/  MUFU.EX2 R103, R155 ;  /* 0x0000009b00677308 */ /* 0x0002a20000000800 */
[----:B---3--:R-:W-:-:S07]  /*3c90*/  FADD.FTZ R97, R97, 1 ;  /* 0x3f80000061617421 */ /* 0x008fce0000010000 */
[----:B------:R-:W3:Y:S01]  /*3ca0*/  MUFU.RCP R153, R153 ;  /* 0x0000009900997308 */ /* 0x000ee20000001000 */
[----:B-1----:R-:W-:-:S07]  /*3cb0*/  FMUL.FTZ R155, R129, -1.4426950216293334961 ;  /* 0xbfb8aa3b819b7820 */ /* 0x002fce0000410000 */
[----:B------:R1:W4:Y:S01]  /*3cc0*/  MUFU.EX2 R126, R155 ;  /* 0x0000009b007e7308 */ /* 0x0003220000000800 */
[----:B--2---:R-:W-:-:S07]  /*3cd0*/  FADD.FTZ R103, R103, 1 ;  /* 0x3f80000067677421 */ /* 0x004fce0000010000 */
[----:B------:R2:W5:Y:S01]  /*3ce0*/  MUFU.RCP R161, R154 ;  /* 0x0000009a00a17308 */ /* 0x0005620000001000 */
[----:B-1----:R-:W-:Y:S01]  /*3cf0*/  FMUL.FTZ R155, R127, -1.4426950216293334961 ;  /* 0xbfb8aa3b7f9b7820 */ /* 0x002fe20000410000 */
[----:B---3--:R-:W-:Y:S01]  /*3d00*/  FMUL.FTZ R132, R132, R153 ;  /* 0x0000009984847220 */ /* 0x008fe20000410000 */
[----:B------:R-:W-:Y:S01]  /*3d10*/  FADD.FTZ R153, R75, 1 ;  /* 0x3f8000004b997421 */ /* 0x000fe20000010000 */
[----:B------:R-:W-:-:S04]  /*3d20*/  FMUL.FTZ R75, R109, -1.4426950216293334961 ;  /* 0xbfb8aa3b6d4b7820 */ /* 0x000fc80000410000 */
[----:B------:R-:W-:Y:S01]  /*3d30*/  MUFU.EX2 R73, R73 ;  /* 0x0000004900497308 */ /* 0x000fe20000000800 */
[----:B--2---:R-:W-:Y:S01]  /*3d40*/  FADD.FTZ R154, R144, 1 ;  /* 0x3f800000909a7421 */ /* 0x004fe20000010000 */
[----:B------:R-:W-:Y:S01]  /*3d50*/  FMUL.FTZ R144, R85, -1.4426950216293334961 ;  /* 0xbfb8aa3b55907820 */ /* 0x000fe20000410000 */
[----:B----4-:R-:W-:-:S05]  /*3d60*/  FADD.FTZ R126, R126, 1 ;  /* 0x3f8000007e7e7421 */ /* 0x010fca0000010000 */
[----:B------:R1:W2:Y:S01]  /*3d70*/  MUFU.RCP R157, R58 ;  /* 0x0000003a009d7308 */ /* 0x0002a20000001000 */
[----:B-----5:R-:W-:-:S07]  /*3d80*/  FMUL.FTZ R136, R136, R161 ;  /* 0x000000a188887220 */ /* 0x020fce0000410000 */
[----:B------:R-:W3:Y:S01]  /*3d90*/  MUFU.RCP R159, R120 ;  /* 0x00000078009f7308 */ /* 0x000ee20000001000 */
[----:B-1----:R-:W-:Y:S01]  /*3da0*/  FADD.FTZ R58, R59, 1 ;  /* 0x3f8000003b3a7421 */ /* 0x002fe20000010000 */
[----:B------:R-:W-:-:S06]  /*3db0*/  FADD.FTZ R59, R93, 1 ;  /* 0x3f8000005d3b7421 */ /* 0x000fcc0000010000 */
[----:B------:R-:W-:Y:S01]  /*3dc0*/  MUFU.EX2 R120, R155 ;  /* 0x0000009b00787308 */ /* 0x000fe20000000800 */
[----:B--2---:R-:W-:Y:S01]  /*3dd0*/  FMUL.FTZ R157, R146, R157 ;  /* 0x0000009d929d7220 */ /* 0x004fe20000410000 */
[----:B------:R-:W-:-:S06]  /*3de0*/  FMUL.FTZ R146, R83, -1.4426950216293334961 ;  /* 0xbfb8aa3b53927820 */ /* 0x000fcc0000410000 */
[----:B------:R1:W2:Y:S01]  /*3df0*/  MUFU.RCP R155, R154 ;  /* 0x0000009a009b7308 */ /* 0x0002a20000001000 */
[----:B---3--:R-:W-:-:S05]  /*3e00*/  FMUL.FTZ R134, R134, R159 ;  /* 0x0000009f86867220 */ /* 0x008fca0000410000 */
[----:B------:R-:W-:Y:S02]  /*3e10*/  F2FP.BF16.F32.PACK_AB R78, R134, R78 ;  /* 0x0000004e864e723e */ /* 0x000fe400000010ff */
[----:B------:R-:W3:Y:S01]  /*3e20*/  MUFU.EX2 R152, R152 ;  /* 0x0000009800987308 */ /* 0x000ee20000000800 */
[----:B-1----:R-:W-:Y:S01]  /*3e30*/  FADD.FTZ R154, R73, 1 ;  /* 0x3f800000499a7421 */ /* 0x002fe20000010000 */
[----:B------:R-:W-:-:S06]  /*3e40*/  FMUL.FTZ R73, R84, -1.4426950216293334961 ;  /* 0xbfb8aa3b54497820 */ /* 0x000fcc0000410000 */
[----:B------:R-:W1:Y:S01]  /*3e50*/  MUFU.RCP R58, R58 ;  /* 0x0000003a003a7308 */ /* 0x000e620000001000 */
[----:B--2---:R-:W-:-:S07]  /*3e60*/  FMUL.FTZ R148, R148, R155 ;  /* 0x0000009b94947220 */ /* 0x004fce0000410000 */
[----:B------:R-:W2:Y:S01]  /*3e70*/  MUFU.RCP R60, R60 ;  /* 0x0000003c003c7308 */ /* 0x000ea20000001000 */
[----:B---3--:R-:W-:Y:S01]  /*3e80*/  FADD.FTZ R93, R152, 1 ;  /* 0x3f800000985d7421 */ /* 0x008fe20000010000 */
[----:B------:R-:W-:-:S06]  /*3e90*/  FADD.FTZ R152, R120, 1 ;  /* 0x3f80000078987421 */ /* 0x000fcc0000010000 */
[----:B------:R-:W3:Y:S01]  /*3ea0*/  MUFU.RCP R59, R59 ;  /* 0x0000003b003b7308 */ /* 0x000ee20000001000 */
[----:B-1----:R-:W-:Y:S01]  /*3eb0*/  FMUL.FTZ R120, R61, R58 ;  /* 0x0000003a3d787220 */ /* 0x002fe20000410000 */
[----:B------:R-:W-:-:S04]  /*3ec0*/  LEA R58, P1, R23, UR6, 0x1 ;  /* 0x00000006173a7c11 */ /* 0x000fc8000f8208ff */
[----:B------:R-:W-:Y:S02]  /*3ed0*/  F2FP.BF16.F32.PACK_AB R120, R120, R157 ;  /* 0x0000009d7878723e */ /* 0x000fe400000010ff */
[----:B------:R-:W1:Y:S01]  /*3ee0*/  MUFU.EX2 R143, R143 ;  /* 0x0000008f008f7308 */ /* 0x000e620000000800 */
[----:B--2---:R-:W-:Y:S01]  /*3ef0*/  FMUL.FTZ R150, R150, R60 ;  /* 0x0000003c96967220 */ /* 0x004fe20000410000 */
[----:B------:R-:W-:-:S04]  /*3f00*/  LEA R60, P2, R25, UR6, 0x1 ;  /* 0x00000006193c7c11 */ /* 0x000fc8000f8408ff */
[----:B------:R-:W-:Y:S02]  /*3f10*/  LEA.HI.X R61, R25, UR7, R26, 0x1, P2 ;  /* 0x00000007193d7c11 */ /* 0x000fe400090f0c1a */
[----:B------:R2:W4:Y:S01]  /*3f20*/  MUFU.RCP R156, R139 ;  /* 0x0000008b009c7308 */ /* 0x0005220000001000 */
[----:B---3--:R-:W-:Y:S01]  /*3f30*/  FMUL.FTZ R68, R68, R59 ;  /* 0x0000003b44447220 */ /* 0x008fe20000410000 */
[----:B------:R-:W-:Y:S02]  /*3f40*/  LEA.HI.X R59, R23, UR7, R24, 0x1, P1 ;  /* 0x00000007173b7c11 */ /* 0x000fe400088f0c18 */
[----:B------:R-:W-:Y:S02]  /*3f50*/  LEA R24, P1, R27, UR6, 0x1 ;  /* 0x000000061b187c11 */ /* 0x000fe4000f8208ff */
[----:B------:R-:W-:Y:S01]  /*3f60*/  LEA R26, P2, R29, UR6, 0x1 ;  /* 0x000000061d1a7c11 */ /* 0x000fe2000f8408ff */
[----:B------:R-:W-:Y:S01]  /*3f70*/  STG.E.U16 desc[UR8][R58.64], R70 ;  /* 0x000000463a007986 */ /* 0x000fe2000c101508 */
[----:B------:R-:W3:Y:S01]  /*3f80*/  MUFU.RCP R153, R153 ;  /* 0x0000009900997308 */ /* 0x000ee20000001000 */
[----:B-1----:R-:W-:Y:S01]  /*3f90*/  FADD.FTZ R143, R143, 1 ;  /* 0x3f8000008f8f7421 */ /* 0x002fe20000010000 */
[----:B------:R-:W-:Y:S01]  /*3fa0*/  LEA.HI.X R25, R27, UR7, R28, 0x1, P1 ;  /* 0x000000071b197c11 */ /* 0x000fe200088f0c1c */
[----:B--2---:R-:W-:Y:S01]  /*3fb0*/  FMUL.FTZ R139, R125, -1.4426950216293334961 ;  /* 0xbfb8aa3b7d8b7820 */ /* 0x004fe20000410000 */
[----:B------:R-:W-:Y:S01]  /*3fc0*/  LEA.HI.X R27, R29, UR7, R30, 0x1, P2 ;  /* 0x000000071d1b7c11 */ /* 0x000fe200090f0c1e */
[----:B------:R-:W-:Y:S01]  /*3fd0*/  STG.E.U16 desc[UR8][R58.64+0x4], R57 ;  /* 0x000004393a007986 */ /* 0x000fe2000c101508 */
[----:B------:R-:W-:-:S02]  /*3fe0*/  LEA R30, P1, R31, UR6, 0x1 ;  /* 0x000000061f1e7c11 */ /* 0x000fc4000f8208ff */
[----:B------:R1:W-:Y:S01]  /*3ff0*/  MUFU.RCP R155, R154 ;  /* 0x0000009a009b7308 */ /* 0x0003e20000001000 */
[----:B----4-:R-:W-:Y:S01]  /*4000*/  FMUL.FTZ R77, R77, R156 ;  /* 0x0000009c4d4d7220 */ /* 0x010fe20000410000 */
[----:B------:R-:W-:Y:S02]  /*4010*/  LEA R28, P2, R33, UR6, 0x1 ;  /* 0x00000006211c7c11 */ /* 0x000fe4000f8408ff */
[----:B------:R-:W-:Y:S02]  /*4020*/  LEA.HI.X R31, R31, UR7, R32, 0x1, P1 ;  /* 0x000000071f1f7c11 */ /* 0x000fe400088f0c20 */
[----:B------:R-:W-:Y:S02]  /*4030*/  LEA.HI.X R29, R33, UR7, R34, 0x1, P2 ;  /* 0x00000007211d7c11 */ /* 0x000fe400090f0c22 */
[----:B------:R-:W2:Y:S01]  /*4040*/  MUFU.EX2 R106, R106 ;  /* 0x0000006a006a7308 */ /* 0x000ea20000000800 */
[----:B---3--:R-:W-:Y:S01]  /*4050*/  FMUL.FTZ R76, R76, R153 ;  /* 0x000000994c4c7220 */ /* 0x008fe20000410000 */
[----:B------:R-:W-:Y:S01]  /*4060*/  FMUL.FTZ R153, R0, -1.4426950216293334961 ;  /* 0xbfb8aa3b00997820 */ /* 0x000fe20000410000 */
[----:B------:R-:W-:Y:S01]  /*4070*/  LEA R34, P1, R35, UR6, 0x1 ;  /* 0x0000000623227c11 */ /* 0x000fe2000f8208ff */
[----:B-1----:R-:W-:Y:S01]  /*4080*/  FMUL.FTZ R154, R62, -1.4426950216293334961 ;  /* 0xbfb8aa3b3e9a7820 */ /* 0x002fe20000410000 */
[----:B------:R-:W-:-:S02]  /*4090*/  LEA R32, P2, R37, UR6, 0x1 ;  /* 0x0000000625207c11 */ /* 0x000fc4000f8408ff */
[----:B------:R-:W-:Y:S01]  /*40a0*/  LEA.HI.X R35, R35, UR7, R36, 0x1, P1 ;  /* 0x0000000723237c11 */ /* 0x000fe200088f0c24 */
[----:B------:R-:W1:Y:S01]  /*40b0*/  MUFU.EX2 R128, R128 ;  /* 0x0000008000807308 */ /* 0x000e620000000800 */
[----:B------:R-:W-:Y:S02]  /*40c0*/  LEA.HI.X R33, R37, UR7, R38, 0x1, P2 ;  /* 0x0000000725217c11 */ /* 0x000fe400090f0c26 */
[----:B------:R-:W-:Y:S02]  /*40d0*/  LEA R38, P1, R39, UR6, 0x1 ;  /* 0x0000000627267c11 */ /* 0x000fe4000f8208ff */
[----:B------:R-:W-:Y:S02]  /*40e0*/  LEA R36, P2, R41, UR6, 0x1 ;  /* 0x0000000629247c11 */ /* 0x000fe4000f8408ff */
[----:B------:R-:W-:Y:S01]  /*40f0*/  LEA.HI.X R39, R39, UR7, R40, 0x1, P1 ;  /* 0x0000000727277c11 */ /* 0x000fe200088f0c28 */
[----:B------:R-:W3:Y:S01]  /*4100*/  MUFU.EX2 R151, R151 ;  /* 0x0000009700977308 */ /* 0x000ee20000000800 */
[----:B--2---:R-:W-:Y:S01]  /*4110*/  FADD.FTZ R106, R106, 1 ;  /* 0x3f8000006a6a7421 */ /* 0x004fe20000010000 */
[----:B------:R-:W-:-:S02]  /*4120*/  LEA.HI.X R37, R41, UR7, R42, 0x1, P2 ;  /* 0x0000000729257c11 */ /* 0x000fc400090f0c2a */
[----:B------:R-:W-:Y:S02]  /*4130*/  LEA R42, P1, R43, UR6, 0x1 ;  /* 0x000000062b2a7c11 */ /* 0x000fe4000f8208ff */
[----:B------:R-:W-:Y:S02]  /*4140*/  LEA R40, P2, R45, UR6, 0x1 ;  /* 0x000000062d287c11 */ /* 0x000fe4000f8408ff */
[----:B------:R-:W2:Y:S01]  /*4150*/  MUFU.EX2 R121, R121 ;  /* 0x0000007900797308 */ /* 0x000ea20000000800 */
[----:B-1----:R-:W-:Y:S01]  /*4160*/  FADD.FTZ R128, R128, 1 ;  /* 0x3f80000080807421 */ /* 0x002fe20000010000 */
[----:B------:R-:W-:Y:S02]  /*4170*/  LEA.HI.X R43, R43, UR7, R44, 0x1, P1 ;  /* 0x000000072b2b7c11 */ /* 0x000fe400088f0c2c */
[----:B------:R-:W-:Y:S02]  /*4180*/  LEA.HI.X R41, R45, UR7, R46, 0x1, P2 ;  /* 0x000000072d297c11 */ /* 0x000fe400090f0c2e */
[----:B------:R-:W-:-:S02]  /*4190*/  LEA R46, P1, R47, UR6, 0x1 ;  /* 0x000000062f2e7c11 */ /* 0x000fc4000f8208ff */
[----:B------:R1:W4:Y:S01]  /*41a0*/  MUFU.RCP R156, R143 ;  /* 0x0000008f009c7308 */ /* 0x0003220000001000 */
[----:B---3--:R-:W-:Y:S01]  /*41b0*/  FADD.FTZ R151, R151, 1 ;  /* 0x3f80000097977421 */ /* 0x008fe20000010000 */
[----:B------:R-:W-:Y:S02]  /*41c0*/  LEA R44, P2, R49, UR6, 0x1 ;  /* 0x00000006312c7c11 */ /* 0x000fe4000f8408ff */
[----:B------:R-:W-:Y:S02]  /*41d0*/  LEA.HI.X R47, R47, UR7, R48, 0x1, P1 ;  /* 0x000000072f2f7c11 */ /* 0x000fe400088f0c30 */
[----:B------:R-:W-:Y:S02]  /*41e0*/  LEA.HI.X R45, R49, UR7, R50, 0x1, P2 ;  /* 0x00000007312d7c11 */ /* 0x000fe400090f0c32 */
[----:B------:R-:W3:Y:S01]  /*41f0*/  MUFU.RCP R98, R98 ;  /* 0x0000006200627308 */ /* 0x000ee20000001000 */
[----:B-1----:R-:W-:Y:S01]  /*4200*/  FMUL.FTZ R143, R130, R155 ;  /* 0x0000009b828f7220 */ /* 0x002fe20000410000 */
[----:B------:R-:W-:Y:S01]  /*4210*/  FMUL.FTZ R155, R91, -1.4426950216293334961 ;  /* 0xbfb8aa3b5b9b7820 */ /* 0x000fe20000410000 */
[----:B--2---:R-:W-:Y:S01]  /*4220*/  FADD.FTZ R121, R121, 1 ;  /* 0x3f80000079797421 */ /* 0x004fe20000010000 */
[----:B------:R-:W-:Y:S01]  /*4230*/  LEA R48, P2, R53, UR6, 0x1 ;  /* 0x0000000635307c11 */ /* 0x000fe2000f8408ff */
[----:B------:R-:W-:Y:S01]  /*4240*/  FMUL.FTZ R130, R123, -1.4426950216293334961 ;  /* 0xbfb8aa3b7b827820 */ /* 0x000fe20000410000 */
[----:B------:R-:W-:-:S02]  /*4250*/  F2FP.BF16.F32.PACK_AB R77, R132, R77 ;  /* 0x0000004d844d723e */ /* 0x000fc400000010ff */
[----:B------:R-:W1:Y:S01]  /*4260*/  MUFU.EX2 R75, R75 ;  /* 0x0000004b004b7308 */ /* 0x000e620000000800 */
[----:B------:R-:W-:Y:S01]  /*4270*/  LEA.HI.X R49, R53, UR7, R54, 0x1, P2 ;  /* 0x0000000735317c11 */ /* 0x000fe200090f0c36 */
[----:B----4-:R-:W-:Y:S01]  /*4280*/  FMUL.FTZ R147, R147, R156 ;  /* 0x0000009c93937220 */ /* 0x010fe20000410000 */
[----:B------:R-:W-:Y:S01]  /*4290*/  FMUL.FTZ R156, R108, -1.4426950216293334961 ;  /* 0xbfb8aa3b6c9c7820 */ /* 0x000fe20000410000 */
[----:B------:R-:W-:Y:S02]  /*42a0*/  LEA R50, P1, R51, UR6, 0x1 ;  /* 0x0000000633327c11 */ /* 0x000fe4000f8208ff */
[----:B------:R-:W-:Y:S02]  /*42b0*/  F2FP.BF16.F32.PACK_AB R76, R143, R76 ;  /* 0x0000004c8f4c723e */ /* 0x000fe400000010ff */
[----:B------:R-:W2:Y:S01]  /*42c0*/  MUFU.EX2 R153, R153 ;  /* 0x0000009900997308 */ /* 0x000ea20000000800 */
[----:B---3--:R-:W-:Y:S01]  /*42d0*/  FMUL.FTZ R101, R101, R98 ;  /* 0x0000006265657220 */ /* 0x008fe20000410000 */
[----:B------:R-:W-:Y:S01]  /*42e0*/  FMUL.FTZ R98, R69, -1.4426950216293334961 ;  /* 0xbfb8aa3b45627820 */ /* 0x000fe20000410000 */
[----:B------:R-:W-:-:S02]  /*42f0*/  F2FP.BF16.F32.PACK_AB R147, R147, R148 ;  /* 0x000000949393723e */ /* 0x000fc400000010ff */
[----:B------:R-:W-:Y:S01]  /*4300*/  LEA.HI.X R51, R51, UR7, R52, 0x1, P1 ;  /* 0x0000000733337c11 */ /* 0x000fe200088f0c34 */
[----:B------:R-:W-:Y:S01]  /*4310*/  ULDC.64 UR6, c[0x0][0x238] ;  /* 0x00008e0000067ab9 */ /* 0x000fe20000000a00 */
[----:B------:R-:W-:Y:S01]  /*4320*/  F2FP.BF16.F32.PACK_AB R99, R99, R101 ;  /* 0x000000656363723e */ /* 0x000fe200000010ff */
[----:B------:R-:W3:Y:S01]  /*4330*/  MUFU.EX2 R155, R155 ;  /* 0x0000009b009b7308 */ /* 0x000ee20000000800 */
[----:B-1----:R-:W-:Y:S01]  /*4340*/  FADD.FTZ R75, R75, 1 ;  /* 0x3f8000004b4b7421 */ /* 0x002fe20000010000 */
[----:B------:R-:W-:-:S04]  /*4350*/  IADD3 R16, P1, R16, 0x1, RZ ;  /* 0x0000000110107810 */ /* 0x000fc80007f3e0ff */
[----:B------:R-:W-:Y:S02]  /*4360*/  IADD3.X R17, RZ, R17, RZ, P1, !PT ;  /* 0x00000011ff117210 */ /* 0x000fe40000ffe4ff */
[----:B------:R-:W1:Y:S01]  /*4370*/  MUFU.RCP R106, R106 ;  /* 0x0000006a006a7308 */ /* 0x000e620000001000 */
[----:B--2---:R-:W-:Y:S01]  /*4380*/  FADD.FTZ R153, R153, 1 ;  /* 0x3f80000099997421 */ /* 0x004fe20000010000 */
[----:B------:R-:W-:-:S04]  /*4390*/  ISETP.GE.U32.AND P1, PT, R16, UR6, PT ;  /* 0x0000000610007c0c */ /* 0x000fc8000bf26070 */
[----:B------:R-:W-:Y:S02]  /*43a0*/  ISETP.GE.AND.EX P1, PT, R17, UR7, PT, P1 ;  /* 0x0000000711007c0c */ /* 0x000fe4000bf26310 */
[----:B------:R-:W2:Y:S01]  /*43b0*/  MUFU.EX2 R124, R124 ;  /* 0x0000007c007c7308 */ /* 0x000ea20000000800 */
[----:B---3--:R-:W-:-:S07]  /*43c0*/  FADD.FTZ R155, R155, 1 ;  /* 0x3f8000009b9b7421 */ /* 0x008fce0000010000 */
[----:B------:R-:W3:Y:S01]  /*43d0*/  MUFU.EX2 R144, R144 ;  /* 0x0000009000907308 */ /* 0x000ee20000000800 */
[----:B-1----:R-:W-:Y:S01]  /*43e0*/  FMUL.FTZ R105, R105, R106 ;  /* 0x0000006a69697220 */ /* 0x002fe20000410000 */
[----:B------:R-:W-:-:S06]  /*43f0*/  FMUL.FTZ R106, R67, -1.4426950216293334961 ;  /* 0xbfb8aa3b436a7820 */ /* 0x000fcc0000410000 */
[----:B------:R-:W1:Y:S01]  /*4400*/  MUFU.RCP R128, R128 ;  /* 0x0000008000807308 */ /* 0x000e620000001000 */
[----:B--2---:R-:W-:-:S07]  /*4410*/  FADD.FTZ R158, R124, 1 ;  /* 0x3f8000007c9e7421 */ /* 0x004fce0000010000 */
[----:B------:R-:W2:Y:S01]  /*4420*/  MUFU.RCP R151, R151 ;  /* 0x0000009700977308 */ /* 0x000ea20000001000 */
[----:B---3--:R-:W-:-:S07]  /*4430*/  FADD.FTZ R124, R144, 1 ;  /* 0x3f800000907c7421 */ /* 0x008fce0000010000 */
[----:B------:R-:W3:Y:S01]  /*4440*/  MUFU.EX2 R149, R149 ;  /* 0x0000009500957308 */ /* 0x000ee20000000800 */
[----:B-1----:R-:W-:Y:S01]  /*4450*/  FMUL.FTZ R107, R107, R128 ;  /* 0x000000806b6b7220 */ /* 0x002fe20000410000 */
[----:B------:R-:W-:-:S04]  /*4460*/  FMUL.FTZ R128, R65, -1.4426950216293334961 ;  /* 0xbfb8aa3b41807820 */ /* 0x000fc80000410000 */
[----:B------:R-:W-:Y:S02]  /*4470*/  F2FP.BF16.F32.PACK_AB R105, R107, R105 ;  /* 0x000000696b69723e */ /* 0x000fe400000010ff */
[----:B------:R-:W1:Y:S01]  /*4480*/  MUFU.RCP R121, R121 ;  /* 0x0000007900797308 */ /* 0x000e620000001000 */
[----:B--2---:R-:W-:-:S05]  /*4490*/  FMUL.FTZ R151, R117, R151 ;  /* 0x0000009775977220 */ /* 0x004fca0000410000 */
[----:B------:R-:W-:Y:S02]  /*44a0*/  F2FP.BF16.F32.PACK_AB R68, R151, R68 ;  /* 0x000000449744723e */ /* 0x000fe400000010ff */
[----:B------:R-:W2:Y:S01]  /*44b0*/  MUFU.EX2 R64, R64 ;  /* 0x0000004000407308 */ /* 0x000ea20000000800 */
[----:B---3--:R-:W-:-:S07]  /*44c0*/  FADD.FTZ R149, R149, 1 ;  /* 0x3f80000095957421 */ /* 0x008fce0000010000 */
[----:B------:R-:W3:Y:S01]  /*44d0*/  MUFU.EX2 R66, R66 ;  /* 0x0000004200427308 */ /* 0x000ee20000000800 */
[----:B-1----:R-:W-:Y:S01]  /*44e0*/  FMUL.FTZ R142, R142, R121 ;  /* 0x000000798e8e7220 */ /* 0x002fe20000410000 */
[----:B------:R-:W-:-:S04]  /*44f0*/  FMUL.FTZ R121, R56, -1.4426950216293334961 ;  /* 0xbfb8aa3b38797820 */ /* 0x000fc80000410000 */
[----:B------:R-:W-:Y:S02]  /*4500*/  F2FP.BF16.F32.PACK_AB R136, R142, R136 ;  /* 0x000000888e88723e */ /* 0x000fe400000010ff */
[----:B------:R-:W1:Y:S01]  /*4510*/  MUFU.EX2 R74, R74 ;  /* 0x0000004a004a7308 */ /* 0x000e620000000800 */
[----:B--2---:R-:W-:-:S07]  /*4520*/  FADD.FTZ R64, R64, 1 ;  /* 0x3f80000040407421 */ /* 0x004fce0000010000 */
[----:B------:R-:W2:Y:S01]  /*4530*/  MUFU.RCP R144, R75 ;  /* 0x0000004b00907308 */ /* 0x000ea20000001000 */
[----:B---3--:R-:W-:-:S07]  /*4540*/  FADD.FTZ R66, R66, 1 ;  /* 0x3f80000042427421 */ /* 0x008fce0000010000 */
[----:B------:R-:W3:Y:S01]  /*4550*/  MUFU.EX2 R72, R72 ;  /* 0x0000004800487308 */ /* 0x000ee20000000800 */
[----:B-1----:R-:W-:-:S07]  /*4560*/  FADD.FTZ R74, R74, 1 ;  /* 0x3f8000004a4a7421 */ /* 0x002fce0000010000 */
[----:B------:R-:W1:Y:S01]  /*4570*/  MUFU.EX2 R96, R96 ;  /* 0x0000006000607308 */ /* 0x000e620000000800 */
[----:B--2---:R-:W-:-:S07]  /*4580*/  FMUL.FTZ R144, R109, R144 ;  /* 0x000000906d907220 */ /* 0x004fce0000410000 */
[----:B------:R-:W2:Y:S01]  /*4590*/  MUFU.EX2 R98, R98 ;  /* 0x0000006200627308 */ /* 0x000ea20000000800 */
[----:B---3--:R-:W-:-:S07]  /*45a0*/  FADD.FTZ R72, R72, 1 ;  /* 0x3f80000048487421 */ /* 0x008fce0000010000 */
[----:B------:R-:W3:Y:S01]  /*45b0*/  MUFU.RCP R75, R153 ;  /* 0x00000099004b7308 */ /* 0x000ee20000001000 */
[----:B-1----:R-:W-:-:S07]  /*45c0*/  FADD.FTZ R96, R96, 1 ;  /* 0x3f80000060607421 */ /* 0x002fce0000010000 */
[----:B------:R-:W1:Y:S01]  /*45d0*/  MUFU.RCP R54, R155 ;  /* 0x0000009b00367308 */ /* 0x000e620000001000 */
[----:B--2---:R-:W-:-:S07]  /*45e0*/  FADD.FTZ R98, R98, 1 ;  /* 0x3f80000062627421 */ /* 0x004fce0000010000 */
[----:B------:R-:W2:Y:S01]  /*45f0*/  MUFU.EX2 R95, R95 ;  /* 0x0000005f005f7308 */ /* 0x000ea20000000800 */
[----:B---3--:R-:W-:Y:S01]  /*4600*/  FMUL.FTZ R75, R0, R75 ;  /* 0x0000004b004b7220 */ /* 0x008fe20000410000 */
[----:B------:R-:W-:-:S05]  /*4610*/  PRMT R0, R70, 0x7632, R0 ;  /* 0x0000763246007816 */ /* 0x000fca0000000000 */
[----:B------:R3:W-:Y:S01]  /*4620*/  STG.E.U16 desc[UR8][R58.64+0x2], R0 ;  /* 0x000002003a007986 */ /* 0x0007e2000c101508 */
[----:B------:R-:W4:Y:S01]  /*4630*/  MUFU.EX2 R102, R102 ;  /* 0x0000006600667308 */ /* 0x000f220000000800 */
[----:B-1----:R-:W-:Y:S01]  /*4640*/  FMUL.FTZ R91, R91, R54 ;  /* 0x000000365b5b7220 */ /* 0x002fe20000410000 */
[----:B------:R-:W-:-:S05]  /*4650*/  PRMT R54, R57, 0x7632, R54 ;  /* 0x0000763239367816 */ /* 0x000fca0000000036 */
[----:B------:R1:W-:Y:S01]  /*4660*/  STG.E.U16 desc[UR8][R58.64+0x6], R54 ;  /* 0x000006363a007986 */ /* 0x0003e2000c101508 */
[----:B------:R-:W5:Y:S01]  /*4670*/  MUFU.EX2 R106, R106 ;  /* 0x0000006a006a7308 */ /* 0x000f620000000800 */
[----:B--2---:R-:W-:Y:S01]  /*4680*/  FADD.FTZ R95, R95, 1 ;  /* 0x3f8000005f5f7421 */ /* 0x004fe20000010000 */
[----:B---3--:R-:W-:Y:S01]  /*4690*/  PRMT R0, R80, 0x7632, R0 ;  /* 0x0000763250007816 */ /* 0x008fe20000000000 */
[----:B------:R2:W-:Y:S05]  /*46a0*/  STG.E.U16 desc[UR8][R60.64], R55 ;  /* 0x000000373c007986 */ /* 0x0005ea000c101508 */
[----:B------:R-:W3:Y:S01]  /*46b0*/  MUFU.EX2 R116, R116 ;  /* 0x0000007400747308 */ /* 0x000ee20000000800 */
[----:B----4-:R-:W-:Y:S01]  /*46c0*/  FADD.FTZ R102, R102, 1 ;  /* 0x3f80000066667421 */ /* 0x010fe20000010000 */
[----:B------:R-:W-:Y:S01]  /*46d0*/  STG.E.U16 desc[UR8][R60.64+0x4], R99 ;  /* 0x000004633c007986 */ /* 0x000fe2000c101508 */
[----:B-1----:R-:W-:-:S02]  /*46e0*/  PRMT R59, R55, 0x7632, R59 ;  /* 0x00007632373b7816 */ /* 0x002fc4000000003b */
[----:B------:R-:W-:-:S03]  /*46f0*/  PRMT R54, R105, 0x7632, R54 ;  /* 0x0000763269367816 */ /* 0x000fc60000000036 */
[----:B------:R-:W1:Y:S01]  /*4700*/  MUFU.EX2 R122, R122 ;  /* 0x0000007a007a7308 */ /* 0x000e620000000800 */
[----:B-----5:R-:W-:Y:S01]  /*4710*/  FADD.FTZ R106, R106, 1 ;  /* 0x3f8000006a6a7421 */ /* 0x020fe20000010000 */
[----:B------:R-:W-:Y:S01]  /*4720*/  STG.E.U16 desc[UR8][R60.64+0x2], R59 ;  /* 0x0000023b3c007986 */ /* 0x000fe2000c101508 */
[----:B--2---:R-:W-:-:S05]  /*4730*/  PRMT R55, R138, 0x7632, R55 ;  /* 0x000076328a377816 */ /* 0x004fca0000000037 */
[----:B------:R-:W2:Y:S01]  /*4740*/  MUFU.RCP R117, R158 ;  /* 0x0000009e00757308 */ /* 0x000ea20000001000 */
[----:B---3--:R-:W-:-:S07]  /*4750*/  FADD.FTZ R116, R116, 1 ;  /* 0x3f80000074747421 */ /* 0x008fce0000010000 */
[----:B------:R-:W3:Y:S01]  /*4760*/  MUFU.EX2 R128, R128 ;  /* 0x0000008000807308 */ /* 0x000ee20000000800 */
[----:B-1----:R-:W-:-:S07]  /*4770*/  FADD.FTZ R122, R122, 1 ;  /* 0x3f8000007a7a7421 */ /* 0x002fce0000010000 */
[----:B------:R-:W1:Y:S01]  /*4780*/  MUFU.EX2 R118, R118 ;  /* 0x0000007600767308 */ /* 0x000e620000000800 */
[----:B--2---:R-:W-:Y:S01]  /*4790*/  FMUL.FTZ R117, R63, R117 ;  /* 0x000000753f757220 */ /* 0x004fe20000410000 */
[----:B------:R-:W-:-:S05]  /*47a0*/  PRMT R63, R99, 0x7632, R63 ;  /* 0x00007632633f7816 */ /* 0x000fca000000003f */
[----:B------:R-:W-:Y:S01]  /*47b0*/  STG.E.U16 desc[UR8][R60.64+0x6], R63 ;  /* 0x0000063f3c007986 */ /* 0x000fe2000c101508 */
[----:B------:R-:W2:Y:S01]  /*47c0*/  MUFU.EX2 R119, R119 ;  /* 0x0000007700777308 */ /* 0x000ea20000000800 */
[----:B---3--:R-:W-:Y:S02]  /*47d0*/  FADD.FTZ R128, R128, 1 ;  /* 0x3f80000080807421 */ /* 0x008fe40000010000 */
[----:B------:R-:W-:Y:S04]  /*47e0*/  STG.E.U16 desc[UR8][R24.64], R80 ;  /* 0x0000005018007986 */ /* 0x000fe8000c101508 */
[----:B------:R3:W-:Y:S01]  /*47f0*/  STG.E.U16 desc[UR8][R24.64+0x2], R0 ;  /* 0x0000020018007986 */ /* 0x0007e2000c101508 */
[----:B------:R-:W4:Y:S01]  /*4800*/  MUFU.EX2 R145, R145 ;  /* 0x0000009100917308 */ /* 0x000f220000000800 */
[----:B-1----:R-:W-:-:S02]  /*4810*/  FADD.FTZ R118, R118, 1 ;  /* 0x3f80000076767421 */ /* 0x002fc40000010000 */
[----:B------:R-:W-:Y:S04]  /*4820*/  STG.E.U16 desc[UR8][R24.64+0x4], R105 ;  /* 0x0000046918007986 */ /* 0x000fe8000c101508 */
[----:B------:R1:W-:Y:S01]  /*4830*/  STG.E.U16 desc[UR8][R24.64+0x6], R54 ;  /* 0x0000063618007986 */ /* 0x0003e2000c101508 */
[----:B------:R-:W5:Y:S01]  /*4840*/  MUFU.RCP R149, R149 ;  /* 0x0000009500957308 */ /* 0x000f620000001000 */
[----:B--2---:R-:W-:Y:S01]  /*4850*/  FADD.FTZ R119, R119, 1 ;  /* 0x3f80000077777421 */ /* 0x004fe20000010000 */
[----:B---3--:R-:W-:Y:S01]  /*4860*/  PRMT R0, R78, 0x7632, R0 ;  /* 0x000076324e007816 */ /* 0x008fe20000000000 */
[----:B------:R-:W-:Y:S05]  /*4870*/  STG.E.U16 desc[UR8][R26.64], R79 ;  /* 0x0000004f1a007986 */ /* 0x000fea000c101508 */
[----:B------:R-:W2:Y:S01]  /*4880*/  MUFU.EX2 R139, R139 ;  /* 0x0000008b008b7308 */ /* 0x000ea20000000800 */
[----:B----4-:R-:W-:Y:S01]  /*4890*/  FADD.FTZ R145, R145, 1 ;  /* 0x3f80000091917421 */ /* 0x010fe20000010000 */
[----:B------:R-:W-:Y:S01]  /*48a0*/  STG.E.U16 desc[UR8][R26.64+0x4], R138 ;  /* 0x0000048a1a007986 */ /* 0x000fe2000c101508 */
[----:B-1----:R-:W-:-:S02]  /*48b0*/  PRMT R25, R79, 0x7632, R25 ;  /* 0x000076324f197816 */ /* 0x002fc40000000019 */
[----:B------:R-:W-:Y:S01]  /*48c0*/  PRMT R24, R136, 0x7632, R24 ;  /* 0x0000763288187816 */ /* 0x000fe20000000018 */
[----:B------:R-:W-:Y:S02]  /*48d0*/  STG.E.U16 desc[UR8][R26.64+0x6], R55 ;  /* 0x000006371a007986 */ /* 0x000fe4000c101508 */
[----:B------:R-:W1:Y:S01]  /*48e0*/  MUFU.EX2 R121, R121 ;  /* 0x0000007900797308 */ /* 0x000e620000000800 */
[----:B-----5:R-:W-:Y:S01]  /*48f0*/  FMUL.FTZ R149, R137, R149 ;  /* 0x0000009589957220 */ /* 0x020fe20000410000 */
[----:B------:R3:W-:Y:S04]  /*4900*/  STG.E.U16 desc[UR8][R26.64+0x2], R25 ;  /* 0x000002191a007986 */ /* 0x0007e8000c101508 */
[----:B------:R4:W-:Y:S01]  /*4910*/  STG.E.U16 desc[UR8][R30.64+0x2], R0 ;  /* 0x000002001e007986 */ /* 0x0009e2000c101508 */
[----:B------:R-:W-:Y:S01]  /*4920*/  F2FP.BF16.F32.PACK_AB R149, R150, R149 ;  /* 0x000000959695723e */ /* 0x000fe200000010ff */
[----:B------:R-:W5:Y:S01]  /*4930*/  MUFU.EX2 R73, R73 ;  /* 0x0000004900497308 */ /* 0x000f620000000800 */
[----:B--2---:R-:W-:Y:S01]  /*4940*/  FADD.FTZ R137, R139, 1 ;  /* 0x3f8000008b897421 */ /* 0x004fe20000010000 */
[----:B------:R2:W-:Y:S01]  /*4950*/  STG.E.U16 desc[UR8][R30.64+0x6], R24 ;  /* 0x000006181e007986 */ /* 0x0005e2000c101508 */
[----:B---3--:R-:W-:-:S03]  /*4960*/  PRMT R25, R77, 0x7632, R25 ;  /* 0x000076324d197816 */ /* 0x008fc60000000019 */
[----:B------:R-:W-:Y:S02]  /*4970*/  STG.E.U16 desc[UR8][R30.64], R78 ;  /* 0x0000004e1e007986 */ /* 0x000fe4000c101508 */
[----:B------:R-:W3:Y:S01]  /*4980*/  MUFU.EX2 R130, R130 ;  /* 0x0000008200827308 */ /* 0x000ee20000000800 */
[----:B-1----:R-:W-:Y:S01]  /*4990*/  FADD.FTZ R121, R121, 1 ;  /* 0x3f80000079797421 */ /* 0x002fe20000010000 */
[----:B------:R-:W-:Y:S01]  /*49a0*/  PRMT R26, R147, 0x7632, R26 ;  /* 0x00007632931a7816 */ /* 0x000fe2000000001a */
[----:B------:R-:W-:Y:S01]  /*49b0*/  STG.E.U16 desc[UR8][R30.64+0x4], R136 ;  /* 0x000004881e007986 */ /* 0x000fe2000c101508 */
[----:B----4-:R-:W-:Y:S02]  /*49c0*/  PRMT R0, R76, 0x7632, R0 ;  /* 0x000076324c007816 */ /* 0x010fe40000000000 */
[----:B--2---:R-:W-:Y:S01]  /*49d0*/  PRMT R24, R120, 0x7632, R24 ;  /* 0x0000763278187816 */ /* 0x004fe20000000018 */
[----:B------:R1:W-:Y:S01]  /*49e0*/  STG.E.U16 desc[UR8][R28.64+0x2], R25 ;  /* 0x000002191c007986 */ /* 0x0003e2000c101508 */
[----:B------:R-:W2:Y:S01]  /*49f0*/  MUFU.EX2 R156, R156 ;  /* 0x0000009c009c7308 */ /* 0x000ea20000000800 */
[----:B-----5:R-:W-:-:S02]  /*4a00*/  FADD.FTZ R73, R73, 1 ;  /* 0x3f80000049497421 */ /* 0x020fc40000010000 */
[----:B------:R-:W-:Y:S04]  /*4a10*/  STG.E.U16 desc[UR8][R28.64], R77 ;  /* 0x0000004d1c007986 */ /* 0x000fe8000c101508 */
[----:B------:R-:W-:Y:S01]  /*4a20*/  STG.E.U16 desc[UR8][R28.64+0x4], R147 ;  /* 0x000004931c007986 */ /* 0x000fe2000c101508 */
[----:B------:R-:W4:Y:S01]  /*4a30*/  MUFU.EX2 R146, R146 ;  /* 0x0000009200927308 */ /* 0x000f220000000800 */
[----:B---3--:R-:W-:Y:S01]  /*4a40*/  FADD.FTZ R130, R130, 1 ;  /* 0x3f80000082827421 */ /* 0x008fe20000010000 */
[----:B-1----:R-:W-:Y:S01]  /*4a50*/  PRMT R25, R68, 0x7632, R25 ;  /* 0x0000763244197816 */ /* 0x002fe20000000019 */
[----:B------:R1:W-:Y:S05]  /*4a60*/  STG.E.U16 desc[UR8][R28.64+0x6], R26 ;  /* 0x0000061a1c007986 */ /* 0x0003ea000c101508 */
[----:B------:R-:W3:Y:S01]  /*4a70*/  MUFU.EX2 R154, R154 ;  /* 0x0000009a009a7308 */ /* 0x000ee20000000800 */
[----:B--2---:R-:W-:Y:S01]  /*4a80*/  FADD.FTZ R53, R156, 1 ;  /* 0x3f8000009c357421 */ /* 0x004fe20000010000 */
[----:B------:R2:W-:Y:S04]  /*4a90*/  STG.E.U16 desc[UR8][R34.64+0x2], R0 ;  /* 0x0000020022007986 */ /* 0x0005e8000c101508 */
[----:B------:R5:W-:Y:S02]  /*4aa0*/  STG.E.U16 desc[UR8][R34.64+0x6], R24 ;  /* 0x0000061822007986 */ /* 0x000be4000c101508 */
[----:B------:R-:W0:Y:S01]  /*4ab0*/  MUFU.RCP R64, R64 ;  /* 0x0000004000407308 */ /* 0x000e220000001000 */
[----:B----4-:R-:W-:Y:S01]  /*4ac0*/  FADD.FTZ R146, R146, 1 ;  /* 0x3f80000092927421 */ /* 0x010fe20000010000 */
[----:B-1----:R-:W-:Y:S01]  /*4ad0*/  PRMT R26, R149, 0x7632, R26 ;  /* 0x00007632951a7816 */ /* 0x002fe2000000001a */
[----:B------:R-:W-:Y:S04]  /*4ae0*/  STG.E.U16 desc[UR8][R34.64], R76 ;  /* 0x0000004c22007986 */ /* 0x000fe8000c101508 */
[----:B------:R-:W-:Y:S01]  /*4af0*/  STG.E.U16 desc[UR8][R34.64+0x4], R120 ;  /* 0x0000047822007986 */ /* 0x000fe2000c101508 */
[----:B------:R-:W1:Y:S01]  /*4b00*/  MUFU.RCP R66, R66 ;  /* 0x0000004200427308 */ /* 0x000e620000001000 */
[----:B---3--:R-:W-:-:S02]  /*4b10*/  FADD.FTZ R154, R154, 1 ;  /* 0x3f8000009a9a7421 */ /* 0x008fc40000010000 */
[----:B------:R3:W-:Y:S04]  /*4b20*/  STG.E.U16 desc[UR8][R32.64+0x2], R25 ;  /* 0x0000021920007986 */ /* 0x0007e8000c101508 */
[----:B------:R-:W-:Y:S01]  /*4b30*/  STG.E.U16 desc[UR8][R32.64], R68 ;  /* 0x0000004420007986 */ /* 0x000fe2000c101508 */
[----:B------:R-:W4:Y:S01]  /*4b40*/  MUFU.RCP R74, R74 ;  /* 0x0000004a004a7308 */ /* 0x000f220000001000 */
[----:B0-----:R-:W-:Y:S02]  /*4b50*/  FMUL.FTZ R64, R94, R64 ;  /* 0x000000405e407220 */ /* 0x001fe40000410000 */
[----:B------:R-:W-:Y:S04]  /*4b60*/  STG.E.U16 desc[UR8][R32.64+0x4], R149 ;  /* 0x0000049520007986 */ /* 0x000fe8000c101508 */
[----:B------:R0:W-:Y:S01]  /*4b70*/  STG.E.U16 desc[UR8][R32.64+0x6], R26 ;  /* 0x0000061a20007986 */ /* 0x0001e2000c101508 */
[----:B------:R-:W5:Y:S01]  /*4b80*/  MUFU.RCP R93, R93 ;  /* 0x0000005d005d7308 */ /* 0x000f620000001000 */
[----:B-1----:R-:W-:-:S05]  /*4b90*/  FMUL.FTZ R115, R115, R66 ;  /* 0x0000004273737220 */ /* 0x002fca0000410000 */
[----:B------:R-:W-:Y:S02]  /*4ba0*/  F2FP.BF16.F32.PACK_AB R64, R115, R64 ;  /* 0x000000407340723e */ /* 0x000fe400000010ff */
[----:B------:R-:W1:Y:S01]  /*4bb0*/  MUFU.RCP R72, R72 ;  /* 0x0000004800487308 */ /* 0x000e620000001000 */
[----:B----4-:R-:W-:Y:S01]  /*4bc0*/  FMUL.FTZ R74, R135, R74 ;  /* 0x0000004a874a7220 */ /* 0x010fe20000410000 */
[----:B--2---:R-:W-:Y:S01]  /*4bd0*/  PRMT R0, R64, 0x7632, R0 ;  /* 0x0000763240007816 */ /* 0x004fe20000000000 */
[----:B------:R-:W-:Y:S04]  /*4be0*/  STG.E.U16 desc[UR8][R38.64], R64 ;  /* 0x0000004026007986 */ /* 0x000fe8000c101508 */
[----:B------:R2:W-:Y:S01]  /*4bf0*/  STG.E.U16 desc[UR8][R38.64+0x2], R0 ;  /* 0x0000020026007986 */ /* 0x0005e2000c101508 */
[----:B------:R-:W4:Y:S01]  /*4c00*/  MUFU.RCP R96, R96 ;  /* 0x0000006000607308 */ /* 0x000f220000001000 */
[----:B-----5:R-:W-:-:S05]  /*4c10*/  FMUL.FTZ R93, R71, R93 ;  /* 0x0000005d475d7220 */ /* 0x020fca0000410000 */
[----:B------:R-:W-:Y:S02]  /*4c20*/  F2FP.BF16.F32.PACK_AB R74, R93, R74 ;  /* 0x0000004a5d4a723e */ /* 0x000fe400000010ff */
[----:B------:R-:W5:Y:S01]  /*4c30*/  MUFU.RCP R98, R98 ;  /* 0x0000006200627308 */ /* 0x000f620000001000 */
[----:B-1----:R-:W-:Y:S01]  /*4c40*/  FMUL.FTZ R72, R92, R72 ;  /* 0x000000485c487220 */ /* 0x002fe20000410000 */
[----:B------:R-:W-:Y:S01]  /*4c50*/  PRMT R24, R74, 0x7632, R24 ;  /* 0x000076324a187816 */ /* 0x000fe20000000018 */
[----:B------:R-:W-:Y:S04]  /*4c60*/  STG.E.U16 desc[UR8][R38.64+0x4], R74 ;  /* 0x0000044a26007986 */ /* 0x000fe8000c101508 */
[----:B------:R1:W-:Y:S01]  /*4c70*/  STG.E.U16 desc[UR8][R38.64+0x6], R24 ;  /* 0x0000061826007986 */ /* 0x0003e2000c101508 */
[----:B------:R-:W0:Y:S01]  /*4c80*/  MUFU.RCP R97, R97 ;  /* 0x0000006100617308 */ /* 0x000e220000001000 */
[----:B----4-:R-:W-:-:S05]  /*4c90*/  FMUL.FTZ R71, R114, R96 ;  /* 0x0000006072477220 */ /* 0x010fca0000410000 */
[----:B------:R-:W-:Y:S02]  /*4ca0*/  F2FP.BF16.F32.PACK_AB R71, R71, R72 ;  /* 0x000000484747723e */ /* 0x000fe400000010ff */
[----:B------:R-:W4:Y:S01]  /*4cb0*/  MUFU.RCP R95, R95 ;  /* 0x0000005f005f7308 */ /* 0x000f220000001000 */
[----:B-----5:R-:W-:Y:S01]  /*4cc0*/  FMUL.FTZ R98, R69, R98 ;  /* 0x0000006245627220 */ /* 0x020fe20000410000 */
[----:B---3--:R-:W-:Y:S01]  /*4cd0*/  PRMT R25, R71, 0x7632, R25 ;  /* 0x0000763247197816 */ /* 0x008fe20000000019 */
[----:B------:R-:W-:Y:S04]  /*4ce0*/  STG.E.U16 desc[UR8][R36.64], R71 ;  /* 0x0000004724007986 */ /* 0x000fe8000c101508 */
[----:B------:R3:W-:Y:S01]  /*4cf0*/  STG.E.U16 desc[UR8][R36.64+0x2], R25 ;  /* 0x0000021924007986 */ /* 0x0007e2000c101508 */
[----:B------:R-:W5:Y:S01]  /*4d00*/  MUFU.RCP R102, R102 ;  /* 0x0000006600667308 */ /* 0x000f620000001000 */
[----:B0-----:R-:W-:-:S05]  /*4d10*/  FMUL.FTZ R97, R133, R97 ;  /* 0x0000006185617220 */ /* 0x001fca0000410000 */
[----:B------:R-:W-:Y:S02]  /*4d20*/  F2FP.BF16.F32.PACK_AB R97, R98, R97 ;  /* 0x000000616261723e */ /* 0x000fe400000010ff */
[----:B------:R-:W0:Y:S01]  /*4d30*/  MUFU.RCP R103, R103 ;  /* 0x0000006700677308 */ /* 0x000e220000001000 */
[----:B----4-:R-:W-:Y:S01]  /*4d40*/  FMUL.FTZ R95, R90, R95 ;  /* 0x0000005f5a5f7220 */ /* 0x010fe20000410000 */
[----:B------:R-:W-:Y:S01]  /*4d50*/  PRMT R26, R97, 0x7632, R26 ;  /* 0x00007632611a7816 */ /* 0x000fe2000000001a */
[----:B------:R-:W-:Y:S04]  /*4d60*/  STG.E.U16 desc[UR8][R36.64+0x4], R97 ;  /* 0x0000046124007986 */ /* 0x000fe8000c101508 */
[----:B------:R4:W-:Y:S01]  /*4d70*/  STG.E.U16 desc[UR8][R36.64+0x6], R26 ;  /* 0x0000061a24007986 */ /* 0x0009e2000c101508 */
[----:B------:R-:W1:Y:S01]  /*4d80*/  MUFU.RCP R106, R106 ;  /* 0x0000006a006a7308 */ /* 0x000e620000001000 */
[----:B-----5:R-:W-:-:S05]  /*4d90*/  FMUL.FTZ R102, R113, R102 ;  /* 0x0000006671667220 */ /* 0x020fca0000410000 */
[----:B------:R-:W-:Y:S02]  /*4da0*/  F2FP.BF16.F32.PACK_AB R95, R102, R95 ;  /* 0x0000005f665f723e */ /* 0x000fe400000010ff */
[----:B------:R-:W5:Y:S01]  /*4db0*/  MUFU.RCP R116, R116 ;  /* 0x0000007400747308 */ /* 0x000f620000001000 */
[----:B0-----:R-:W-:Y:S01]  /*4dc0*/  FMUL.FTZ R103, R131, R103 ;  /* 0x0000006783677220 */ /* 0x001fe20000410000 */
[----:B--2---:R-:W-:Y:S01]  /*4dd0*/  PRMT R0, R95, 0x7632, R0 ;  /* 0x000076325f007816 */ /* 0x004fe20000000000 */
[----:B------:R-:W-:Y:S04]  /*4de0*/  STG.E.U16 desc[UR8][R42.64], R95 ;  /* 0x0000005f2a007986 */ /* 0x000fe8000c101508 */
[----:B------:R0:W-:Y:S01]  /*4df0*/  STG.E.U16 desc[UR8][R42.64+0x2], R0 ;  /* 0x000002002a007986 */ /* 0x0001e2000c101508 */
[----:B------:R-:W2:Y:S01]  /*4e00*/  MUFU.RCP R122, R122 ;  /* 0x0000007a007a7308 */ /* 0x000ea20000001000 */
[----:B-1----:R-:W-:-:S05]  /*4e10*/  FMUL.FTZ R106, R67, R106 ;  /* 0x0000006a436a7220 */ /* 0x002fca0000410000 */
[----:B------:R-:W-:Y:S02]  /*4e20*/  F2FP.BF16.F32.PACK_AB R103, R106, R103 ;  /* 0x000000676a67723e */ /* 0x000fe400000010ff */
[----:B------:R-:W1:Y:S01]  /*4e30*/  MUFU.RCP R126, R126 ;  /* 0x0000007e007e7308 */ /* 0x000e620000001000 */
[----:B-----5:R-:W-:Y:S01]  /*4e40*/  FMUL.FTZ R116, R87, R116 ;  /* 0x0000007457747220 */ /* 0x020fe20000410000 */
[----:B------:R-:W-:Y:S01]  /*4e50*/  PRMT R24, R103, 0x7632, R24 ;  /* 0x0000763267187816 */ /* 0x000fe20000000018 */
[----:B------:R-:W-:Y:S04]  /*4e60*/  STG.E.U16 desc[UR8][R42.64+0x4], R103 ;  /* 0x000004672a007986 */ /* 0x000fe8000c101508 */
[----:B------:R5:W-:Y:S01]  /*4e70*/  STG.E.U16 desc[UR8][R42.64+0x6], R24 ;  /* 0x000006182a007986 */ /* 0x000be2000c101508 */
[----:B------:R-:W4:Y:S01]  /*4e80*/  MUFU.RCP R128, R128 ;  /* 0x0000008000807308 */ /* 0x000f220000001000 */
[----:B--2---:R-:W-:-:S05]  /*4e90*/  FMUL.FTZ R67, R112, R122 ;  /* 0x0000007a70437220 */ /* 0x004fca0000410000 */
[----:B------:R-:W-:Y:S02]  /*4ea0*/  F2FP.BF16.F32.PACK_AB R67, R67, R116 ;  /* 0x000000744343723e */ /* 0x000fe400000010ff */
[----:B------:R-:W2:Y:S01]  /*4eb0*/  MUFU.RCP R118, R118 ;  /* 0x0000007600767308 */ /* 0x000ea20000001000 */
[----:B-1----:R-:W-:Y:S01]  /*4ec0*/  FMUL.FTZ R126, R129, R126 ;  /* 0x0000007e817e7220 */ /* 0x002fe20000410000 */
[----:B---3--:R-:W-:Y:S01]  /*4ed0*/  PRMT R25, R67, 0x7632, R25 ;  /* 0x0000763243197816 */ /* 0x008fe20000000019 */
[----:B------:R-:W-:Y:S04]  /*4ee0*/  STG.E.U16 desc[UR8][R40.64], R67 ;  /* 0x0000004328007986 */ /* 0x000fe8000c101508 */
[----:B------:R1:W-:Y:S01]  /*4ef0*/  STG.E.U16 desc[UR8][R40.64+0x2], R25 ;  /* 0x0000021928007986 */ /* 0x0003e2000c101508 */
[----:B------:R-:W3:Y:S01]  /*4f00*/  MUFU.RCP R119, R119 ;  /* 0x0000007700777308 */ /* 0x000ee20000001000 */
[----:B----4-:R-:W-:-:S05]  /*4f10*/  FMUL.FTZ R65, R65, R128 ;  /* 0x0000008041417220 */ /* 0x010fca0000410000 */
[----:B------:R-:W-:Y:S02]  /*4f20*/  F2FP.BF16.F32.PACK_AB R65, R65, R126 ;  /* 0x0000007e4141723e */ /* 0x000fe400000010ff */
[----:B------:R-:W4:Y:S01]  /*4f30*/  MUFU.RCP R152, R152 ;  /* 0x0000009800987308 */ /* 0x000f220000001000 */
[----:B--2---:R-:W-:Y:S01]  /*4f40*/  FMUL.FTZ R118, R86, R118 ;  /* 0x0000007656767220 */ /* 0x004fe20000410000 */
[----:B------:R-:W-:Y:S01]  /*4f50*/  PRMT R26, R65, 0x7632, R26 ;  /* 0x00007632411a7816 */ /* 0x000fe2000000001a */
[----:B------:R-:W-:Y:S04]  /*4f60*/  STG.E.U16 desc[UR8][R40.64+0x4], R65 ;  /* 0x0000044128007986 */ /* 0x000fe8000c101508 */
[----:B------:R2:W-:Y:S01]  /*4f70*/  STG.E.U16 desc[UR8][R40.64+0x6], R26 ;  /* 0x0000061a28007986 */ /* 0x0005e2000c101508 */
[----:B------:R-:W5:Y:S01]  /*4f80*/  MUFU.RCP R124, R124 ;  /* 0x0000007c007c7308 */ /* 0x000f620000001000 */
[----:B---3--:R-:W-:-:S05]  /*4f90*/  FMUL.FTZ R119, R111, R119 ;  /* 0x000000776f777220 */ /* 0x008fca0000410000 */
[----:B------:R-:W-:Y:S02]  /*4fa0*/  F2FP.BF16.F32.PACK_AB R118, R119, R118 ;  /* 0x000000767776723e */ /* 0x000fe400000010ff */
[----:B------:R-:W3:Y:S01]  /*4fb0*/  MUFU.RCP R23, R145 ;  /* 0x0000009100177308 */ /* 0x000ee20000001000 */
[----:B----4-:R-:W-:Y:S01]  /*4fc0*/  FMUL.FTZ R152, R127, R152 ;  /* 0x000000987f987220 */ /* 0x010fe20000410000 */
[----:B0-----:R-:W-:Y:S01]  /*4fd0*/  PRMT R0, R118, 0x7632, R0 ;  /* 0x0000763276007816 */ /* 0x001fe20000000000 */
[----:B------:R-:W-:Y:S03]  /*4fe0*/  STG.E.U16 desc[UR8][R46.64], R118 ;  /* 0x000000762e007986 */ /* 0x000fe6000c101508 */
[----:B------:R-:W-:Y:S01]  /*4ff0*/  F2FP.BF16.F32.PACK_AB R117, R117, R152 ;  /* 0x000000987575723e */ /* 0x000fe200000010ff */
[----:B------:R0:W-:Y:S01]  /*5000*/  STG.E.U16 desc[UR8][R46.64+0x2], R0 ;  /* 0x000002002e007986 */ /* 0x0001e2000c101508 */
[----:B------:R-:W4:Y:S01]  /*5010*/  MUFU.RCP R137, R137 ;  /* 0x0000008900897308 */ /* 0x000f220000001000 */
[----:B-----5:R-:W-:Y:S01]  /*5020*/  FMUL.FTZ R124, R85, R124 ;  /* 0x0000007c557c7220 */ /* 0x020fe20000410000 */
[----:B------:R-:W-:Y:S01]  /*5030*/  PRMT R24, R117, 0x7632, R24 ;  /* 0x0000763275187816 */ /* 0x000fe20000000018 */
[----:B------:R-:W-:Y:S04]  /*5040*/  STG.E.U16 desc[UR8][R46.64+0x4], R117 ;  /* 0x000004752e007986 */ /* 0x000fe8000c101508 */
[----:B------:R-:W-:Y:S01]  /*5050*/  STG.E.U16 desc[UR8][R46.64+0x6], R24 ;  /* 0x000006182e007986 */ /* 0x000fe2000c101508 */
[----:B------:R-:W5:Y:S01]  /*5060*/  MUFU.RCP R121, R121 ;  /* 0x0000007900797308 */ /* 0x000f620000001000 */
[----:B---3--:R-:W-:-:S05]  /*5070*/  FMUL.FTZ R23, R110, R23 ;  /* 0x000000176e177220 */ /* 0x008fca0000410000 */
[----:B------:R-:W-:Y:S02]  /*5080*/  F2FP.BF16.F32.PACK_AB R23, R23, R124 ;  /* 0x0000007c1717723e */ /* 0x000fe400000010ff */
[----:B------:R-:W3:Y:S01]  /*5090*/  MUFU.RCP R73, R73 ;  /* 0x0000004900497308 */ /* 0x000ee20000001000 */
[----:B----4-:R-:W-:Y:S01]  /*50a0*/  FMUL.FTZ R137, R125, R137 ;  /* 0x000000897d897220 */ /* 0x010fe20000410000 */
[----:B-1----:R-:W-:Y:S01]  /*50b0*/  PRMT R25, R23, 0x7632, R25 ;  /* 0x0000763217197816 */ /* 0x002fe20000000019 */
[----:B------:R1:W-:Y:S04]  /*50c0*/  STG.E.U16 desc[UR8][R44.64], R23 ;  /* 0x000000172c007986 */ /* 0x0003e8000c101508 */
[----:B------:R4:W-:Y:S01]  /*50d0*/  STG.E.U16 desc[UR8][R44.64+0x2], R25 ;  /* 0x000002192c007986 */ /* 0x0009e2000c101508 */
[----:B------:R-:W0:Y:S01]  /*50e0*/  MUFU.RCP R130, R130 ;  /* 0x0000008200827308 */ /* 0x000e220000001000 */
[----:B-----5:R-:W-:-:S05]  /*50f0*/  FMUL.FTZ R56, R56, R121 ;  /* 0x0000007938387220 */ /* 0x020fca0000410000 */
[----:B------:R-:W-:Y:S02]  /*5100*/  F2FP.BF16.F32.PACK_AB R56, R56, R137 ;  /* 0x000000893838723e */ /* 0x000fe400000010ff */
[----:B------:R-:W5:Y:S01]  /*5110*/  MUFU.RCP R52, R146 ;  /* 0x0000009200347308 */ /* 0x000f620000001000 */
[----:B---3--:R-:W-:Y:S01]  /*5120*/  FMUL.FTZ R73, R84, R73 ;  /* 0x0000004954497220 */ /* 0x008fe20000410000 */
[----:B--2---:R-:W-:Y:S01]  /*5130*/  PRMT R26, R56, 0x7632, R26 ;  /* 0x00007632381a7816 */ /* 0x004fe2000000001a */
[----:B------:R2:W-:Y:S03]  /*5140*/  STG.E.U16 desc[UR8][R44.64+0x4], R56 ;  /* 0x000004382c007986 */ /* 0x0005e6000c101508 */
[----:B------:R-:W-:Y:S01]  /*5150*/  F2FP.BF16.F32.PACK_AB R73, R144, R73 ;  /* 0x000000499049723e */ /* 0x000fe200000010ff */
[----:B------:R2:W-:Y:S01]  /*5160*/  STG.E.U16 desc[UR8][R44.64+0x6], R26 ;  /* 0x0000061a2c007986 */ /* 0x0005e2000c101508 */
[----:B------:R-:W3:Y:S01]  /*5170*/  MUFU.RCP R53, R53 ;  /* 0x0000003500357308 */ /* 0x000ee20000001000 */
[----:B0-----:R-:W-:Y:S01]  /*5180*/  FMUL.FTZ R130, R123, R130 ;  /* 0x000000827b827220 */ /* 0x001fe20000410000 */
[----:B------:R-:W-:Y:S01]  /*5190*/  PRMT R0, R73, 0x7632, R0 ;  /* 0x0000763249007816 */ /* 0x000fe20000000000 */
[----:B------:R2:W-:Y:S03]  /*51a0*/  STG.E.U16 desc[UR8][R50.64], R73 ;  /* 0x0000004932007986 */ /* 0x0005e6000c101508 */
[----:B------:R-:W-:Y:S01]  /*51b0*/  F2FP.BF16.F32.PACK_AB R75, R75, R130 ;  /* 0x000000824b4b723e */ /* 0x000fe200000010ff */
[----:B------:R2:W-:Y:S01]  /*51c0*/  STG.E.U16 desc[UR8][R50.64+0x2], R0 ;  /* 0x0000020032007986 */ /* 0x0005e2000c101508 */
[----:B------:R-:W0:Y:S01]  /*51d0*/  MUFU.RCP R69, R154 ;  /* 0x0000009a00457308 */ /* 0x000e220000001000 */
[----:B-----5:R-:W-:Y:S01]  /*51e0*/  FMUL.FTZ R52, R83, R52 ;  /* 0x0000003453347220 */ /* 0x020fe20000410000 */
[----:B-1----:R-:W-:Y:S01]  /*51f0*/  PRMT R23, R75, 0x7632, R23 ;  /* 0x000076324b177816 */ /* 0x002fe20000000017 */
[----:B------:R2:W-:Y:S04]  /*5200*/  STG.E.U16 desc[UR8][R50.64+0x4], R75 ;  /* 0x0000044b32007986 */ /* 0x0005e8000c101508 */
[----:B------:R2:W-:Y:S01]  /*5210*/  STG.E.U16 desc[UR8][R50.64+0x6], R23 ;  /* 0x0000061732007986 */ /* 0x0005e2000c101508 */
[----:B---3--:R-:W-:-:S05]  /*5220*/  FMUL.FTZ R53, R108, R53 ;  /* 0x000000356c357220 */ /* 0x008fca0000410000 */
[----:B------:R-:W-:Y:S01]  /*5230*/  F2FP.BF16.F32.PACK_AB R52, R53, R52 ;  /* 0x000000343534723e */ /* 0x000fe200000010ff */
[----:B0-----:R-:W-:-:S03]  /*5240*/  FMUL.FTZ R62, R62, R69 ;  /* 0x000000453e3e7220 */ /* 0x001fc60000410000 */
[----:B------:R-:W-:Y:S01]  /*5250*/  PRMT R24, R52, 0x7632, R24 ;  /* 0x0000763234187816 */ /* 0x000fe20000000018 */
[----:B------:R2:W-:Y:S01]  /*5260*/  STG.E.U16 desc[UR8][R48.64], R52 ;  /* 0x0000003430007986 */ /* 0x0005e2000c101508 */
[----:B------:R-:W-:-:S03]  /*5270*/  F2FP.BF16.F32.PACK_AB R62, R62, R91 ;  /* 0x0000005b3e3e723e */ /* 0x000fc600000010ff */
[----:B------:R2:W-:Y:S01]  /*5280*/  STG.E.U16 desc[UR8][R48.64+0x2], R24 ;  /* 0x0000021830007986 */ /* 0x0005e2000c101508 */
[----:B----4-:R-:W-:-:S03]  /*5290*/  PRMT R25, R62, 0x7632, R25 ;  /* 0x000076323e197816 */ /* 0x010fc60000000019 */
[----:B------:R2:W-:Y:S04]  /*52a0*/  STG.E.U16 desc[UR8][R48.64+0x4], R62 ;  /* 0x0000043e30007986 */ /* 0x0005e8000c101508 */
[----:B------:R2:W-:Y:S01]  /*52b0*/  STG.E.U16 desc[UR8][R48.64+0x6], R25 ;  /* 0x0000061930007986 */ /* 0x0005e2000c101508 */
[----:B------:R-:W-:Y:S05]  /*52c0*/  @!P1 BRA `(.L_x_870) ;  /* 0xffffffb000c49947 */ /* 0x000fea000383ffff */
[----:B------:R-:W-:Y:S05]  /*52d0*/  EXIT ;  /* 0x000000000000794d */ /* 0x000fea0003800000 */
.L_x_871:
        /* <DEDUP_REMOVED lines=10> */
.L_x_1827:


//--------------------- .text._ZN13group_norm_v214gn_cuda_kernelI13__nv_bfloat16Li320ELi1ELi16ELi40ELi4096ELb1ELi128ELi320ELi320ELi4ELb1ELi4ELb0ELb0ENS_16CompileConditionILi900EEEEEvPT_PKS4_S7_S7_flPfS8_Pj --------------------------
	.section	.text._ZN13group_norm_v214gn_cuda_kernelI13__nv_bfloat16Li320ELi1ELi16ELi40ELi4096ELb1ELi128ELi320ELi320ELi4ELb1ELi4ELb0ELb0ENS_16CompileConditionILi900EEEEEvPT_PKS4_S7_S7_flPfS8_Pj,"ax",@progbits
	.align	128
        .global         _ZN13group_norm_v214gn_cuda_kernelI13__nv_bfloat16Li320ELi1ELi16ELi40ELi4096ELb1ELi128ELi320ELi320ELi4ELb1ELi4ELb0ELb0ENS_16CompileConditionILi900EEEEEvPT_PKS4_S7_S7_flPfS8_Pj
        .type           _ZN13group_norm_v214gn_cuda_kernelI13__nv_bfloat16Li320ELi1ELi16ELi40ELi4096ELb1ELi128ELi320ELi320ELi4ELb1ELi4ELb0ELb0ENS_16CompileConditionILi900EEEEEvPT_PKS4_S7_S7_flPfS8_Pj,@function
        .size           _ZN13group_norm_v214gn_cuda_kernelI13__nv_bfloat16Li320ELi1ELi16ELi40ELi4096ELb1ELi128ELi320ELi320ELi4ELb1ELi4ELb0ELb0ENS_16CompileConditionILi900EEEEEvPT_PKS4_S7_S7_flPfS8_Pj,(.L_x_1828 - _ZN13group_norm_v214gn_cuda_kernelI13__nv_bfloat16Li320ELi1ELi16ELi40ELi4096ELb1ELi128ELi320ELi320ELi4ELb1ELi4ELb0ELb0ENS_16CompileConditionILi900EEEEEvPT_PKS4_S7_S7_flPfS8_Pj)
        .other          _ZN13group_norm_v214gn_cuda_kernelI13__nv_bfloat16Li320ELi1ELi16ELi40ELi4096ELb1ELi128ELi320ELi320ELi4ELb1ELi4ELb0ELb0ENS_16CompileConditionILi900EEEEEvPT_PKS4_S7_S7_flPfS8_Pj,@"STO_CUDA_ENTRY STV_DEFAULT"
_ZN13group_norm_v214gn_cuda_kernelI13__nv_bfloat16Li320ELi1ELi16ELi40ELi4096ELb1ELi128ELi320ELi320ELi4ELb1ELi4ELb0ELb0ENS_16CompileConditionILi900EEEEEvPT_PKS4_S7_S7_flPfS8_Pj:
.text._ZN13group_norm_v214gn_cuda_kernelI13__nv_bfloat16Li320ELi1ELi16ELi40ELi4096ELb1ELi128ELi320ELi320ELi4ELb1ELi4ELb0ELb0ENS_16CompileConditionILi900EEEEEvPT_PKS4_S7_S7_flPfS8_Pj:
        /* <DEDUP_REMOVED lines=11> */
[----:B------:R-:W-:Y:S01]  /*00b0*/  UMOV UR8, 0x400 ;  /* 0x0000040000087882 */ /* 0x000fe20000000000 */
[----:B------:R-:W-:Y:S01]  /*00c0*/  ULOP3.LUT UR5, UR11, 0x1, URZ, 0xc0, !UPT ;  /* 0x000000010b057892 */ /* 0x000fe2000f8ec03f */
[----:B------:R-:W2:Y:S01]  /*00d0*/  S2R R0, SR_CTAID.X ;  /* 0x0000000000007919 */ /* 0x000ea20000002500 */
[----:B------:R-:W-:Y:S02]  /*00e0*/  USHF.L.U32 UR6, UR11, 0x3, URZ ;  /* 0x000000030b067899 */ /* 0x000fe4000800063f */
[----:B------:R-:W-:Y:S02]  /*00f0*/  UIMAD UR5, UR5, 0x140, URZ ;  /* 0x00000140050578a4 */ /* 0x000fe4000f8e023f */
[----:B------:R-:W-:Y:S01]  /*0100*/  ULOP3.LUT UR9, UR6, 0x8, URZ, 0xc0, !UPT ;  /* 0x0000000806097892 */ /* 0x000fe2000f8ec03f */
[----:B------:R-:W-:-:S03]  /*0110*/  ULDC.64 UR12, c[0x0][0x240] ;  /* 0x00009000000c7ab9 */ /* 0x000fc60000000a00 */
[----:B------:R-:W-:Y:S02]  /*0120*/  MOV R6, UR5 ;  /* 0x0000000500067c02 */ /* 0x000fe40008000f00 */
[----:B------:R-:W-:Y:S02]  /*0130*/  IADD3 R8, RZ, -UR9, RZ ;  /* 0x80000009ff087c10 */ /* 0x000fe4000fffe0ff */
[----:B------:R-:W-:Y:S01]  /*0140*/  ISETP.EQ.U32.AND P1, PT, RZ, UR12, PT ;  /* 0x0000000cff007c0c */ /* 0x000fe2000bf22070 */
[----:B-1----:R-:W-:Y:S02]  /*0150*/  ULEA UR7, UR10, UR8, 0x18 ;  /* 0x000000080a077291 */ /* 0x002fe4000f8ec03f */
[----:B------:R-:W-:-:S04]  /*0160*/  UIADD3 UR8, UR8, 0xc80, URZ ;  /* 0x00000c8008087890 */ /* 0x000fc8000fffe03f */
[----:B------:R-:W-:Y:S01]  /*0170*/  MOV R20, UR7 ;  /* 0x0000000700147c02 */ /* 0x000fe20008000f00 */
[----:B0-----:R-:W-:Y:S01]  /*0180*/  IMAD.WIDE.U32 R2, R19, -0x33333333, RZ ;  /* 0xcccccccd13027825 */ /* 0x001fe200078e00ff */
[----:B------:R-:W-:Y:S01]  /*0190*/  ULEA UR8, UR10, UR8, 0x18 ;  /* 0x000000080a087291 */ /* 0x000fe2000f8ec03f */
[----:B------:R-:W-:Y:S01]  /*01a0*/  ULDC.64 UR6, c[0x0][0x250] ;  /* 0x0000940000067ab9 */ /* 0x000fe20000000a00 */
[C---:B--2---:R-:W-:Y:S01]  /*01b0*/  LOP3.LUT P0, RZ, R0.reuse, 0x1f, RZ, 0xc0, !PT ;  /* 0x0000001f00ff7812 */ /* 0x044fe2000780c0ff */
[----:B------:R-:W-:Y:S01]  /*01c0*/  UMOV UR10, UR4 ;  /* 0x00000004000a7c82 */ /* 0x000fe20008000000 */
[----:B------:R-:W-:Y:S01]  /*01d0*/  SHF.R.U32.HI R7, RZ, 0x6, R3 ;  /* 0x00000006ff077819 */ /* 0x000fe20000011603 */
[----:B------:R-:W-:Y:S01]  /*01e0*/  UIMAD.WIDE.U32 UR6, UR11, 0x4, UR6 ;  /* 0x000000040b0678a5 */ /* 0x000fe2000f8e0006 */
[--C-:B------:R-:W-:Y:S01]  /*01f0*/  SHF.R.U32.HI R3, RZ, 0x2, R19.reuse ;  /* 0x00000002ff037819 */ /* 0x100fe20000011613 */
[----:B------:R-:W-:Y:S01]  /*0200*/  UMOV UR4, URZ ;  /* 0x0000003f00047c82 */ /* 0x000fe20008000000 */
[----:B------:R-:W-:Y:S01]  /*0210*/  LOP3.LUT R0, R0, 0x1f, RZ, 0xc0, !PT ;  /* 0x0000001f00007812 */ /* 0x000fe200078ec0ff */
[----:B------:R-:W-:Y:S01]  /*0220*/  IMAD R2, R7, -0x50, R19 ;  /* 0xffffffb007027824 */ /* 0x000fe200078e0213 */
[----:B------:R-:W-:-:S02]  /*0230*/  SHF.L.U32 R9, R3, 0x5, RZ ;  /* 0x0000000503097819 */ /* 0x000fc400000006ff */
[----:B------:R-:W-:Y:S01]  /*0240*/  IADD3 R5, R3, UR9, RZ ;  /* 0x0000000903057c10 */ /* 0x000fe2000fffe0ff */
[C---:B------:R-:W-:Y:S01]  /*0250*/  IMAD R4, R2.reuse, 0x28, R20 ;  /* 0x0000002802047824 */ /* 0x040fe200078e0214 */
[----:B------:R-:W-:Y:S02]  /*0260*/  LOP3.LUT R0, R9, 0xffffffe0, R0, 0xe2, !PT ;  /* 0xffffffe009007812 */ /* 0x000fe400078ee200 */
[----:B------:R-:W-:Y:S01]  /*0270*/  LEA R3, R2, UR5, 0x2 ;  /* 0x0000000502037c11 */ /* 0x000fe2000f8e10ff */
[----:B------:R-:W-:Y:S01]  /*0280*/  IMAD R5, R5, 0x28, -R6 ;  /* 0x0000002805057824 */ /* 0x000fe200078e0a06 */
[----:B------:R-:W-:Y:S01]  /*0290*/  ISETP.GT.U32.OR P0, PT, R19, 0x7, P0 ;  /* 0x000000071300780c */ /* 0x000fe20000704470 */
[----:B------:R0:W-:Y:S01]  /*02a0*/  STL [R1+0x12c], R0 ;  /* 0x00012c0001007387 */ /* 0x0001e20000100800 */
[----:B------:R-:W-:Y:S01]  /*02b0*/  UMOV UR5, URZ ;  /* 0x0000003f00057c82 */ /* 0x000fe20008000000 */
[----:B------:R-:W-:Y:S01]  /*02c0*/  IMAD.WIDE.U32 R2, R3, -0x33333333, RZ ;  /* 0xcccccccd03027825 */ /* 0x000fe200078e00ff */
[----:B------:R-:W-:-:S02]  /*02d0*/  MOV R2, R8 ;  /* 0x0000000800027202 */ /* 0x000fc40000000f00 */
[----:B------:R-:W-:Y:S02]  /*02e0*/  IADD3 R8, R5, 0x10, RZ ;  /* 0x0000001005087810 */ /* 0x000fe40007ffe0ff */
[----:B------:R-:W-:Y:S02]  /*02f0*/  LEA.HI R2, R3, R2, RZ, 0x1b ;  /* 0x0000000203027211 */ /* 0x000fe400078fd8ff */
[----:B------:R-:W-:Y:S02]  /*0300*/  SHF.L.U32 R3, R19, 0x3, RZ ;  /* 0x0000000313037819 */ /* 0x000fe400000006ff */
[----:B0-----:R-:W-:Y:S02]  /*0310*/  LEA R0, R7, R4, 0x3 ;  /* 0x0000000407007211 */ /* 0x001fe400078e18ff */
[C---:B------:R-:W-:Y:S02]  /*0320*/  LOP3.LUT R4, R5.reuse, 0x4, RZ, 0xfc, !PT ;  /* 0x0000000405047812 */ /* 0x040fe400078efcff */
[----:B------:R-:W-:Y:S01]  /*0330*/  IADD3 R6, R5, 0x8, RZ ;  /* 0x0000000805067810 */ /* 0x000fe20007ffe0ff */
[----:B------:R0:W-:Y:S01]  /*0340*/  STL [R1+0x130], R0 ;  /* 0x0001300001007387 */ /* 0x0001e20000100800 */
[----:B------:R-:W-:-:S02]  /*0350*/  SHF.R.S32.HI R4, RZ, 0x2, R4 ;  /* 0x00000002ff047819 */ /* 0x000fc40000011404 */
[C---:B------:R-:W-:Y:S02]  /*0360*/  IADD3 R7, R5.reuse, 0xc, RZ ;  /* 0x0000000c05077810 */ /* 0x040fe40007ffe0ff */
[C---:B------:R-:W-:Y:S01]  /*0370*/  IADD3 R9, R5.reuse, 0x14, RZ ;  /* 0x0000001405097810 */ /* 0x040fe20007ffe0ff */
[----:B------:R-:W-:Y:S01]  /*0380*/  IMAD R4, R4, 0x28, R20 ;  /* 0x0000002804047824 */ /* 0x000fe200078e0214 */
[C---:B------:R-:W-:Y:S02]  /*0390*/  IADD3 R10, R5.reuse, 0x18, RZ ;  /* 0x00000018050a7810 */ /* 0x040fe40007ffe0ff */
[C---:B------:R-:W-:Y:S02]  /*03a0*/  IADD3 R12, R5.reuse, 0x1c, RZ ;  /* 0x0000001c050c7810 */ /* 0x040fe40007ffe0ff */
[----:B0-----:R-:W-:Y:S02]  /*03b0*/  SHF.R.S32.HI R0, RZ, 0x2, R5 ;  /* 0x00000002ff007819 */ /* 0x001fe40000011405 */
[----:B------:R-:W-:-:S02]  /*03c0*/  IADD3 R14, R5, 0x20, RZ ;  /* 0x00000020050e7810 */ /* 0x000fc40007ffe0ff */
[----:B------:R-:W-:Y:S01]  /*03d0*/  IADD3 R16, R5, 0x24, RZ ;  /* 0x0000002405107810 */ /* 0x000fe20007ffe0ff */
[----:B------:R-:W-:Y:S01]  /*03e0*/  IMAD R0, R0, 0x28, R20 ;  /* 0x0000002800007824 */ /* 0x000fe200078e0214 */
[----:B------:R-:W-:Y:S02]  /*03f0*/  SHF.R.S32.HI R5, RZ, 0x2, R8 ;  /* 0x00000002ff057819 */ /* 0x000fe40000011408 */
[----:B------:R-:W-:Y:S02]  /*0400*/  SHF.R.S32.HI R6, RZ, 0x2, R6 ;  /* 0x00000002ff067819 */ /* 0x000fe40000011406 */
[----:B------:R-:W-:Y:S02]  /*0410*/  LOP3.LUT R3, R3, 0x18, RZ, 0xc0, !PT ;  /* 0x0000001803037812 */ /* 0x000fe400078ec0ff */
[----:B------:R-:W-:Y:S01]  /*0420*/  SHF.R.S32.HI R7, RZ, 0x2, R7 ;  /* 0x00000002ff077819 */ /* 0x000fe20000011407 */
[----:B------:R-:W-:Y:S01]  /*0430*/  IMAD R6, R6, 0x28, R20 ;  /* 0x0000002806067824 */ /* 0x000fe200078e0214 */
[----:B------:R-:W-:Y:S01]  /*0440*/  SHF.R.S32.HI R11, RZ, 0x2, R10 ;  /* 0x00000002ff0b7819 */ /* 0x000fe2000001140a */
[--C-:B------:R-:W-:Y:S01]  /*0450*/  IMAD R10, R5, 0x28, R20.reuse ;  /* 0x00000028050a7824 */ /* 0x100fe200078e0214 */
[----:B------:R-:W-:Y:S01]  /*0460*/  IADD3 R5, R0, R3, RZ ;  /* 0x0000000300057210 */ /* 0x000fe20007ffe0ff */
[----:B------:R-:W-:Y:S01]  /*0470*/  IMAD R8, R7, 0x28, R20 ;  /* 0x0000002807087824 */ /* 0x000fe200078e0214 */
[----:B------:R-:W-:-:S02]  /*0480*/  IADD3 R0, R3, R4, RZ ;  /* 0x0000000403007210 */ /* 0x000fc40007ffe0ff */
[----:B------:R-:W-:Y:S01]  /*0490*/  SHF.R.S32.HI R9, RZ, 0x2, R9 ;  /* 0x00000002ff097819 */ /* 0x000fe20000011409 */
[----:B------:R0:W-:Y:S01]  /*04a0*/  STL [R1+0x124], R5 ;  /* 0x0001240501007387 */ /* 0x0001e20000100800 */
[----:B------:R-:W-:Y:S02]  /*04b0*/  SHF.R.S32.HI R13, RZ, 0x2, R12 ;  /* 0x00000002ff0d7819 */ /* 0x000fe4000001140c */
[----:B------:R-:W-:Y:S01]  /*04c0*/  IADD3 R4, R3, R6, RZ ;  /* 0x0000000603047210 */ /* 0x000fe20007ffe0ff */
[----:B------:R1:W-:Y:S01]  /*04d0*/  STL [R1+0x120], R0 ;  /* 0x0001200001007387 */ /* 0x0003e20000100800 */
[----:B------:R-:W-:Y:S01]  /*04e0*/  SHF.R.S32.HI R15, RZ, 0x2, R14 ;  /* 0x00000002ff0f7819 */ /* 0x000fe2000001140e */
[----:B------:R-:W-:Y:S01]  /*04f0*/  IMAD R12, R9, 0x28, R20 ;  /* 0x00000028090c7824 */ /* 0x000fe200078e0214 */
[----:B------:R-:W-:Y:S01]  /*0500*/  SHF.R.S32.HI R17, RZ, 0x2, R16 ;  /* 0x00000002ff117819 */ /* 0x000fe20000011410 */
[--C-:B------:R-:W-:Y:S01]  /*0510*/  IMAD R14, R11, 0x28, R20.reuse ;  /* 0x000000280b0e7824 */ /* 0x100fe200078e0214 */
[----:B------:R2:W-:Y:S01]  /*0520*/  STL [R1+0x11c], R4 ;  /* 0x00011c0401007387 */ /* 0x0005e20000100800 */
[----:B0-----:R-:W-:Y:S01]  /*0530*/  IADD3 R5, R3, R10, RZ ;  /* 0x0000000a03057210 */ /* 0x001fe20007ffe0ff */
[--C-:B------:R-:W-:Y:S01]  /*0540*/  IMAD R16, R13, 0x28, R20.reuse ;  /* 0x000000280d107824 */ /* 0x100fe200078e0214 */
[----:B------:R-:W-:Y:S01]  /*0550*/  IADD3 R19, R19, UR9, RZ ;  /* 0x0000000913137c10 */ /* 0x000fe2000fffe0ff */
[--C-:B------:R-:W-:Y:S01]  /*0560*/  IMAD R18, R15, 0x28, R20.reuse ;  /* 0x000000280f127824 */ /* 0x100fe200078e0214 */
[----:B-1----:R-:W-:Y:S01]  /*0570*/  IADD3 R0, R3, R8, RZ ;  /* 0x0000000803007210 */ /* 0x002fe20007ffe0ff */
[----:B------:R-:W-:Y:S01]  /*0580*/  IMAD R20, R17, 0x28, R20 ;  /* 0x0000002811147824 */ /* 0x000fe200078e0214 */
[----:B------:R-:W-:Y:S01]  /*0590*/  ISETP.EQ.OR.EX P0, PT, RZ, UR13, P0, P1 ;  /* 0x0000000dff007c0c */ /* 0x000fe20008702710 */
[----:B------:R-:W-:Y:S01]  /*05a0*/  ULDC.64 UR12, c[0x0][0x208] ;  /* 0x00008200000c7ab9 */ /* 0x000fe20000000a00 */
[C---:B--2---:R-:W-:Y:S01]  /*05b0*/  IADD3 R4, R3.reuse, R12, RZ ;  /* 0x0000000c03047210 */ /* 0x044fe20007ffe0ff */
[----:B------:R0:W-:Y:S04]  /*05c0*/  STL [R1+0x118], R0 ;  /* 0x0001180001007387 */ /* 0x0001e80000100800 */
[----:B------:R1:W-:Y:S04]  /*05d0*/  STL [R1+0x114], R5 ;  /* 0x0001140501007387 */ /* 0x0003e80000100800 */
[----:B------:R2:W-:Y:S01]  /*05e0*/  STL [R1+0x110], R4 ;  /* 0x0001100401007387 */ /* 0x0005e20000100800 */
[----:B0-----:R-:W-:-:S02]  /*05f0*/  IADD3 R0, R3, R14, RZ ;  /* 0x0000000e03007210 */ /* 0x001fc40007ffe0ff */
[----:B-1----:R-:W-:-:S03]  /*0600*/  IADD3 R5, R3, R16, RZ ;  /* 0x0000001003057210 */ /* 0x002fc60007ffe0ff */
[----:B------:R0:W-:Y:S01]  /*0610*/  STL [R1+0x10c], R0 ;  /* 0x00010c0001007387 */ /* 0x0001e20000100800 */
[----:B--2---:R-:W-:-:S03]  /*0620*/  IADD3 R4, R3, R18, RZ ;  /* 0x0000001203047210 */ /* 0x004fc60007ffe0ff */
[----:B------:R-:W-:Y:S04]  /*0630*/  STL [R1+0x108], R5 ;  /* 0x0001080501007387 */ /* 0x000fe80000100800 */
[----:B------:R-:W-:Y:S01]  /*0640*/  STL [R1+0x104], R4 ;  /* 0x0001040401007387 */ /* 0x000fe20000100800 */
[----:B0-----:R-:W-:Y:S02]  /*0650*/  IADD3 R0, R3, R20, RZ ;  /* 0x0000001403007210 */ /* 0x001fe40007ffe0ff */
[----:B------:R-:W-:-:S03]  /*0660*/  SHF.R.S32.HI R3, RZ, 0x1f, R19 ;  /* 0x0000001fff037819 */ /* 0x000fc60000011413 */
[----:B------:R0:W-:Y:S02]  /*0670*/  STL [R1+0x100], R0 ;  /* 0x0001000001007387 */ /* 0x0001e40000100800 */
[----:B0-----:R-:W-:-:S05]  /*0680*/  LEA R0, R2, UR8, 0x3 ;  /* 0x0000000802007c11 */ /* 0x001fca000f8e18ff */
[----:B------:R0:W-:Y:S02]  /*0690*/  STL [R1+0x128], R0 ;  /* 0x0001280001007387 */ /* 0x0001e40000100800 */
.L_x_878:
[----:B------:R-:W1:Y:S01]  /*06a0*/  S2R R117, SR_TID.X ;  /* 0x0000000000757919 */ /* 0x000e620000002100 */
[----:B------:R-:W2:Y:S01]  /*06b0*/  S2UR UR18, SR_CTAID.X ;  /* 0x00000000001279c3 */ /* 0x000ea20000002500 */
[----:B------:R-:W-:Y:S01]  /*06c0*/  ULOP3.LUT UR9, UR11, 0x1, URZ, 0xc0, !UPT ;  /* 0x000000010b097892 */ /* 0x000fe2000f8ec03f */
[----:B------:R-:W-:Y:S01]  /*06d0*/  HFMA2.MMA R113, -RZ, RZ, 0, 0 ;  /* 0x00000000ff717435 */ /* 0x000fe200000001ff */
[----:B------:R-:W-:Y:S01]  /*06e0*/  ULDC.64 UR14, c[0x0][0x218] ;  /* 0x00008600000e7ab9 */ /* 0x000fe20000000a00 */
[----:B------:R-:W-:Y:S01]  /*06f0*/  ULDC.64 UR16, c[0x0][0x228] ;  /* 0x00008a0000107ab9 */ /* 0x000fe20000000a00 */
[----:B-1----:R-:W-:-:S05]  /*0700*/  IMAD.WIDE.U32 R2, R117, -0x33333333, RZ ;  /* 0xcccccccd75027825 */ /* 0x002fca00078e00ff */
[----:B------:R-:W-:Y:S02]  /*0710*/  SHF.R.U32.HI R2, RZ, 0x6, R3 ;  /* 0x00000006ff027819 */ /* 0x000fe40000011603 */
[----:B------:R-:W-:Y:S01]  /*0720*/  MOV R3, UR9 ;  /* 0x0000000900037c02 */ /* 0x000fe20008000f00 */
[----:B--2---:R-:W-:Y:S02]  /*0730*/  USHF.L.U32 UR9, UR18, 0x7, URZ ;  /* 0x0000000712097899 */ /* 0x004fe4000800063f */
[----:B------:R-:W-:Y:S02]  /*0740*/  IMAD R112, R2, -0x50, R117 ;  /* 0xffffffb002707824 */ /* 0x000fe400078e0275 */
[----:B------:R-:W-:Y:S02]  /*0750*/  ULOP3.LUT UR9, UR9, 0xf80, URZ, 0xc0, !UPT ;  /* 0x00000f8009097892 */ /* 0x000fe4000f8ec03f */
[----:B------:R-:W-:Y:S01]  /*0760*/  IMAD R112, R3, 0x50, R112 ;  /* 0x0000005003707824 */ /* 0x000fe200078e0270 */
[----:B------:R-:W-:-:S03]  /*0770*/  MOV R3, UR10 ;  /* 0x0000000a00037c02 */ /* 0x000fc60008000f00 */
[----:B------:R-:W-:Y:S01]  /*0780*/  IADD3 R4, R2, UR9, RZ ;  /* 0x0000000902047c10 */ /* 0x000fe2000fffe0ff */
[----:B------:R-:W-:Y:S01]  /*0790*/  UIMAD UR9, UR5, 0x280000, URZ ;  /* 0x00280000050978a4 */ /* 0x000fe2000f8e023f */
[----:B------:R-:W-:-:S03]  /*07a0*/  SHF.L.U32 R112, R112, 0x2, RZ ;  /* 0x0000000270707819 */ /* 0x000fc600000006ff */
[----:B------:R-:W-:Y:S02]  /*07b0*/  IMAD R4, R4, 0x280, RZ ;  /* 0x0000028004047824 */ /* 0x000fe400078e02ff */
[----:B------:R-:W-:-:S05]  /*07c0*/  IMAD.WIDE.U32 R2, R3, 0x280000, R112 ;  /* 0x0028000003027825 */ /* 0x000fca00078e0070 */
[----:B------:R-:W-:Y:S02]  /*07d0*/  IADD3 R34, R3, UR9, RZ ;  /* 0x0000000903227c10 */ /* 0x000fe4000fffe0ff */
[----:B------:R-:W-:-:S04]  /*07e0*/  IADD3 R33, P1, R4, R2, RZ ;  /* 0x0000000204217210 */ /* 0x000fc80007f3e0ff */
[----:B0-----:R-:W-:Y:S02]  /*07f0*/  IADD3.X R0, RZ, R34, RZ, P1, !PT ;  /* 0x00000022ff007210 */ /* 0x001fe40000ffe4ff */
[C---:B------:R-:W-:Y:S02]  /*0800*/  LEA R110, P1, R33.reuse, UR14, 0x1 ;  /* 0x0000000e216e7c11 */ /* 0x040fe4000f8208ff */
[----:B------:R-:W-:Y:S01]  /*0810*/  IADD3 R3, R4, 0xa00, RZ ;  /* 0x00000a0004037810 */ /* 0x000fe20007ffe0ff */
[----:B------:R0:W-:Y:S01]  /*0820*/  STL [R1+0x18], R0 ;  /* 0x0000180001007387 */ /* 0x0001e20000100800 */
[----:B------:R-:W-:-:S06]  /*0830*/  LEA.HI.X R111, R33, UR15, R0, 0x1, P1 ;  /* 0x0000000f216f7c11 */ /* 0x000fcc00088f0c00 */
[----:B------:R-:W2:Y:S01]  /*0840*/  LDG.E.64.CONSTANT R110, desc[UR12][R110.64] ;  /* 0x0000000c6e6e7981 */ /* 0x000ea2000c1e9b00 */
        /* <DEDUP_REMOVED lines=13> */
[----:B------:R-:W4:Y:S01]  /*0920*/  LDG.E.64.CONSTANT R106, desc[UR12][R106.64] ;  /* 0x0000000c6a6a7981 */ /* 0x000f22000c1e9b00 */
[----:B------:R-:W-:-:S04]  /*0930*/  IADD3 R30, P1, R3, R2, RZ ;  /* 0x00000002031e7210 */ /* 0x000fc80007f3e0ff */
[----:B0-----:R-:W-:Y:S02]  /*0940*/  IADD3.X R0, RZ, R34, RZ, P1, !PT ;  /* 0x00000022ff007210 */ /* 0x001fe40000ffe4ff */
[----:B------:R-:W-:Y:S02]  /*0950*/  LEA R104, P1, R30, UR14, 0x1 ;  /* 0x0000000e1e687c11 */ /* 0x000fe4000f8208ff */
[----:B------:R-:W-:Y:S01]  /*0960*/  IADD3 R29, R4, 0x2800, RZ ;  /* 0x00002800041d7810 */ /* 0x000fe20007ffe0ff */
[----:B------:R0:W-:Y:S01]  /*0970*/  STL [R1+0x2c], R0 ;  /* 0x00002c0001007387 */ /* 0x0001e20000100800 */
[----:B------:R-:W-:-:S06]  /*0980*/  LEA.HI.X R105, R30, UR15, R0, 0x1, P1 ;  /* 0x0000000f1e697c11 */ /* 0x000fcc00088f0c00 */
[----:B------:R-:W5:Y:S01]  /*0990*/  LDG.E.64.CONSTANT R104, desc[UR12][R104.64] ;  /* 0x0000000c68687981 */ /* 0x000f62000c1e9b00 */
        /* <DEDUP_REMOVED lines=33> */
[----:B------:R-:W-:-:S06]  /*0bb0*/  LEA.HI.X R95, R25, UR15, R0, 0x1, P1 ;  /* 0x0000000f195f7c11 */ /* 0x000fcc00088f0c00 */
[----:B------:R-:W5:Y:S01]  /*0bc0*/  LDG.E.64.CONSTANT R94, desc[UR12][R94.64] ;  /* 0x0000000c5e5e7981 */ /* 0x000f62000c1e9b00 */
        /* <DEDUP_REMOVED lines=15> */
[----:B------:R-:W-:Y:S02]  /*0cc0*/  IADD3 R21, R4, 0x7800, RZ ;  /* 0x0000780004157810 */ /* 0x000fe40007ffe0ff */
[----:B0-----:R-:W-:Y:S02]  /*0cd0*/  IADD3.X R0, RZ, R34, RZ, P1, !PT ;  /* 0x00000022ff007210 */ /* 0x001fe40000ffe4ff */
[----:B------:R-:W-:-:S03]  /*0ce0*/  LEA R88, P1, R22, UR14, 0x1 ;  /* 0x0000000e16587c11 */ /* 0x000fc6000f8208ff */
        /* <DEDUP_REMOVED lines=11> */
[----:B------:R-:W-:Y:S02]  /*0da0*/  IADD3.X R7, RZ, R34, RZ, P1, !PT ;  /* 0x00000022ff077210 */ /* 0x000fe40000ffe4ff */
[----:B------:R-:W-:Y:S02]  /*0db0*/  LEA R84, P1, R20, UR14, 0x1 ;  /* 0x0000000e14547c11 */ /* 0x000fe4000f8208ff */
[----:B------:R-:W-:Y:S01]  /*0dc0*/  IADD3 R19, R4, 0x8c00, RZ ;  /* 0x00008c0004137810 */ /* 0x000fe20007ffe0ff */
[----:B------:R1:W-:Y:S01]  /*0dd0*/  STL [R1+0x54], R7 ;  /* 0x0000540701007387 */ /* 0x0003e20000100800 */
[----:B------:R-:W-:Y:S02]  /*0de0*/  LEA.HI.X R85, R20, UR15, R7, 0x1, P1 ;  /* 0x0000000f14557c11 */ /* 0x000fe400088f0c07 */
[----:B------:R-:W-:-:S04]  /*0df0*/  IADD3 R19, P1, R19, R2, RZ ;  /* 0x0000000213137210 */ /* 0x000fc80007f3e0ff */
[----:B------:R-:W5:Y:S01]  /*0e00*/  LDG.E.64.CONSTANT R84, desc[UR12][R84.64] ;  /* 0x0000000c54547981 */ /* 0x000f62000c1e9b00 */
[C---:B------:R-:W-:Y:S02]  /*0e10*/  IADD3 R17, R4.reuse, 0xa000, RZ ;  /* 0x0000a00004117810 */ /* 0x040fe40007ffe0ff */
[----:B------:R-:W-:Y:S02]  /*0e20*/  IADD3 R15, R4, 0xb400, RZ ;  /* 0x0000b400040f7810 */ /* 0x000fe40007ffe0ff */
[C---:B--2---:R-:W-:Y:S02]  /*0e30*/  PRMT R3, R110.reuse, 0x7632, R3 ;  /* 0x000076326e037816 */ /* 0x044fe40000000003 */
[----:B0-----:R-:W-:Y:S02]  /*0e40*/  SHF.L.U32 R0, R110, 0x10, RZ ;  /* 0x000000106e007819 */ /* 0x001fe400000006ff */
[----:B------:R-:W-:Y:S02]  /*0e50*/  SHF.L.U32 R6, R3, 0x10, RZ ;  /* 0x0000001003067819 */ /* 0x000fe400000006ff */
[----:B------:R-:W-:Y:S01]  /*0e60*/  SHF.L.U32 R8, R111, 0x10, RZ ;  /* 0x000000106f087819 */ /* 0x000fe200000006ff */
[----:B------:R-:W-:Y:S01]  /*0e70*/  FADD.FTZ R3, RZ, R0 ;  /* 0x00000000ff037221 */ /* 0x000fe20000010000 */
[----:B------:R-:W-:-:S03]  /*0e80*/  FFMA.FTZ R5, R0, R0, RZ ;  /* 0x0000000000057223 */ /* 0x000fc600000100ff */
[----:B-1----:R-:W-:Y:S01]  /*0e90*/  FADD.FTZ R7, R3, R6 ;  /* 0x0000000603077221 */ /* 0x002fe20000010000 */
[----:B------:R-:W-:Y:S01]  /*0ea0*/  FFMA.FTZ R6, R6, R6, R5 ;  /* 0x0000000606067223 */ /* 0x000fe20000010005 */
[----:B------:R0:W-:Y:S01]  /*0eb0*/  STL [R1+0x8], R8 ;  /* 0x0000080801007387 */ /* 0x0001e20000100800 */
[----:B------:R-:W-:Y:S01]  /*0ec0*/  PRMT R3, R111, 0x7632, R3 ;  /* 0x000076326f037816 */ /* 0x000fe20000000003 */
[----:B------:R-:W-:Y:S01]  /*0ed0*/  FADD.FTZ R7, R7, R8 ;  /* 0x0000000807077221 */ /* 0x000fe20000010000 */
[----:B------:R-:W-:Y:S01]  /*0ee0*/  FFMA.FTZ R6, R8, R8, R6 ;  /* 0x0000000808067223 */ /* 0x000fe20000010006 */
[----:B0-----:R-:W-:Y:S02]  /*0ef0*/  IADD3.X R8, RZ, R34, RZ, P1, !PT ;  /* 0x00000022ff087210 */ /* 0x001fe40000ffe4ff */
[----:B------:R-:W-:-:S04]  /*0f00*/  LEA R82, P1, R19, UR14, 0x1 ;  /* 0x0000000e13527c11 */ /* 0x000fc8000f8208ff */
[----:B------:R-:W-:Y:S02]  /*0f10*/  LEA.HI.X R83, R19, UR15, R8, 0x1, P1 ;  /* 0x0000000f13537c11 */ /* 0x000fe400088f0c08 */
[----:B------:R-:W-:-:S04]  /*0f20*/  IADD3 R5, R4, 0x9600, RZ ;  /* 0x0000960004057810 */ /* 0x000fc80007ffe0ff */
[----:B------:R-:W2:Y:S01]  /*0f30*/  LDG.E.64.CONSTANT R82, desc[UR12][R82.64] ;  /* 0x0000000c52527981 */ /* 0x000ea2000c1e9b00 */
[----:B------:R-:W-:-:S04]  /*0f40*/  IADD3 R18, P2, R5, R2, RZ ;  /* 0x0000000205127210 */ /* 0x000fc80007f5e0ff */
[----:B------:R-:W-:Y:S02]  /*0f50*/  IADD3.X R5, RZ, R34, RZ, P2, !PT ;  /* 0x00000022ff057210 */ /* 0x000fe400017fe4ff */
[C---:B------:R-:W-:Y:S02]  /*0f60*/  LEA R80, P1, R18.reuse, UR14, 0x1 ;  /* 0x0000000e12507c11 */ /* 0x040fe4000f8208ff */
[----:B------:R-:W-:Y:S02]  /*0f70*/  SHF.L.U32 R3, R3, 0x10, RZ ;  /* 0x0000001003037819 */ /* 0x000fe400000006ff */
[----:B------:R-:W-:Y:S01]  /*0f80*/  LEA.HI.X R81, R18, UR15, R5, 0x1, P1 ;  /* 0x0000000f12517c11 */ /* 0x000fe200088f0c05 */
[----:B------:R0:W-:Y:S02]  /*0f90*/  STL [R1+0x58], R8 ;  /* 0x0000580801007387 */ /* 0x0001e40000100800 */
[--C-:B------:R-:W-:Y:S01]  /*0fa0*/  FADD.FTZ R7, R7, R3.reuse ;  /* 0x0000000307077221 */ /* 0x100fe20000010000 */
[----:B------:R-:W-:Y:S01]  /*0fb0*/  FFMA.FTZ R6, R3, R3, R6 ;  /* 0x0000000303067223 */ /* 0x000fe20000010006 */
[----:B---3--:R-:W-:Y:S01]  /*0fc0*/  PRMT R3, R108, 0x7632, R3 ;  /* 0x000076326c037816 */ /* 0x008fe20000000003 */
[----:B------:R-:W3:Y:S01]  /*0fd0*/  LDG.E.64.CONSTANT R80, desc[UR12][R80.64] ;  /* 0x0000000c50507981 */ /* 0x000ee2000c1e9b00 */
[----:B------:R-:W-:-:S02]  /*0fe0*/  IADD3 R17, P2, R17, R2, RZ ;  /* 0x0000000211117210 */ /* 0x000fc40007f5e0ff */
[----:B0-----:R-:W-:Y:S02]  /*0ff0*/  SHF.L.U32 R8, R108, 0x10, RZ ;  /* 0x000000106c087819 */ /* 0x001fe400000006ff */
[----:B------:R-:W-:-:S03]  /*1000*/  SHF.L.U32 R3, R3, 0x10, RZ ;  /* 0x0000001003037819 */ /* 0x000fc600000006ff */
[----:B------:R-:W-:Y:S01]  /*1010*/  FADD.FTZ R7, R7, R8 ;  /* 0x0000000807077221 */ /* 0x000fe20000010000 */
[----:B------:R-:W-:Y:S01]  /*1020*/  FFMA.FTZ R6, R8, R8, R6 ;  /* 0x0000000808067223 */ /* 0x000fe20000010006 */
[----:B------:R0:W-:Y:S01]  /*1030*/  STL [R1+0x4], R8 ;  /* 0x0000040801007387 */ /* 0x0001e20000100800 */
[----:B------:R-:W-:Y:S01]  /*1040*/  LEA R78, P1, R17, UR14, 0x1 ;  /* 0x0000000e114e7c11 */ /* 0x000fe2000f8208ff */
[----:B------:R-:W-:Y:S02]  /*1050*/  FADD.FTZ R7, R7, R3 ;  /* 0x0000000307077221 */ /* 0x000fe40000010000 */
[----:B------:R1:W-:Y:S01]  /*1060*/  STL [R1+0x5c], R5 ;  /* 0x00005c0501007387 */ /* 0x0003e20000100800 */
[----:B------:R-:W-:Y:S01]  /*1070*/  FFMA.FTZ R6, R3, R3, R6 ;  /* 0x0000000303067223 */ /* 0x000fe20000010006 */
[----:B0-----:R-:W-:Y:S02]  /*1080*/  IADD3.X R8, RZ, R34, RZ, P2, !PT ;  /* 0x00000022ff087210 */ /* 0x001fe400017fe4ff */
[----:B-1----:R-:W-:-:S03]  /*1090*/  SHF.L.U32 R5, R109, 0x10, RZ ;  /* 0x000000106d057819 */ /* 0x002fc600000006ff */
[----:B------:R-:W-:Y:S01]  /*10a0*/  STL [R1+0x60], R8 ;  /* 0x0000600801007387 */ /* 0x000fe20000100800 */
[----:B------:R-:W-:-:S03]  /*10b0*/  LEA.HI.X R79, R17, UR15, R8, 0x1, P1 ;  /* 0x0000000f114f7c11 */ /* 0x000fc600088f0c08 */
[----:B------:R0:W-:Y:S01]  /*10c0*/  STL [R1], R5 ;  /* 0x0000000501007387 */ /* 0x0001e20000100800 */
[----:B------:R-:W-:Y:S01]  /*10d0*/  FADD.FTZ R7, R7, R5 ;  /* 0x0000000507077221 */ /* 0x000fe20000010000 */
[----:B------:R-:W-:Y:S01]  /*10e0*/  FFMA.FTZ R6, R5, R5, R6 ;  /* 0x0000000505067223 */ /* 0x000fe20000010006 */
[----:B------:R-:W-:Y:S01]  /*10f0*/  PRMT R3, R109, 0x7632, R3 ;  /* 0x000076326d037816 */ /* 0x000fe20000000003 */
[----:B------:R-:W3:Y:S01]  /*1100*/  LDG.E.64.CONSTANT R78, desc[UR12][R78.64] ;  /* 0x0000000c4e4e7981 */ /* 0x000ee2000c1e9b00 */
[----:B0-----:R-:W-:-:S04]  /*1110*/  IADD3 R5, R4, 0xaa00, RZ ;  /* 0x0000aa0004057810 */ /* 0x001fc80007ffe0ff */
[----:B------:R-:W-:Y:S02]  /*1120*/  IADD3 R16, P1, R5, R2, RZ ;  /* 0x0000000205107210 */ /* 0x000fe40007f3e0ff */
[----:B------:R-:W-:Y:S02]  /*1130*/  SHF.L.U32 R3, R3, 0x10, RZ ;  /* 0x0000001003037819 */ /* 0x000fe400000006ff */
[----:B------:R-:W-:Y:S02]  /*1140*/  IADD3.X R9, RZ, R34, RZ, P1, !PT ;  /* 0x00000022ff097210 */ /* 0x000fe40000ffe4ff */
[----:B------:R-:W-:Y:S01]  /*1150*/  LEA R76, P1, R16, UR14, 0x1 ;  /* 0x0000000e104c7c11 */ /* 0x000fe2000f8208ff */
[----:B------:R-:W-:Y:S01]  /*1160*/  FADD.FTZ R8, R7, R3 ;  /* 0x0000000307087221 */ /* 0x000fe20000010000 */
[----:B------:R-:W-:Y:S01]  /*1170*/  FFMA.FTZ R6, R3, R3, R6 ;  /* 0x0000000303067223 */ /* 0x000fe20000010006 */
[----:B----4-:R-:W-:Y:S02]  /*1180*/  SHF.L.U32 R165, R106, 0x10, RZ ;  /* 0x000000106aa57819 */ /* 0x010fe400000006ff */
[----:B------:R-:W-:-:S02]  /*1190*/  LEA.HI.X R77, R16, UR15, R9, 0x1, P1 ;  /* 0x0000000f104d7c11 */ /* 0x000fc400088f0c09 */
[----:B------:R-:W-:Y:S01]  /*11a0*/  PRMT R3, R106, 0x7632, R3 ;  /* 0x000076326a037816 */ /* 0x000fe20000000003 */
[----:B------:R-:W-:Y:S01]  /*11b0*/  FADD.FTZ R8, R8, R165 ;  /* 0x000000a508087221 */ /* 0x000fe20000010000 */
[----:B------:R-:W-:Y:S02]  /*11c0*/  FFMA.FTZ R6, R165, R165, R6 ;  /* 0x000000a5a5067223 */ /* 0x000fe40000010006 */
[----:B------:R-:W-:Y:S01]  /*11d0*/  SHF.L.U32 R5, R3, 0x10, RZ ;  /* 0x0000001003057819 */ /* 0x000fe200000006ff */
[----:B------:R-:W4:Y:S01]  /*11e0*/  LDG.E.64.CONSTANT R76, desc[UR12][R76.64] ;  /* 0x0000000c4c4c7981 */ /* 0x000f22000c1e9b00 */
[----:B------:R-:W-:Y:S02]  /*11f0*/  IADD3 R15, P1, R15, R2, RZ ;  /* 0x000000020f0f7210 */ /* 0x000fe40007f3e0ff */
[C---:B------:R-:W-:Y:S01]  /*1200*/  SHF.L.U32 R164, R107.reuse, 0x10, RZ ;  /* 0x000000106ba47819 */ /* 0x040fe200000006ff */
[----:B------:R-:W-:Y:S01]  /*1210*/  FADD.FTZ R7, R8, R5 ;  /* 0x0000000508077221 */ /* 0x000fe20000010000 */
[----:B------:R-:W-:Y:S01]  /*1220*/  PRMT R3, R107, 0x7632, R3 ;  /* 0x000076326b037816 */ /* 0x000fe20000000003 */
[----:B------:R-:W-:Y:S01]  /*1230*/  FFMA.FTZ R5, R5, R5, R6 ;  /* 0x0000000505057223 */ /* 0x000fe20000010006 */
[----:B------:R-:W-:-:S02]  /*1240*/  IADD3.X R10, RZ, R34, RZ, P1, !PT ;  /* 0x00000022ff0a7210 */ /* 0x000fc40000ffe4ff */
[----:B------:R-:W-:Y:S01]  /*1250*/  LEA R74, P1, R15, UR14, 0x1 ;  /* 0x0000000e0f4a7c11 */ /* 0x000fe2000f8208ff */
[----:B------:R-:W-:Y:S01]  /*1260*/  FADD.FTZ R7, R7, R164 ;  /* 0x000000a407077221 */ /* 0x000fe20000010000 */
[----:B------:R-:W-:Y:S01]  /*1270*/  SHF.L.U32 R6, R3, 0x10, RZ ;  /* 0x0000001003067819 */ /* 0x000fe200000006ff */
[----:B------:R-:W-:Y:S01]  /*1280*/  FFMA.FTZ R5, R164, R164, R5 ;  /* 0x000000a4a4057223 */ /* 0x000fe20000010005 */
[----:B------:R-:W-:-:S03]  /*1290*/  LEA.HI.X R75, R15, UR15, R10, 0x1, P1 ;  /* 0x0000000f0f4b7c11 */ /* 0x000fc600088f0c0a */
[----:B------:R-:W-:Y:S01]  /*12a0*/  FADD.FTZ R8, R7, R6 ;  /* 0x0000000607087221 */ /* 0x000fe20000010000 */
[----:B------:R-:W-:Y:S01]  /*12b0*/  FFMA.FTZ R6, R6, R6, R5 ;  /* 0x0000000606067223 */ /* 0x000fe20000010005 */
[----:B------:R-:W-:Y:S01]  /*12c0*/  IADD3 R5, R4, 0xbe00, RZ ;  /* 0x0000be0004057810 */ /* 0x000fe20007ffe0ff */
[----:B------:R-:W4:Y:S01]  /*12d0*/  LDG.E.64.CONSTANT R74, desc[UR12][R74.64] ;  /* 0x0000000c4a4a7981 */ /* 0x000f22000c1e9b00 */
[C---:B-----5:R-:W-:Y:S02]  /*12e0*/  SHF.L.U32 R163, R104.reuse, 0x10, RZ ;  /* 0x0000001068a37819 */ /* 0x060fe400000006ff */
[----:B------:R-:W-:Y:S02]  /*12f0*/  PRMT R3, R104, 0x7632, R3 ;  /* 0x0000763268037816 */ /* 0x000fe40000000003 */
[----:B------:R-:W-:Y:S01]  /*1300*/  IADD3 R14, P2, R5, R2, RZ ;  /* 0x00000002050e7210 */ /* 0x000fe20007f5e0ff */
[----:B------:R-:W-:Y:S01]  /*1310*/  FADD.FTZ R8, R8, R163 ;  /* 0x000000a308087221 */ /* 0x000fe20000010000 */
[----:B------:R-:W-:Y:S01]  /*1320*/  SHF.L.U32 R3, R3, 0x10, RZ ;  /* 0x0000001003037819 */ /* 0x000fe200000006ff */
[----:B------:R-:W-:Y:S01]  /*1330*/  FFMA.FTZ R6, R163, R163, R6 ;  /* 0x000000a3a3067223 */ /* 0x000fe20000010006 */
[----:B------:R-:W-:-:S02]  /*1340*/  IADD3.X R5, RZ, R34, RZ, P2, !PT ;  /* 0x00000022ff057210 */ /* 0x000fc400017fe4ff */
[----:B------:R-:W-:Y:S01]  /*1350*/  LEA R72, P1, R14, UR14, 0x1 ;  /* 0x0000000e0e487c11 */ /* 0x000fe2000f8208ff */
[----:B------:R0:W-:Y:S01]  /*1360*/  STL [R1+0x64], R9 ;  /* 0x0000640901007387 */ /* 0x0001e20000100800 */
[----:B------:R-:W-:Y:S02]  /*1370*/  FADD.FTZ R7, R8, R3 ;  /* 0x0000000308077221 */ /* 0x000fe40000010000 */
[----:B------:R-:W-:Y:S02]  /*1380*/  LEA.HI.X R73, R14, UR15, R5, 0x1, P1 ;  /* 0x0000000f0e497c11 */ /* 0x000fe400088f0c05 */
[----:B------:R-:W-:Y:S02]  /*1390*/  SHF.L.U32 R162, R105, 0x10, RZ ;  /* 0x0000001069a27819 */ /* 0x000fe400000006ff */
[----:B------:R-:W-:Y:S02]  /*13a0*/  IADD3 R13, R4, 0xc800, RZ ;  /* 0x0000c800040d7810 */ /* 0x000fe40007ffe0ff */
[----:B------:R-:W5:Y:S01]  /*13b0*/  LDG.E.64.CONSTANT R72, desc[UR12][R72.64] ;  /* 0x0000000c48487981 */ /* 0x000f62000c1e9b00 */
[----:B0-----:R-:W-:Y:S01]  /*13c0*/  FFMA.FTZ R9, R3, R3, R6 ;  /* 0x0000000303097223 */ /* 0x001fe20000010006 */
[----:B------:R-:W-:Y:S01]  /*13d0*/  PRMT R3, R105, 0x7632, R3 ;  /* 0x0000763269037816 */ /* 0x000fe20000000003 */
[----:B------:R-:W-:Y:S01]  /*13e0*/  FADD.FTZ R7, R7, R162 ;  /* 0x000000a207077221 */ /* 0x000fe20000010000 */
[----:B------:R-:W-:-:S02]  /*13f0*/  IADD3 R13, P2, R13, R2, RZ ;  /* 0x000000020d0d7210 */ /* 0x000fc40007f5e0ff */
[----:B------:R-:W-:Y:S02]  /*1400*/  SHF.L.U32 R6, R3, 0x10, RZ ;  /* 0x0000001003067819 */ /* 0x000fe400000006ff */
[----:B------:R-:W-:-:S03]  /*1410*/  LEA R70, P1, R13, UR14, 0x1 ;  /* 0x0000000e0d467c11 */ /* 0x000fc6000f8208ff */
[----:B------:R-:W-:Y:S01]  /*1420*/  FADD.FTZ R8, R7, R6 ;  /* 0x0000000607087221 */ /* 0x000fe20000010000 */
[----:B------:R-:W-:Y:S01]  /*1430*/  IADD3.X R7, RZ, R34, RZ, P2, !PT ;  /* 0x00000022ff077210 */ /* 0x000fe200017fe4ff */
[----:B------:R-:W-:Y:S01]  /*1440*/  STL [R1+0x68], R10 ;  /* 0x0000680a01007387 */ /* 0x000fe20000100800 */
[----:B------:R-:W-:Y:S02]  /*1450*/  FFMA.FTZ R9, R162, R162, R9 ;  /* 0x000000a2a2097223 */ /* 0x000fe40000010009 */
[----:B------:R-:W-:Y:S01]  /*1460*/  LEA.HI.X R71, R13, UR15, R7, 0x1, P1 ;  /* 0x0000000f0d477c11 */ /* 0x000fe200088f0c07 */
[----:B------:R0:W-:Y:S01]  /*1470*/  STL [R1+0x6c], R5 ;  /* 0x00006c0501007387 */ /* 0x0001e20000100800 */
[----:B------:R-:W-:Y:S01]  /*1480*/  SHF.L.U32 R161, R102, 0x10, RZ ;  /* 0x0000001066a17819 */ /* 0x000fe200000006ff */
[----:B------:R-:W-:Y:S01]  /*1490*/  FFMA.FTZ R6, R6, R6, R9 ;  /* 0x0000000606067223 */ /* 0x000fe20000010009 */
[----:B------:R-:W-:Y:S02]  /*14a0*/  PRMT R3, R102, 0x7632, R3 ;  /* 0x0000763266037816 */ /* 0x000fe40000000003 */
[----:B------:R-:W5:Y:S01]  /*14b0*/  LDG.E.64.CONSTANT R70, desc[UR12][R70.64] ;  /* 0x0000000c46467981 */ /* 0x000f62000c1e9b00 */
[----:B0-----:R-:W-:Y:S01]  /*14c0*/  IADD3 R5, R4, 0xd200, RZ ;  /* 0x0000d20004057810 */ /* 0x001fe20007ffe0ff */
[----:B------:R-:W-:Y:S01]  /*14d0*/  FADD.FTZ R8, R8, R161 ;  /* 0x000000a108087221 */ /* 0x000fe20000010000 */
[----:B------:R-:W-:-:S02]  /*14e0*/  SHF.L.U32 R3, R3, 0x10, RZ ;  /* 0x0000001003037819 */ /* 0x000fc400000006ff */
[----:B------:R-:W-:Y:S01]  /*14f0*/  IADD3 R12, P1, R5, R2, RZ ;  /* 0x00000002050c7210 */ /* 0x000fe20007f3e0ff */
[----:B------:R-:W-:Y:S01]  /*1500*/  FFMA.FTZ R6, R161, R161, R6 ;  /* 0x000000a1a1067223 */ /* 0x000fe20000010006 */
[----:B------:R0:W-:Y:S02]  /*1510*/  STL [R1+0x70], R7 ;  /* 0x0000700701007387 */ /* 0x0001e40000100800 */
[----:B------:R-:W-:Y:S01]  /*1520*/  IADD3.X R10, RZ, R34, RZ, P1, !PT ;  /* 0x00000022ff0a7210 */ /* 0x000fe20000ffe4ff */
[----:B------:R-:W-:Y:S01]  /*1530*/  FFMA.FTZ R9, R3, R3, R6 ;  /* 0x0000000303097223 */ /* 0x000fe20000010006 */
[----:B------:R-:W-:Y:S02]  /*1540*/  LEA R68, P1, R12, UR14, 0x1 ;  /* 0x0000000e0c447c11 */ /* 0x000fe4000f8208ff */
[C---:B------:R-:W-:Y:S01]  /*1550*/  SHF.L.U32 R160, R103.reuse, 0x10, RZ ;  /* 0x0000001067a07819 */ /* 0x040fe200000006ff */
[--C-:B0-----:R-:W-:Y:S01]  /*1560*/  FADD.FTZ R7, R8, R3.reuse ;  /* 0x0000000308077221 */ /* 0x101fe20000010000 */
[----:B------:R-:W-:-:S02]  /*1570*/  PRMT R3, R103, 0x7632, R3 ;  /* 0x0000763267037816 */ /* 0x000fc40000000003 */
[----:B------:R-:W-:Y:S01]  /*1580*/  LEA.HI.X R69, R12, UR15, R10, 0x1, P1 ;  /* 0x0000000f0c457c11 */ /* 0x000fe200088f0c0a */
[----:B------:R-:W-:Y:S01]  /*1590*/  FADD.FTZ R7, R7, R160 ;  /* 0x000000a007077221 */ /* 0x000fe20000010000 */
[----:B------:R-:W-:Y:S01]  /*15a0*/  SHF.L.U32 R6, R3, 0x10, RZ ;  /* 0x0000001003067819 */ /* 0x000fe200000006ff */
[----:B------:R-:W-:Y:S01]  /*15b0*/  FFMA.FTZ R9, R160, R160, R9 ;  /* 0x000000a0a0097223 */ /* 0x000fe20000010009 */
[----:B------:R-:W-:Y:S02]  /*15c0*/  IADD3 R11, R4, 0xdc00, RZ ;  /* 0x0000dc00040b7810 */ /* 0x000fe40007ffe0ff */
[----:B------:R-:W5:Y:S01]  /*15d0*/  LDG.E.64.CONSTANT R68, desc[UR12][R68.64] ;  /* 0x0000000c44447981 */ /* 0x000f62000c1e9b00 */
[C---:B------:R-:W-:Y:S01]  /*15e0*/  SHF.L.U32 R159, R100.reuse, 0x10, RZ ;  /* 0x00000010649f7819 */ /* 0x040fe200000006ff */
[----:B------:R-:W-:Y:S01]  /*15f0*/  FADD.FTZ R8, R7, R6 ;  /* 0x0000000607087221 */ /* 0x000fe20000010000 */
[----:B------:R-:W-:Y:S01]  /*1600*/  PRMT R3, R100, 0x7632, R3 ;  /* 0x0000763264037816 */ /* 0x000fe20000000003 */
[----:B------:R-:W-:Y:S01]  /*1610*/  FFMA.FTZ R6, R6, R6, R9 ;  /* 0x0000000606067223 */ /* 0x000fe20000010009 */
[----:B------:R-:W-:Y:S01]  /*1620*/  IADD3 R11, P1, R11, R2, RZ ;  /* 0x000000020b0b7210 */ /* 0x000fe20007f3e0ff */
[----:B------:R-:W-:Y:S01]  /*1630*/  FADD.FTZ R8, R8, R159 ;  /* 0x0000009f08087221 */ /* 0x000fe20000010000 */
[----:B------:R-:W-:Y:S01]  /*1640*/  SHF.L.U32 R3, R3, 0x10, RZ ;  /* 0x0000001003037819 */ /* 0x000fe200000006ff */
[----:B------:R-:W-:Y:S01]  /*1650*/  FFMA.FTZ R6, R159, R159, R6 ;  /* 0x0000009f9f067223 */ /* 0x000fe20000010006 */
[----:B------:R-:W-:-:S02]  /*1660*/  IADD3.X R35, RZ, R34, RZ, P1, !PT ;  /* 0x00000022ff237210 */ /* 0x000fc40000ffe4ff */
[----:B------:R-:W-:Y:S01]  /*1670*/  LEA R66, P1, R11, UR14, 0x1 ;  /* 0x0000000e0b427c11 */ /* 0x000fe2000f8208ff */
[----:B------:R-:W-:Y:S01]  /*1680*/  FADD.FTZ R7, R8, R3 ;  /* 0x0000000308077221 */ /* 0x000fe20000010000 */
[----:B------:R-:W-:Y:S01]  /*1690*/  FFMA.FTZ R9, R3, R3, R6 ;  /* 0x0000000303097223 */ /* 0x000fe20000010006 */
[----:B------:R-:W-:Y:S02]  /*16a0*/  SHF.L.U32 R158, R101, 0x10, RZ ;  /* 0x00000010659e7819 */ /* 0x000fe400000006ff */
[----:B------:R-:W-:Y:S02]  /*16b0*/  LEA.HI.X R67, R11, UR15, R35, 0x1, P1 ;  /* 0x0000000f0b437c11 */ /* 0x000fe400088f0c23 */
[----:B------:R-:W-:Y:S02]  /*16c0*/  PRMT R3, R101, 0x7632, R3 ;  /* 0x0000763265037816 */ /* 0x000fe40000000003 */
[----:B------:R-:W-:Y:S01]  /*16d0*/  IADD3 R5, R4, 0xe600, RZ ;  /* 0x0000e60004057810 */ /* 0x000fe20007ffe0ff */
[----:B------:R-:W-:Y:S01]  /*16e0*/  FADD.FTZ R7, R7, R158 ;  /* 0x0000009e07077221 */ /* 0x000fe20000010000 */
[----:B------:R-:W-:Y:S01]  /*16f0*/  SHF.L.U32 R6, R3, 0x10, RZ ;  /* 0x0000001003067819 */ /* 0x000fe200000006ff */
[----:B------:R-:W5:Y:S01]  /*1700*/  LDG.E.64.CONSTANT R66, desc[UR12][R66.64] ;  /* 0x0000000c42427981 */ /* 0x000f62000c1e9b00 */
[----:B------:R-:W-:-:S03]  /*1710*/  FFMA.FTZ R9, R158, R158, R9 ;  /* 0x0000009e9e097223 */ /* 0x000fc60000010009 */
[----:B------:R0:W-:Y:S01]  /*1720*/  STL [R1+0x74], R10 ;  /* 0x0000740a01007387 */ /* 0x0001e20000100800 */
[----:B------:R-:W-:Y:S01]  /*1730*/  FADD.FTZ R8, R7, R6 ;  /* 0x0000000607087221 */ /* 0x000fe20000010000 */
[----:B------:R-:W-:Y:S01]  /*1740*/  FFMA.FTZ R6, R6, R6, R9 ;  /* 0x0000000606067223 */ /* 0x000fe20000010009 */
[C---:B------:R-:W-:Y:S02]  /*1750*/  SHF.L.U32 R157, R98.reuse, 0x10, RZ ;  /* 0x00000010629d7819 */ /* 0x040fe400000006ff */
[----:B------:R-:W-:Y:S02]  /*1760*/  PRMT R3, R98, 0x7632, R3 ;  /* 0x0000763262037816 */ /* 0x000fe40000000003 */
[----:B0-----:R-:W-:-:S04]  /*1770*/  IADD3 R10, P2, R5, R2, RZ ;  /* 0x00000002050a7210 */ /* 0x001fc80007f5e0ff */
[----:B------:R-:W-:Y:S02]  /*1780*/  IADD3.X R9, RZ, R34, RZ, P2, !PT ;  /* 0x00000022ff097210 */ /* 0x000fe400017fe4ff */
[C---:B------:R-:W-:Y:S01]  /*1790*/  LEA R64, P1, R10.reuse, UR14, 0x1 ;  /* 0x0000000e0a407c11 */ /* 0x040fe2000f8208ff */
[----:B------:R-:W-:Y:S01]  /*17a0*/  STL [R1+0x84], R35 ;  /* 0x0000842301007387 */ /* 0x000fe20000100800 */
[----:B------:R-:W-:Y:S02]  /*17b0*/  SHF.L.U32 R5, R3, 0x10, RZ ;  /* 0x0000001003057819 */ /* 0x000fe400000006ff */
[----:B------:R-:W-:Y:S01]  /*17c0*/  LEA.HI.X R65, R10, UR15, R9, 0x1, P1 ;  /* 0x0000000f0a417c11 */ /* 0x000fe200088f0c09 */
[----:B------:R0:W-:Y:S01]  /*17d0*/  STL [R1+0x8c], R9 ;  /* 0x00008c0901007387 */ /* 0x0001e20000100800 */
[----:B------:R-:W-:Y:S01]  /*17e0*/  FADD.FTZ R8, R8, R157 ;  /* 0x0000009d08087221 */ /* 0x000fe20000010000 */
[----:B------:R-:W-:Y:S01]  /*17f0*/  FFMA.FTZ R6, R157, R157, R6 ;  /* 0x0000009d9d067223 */ /* 0x000fe20000010006 */
[----:B------:R-:W-:-:S02]  /*1800*/  SHF.L.U32 R156, R99, 0x10, RZ ;  /* 0x00000010639c7819 */ /* 0x000fc400000006ff */
[----:B------:R-:W-:Y:S01]  /*1810*/  PRMT R3, R99, 0x7632, R3 ;  /* 0x0000763263037816 */ /* 0x000fe20000000003 */
[----:B------:R-:W-:Y:S01]  /*1820*/  FADD.FTZ R7, R8, R5 ;  /* 0x0000000508077221 */ /* 0x000fe20000010000 */
[----:B------:R-:W5:Y:S01]  /*1830*/  LDG.E.64.CONSTANT R64, desc[UR12][R64.64] ;  /* 0x0000000c40407981 */ /* 0x000f62000c1e9b00 */
[----:B0-----:R-:W-:Y:S01]  /*1840*/  IADD3 R9, R4, 0xf000, RZ ;  /* 0x0000f00004097810 */ /* 0x001fe20007ffe0ff */
[----:B------:R-:W-:Y:S01]  /*1850*/  FFMA.FTZ R5, R5, R5, R6 ;  /* 0x0000000505057223 */ /* 0x000fe20000010006 */
[----:B------:R-:W-:Y:S02]  /*1860*/  SHF.L.U32 R6, R3, 0x10, RZ ;  /* 0x0000001003067819 */ /* 0x000fe400000006ff */
[----:B------:R-:W-:Y:S01]  /*1870*/  IADD3 R9, P1, R9, R2, RZ ;  /* 0x0000000209097210 */ /* 0x000fe20007f3e0ff */
[----:B------:R-:W-:Y:S01]  /*1880*/  FADD.FTZ R7, R7, R156 ;  /* 0x0000009c07077221 */ /* 0x000fe20000010000 */
[----:B------:R-:W-:Y:S02]  /*1890*/  SHF.L.U32 R155, R96, 0x10, RZ ;  /* 0x00000010609b7819 */ /* 0x000fe400000006ff */
[----:B------:R-:W-:-:S02]  /*18a0*/  IADD3.X R35, RZ, R34, RZ, P1, !PT ;  /* 0x00000022ff237210 */ /* 0x000fc40000ffe4ff */
[----:B------:R-:W-:Y:S01]  /*18b0*/  LEA R62, P1, R9, UR14, 0x1 ;  /* 0x0000000e093e7c11 */ /* 0x000fe2000f8208ff */
[----:B------:R-:W-:Y:S01]  /*18c0*/  FFMA.FTZ R5, R156, R156, R5 ;  /* 0x0000009c9c057223 */ /* 0x000fe20000010005 */
[----:B------:R-:W-:Y:S01]  /*18d0*/  PRMT R3, R96, 0x7632, R3 ;  /* 0x0000763260037816 */ /* 0x000fe20000000003 */
[----:B------:R-:W-:Y:S01]  /*18e0*/  FADD.FTZ R8, R7, R6 ;  /* 0x0000000607087221 */ /* 0x000fe20000010000 */
[----:B------:R-:W-:Y:S01]  /*18f0*/  LEA.HI.X R63, R9, UR15, R35, 0x1, P1 ;  /* 0x0000000f093f7c11 */ /* 0x000fe200088f0c23 */
[----:B------:R-:W-:Y:S01]  /*1900*/  FFMA.FTZ R6, R6, R6, R5 ;  /* 0x0000000606067223 */ /* 0x000fe20000010005 */
[----:B------:R-:W-:Y:S01]  /*1910*/  SHF.L.U32 R3, R3, 0x10, RZ ;  /* 0x0000001003037819 */ /* 0x000fe200000006ff */
[----:B------:R-:W-:Y:S01]  /*1920*/  FADD.FTZ R8, R8, R155 ;  /* 0x0000009b08087221 */ /* 0x000fe20000010000 */
[----:B------:R-:W-:Y:S01]  /*1930*/  IADD3 R5, R4, 0xfa00, RZ ;  /* 0x0000fa0004057810 */ /* 0x000fe20007ffe0ff */
[----:B------:R0:W-:Y:S04]  /*1940*/  STL [R1+0x90], R35 ;  /* 0x0000902301007387 */ /* 0x0001e80000100800 */
[----:B------:R-:W5:Y:S01]  /*1950*/  LDG.E.64.CONSTANT R62, desc[UR12][R62.64] ;  /* 0x0000000c3e3e7981 */ /* 0x000f62000c1e9b00 */
[----:B0-----:R-:W-:Y:S01]  /*1960*/  FADD.FTZ R35, R8, R3 ;  /* 0x0000000308237221 */ /* 0x001fe20000010000 */
[----:B------:R-:W-:-:S04]  /*1970*/  IADD3 R8, P1, R5, R2, RZ ;  /* 0x0000000205087210 */ /* 0x000fc80007f3e0ff */
[----:B------:R-:W-:Y:S02]  /*1980*/  IADD3.X R36, RZ, R34, RZ, P1, !PT ;  /* 0x00000022ff247210 */ /* 0x000fe40000ffe4ff */
[----:B------:R-:W-:Y:S01]  /*1990*/  LEA R60, P1, R8, UR14, 0x1 ;  /* 0x0000000e083c7c11 */ /* 0x000fe2000f8208ff */
[----:B------:R-:W-:-:S03]  /*19a0*/  FFMA.FTZ R6, R155, R155, R6 ;  /* 0x0000009b9b067223 */ /* 0x000fc60000010006 */
[----:B------:R-:W-:Y:S01]  /*19b0*/  LEA.HI.X R61, R8, UR15, R36, 0x1, P1 ;  /* 0x0000000f083d7c11 */ /* 0x000fe200088f0c24 */
[----:B------:R-:W-:Y:S01]  /*19c0*/  FFMA.FTZ R37, R3, R3, R6 ;  /* 0x0000000303257223 */ /* 0x000fe20000010006 */
[----:B------:R-:W-:Y:S02]  /*19d0*/  IADD3 R7, R4, 0x10400, RZ ;  /* 0x0001040004077810 */ /* 0x000fe40007ffe0ff */
[C---:B------:R-:W-:Y:S02]  /*19e0*/  SHF.L.U32 R154, R97.reuse, 0x10, RZ ;  /* 0x00000010619a7819 */ /* 0x040fe400000006ff */
[----:B------:R-:W-:Y:S01]  /*19f0*/  PRMT R3, R97, 0x7632, R3 ;  /* 0x0000763261037816 */ /* 0x000fe20000000003 */
[----:B------:R-:W5:Y:S01]  /*1a00*/  LDG.E.64.CONSTANT R60, desc[UR12][R60.64] ;  /* 0x0000000c3c3c7981 */ /* 0x000f62000c1e9b00 */
[----:B------:R-:W-:Y:S01]  /*1a10*/  IADD3 R7, P1, R7, R2, RZ ;  /* 0x0000000207077210 */ /* 0x000fe20007f3e0ff */
[----:B------:R-:W-:Y:S01]  /*1a20*/  FADD.FTZ R35, R35, R154 ;  /* 0x0000009a23237221 */ /* 0x000fe20000010000 */
[----:B------:R-:W-:Y:S01]  /*1a30*/  SHF.L.U32 R6, R3, 0x10, RZ ;  /* 0x0000001003067819 */ /* 0x000fe200000006ff */
[----:B------:R-:W-:Y:S01]  /*1a40*/  FFMA.FTZ R37, R154, R154, R37 ;  /* 0x0000009a9a257223 */ /* 0x000fe20000010025 */
[----:B------:R-:W-:Y:S01]  /*1a50*/  IADD3.X R48, RZ, R34, RZ, P1, !PT ;  /* 0x00000022ff307210 */ /* 0x000fe20000ffe4ff */
[----:B------:R0:W-:Y:S01]  /*1a60*/  STL [R1+0x78], R36 ;  /* 0x0000782401007387 */ /* 0x0001e20000100800 */
[----:B------:R-:W-:-:S02]  /*1a70*/  LEA R58, P1, R7, UR14, 0x1 ;  /* 0x0000000e073a7c11 */ /* 0x000fc4000f8208ff */
[C---:B------:R-:W-:Y:S02]  /*1a80*/  SHF.L.U32 R153, R94.reuse, 0x10, RZ ;  /* 0x000000105e997819 */ /* 0x040fe400000006ff */
[----:B------:R-:W-:Y:S02]  /*1a90*/  PRMT R3, R94, 0x7632, R3 ;  /* 0x000076325e037816 */ /* 0x000fe40000000003 */
[----:B------:R-:W-:Y:S01]  /*1aa0*/  LEA.HI.X R59, R7, UR15, R48, 0x1, P1 ;  /* 0x0000000f073b7c11 */ /* 0x000fe200088f0c30 */
[----:B0-----:R-:W-:Y:S01]  /*1ab0*/  FADD.FTZ R36, R35, R6 ;  /* 0x0000000623247221 */ /* 0x001fe20000010000 */
[----:B------:R-:W-:Y:S01]  /*1ac0*/  FFMA.FTZ R6, R6, R6, R37 ;  /* 0x0000000606067223 */ /* 0x000fe20000010025 */
[----:B------:R-:W-:-:S03]  /*1ad0*/  SHF.L.U32 R38, R3, 0x10, RZ ;  /* 0x0000001003267819 */ /* 0x000fc600000006ff */
[----:B------:R-:W5:Y:S01]  /*1ae0*/  LDG.E.64.CONSTANT R58, desc[UR12][R58.64] ;  /* 0x0000000c3a3a7981 */ /* 0x000f62000c1e9b00 */
[----:B------:R-:W-:Y:S01]  /*1af0*/  IADD3 R5, R4, 0x10e00, RZ ;  /* 0x00010e0004057810 */ /* 0x000fe20007ffe0ff */
[----:B------:R-:W-:Y:S01]  /*1b00*/  FFMA.FTZ R3, R153, R153, R6 ;  /* 0x0000009999037223 */ /* 0x000fe20000010006 */
[----:B------:R-:W-:Y:S01]  /*1b10*/  FADD.FTZ R36, R36, R153 ;  /* 0x0000009924247221 */ /* 0x000fe20000010000 */
[----:B------:R-:W-:Y:S02]  /*1b20*/  SHF.L.U32 R152, R95, 0x10, RZ ;  /* 0x000000105f987819 */ /* 0x000fe400000006ff */
[--C-:B------:R-:W-:Y:S01]  /*1b30*/  FFMA.FTZ R35, R38, R38, R3.reuse ;  /* 0x0000002626237223 */ /* 0x100fe20000010003 */
[----:B------:R-:W-:Y:S01]  /*1b40*/  IADD3 R6, P2, R5, R2, RZ ;  /* 0x0000000205067210 */ /* 0x000fe20007f5e0ff */
[----:B------:R-:W-:Y:S01]  /*1b50*/  FADD.FTZ R5, R36, R38 ;  /* 0x0000002624057221 */ /* 0x000fe20000010000 */
[----:B------:R-:W-:Y:S02]  /*1b60*/  PRMT R3, R95, 0x7632, R3 ;  /* 0x000076325f037816 */ /* 0x000fe40000000003 */
[----:B------:R-:W-:-:S02]  /*1b70*/  IADD3.X R37, RZ, R34, RZ, P2, !PT ;  /* 0x00000022ff257210 */ /* 0x000fc400017fe4ff */
[C---:B------:R-:W-:Y:S02]  /*1b80*/  LEA R56, P1, R6.reuse, UR14, 0x1 ;  /* 0x0000000e06387c11 */ /* 0x040fe4000f8208ff */
[----:B------:R-:W-:Y:S01]  /*1b90*/  SHF.L.U32 R36, R3, 0x10, RZ ;  /* 0x0000001003247819 */ /* 0x000fe200000006ff */
[----:B------:R-:W-:Y:S01]  /*1ba0*/  FADD.FTZ R3, R5, R152 ;  /* 0x0000009805037221 */ /* 0x000fe20000010000 */
[----:B------:R-:W-:Y:S01]  /*1bb0*/  LEA.HI.X R57, R6, UR15, R37, 0x1, P1 ;  /* 0x0000000f06397c11 */ /* 0x000fe200088f0c25 */
[----:B------:R-:W-:Y:S01]  /*1bc0*/  FFMA.FTZ R35, R152, R152, R35 ;  /* 0x0000009898237223 */ /* 0x000fe20000010023 */
[C---:B------:R-:W-:Y:S01]  /*1bd0*/  SHF.L.U32 R151, R92.reuse, 0x10, RZ ;  /* 0x000000105c977819 */ /* 0x040fe200000006ff */
[----:B------:R-:W-:Y:S01]  /*1be0*/  FADD.FTZ R38, R3, R36 ;  /* 0x0000002403267221 */ /* 0x000fe20000010000 */
[----:B------:R-:W-:Y:S02]  /*1bf0*/  PRMT R3, R92, 0x7632, R3 ;  /* 0x000076325c037816 */ /* 0x000fe40000000003 */
[----:B------:R-:W-:Y:S01]  /*1c00*/  IADD3 R5, R4, 0x11800, RZ ;  /* 0x0001180004057810 */ /* 0x000fe20007ffe0ff */
[----:B------:R-:W-:Y:S01]  /*1c10*/  FFMA.FTZ R36, R36, R36, R35 ;  /* 0x0000002424247223 */ /* 0x000fe20000010023 */
[----:B------:R-:W5:Y:S01]  /*1c20*/  LDG.E.64.CONSTANT R56, desc[UR12][R56.64] ;  /* 0x0000000c38387981 */ /* 0x000f62000c1e9b00 */
[----:B------:R-:W-:Y:S01]  /*1c30*/  SHF.L.U32 R35, R3, 0x10, RZ ;  /* 0x0000001003237819 */ /* 0x000fe200000006ff */
[----:B------:R-:W-:Y:S01]  /*1c40*/  FADD.FTZ R38, R38, R151 ;  /* 0x0000009726267221 */ /* 0x000fe20000010000 */
[----:B------:R-:W-:Y:S01]  /*1c50*/  IADD3 R5, P1, R5, R2, RZ ;  /* 0x0000000205057210 */ /* 0x000fe20007f3e0ff */
[----:B------:R0:W-:Y:S01]  /*1c60*/  STL [R1+0x80], R48 ;  /* 0x0000803001007387 */ /* 0x0001e20000100800 */
[----:B------:R-:W-:Y:S01]  /*1c70*/  FFMA.FTZ R36, R151, R151, R36 ;  /* 0x0000009797247223 */ /* 0x000fe20000010024 */
[----:B------:R-:W-:-:S02]  /*1c80*/  SHF.L.U32 R150, R93, 0x10, RZ ;  /* 0x000000105d967819 */ /* 0x000fc400000006ff */
[----:B------:R1:W-:Y:S01]  /*1c90*/  STL [R1+0x98], R37 ;  /* 0x0000982501007387 */ /* 0x0003e20000100800 */
[----:B------:R-:W-:Y:S02]  /*1ca0*/  PRMT R3, R93, 0x7632, R3 ;  /* 0x000076325d037816 */ /* 0x000fe40000000003 */
[----:B0-----:R-:W-:Y:S02]  /*1cb0*/  IADD3.X R48, RZ, R34, RZ, P1, !PT ;  /* 0x00000022ff307210 */ /* 0x001fe40000ffe4ff */
[----:B------:R-:W-:Y:S01]  /*1cc0*/  LEA R54, P1, R5, UR14, 0x1 ;  /* 0x0000000e05367c11 */ /* 0x000fe2000f8208ff */
[----:B-1----:R-:W-:Y:S01]  /*1cd0*/  FADD.FTZ R37, R38, R35 ;  /* 0x0000002326257221 */ /* 0x002fe20000010000 */
[----:B------:R-:W-:Y:S01]  /*1ce0*/  FFMA.FTZ R35, R35, R35, R36 ;  /* 0x0000002323237223 */ /* 0x000fe20000010024 */
[----:B------:R-:W-:Y:S02]  /*1cf0*/  SHF.L.U32 R3, R3, 0x10, RZ ;  /* 0x0000001003037819 */ /* 0x000fe400000006ff */
[----:B------:R-:W-:Y:S01]  /*1d00*/  FADD.FTZ R37, R37, R150 ;  /* 0x0000009625257221 */ /* 0x000fe20000010000 */
[----:B------:R-:W-:Y:S01]  /*1d10*/  LEA.HI.X R55, R5, UR15, R48, 0x1, P1 ;  /* 0x0000000f05377c11 */ /* 0x000fe200088f0c30 */
[----:B------:R-:W-:-:S02]  /*1d20*/  FFMA.FTZ R36, R150, R150, R35 ;  /* 0x0000009696247223 */ /* 0x000fc40000010023 */
[----:B------:R-:W-:Y:S01]  /*1d30*/  FADD.FTZ R35, R37, R3 ;  /* 0x0000000325237221 */ /* 0x000fe20000010000 */
[C---:B------:R-:W-:Y:S01]  /*1d40*/  IADD3 R37, R4.reuse, 0x12200, RZ ;  /* 0x0001220004257810 */ /* 0x040fe20007ffe0ff */
[----:B------:R-:W-:Y:S01]  /*1d50*/  FFMA.FTZ R36, R3, R3, R36 ;  /* 0x0000000303247223 */ /* 0x000fe20000010024 */
[----:B------:R-:W5:Y:S01]  /*1d60*/  LDG.E.64.CONSTANT R54, desc[UR12][R54.64] ;  /* 0x0000000c36367981 */ /* 0x000f62000c1e9b00 */
[C---:B------:R-:W-:Y:S02]  /*1d70*/  IADD3 R3, R4.reuse, 0x12c00, RZ ;  /* 0x00012c0004037810 */ /* 0x040fe40007ffe0ff */
[----:B------:R-:W-:Y:S02]  /*1d80*/  IADD3 R38, R4, 0x13600, RZ ;  /* 0x0001360004267810 */ /* 0x000fe40007ffe0ff */
[----:B------:R-:W-:Y:S01]  /*1d90*/  IADD3 R4, P2, R37, R2, RZ ;  /* 0x0000000225047210 */ /* 0x000fe20007f5e0ff */
[----:B------:R0:W-:Y:S03]  /*1da0*/  STL [R1+0x9c], R48 ;  /* 0x00009c3001007387 */ /* 0x0001e60000100800 */
[----:B------:R-:W-:-:S02]  /*1db0*/  LEA R52, P3, R4, UR14, 0x1 ;  /* 0x0000000e04347c11 */ /* 0x000fc4000f8608ff */
[C---:B------:R-:W-:Y:S02]  /*1dc0*/  SHF.L.U32 R149, R90.reuse, 0x10, RZ ;  /* 0x000000105a957819 */ /* 0x040fe400000006ff */
[----:B0-----:R-:W-:Y:S02]  /*1dd0*/  IADD3.X R48, RZ, R34, RZ, P2, !PT ;  /* 0x00000022ff307210 */ /* 0x001fe400017fe4ff */
[----:B------:R-:W-:Y:S02]  /*1de0*/  PRMT R37, R90, 0x7632, R37 ;  /* 0x000076325a257816 */ /* 0x000fe40000000025 */
[----:B------:R-:W-:Y:S01]  /*1df0*/  LEA.HI.X R53, R4, UR15, R48, 0x1, P3 ;  /* 0x0000000f04357c11 */ /* 0x000fe200098f0c30 */
[----:B------:R-:W-:Y:S01]  /*1e00*/  FADD.FTZ R35, R35, R149 ;  /* 0x0000009523237221 */ /* 0x000fe20000010000 */
[----:B------:R-:W-:Y:S01]  /*1e10*/  SHF.L.U32 R37, R37, 0x10, RZ ;  /* 0x0000001025257819 */ /* 0x000fe200000006ff */
[----:B------:R-:W-:-:S03]  /*1e20*/  FFMA.FTZ R36, R149, R149, R36 ;  /* 0x0000009595247223 */ /* 0x000fc60000010024 */
[----:B------:R-:W5:Y:S01]  /*1e30*/  LDG.E.64.CONSTANT R52, desc[UR12][R52.64] ;  /* 0x0000000c34347981 */ /* 0x000f62000c1e9b00 */
[----:B------:R-:W-:Y:S01]  /*1e40*/  FADD.FTZ R113, R35, R37 ;  /* 0x0000002523717221 */ /* 0x000fe20000010000 */
[C---:B------:R-:W-:Y:S02]  /*1e50*/  SHF.L.U32 R148, R91.reuse, 0x10, RZ ;  /* 0x000000105b947819 */ /* 0x040fe400000006ff */
[----:B------:R-:W-:Y:S01]  /*1e60*/  PRMT R35, R91, 0x7632, R35 ;  /* 0x000076325b237816 */ /* 0x000fe20000000023 */
[----:B------:R-:W-:Y:S01]  /*1e70*/  FFMA.FTZ R36, R37, R37, R36 ;  /* 0x0000002525247223 */ /* 0x000fe20000010024 */
[----:B------:R-:W-:Y:S01]  /*1e80*/  IADD3 R3, P1, R3, R2, RZ ;  /* 0x0000000203037210 */ /* 0x000fe20007f3e0ff */
[----:B------:R-:W-:Y:S01]  /*1e90*/  FADD.FTZ R113, R113, R148 ;  /* 0x0000009471717221 */ /* 0x000fe20000010000 */
[----:B------:R-:W-:Y:S01]  /*1ea0*/  SHF.L.U32 R35, R35, 0x10, RZ ;  /* 0x0000001023237819 */ /* 0x000fe200000006ff */
[----:B------:R0:W-:Y:S01]  /*1eb0*/  STL [R1+0x94], R48 ;  /* 0x0000943001007387 */ /* 0x0001e20000100800 */
[----:B------:R-:W-:Y:S01]  /*1ec0*/  FFMA.FTZ R36, R148, R148, R36 ;  /* 0x0000009494247223 */ /* 0x000fe20000010024 */
[----:B------:R-:W-:-:S02]  /*1ed0*/  SHF.L.U32 R147, R88, 0x10, RZ ;  /* 0x0000001058937819 */ /* 0x000fc400000006ff */
[----:B------:R-:W-:Y:S01]  /*1ee0*/  PRMT R37, R88, 0x7632, R37 ;  /* 0x0000763258257816 */ /* 0x000fe20000000025 */
[----:B------:R-:W-:Y:S01]  /*1ef0*/  FADD.FTZ R113, R113, R35 ;  /* 0x0000002371717221 */ /* 0x000fe20000010000 */
[----:B------:R-:W-:Y:S01]  /*1f00*/  FFMA.FTZ R35, R35, R35, R36 ;  /* 0x0000002323237223 */ /* 0x000fe20000010024 */
[----:B0-----:R-:W-:Y:S02]  /*1f10*/  IADD3.X R48, RZ, R34, RZ, P1, !PT ;  /* 0x00000022ff307210 */ /* 0x001fe40000ffe4ff */
[----:B------:R-:W-:Y:S01]  /*1f20*/  LEA R50, P1, R3, UR14, 0x1 ;  /* 0x0000000e03327c11 */ /* 0x000fe2000f8208ff */
[----:B------:R-:W-:Y:S01]  /*1f30*/  FADD.FTZ R113, R113, R147 ;  /* 0x0000009371717221 */ /* 0x000fe20000010000 */
[----:B------:R-:W-:Y:S02]  /*1f40*/  SHF.L.U32 R37, R37, 0x10, RZ ;  /* 0x0000001025257819 */ /* 0x000fe400000006ff */
[----:B------:R-:W-:Y:S01]  /*1f50*/  LEA.HI.X R51, R3, UR15, R48, 0x1, P1 ;  /* 0x0000000f03337c11 */ /* 0x000fe200088f0c30 */
[----:B------:R-:W-:Y:S01]  /*1f60*/  FFMA.FTZ R35, R147, R147, R35 ;  /* 0x0000009393237223 */ /* 0x000fe20000010023 */
[----:B------:R-:W-:Y:S01]  /*1f70*/  SHF.L.U32 R146, R89, 0x10, RZ ;  /* 0x0000001059927819 */ /* 0x000fe200000006ff */
[----:B------:R-:W-:Y:S01]  /*1f80*/  FADD.FTZ R113, R113, R37 ;  /* 0x0000002571717221 */ /* 0x000fe20000010000 */
[----:B------:R-:W-:Y:S01]  /*1f90*/  PRMT R36, R89, 0x7632, R36 ;  /* 0x0000763259247816 */ /* 0x000fe20000000024 */
[----:B------:R-:W-:Y:S01]  /*1fa0*/  FFMA.FTZ R37, R37, R37, R35 ;  /* 0x0000002525257223 */ /* 0x000fe20000010023 */
[----:B------:R-:W5:Y:S01]  /*1fb0*/  LDG.E.64.CONSTANT R50, desc[UR12][R50.64] ;  /* 0x0000000c32327981 */ /* 0x000f62000c1e9b00 */
[----:B------:R-:W-:Y:S01]  /*1fc0*/  FADD.FTZ R113, R113, R146 ;  /* 0x0000009271717221 */ /* 0x000fe20000010000 */
[----:B------:R-:W-:Y:S01]  /*1fd0*/  SHF.L.U32 R36, R36, 0x10, RZ ;  /* 0x0000001024247819 */ /* 0x000fe200000006ff */
[----:B------:R-:W-:Y:S01]  /*1fe0*/  FFMA.FTZ R37, R146, R146, R37 ;  /* 0x0000009292257223 */ /* 0x000fe20000010025 */
[----:B------:R-:W-:-:S02]  /*1ff0*/  IADD3 R2, P2, R38, R2, RZ ;  /* 0x0000000226027210 */ /* 0x000fc40007f5e0ff */
[C---:B------:R-:W-:Y:S01]  /*2000*/  SHF.L.U32 R145, R86.reuse, 0x10, RZ ;  /* 0x0000001056917819 */ /* 0x040fe200000006ff */
[----:B------:R-:W-:Y:S01]  /*2010*/  FADD.FTZ R113, R113, R36 ;  /* 0x0000002471717221 */ /* 0x000fe20000010000 */
[----:B------:R-:W-:Y:S01]  /*2020*/  PRMT R35, R86, 0x7632, R35 ;  /* 0x0000763256237816 */ /* 0x000fe20000000023 */
[----:B------:R-:W-:Y:S01]  /*2030*/  FFMA.FTZ R36, R36, R36, R37 ;  /* 0x0000002424247223 */ /* 0x000fe20000010025 */
[----:B------:R-:W-:Y:S01]  /*2040*/  IADD3.X R118, RZ, R34, RZ, P2, !PT ;  /* 0x00000022ff767210 */ /* 0x000fe200017fe4ff */
[----:B------:R0:W-:Y:S01]  /*2050*/  STL [R1+0xa4], R48 ;  /* 0x0000a43001007387 */ /* 0x0001e20000100800 */
[----:B------:R-:W-:Y:S01]  /*2060*/  SHF.L.U32 R34, R35, 0x10, RZ ;  /* 0x0000001023227819 */ /* 0x000fe200000006ff */
[----:B------:R-:W-:Y:S01]  /*2070*/  FADD.FTZ R113, R113, R145 ;  /* 0x0000009171717221 */ /* 0x000fe20000010000 */
[----:B------:R-:W-:Y:S01]  /*2080*/  FFMA.FTZ R36, R145, R145, R36 ;  /* 0x0000009191247223 */ /* 0x000fe20000010024 */
[C---:B------:R-:W-:Y:S02]  /*2090*/  SHF.L.U32 R144, R87.reuse, 0x10, RZ ;  /* 0x0000001057907819 */ /* 0x040fe400000006ff */
[----:B------:R-:W-:Y:S01]  /*20a0*/  PRMT R35, R87, 0x7632, R35 ;  /* 0x0000763257237816 */ /* 0x000fe20000000023 */
[----:B------:R-:W-:Y:S01]  /*20b0*/  FADD.FTZ R113, R113, R34 ;  /* 0x0000002271717221 */ /* 0x000fe20000010000 */
[----:B0-----:R-:W-:Y:S01]  /*20c0*/  LEA R48, P1, R2, UR14, 0x1 ;  /* 0x0000000e02307c11 */ /* 0x001fe2000f8208ff */
[----:B------:R-:W-:Y:S01]  /*20d0*/  FFMA.FTZ R34, R34, R34, R36 ;  /* 0x0000002222227223 */ /* 0x000fe20000010024 */
[----:B------:R-:W-:-:S02]  /*20e0*/  SHF.L.U32 R35, R35, 0x10, RZ ;  /* 0x0000001023237819 */ /* 0x000fc400000006ff */
[----:B------:R-:W-:Y:S01]  /*20f0*/  LEA.HI.X R49, R2, UR15, R118, 0x1, P1 ;  /* 0x0000000f02317c11 */ /* 0x000fe200088f0c76 */
[----:B------:R-:W-:Y:S01]  /*2100*/  FADD.FTZ R113, R113, R144 ;  /* 0x0000009071717221 */ /* 0x000fe20000010000 */
[----:B------:R-:W-:Y:S01]  /*2110*/  FFMA.FTZ R34, R144, R144, R34 ;  /* 0x0000009090227223 */ /* 0x000fe20000010022 */
[C---:B------:R-:W-:Y:S02]  /*2120*/  SHF.L.U32 R143, R84.reuse, 0x10, RZ ;  /* 0x00000010548f7819 */ /* 0x040fe400000006ff */
[----:B------:R-:W-:Y:S01]  /*2130*/  SHF.L.U32 R142, R85, 0x10, RZ ;  /* 0x00000010558e7819 */ /* 0x000fe200000006ff */
[----:B------:R-:W5:Y:S01]  /*2140*/  LDG.E.64.CONSTANT R48, desc[UR12][R48.64] ;  /* 0x0000000c30307981 */ /* 0x000f62000c1e9b00 */
[----:B------:R-:W-:Y:S01]  /*2150*/  PRMT R36, R84, 0x7632, R36 ;  /* 0x0000763254247816 */ /* 0x000fe20000000024 */
[----:B------:R-:W-:Y:S01]  /*2160*/  FADD.FTZ R113, R113, R35 ;  /* 0x0000002371717221 */ /* 0x000fe20000010000 */
[--C-:B------:R-:W-:Y:S01]  /*2170*/  FFMA.FTZ R35, R35, R35, R34.reuse ;  /* 0x0000002323237223 */ /* 0x100fe20000010022 */
[----:B--2---:R-:W-:Y:S01]  /*2180*/  SHF.L.U32 R141, R82, 0x10, RZ ;  /* 0x00000010528d7819 */ /* 0x004fe200000006ff */
[----:B------:R0:W-:Y:S01]  /*2190*/  STL [R1+0x7c], R118 ;  /* 0x00007c7601007387 */ /* 0x0001e20000100800 */
[----:B------:R-:W-:Y:S01]  /*21a0*/  SHF.L.U32 R36, R36, 0x10, RZ ;  /* 0x0000001024247819 */ /* 0x000fe200000006ff */
[----:B------:R-:W-:Y:S01]  /*21b0*/  FADD.FTZ R113, R113, R143 ;  /* 0x0000008f71717221 */ /* 0x000fe20000010000 */
[----:B------:R-:W-:Y:S01]  /*21c0*/  FFMA.FTZ R35, R143, R143, R35 ;  /* 0x0000008f8f237223 */ /* 0x000fe20000010023 */
[----:B------:R-:W-:Y:S01]  /*21d0*/  PRMT R34, R85, 0x7632, R34 ;  /* 0x0000763255227816 */ /* 0x000fe20000000022 */
[----:B------:R-:W-:Y:S01]  /*21e0*/  ULDC.64 UR14, c[0x0][0x220] ;  /* 0x00008800000e7ab9 */ /* 0x000fe20000000a00 */
[----:B------:R-:W-:Y:S01]  /*21f0*/  FADD.FTZ R113, R113, R36 ;  /* 0x0000002471717221 */ /* 0x000fe20000010000 */
[----:B------:R-:W-:Y:S01]  /*2200*/  FFMA.FTZ R36, R36, R36, R35 ;  /* 0x0000002424247223 */ /* 0x000fe20000010023 */
[----:B------:R-:W-:-:S02]  /*2210*/  SHF.L.U32 R34, R34, 0x10, RZ ;  /* 0x0000001022227819 */ /* 0x000fc400000006ff */
[----:B------:R-:W-:Y:S01]  /*2220*/  FADD.FTZ R113, R113, R142 ;  /* 0x0000008e71717221 */ /* 0x000fe20000010000 */
[----:B------:R-:W-:Y:S01]  /*2230*/  FFMA.FTZ R36, R142, R142, R36 ;  /* 0x0000008e8e247223 */ /* 0x000fe20000010024 */
[----:B------:R-:W-:Y:S01]  /*2240*/  PRMT R35, R82, 0x7632, R35 ;  /* 0x0000763252237816 */ /* 0x000fe20000000023 */
[----:B0-----:R-:W2:Y:S01]  /*2250*/  LDL R118, [R1+0x130] ;  /* 0x0001300001767983 */ /* 0x001ea20000100800 */
        /* <DEDUP_REMOVED lines=12> */
[C---:B---3--:R-:W-:Y:S02]  /*2320*/  SHF.L.U32 R139, R80.reuse, 0x10, RZ ;  /* 0x00000010508b7819 */ /* 0x048fe400000006ff */
        /* <DEDUP_REMOVED lines=27> */
[C---:B----4-:R-:W-:Y:S02]  /*24e0*/  SHF.L.U32 R135, R76.reuse, 0x10, RZ ;  /* 0x000000104c877819 */ /* 0x050fe400000006ff */
        /* <DEDUP_REMOVED lines=27> */
[----:B-----5:R-:W-:-:S02]  /*26a0*/  SHF.L.U32 R36, R72, 0x10, RZ ;  /* 0x0000001048247819 */ /* 0x020fc400000006ff */
        /* <DEDUP_REMOVED lines=183> */
[----:B------:R-:W-:-:S04]  /*3220*/  ISETP.GT.U32.AND P1, PT, R117, 0x1f, PT ;  /* 0x0000001f7500780c */ /* 0x000fc80003f24070 */
[----:B--2---:R0:W-:Y:S01]  /*3230*/  STS.64 [R118], R114 ;  /* 0x0000007276007388 */ /* 0x0041e20000000a00 */
[----:B------:R-:W-:Y:S01]  /*3240*/  BSSY B0, `(.L_x_872) ;  /* 0x0000034000007945 */ /* 0x000fe20003800000 */
[----:B0-----:R-:W-:Y:S02]  /*3250*/  SHF.L.U32 R114, R112, 0x1, RZ ;  /* 0x0000000170727819 */ /* 0x001fe400000006ff */
[----:B------:R-:W-:Y:S01]  /*3260*/  SHF.R.U32.HI R115, RZ, 0x1f, R112 ;  /* 0x0000001fff737819 */ /* 0x000fe20000011670 */
[----:B------:R-:W-:Y:S01]  /*3270*/  BAR.SYNC.DEFER_BLOCKING 0x0 ;  /* 0x0000000000007b1d */ /* 0x000fe20000010000 */
[C---:B------:R-:W-:Y:S02]  /*3280*/  IADD3 R112, P2, R114.reuse, UR14, RZ ;  /* 0x0000000e72707c10 */ /* 0x040fe4000ff5e0ff */
[----:B------:R-:W-:Y:S02]  /*3290*/  IADD3 R114, P3, R114, UR16, RZ ;  /* 0x0000001072727c10 */ /* 0x000fe4000ff7e0ff */
[----:B------:R-:W-:-:S02]  /*32a0*/  IADD3.X R113, R115, UR15, RZ, P2, !PT ;  /* 0x0000000f73717c10 */ /* 0x000fc400097fe4ff */
[----:B------:R-:W-:Y:S02]  /*32b0*/  IADD3.X R115, R115, UR17, RZ, P3, !PT ;  /* 0x0000001173737c10 */ /* 0x000fe40009ffe4ff */
[----:B------:R-:W-:Y:S01]  /*32c0*/  CS2R R116, SRZ ;  /* 0x0000000000747805 */ /* 0x000fe2000001ff00 */
[----:B------:R-:W-:Y:S06]  /*32d0*/  @P1 BRA `(.L_x_873) ;  /* 0x0000000000a81947 */ /* 0x000fec0003800000 */
[----:B------:R-:W2:Y:S04]  /*32e0*/  LDL R119, [R1+0x124] ;  /* 0x0001240001777983 */ /* 0x000ea80000100800 */
[----:B------:R-:W3:Y:S04]  /*32f0*/  LDL R118, [R1+0x120] ;  /* 0x0001200001767983 */ /* 0x000ee80000100800 */
[----:B------:R-:W-:Y:S04]  /*3300*/  STL [R1+0x134], R0 ;  /* 0x0001340001007387 */ /* 0x000fe80000100800 */
[----:B--2---:R-:W0:Y:S04]  /*3310*/  LDS.64 R116, [R119] ;  /* 0x0000000077747984 */ /* 0x004e280000000a00 */
[----:B---3--:R-:W1:Y:S01]  /*3320*/  LDS.64 R118, [R118] ;  /* 0x0000000076767984 */ /* 0x008e620000000a00 */
[----:B0-----:R-:W-:Y:S01]  /*3330*/  FADD.FTZ R116, RZ, R116 ;  /* 0x00000074ff747221 */ /* 0x001fe20000010000 */
[----:B------:R-:W-:-:S03]  /*3340*/  FADD.FTZ R117, RZ, R117 ;  /* 0x00000075ff757221 */ /* 0x000fc60000010000 */
[----:B-1----:R-:W-:Y:S02]  /*3350*/  FADD.FTZ R0, R116, R118 ;  /* 0x0000007674007221 */ /* 0x002fe40000010000 */
[----:B------:R-:W2:Y:S01]  /*3360*/  LDL R116, [R1+0x11c] ;  /* 0x00011c0001747983 */ /* 0x000ea20000100800 */
[----:B------:R-:W-:-:S03]  /*3370*/  FADD.FTZ R118, R117, R119 ;  /* 0x0000007775767221 */ /* 0x000fc60000010000 */
[----:B--2---:R-:W0:Y:S02]  /*3380*/  LDS.64 R116, [R116] ;  /* 0x0000000074747984 */ /* 0x004e240000000a00 */
[----:B0-----:R-:W-:Y:S02]  /*3390*/  FADD.FTZ R119, R0, R116 ;  /* 0x0000007400777221 */ /* 0x001fe40000010000 */
[----:B------:R0:W5:Y:S04]  /*33a0*/  LDL.LU R0, [R1+0x134] ;  /* 0x0001340001007983 */ /* 0x0001680000300800 */
[----:B------:R-:W2:Y:S01]  /*33b0*/  LDL R116, [R1+0x118] ;  /* 0x0001180001747983 */ /* 0x000ea20000100800 */
[----:B------:R-:W-:-:S03]  /*33c0*/  FADD.FTZ R118, R118, R117 ;  /* 0x0000007576767221 */ /* 0x000fc60000010000 */
[----:B--2---:R-:W1:Y:S02]  /*33d0*/  LDS.64 R116, [R116] ;  /* 0x0000000074747984 */ /* 0x004e640000000a00 */
[----:B-1----:R-:W-:Y:S02]  /*33e0*/  FADD.FTZ R119, R119, R116 ;  /* 0x0000007477777221 */ /* 0x002fe40000010000 */
        /* <DEDUP_REMOVED lines=23> */
[----:B-1----:R-:W-:Y:S01]  /*3560*/  FADD.FTZ R116, R119, R116 ;  /* 0x0000007477747221 */ /* 0x002fe20000010000 */
[----:B0-----:R-:W-:-:S07]  /*3570*/  FADD.FTZ R117, R118, R117 ;  /* 0x0000007576757221 */ /* 0x001fce0000010000 */
.L_x_873:
[----:B------:R-:W-:Y:S05]  /*3580*/  BSYNC B0 ;  /* 0x0000000000007941 */ /* 0x000fea0003800000 */
.L_x_872:
[----:B------:R-:W0:Y:S04]  /*3590*/  SHFL.BFLY PT, R119, R117, 0x2, 0x1f ;  /* 0x0c401f0075777f89 */ /* 0x000e2800000e0000 */
[----:B------:R1:W-:Y:S04]  /*35a0*/  STL.64 [R1+0x140], R4 ;  /* 0x0001400401007387 */ /* 0x0003e80000100a00 */
[----:B------:R-:W-:Y:S04]  /*35b0*/  STL [R1+0x13c], R3 ;  /* 0x00013c0301007387 */ /* 0x000fe80000100800 */
[----:B------:R-:W-:Y:S04]  /*35c0*/  STL [R1+0x138], R2 ;  /* 0x0001380201007387 */ /* 0x000fe80000100800 */
[----:B-----5:R-:W-:Y:S01]  /*35d0*/  STL [R1+0x134], R0 ;  /* 0x0001340001007387 */ /* 0x020fe20000100800 */
[----:B-1----:R-:W1:Y:S01]  /*35e0*/  S2R R5, SR_TID.X ;  /* 0x0000000000057919 */ /* 0x002e620000002100 */
[----:B0-----:R-:W-:-:S02]  /*35f0*/  FADD.FTZ R117, R119, R117 ;  /* 0x0000007577757221 */ /* 0x001fc40000010000 */
[----:B------:R-:W0:Y:S04]  /*3600*/  SHFL.BFLY PT, R118, R116, 0x2, 0x1f ;  /* 0x0c401f0074767f89 */ /* 0x000e2800000e0000 */
[----:B------:R-:W2:Y:S01]  /*3610*/  LDL R119, [R1+0x12c] ;  /* 0x00012c0001777983 */ /* 0x000ea20000100800 */
[----:B-1----:R-:W-:Y:S01]  /*3620*/  LOP3.LUT P2, RZ, R5, 0xffffffe3, RZ, 0xc0, !PT ;  /* 0xffffffe305ff7812 */ /* 0x002fe2000784c0ff */
[----:B0-----:R-:W-:-:S12]  /*3630*/  FADD.FTZ R116, R118, R116 ;  /* 0x0000007476747221 */ /* 0x001fd80000010000 */
[----:B------:R-:W0:Y:S01]  /*3640*/  @!P2 LDC R0, c[0x0][0x10] ;  /* 0x00000400ff00ab82 */ /* 0x000e220000000800 */
[----:B------:R-:W-:Y:S01]  /*3650*/  ISETP.GT.U32.AND P1, PT, R5, 0xff, PT ;  /* 0x000000ff0500780c */ /* 0x000fe20003f24070 */
[----:B------:R-:W1:Y:S04]  /*3660*/  SHFL.BFLY PT, R3, R116, 0x1, 0x1f ;  /* 0x0c201f0074037f89 */ /* 0x000e6800000e0000 */
[----:B------:R-:W3:Y:S02]  /*3670*/  SHFL.BFLY PT, R2, R117, 0x1, 0x1f ;  /* 0x0c201f0075027f89 */ /* 0x000ee400000e0000 */
[----:B------:R-:W4:Y:S01]  /*3680*/  @!P2 LDC.64 R4, c[0x0][0x248] ;  /* 0x00009200ff04ab82 */ /* 0x000f220000000a00 */
[----:B------:R-:W-:-:S05]  /*3690*/  MOV R118, UR4 ;  /* 0x0000000400767c02 */ /* 0x000fca0008000f00 */
[----:B0-----:R-:W-:Y:S02]  /*36a0*/  @!P2 IMAD R118, R0, R118, UR11 ;  /* 0x0000000b0076ae24 */ /* 0x001fe4000f8e0276 */
[----:B-1----:R-:W-:Y:S01]  /*36b0*/  FADD.FTZ R116, R116, R3 ;  /* 0x0000000374747221 */ /* 0x002fe20000010000 */
[----:B---3--:R-:W-:Y:S01]  /*36c0*/  FADD.FTZ R117, R117, R2 ;  /* 0x0000000275757221 */ /* 0x008fe20000010000 */
[----:B------:R-:W0:Y:S01]  /*36d0*/  @!P1 LDC R0, c[0x0][0x10] ;  /* 0x00000400ff009b82 */ /* 0x000e220000000800 */
[----:B--2---:R-:W-:-:S04]  /*36e0*/  @!P2 LEA R118, R118, R119, 0x8 ;  /* 0x000000777676a211 */ /* 0x004fc800078e40ff */
[----:B------:R-:W-:-:S05]  /*36f0*/  @!P2 SHF.L.U32 R118, R118, 0x1, RZ ;  /* 0x000000017676a819 */ /* 0x000fca00000006ff */
[----:B----4-:R-:W-:Y:S02]  /*3700*/  @!P2 IMAD.WIDE.U32 R118, R118, 0x4, R4 ;  /* 0x000000047676a825 */ /* 0x010fe400078e0004 */
[----:B------:R1:W5:Y:S04]  /*3710*/  LDL.LU.64 R4, [R1+0x140] ;  /* 0x0001400001047983 */ /* 0x0003680000300a00 */
[----:B------:R2:W-:Y:S04]  /*3720*/  @!P2 STG.E.64 desc[UR12][R118.64], R116 ;  /* 0x000000747600a986 */ /* 0x0005e8000c101b0c */
[----:B------:R1:W5:Y:S04]  /*3730*/  LDL.LU R3, [R1+0x13c] ;  /* 0x00013c0001037983 */ /* 0x0003680000300800 */
[----:B------:R1:W5:Y:S01]  /*3740*/  LDL.LU R2, [R1+0x138] ;  /* 0x0001380001027983 */ /* 0x0003620000300800 */
[----:B--2---:R-:W2:Y:S01]  /*3750*/  S2R R117, SR_TID.X ;  /* 0x0000000000757919 */ /* 0x004ea20000002100 */
[----:B------:R-:W-:Y:S01]  /*3760*/  MOV R116, UR4 ;  /* 0x0000000400747c02 */ /* 0x000fe20008000f00 */
[----:B------:R-:W3:Y:S04]  /*3770*/  @!P1 LDC.64 R118, c[0x0][0x248] ;  /* 0x00009200ff769b82 */ /* 0x000ee80000000a00 */
[----:B0-----:R-:W-:-:S02]  /*3780*/  @!P1 IMAD R116, R0, R116, UR11 ;  /* 0x0000000b00749e24 */ /* 0x001fc4000f8e0274 */
[----:B------:R1:W5:Y:S01]  /*3790*/  LDL.LU R0, [R1+0x134] ;  /* 0x0001340001007983 */ /* 0x0003620000300800 */
[----:B--2---:R-:W-:-:S04]  /*37a0*/  @!P1 LOP3.LUT R117, R117, 0x7fffffe0, RZ, 0xc0, !PT ;  /* 0x7fffffe075759812 */ /* 0x004fc800078ec0ff */
[----:B------:R-:W-:Y:S02]  /*37b0*/  @!P1 LEA R116, R116, R117, 0x8 ;  /* 0x0000007574749211 */ /* 0x000fe400078e40ff */
[----:B------:R-:W0:Y:S02]  /*37c0*/  S2R R117, SR_TID.X ;  /* 0x0000000000757919 */ /* 0x000e240000002100 */
[----:B0-----:R-:W-:-:S04]  /*37d0*/  @!P1 LOP3.LUT R117, R117, 0x1f, RZ, 0xc0, !PT ;  /* 0x0000001f75759812 */ /* 0x001fc800078ec0ff */
[----:B------:R-:W-:Y:S02]  /*37e0*/  @!P1 IADD3 R116, R116, R117, RZ ;  /* 0x0000007574749210 */ /* 0x000fe40007ffe0ff */
[----:B------:R-:W0:Y:S02]  /*37f0*/  S2R R117, SR_TID.X ;  /* 0x0000000000757919 */ /* 0x000e240000002100 */
[----:B------:R-:W-:Y:S01]  /*3800*/  @!P1 SHF.L.U32 R116, R116, 0x1, RZ ;  /* 0x0000000174749819 */ /* 0x000fe200000006ff */
[----:B------:R-:W-:Y:S01]  /*3810*/  BAR.SYNC.DEFER_BLOCKING 0x0 ;  /* 0x0000000000007b1d */ /* 0x000fe20000010000 */
[----:B0-----:R-:W-:-:S03]  /*3820*/  ISETP.NE.AND P2, PT, R117, RZ, PT ;  /* 0x000000ff7500720c */ /* 0x001fc60003f45270 */
[----:B---3--:R-:W-:-:S05]  /*3830*/  @!P1 IMAD.WIDE.U32 R116, R116, 0x4, R118 ;  /* 0x0000000474749825 */ /* 0x008fca00078e0076 */
[----:B------:R1:W-:Y:S05]  /*3840*/  @!P1 STL.64 [R1+0x10], R116 ;  /* 0x0000107401009387 */ /* 0x0003ea0000100a00 */
[----:B------:R-:W-:Y:S05]  /*3850*/  @P2 BRA `(.L_x_874) ;  /* 0x0000000000442947 */ /* 0x000fea0003800000 */
[----:B------:R-:W-:Y:S02]  /*3860*/  ISETP.NE.AND P2, PT, RZ, UR18, PT ;  /* 0x00000012ff007c0c */ /* 0x000fe4000bf45270 */
[----:B------:R-:W-:Y:S02]  /*3870*/  MOV R118, 0x7fffffe1 ;  /* 0x7fffffe100767802 */ /* 0x000fe40000000f00 */
[----:B-1----:R-:W-:Y:S02]  /*3880*/  MOV R116, UR6 ;  /* 0x0000000600747c02 */ /* 0x002fe40008000f00 */
[----:B------:R-:W-:Y:S02]  /*3890*/  SEL R118, R118, 0x1, !P2 ;  /* 0x0000000176767807 */ /* 0x000fe40005000000 */
[----:B------:R-:W-:Y:S01]  /*38a0*/  MOV R117, UR7 ;  /* 0x0000000700757c02 */ /* 0x000fe20008000f00 */
[----:B------:R-:W-:Y:S06]  /*38b0*/  MEMBAR.ALL.GPU ;  /* 0x0000000000007992 */ /* 0x000fec000000a000 */
[----:B------:R-:W-:-:S00]  /*38c0*/  ERRBAR ;  /* 0x00000000000079ab */ /* 0x000fc00000000000 */
[----:B------:R-:W-:Y:S06]  /*38d0*/  CGAERRBAR ;  /* 0x00000000000075ab */ /* 0x000fec0000000000 */
[----:B------:R0:W5:Y:S02]  /*38e0*/  ATOM.E.ADD.STRONG.GPU PT, R118, desc[UR12][R116.64], R118 ;  /* 0x000000767476798a */ /* 0x00016400081ee1cc */
.L_x_875:
        /* <DEDUP_REMOVED lines=8> */
.L_x_874:
[----:B-1----:R-:W2:Y:S01]  /*3970*/  LDL.LU.64 R116, [R1+0x10] ;  /* 0x0000100001747983 */ /* 0x002ea20000300a00 */
[----:B------:R-:W-:Y:S05]  /*3980*/  WARPSYNC.ALL ;  /* 0x0000000000007948 */ /* 0x000fea0003800000 */
[----:B------:R-:W-:Y:S06]  /*3990*/  BAR.SYNC.DEFER_BLOCKING 0x0 ;  /* 0x0000000000007b1d */ /* 0x000fec0000010000 */
[----:B------:R-:W3:Y:S04]  /*39a0*/  LDG.E.64.CONSTANT R112, desc[UR12][R112.64] ;  /* 0x0000000c70707981 */ /* 0x000ee8000c1e9b00 */
[----:B------:R-:W4:Y:S01]  /*39b0*/  LDG.E.64.CONSTANT R114, desc[UR12][R114.64] ;  /* 0x0000000c72727981 */ /* 0x000f22000c1e9b00 */
[----:B------:R-:W-:-:S03]  /*39c0*/  HFMA2.MMA R118, -RZ, RZ, 0, 0 ;  /* 0x00000000ff767435 */ /* 0x000fc600000001ff */
[----:B-----5:R0:W-:Y:S04]  /*39d0*/  STL [R1+0x138], R2 ;  /* 0x0001380201007387 */ /* 0x0201e80000100800 */
[----:B------:R1:W-:Y:S04]  /*39e0*/  STL [R1+0x134], R0 ;  /* 0x0001340001007387 */ /* 0x0003e80000100800 */
[----:B--2---:R-:W2:Y:S01]  /*39f0*/  @!P1 LDG.E.64 R116, desc[UR12][R116.64] ;  /* 0x0000000c74749981 */ /* 0x004ea2000c1e1b00 */
[----:B0-----:R-:W0:Y:S01]  /*3a00*/  S2R R2, SR_TID.X ;  /* 0x0000000000027919 */ /* 0x001e220000002100 */
[----:B-1----:R-:W-:-:S02]  /*3a10*/  PRMT R0, R54, 0x7632, R0 ;  /* 0x0000763236007816 */ /* 0x002fc40000000000 */
[----:B------:R-:W-:Y:S01]  /*3a20*/  PRMT R51, R51, 0x7632, R51 ;  /* 0x0000763233337816 */ /* 0x000fe20000000033 */
[----:B------:R-:W-:Y:S01]  /*3a30*/  BSSY B0, `(.L_x_876) ;  /* 0x0000082000007945 */ /* 0x000fe20003800000 */
        /* <DEDUP_REMOVED lines=30> */
[----:B--2---:R-:W-:Y:S01]  /*3c20*/  @!P1 FADD.FTZ R118, RZ, R116 ;  /* 0x00000074ff769221 */ /* 0x004fe20000010000 */
[----:B------:R-:W-:Y:S01]  /*3c30*/  MOV R116, RZ ;  /* 0x000000ff00747202 */ /* 0x000fe20000000f00 */
[----:B------:R-:W-:-:S03]  /*3c40*/  @!P1 FADD.FTZ R116, RZ, R117 ;  /* 0x00000075ff749221 */ /* 0x000fc60000010000 */
[----:B------:R-:W1:Y:S04]  /*3c50*/  SHFL.BFLY PT, R117, R118, 0x10, 0x1f ;  /* 0x0e001f0076757f89 */ /* 0x000e6800000e0000 */
        /* <DEDUP_REMOVED lines=17> */
[----:B0-----:R-:W-:-:S03]  /*3d70*/  LOP3.LUT P1, RZ, R2, 0xffffff1f, RZ, 0xc0, !PT ;  /* 0xffffff1f02ff7812 */ /* 0x001fc6000782c0ff */
[----:B------:R0:W5:Y:S01]  /*3d80*/  LDL.LU R2, [R1+0x138] ;  /* 0x0001380001027983 */ /* 0x0001620000300800 */
[----:B-1----:R-:W-:-:S09]  /*3d90*/  FADD.FTZ R116, R118, R116 ;  /* 0x0000007476747221 */ /* 0x002fd20000010000 */
[----:B------:R-:W-:Y:S01]  /*3da0*/  @!P1 FMUL.FTZ R116, R116, 6.1035157159494701773e-06 ;  /* 0x36cccccd74749820 */ /* 0x000fe20000410000 */
[----:B--2---:R-:W-:-:S03]  /*3db0*/  FADD.FTZ R117, R117, R119 ;  /* 0x0000007775757221 */ /* 0x004fc60000010000 */
[----:B------:R-:W-:-:S04]  /*3dc0*/  @!P1 FMUL.FTZ R118, R116, R116 ;  /* 0x0000007474769220 */ /* 0x000fc80000410000 */
[----:B------:R-:W-:Y:S02]  /*3dd0*/  @!P1 FFMA.FTZ R117, R117, 6.1035157159494701773e-06, -R118 ;  /* 0x36cccccd75759823 */ /* 0x000fe40000010876 */
[----:B------:R-:W1:Y:S03]  /*3de0*/  S2R R118, SR_TID.X ;  /* 0x0000000000767919 */ /* 0x000e660000002100 */
[----:B------:R-:W-:Y:S01]  /*3df0*/  @!P1 FMNMX.FTZ R117, RZ, R117, !PT ;  /* 0x00000075ff759209 */ /* 0x000fe20007810000 */
[----:B------:R2:W-:Y:S01]  /*3e00*/  STL.S16 [R1+0xb4], R0 ;  /* 0x0000b40001007387 */ /* 0x0005e20000100600 */
[----:B------:R-:W-:Y:S02]  /*3e10*/  PRMT R119, R57, 0x7632, R119 ;  /* 0x0000763239777816 */ /* 0x000fe40000000077 */
[----:B------:R-:W-:Y:S02]  /*3e20*/  PRMT R57, R50, 0x7632, R57 ;  /* 0x0000763232397816 */ /* 0x000fe40000000039 */
[----:B------:R-:W-:-:S02]  /*3e30*/  PRMT R50, R48, 0x7632, R50 ;  /* 0x0000763230327816 */ /* 0x000fc40000000032 */
[----:B------:R-:W-:Y:S01]  /*3e40*/  PRMT R48, R49, 0x7632, R48 ;  /* 0x0000763231307816 */ /* 0x000fe20000000030 */
[----:B--2---:R0:W5:Y:S01]  /*3e50*/  LDL.LU R0, [R1+0x134] ;  /* 0x0001340001007983 */ /* 0x0041620000300800 */
[----:B-1----:R-:W-:-:S04]  /*3e60*/  @!P1 SHF.R.U32.HI R118, RZ, 0x2, R118 ;  /* 0x00000002ff769819 */ /* 0x002fc80000011676 */
[----:B------:R-:W-:-:S05]  /*3e70*/  @!P1 LOP3.LUT R118, R118, 0x3ffffff8, RZ, 0xc0, !PT ;  /* 0x3ffffff876769812 */ /* 0x000fca00078ec0ff */
[----:B------:R1:W-:Y:S02]  /*3e80*/  @!P1 STS.64 [R118+UR8], R116 ;  /* 0x0000007476009988 */ /* 0x0003e40008000a08 */
[----:B-1----:R-:W-:Y:S02]  /*3e90*/  PRMT R118, R55, 0x7632, R118 ;  /* 0x0000763237767816 */ /* 0x002fe40000000076 */
[----:B------:R-:W-:Y:S02]  /*3ea0*/  PRMT R117, R52, 0x7632, R117 ;  /* 0x0000763234757816 */ /* 0x000fe40000000075 */
[----:B------:R-:W-:Y:S01]  /*3eb0*/  PRMT R116, R53, 0x7632, R116 ;  /* 0x0000763235747816 */ /* 0x000fe20000000074 */
[----:B------:R0:W-:Y:S04]  /*3ec0*/  STL.S16 [R1+0xb8], R118 ;  /* 0x0000b87601007387 */ /* 0x0001e80000100600 */
[----:B------:R0:W-:Y:S04]  /*3ed0*/  STL.S16 [R1+0xc4], R117 ;  /* 0x0000c47501007387 */ /* 0x0001e80000100600 */
[----:B------:R0:W-:Y:S04]  /*3ee0*/  STL.S16 [R1+0xe0], R116 ;  /* 0x0000e07401007387 */ /* 0x0001e80000100600 */
[----:B------:R0:W-:Y:S04]  /*3ef0*/  STL.S16 [R1+0xc8], R57 ;  /* 0x0000c83901007387 */ /* 0x0001e80000100600 */
[----:B------:R0:W-:Y:S04]  /*3f00*/  STL.S16 [R1+0xf4], R51 ;  /* 0x0000f43301007387 */ /* 0x0001e80000100600 */
[----:B------:R0:W-:Y:S04]  /*3f10*/  STL.S16 [R1+0xd4], R50 ;  /* 0x0000d43201007387 */ /* 0x0001e80000100600 */
[----:B------:R0:W-:Y:S01]  /*3f20*/  STL.S16 [R1+0xfc], R48 ;  /* 0x0000fc3001007387 */ /* 0x0001e20000100600 */
        /* <DEDUP_REMOVED lines=25> */
[----:B---3--:R-:W-:Y:S02]  /*40c0*/  PRMT R52, R112, 0x7632, R52 ;  /* 0x0000763270347816 */ /* 0x008fe40000000034 */
[----:B------:R-:W-:Y:S02]  /*40d0*/  PRMT R53, R113, 0x7632, R53 ;  /* 0x0000763271357816 */ /* 0x000fe40000000035 */
[----:B----4-:R-:W-:Y:S02]  /*40e0*/  PRMT R54, R114, 0x7632, R54 ;  /* 0x0000763272367816 */ /* 0x010fe40000000036 */
[----:B------:R-:W-:Y:S01]  /*40f0*/  PRMT R55, R115, 0x7632, R55 ;  /* 0x0000763273377816 */ /* 0x000fe20000000037 */
[----:B------:R-:W-:Y:S06]  /*4100*/  BAR.SYNC.DEFER_BLOCKING 0x0 ;  /* 0x0000000000007b1d */ /* 0x000fec0000010000 */
[----:B0-----:R-:W-:Y:S05]  /*4110*/  @P0 BRA `(.L_x_877) ;  /* 0x00000000004c0947 */ /* 0x001fea0003800000 */
[----:B------:R-:W0:Y:S01]  /*4120*/  S2R R118, SR_TID.X ;  /* 0x0000000000767919 */ /* 0x000e220000002100 */
[----:B------:R-:W-:Y:S01]  /*4130*/  USHF.L.U32 UR14, UR11, 0x3, URZ ;  /* 0x000000030b0e7899 */ /* 0x000fe2000800063f */
[----:B------:R-:W-:Y:S01]  /*4140*/  MOV R49, UR10 ;  /* 0x0000000a00317c02 */ /* 0x000fe20008000f00 */
[----:B------:R-:W-:Y:S01]  /*4150*/  USHF.L.U32 UR16, UR11, 0x3, URZ ;  /* 0x000000030b107899 */ /* 0x000fe2000800063f */
[----:B------:R-:W-:Y:S01]  /*4160*/  MOV R50, UR10 ;  /* 0x0000000a00327c02 */ /* 0x000fe20008000f00 */
[----:B------:R-:W-:Y:S01]  /*4170*/  ULOP3.LUT UR9, UR14, 0x8, URZ, 0xc0, !UPT ;  /* 0x000000080e097892 */ /* 0x000fe2000f8ec03f */
[----:B------:R-:W-:Y:S01]  /*4180*/  MOV R48, UR5 ;  /* 0x0000000500307c02 */ /* 0x000fe20008000f00 */
[----:B------:R-:W-:-:S06]  /*4190*/  ULOP3.LUT UR15, UR16, 0x8, URZ, 0xc0, !UPT ;  /* 0x00000008100f7892 */ /* 0x000fcc000f8ec03f */
[C---:B0-----:R-:W-:Y:S01]  /*41a0*/  IADD3 R116, R118.reuse, UR15, RZ ;  /* 0x0000000f76747c10 */ /* 0x041fe2000fffe0ff */
[----:B------:R-:W-:Y:S01]  /*41b0*/  ULDC.64 UR14, c[0x0][0x240] ;  /* 0x00009000000e7ab9 */ /* 0x000fe20000000a00 */
[----:B------:R-:W-:Y:S02]  /*41c0*/  IADD3 R57, R118, UR9, RZ ;  /* 0x0000000976397c10 */ /* 0x000fe4000fffe0ff */
[----:B------:R-:W-:Y:S02]  /*41d0*/  LEA R49, P1, R49, R116, 0x4 ;  /* 0x0000007431317211 */ /* 0x000fe400078220ff */
[----:B------:R-:W-:-:S04]  /*41e0*/  SHF.R.S32.HI R57, RZ, 0x1f, R57 ;  /* 0x0000001fff397819 */ /* 0x000fc80000011439 */
[----:B------:R-:W-:Y:S02]  /*41f0*/  LEA.HI.X R50, R50, R57, R48, 0x4, P1 ;  /* 0x0000003932327211 */ /* 0x000fe400008f2430 */
[----:B------:R-:W-:-:S04]  /*4200*/  LEA R48, P1, R49, UR14, 0x3 ;  /* 0x0000000e31307c11 */ /* 0x000fc8000f8218ff */
[----:B------:R-:W-:Y:S02]  /*4210*/  LEA.HI.X R49, R49, UR15, R50, 0x3, P1 ;  /* 0x0000000f31317c11 */ /* 0x000fe400088f1c32 */
[----:B------:R-:W-:-:S06]  /*4220*/  LEA R50, R118, UR8, 0x3 ;  /* 0x0000000876327c11 */ /* 0x000fcc000f8e18ff */
[----:B------:R-:W0:Y:S04]  /*4230*/  LDS.64 R50, [R50] ;  /* 0x0000000032327984 */ /* 0x000e280000000a00 */
[----:B0-----:R0:W-:Y:S02]  /*4240*/  STG.E.64 desc[UR12][R48.64], R50 ;  /* 0x0000003230007986 */ /* 0x0011e4000c101b0c */
.L_x_877:
[----:B------:R-:W-:Y:S05]  /*4250*/  BSYNC B0 ;  /* 0x0000000000007941 */ /* 0x000fea0003800000 */
.L_x_876:
[----:B0-----:R-:W2:Y:S01]  /*4260*/  LDL.LU R51, [R1+0x18] ;  /* 0x0000180001337983 */ /* 0x001ea20000300800 */
[----:B------:R-:W-:Y:S01]  /*4270*/  ULDC.64 UR14, c[0x0][0x210] ;  /* 0x00008400000e7ab9 */ /* 0x000fe20000000a00 */
[----:B------:R-:W-:Y:S02]  /*4280*/  ULDC UR9, c[0x0][0x230] ;  /* 0x00008c0000097ab9 */ /* 0x000fe40000000800 */
[----:B------:R-:W3:Y:S04]  /*4290*/  LDL R50, [R1+0x128] ;  /* 0x0001280001327983 */ /* 0x000ee80000100800 */
[----:B------:R-:W4:Y:S01]  /*42a0*/  LDL.LU R116, [R1+0x8] ;  /* 0x0000080001747983 */ /* 0x000f220000300800 */
[----:B------:R-:W-:Y:S02]  /*42b0*/  LEA R48, P1, R33, UR14, 0x1 ;  /* 0x0000000e21307c11 */ /* 0x000fe4000f8208ff */
[----:B------:R-:W-:Y:S01]  /*42c0*/  SHF.L.U32 R110, R110, 0x10, RZ ;  /* 0x000000106e6e7819 */ /* 0x000fe200000006ff */
[----:B-----5:R-:W-:Y:S01]  /*42d0*/  STL [R1+0x15c], R2 ;  /* 0x00015c0201007387 */ /* 0x020fe20000100800 */
[----:B------:R-:W-:-:S02]  /*42e0*/  SHF.L.U32 R52, R52, 0x10, RZ ;  /* 0x0000001034347819 */ /* 0x000fc400000006ff */
[----:B------:R-:W-:Y:S02]  /*42f0*/  SHF.L.U32 R57, R54, 0x10, RZ ;  /* 0x0000001036397819 */ /* 0x000fe400000006ff */
[----:B------:R-:W-:Y:S02]  /*4300*/  SHF.L.U32 R112, R112, 0x10, RZ ;  /* 0x0000001070707819 */ /* 0x000fe400000006ff */
[----:B--2---:R-:W-:Y:S02]  /*4310*/  LEA.HI.X R49, R33, UR15, R51, 0x1, P1 ;  /* 0x0000000f21317c11 */ /* 0x004fe400088f0c33 */
[----:B---3--:R-:W0:Y:S02]  /*4320*/  LDS.64 R50, [R50] ;  /* 0x0000000032327984 */ /* 0x008e240000000a00 */
[----:B0-----:R-:W-:Y:S01]  /*4330*/  FADD.FTZ R33, R51, UR9 ;  /* 0x0000000933217e21 */ /* 0x001fe20008010000 */
[----:B------:R-:W-:Y:S01]  /*4340*/  FADD.FTZ R110, -R50, R110 ;  /* 0x0000006e326e7221 */ /* 0x000fe20000010100 */
[----:B------:R-:W-:Y:S01]  /*4350*/  FADD.FTZ R0, R0, -R50 ;  /* 0x8000003200007221 */ /* 0x000fe20000010000 */
[----:B------:R-:W-:-:S03]  /*4360*/  SHF.L.U32 R51, R114, 0x10, RZ ;  /* 0x0000001072337819 */ /* 0x000fc600000006ff */
[----:B------:R-:W0:Y:S02]  /*4370*/  MUFU.RSQ R33, R33 ;  /* 0x0000002100217308 */ /* 0x000e240000001400 */
[----:B0-----:R-:W-:Y:S01]  /*4380*/  FMUL.FTZ R54, R33, R110 ;  /* 0x0000006e21367220 */ /* 0x001fe20000410000 */
[----:B------:R-:W-:-:S03]  /*4390*/  FMUL.FTZ R0, R0, R33 ;  /* 0x0000002100007220 */ /* 0x000fc60000410000 */
[----:B------:R-:W-:Y:S01]  /*43a0*/  FFMA.FTZ R54, R54, R52, R57 ;  /* 0x0000003436367223 */ /* 0x000fe20000010039 */
[----:B------:R-:W-:-:S03]  /*43b0*/  FFMA.FTZ R114, R0, R112, R51 ;  /* 0x0000007000727223 */ /* 0x000fc60000010033 */
[----:B------:R-:W-:Y:S01]  /*43c0*/  FMUL.FTZ R110, R54, -1.4426950216293334961 ;  /* 0xbfb8aa3b366e7820 */ /* 0x000fe20000410000 */
[----:B------:R-:W-:-:S05]  /*43d0*/  FMUL.FTZ R0, R114, -1.4426950216293334961 ;  /* 0xbfb8aa3b72007820 */ /* 0x000fca0000410000 */
[----:B------:R-:W0:Y:S08]  /*43e0*/  MUFU.EX2 R110, R110 ;  /* 0x0000006e006e7308 */ /* 0x000e300000000800 */
[----:B------:R-:W1:Y:S01]  /*43f0*/  MUFU.EX2 R0, R0 ;  /* 0x0000000000007308 */ /* 0x000e620000000800 */
[----:B0-----:R-:W-:-:S07]  /*4400*/  FADD.FTZ R110, R110, 1 ;  /* 0x3f8000006e6e7421 */ /* 0x001fce0000010000 */
[----:B------:R-:W0:Y:S01]  /*4410*/  MUFU.RCP R110, R110 ;  /* 0x0000006e006e7308 */ /* 0x000e220000001000 */
[----:B-1----:R-:W-:-:S07]  /*4420*/  FADD.FTZ R0, R0, 1 ;  /* 0x3f80000000007421 */ /* 0x002fce0000010000 */
[----:B------:R-:W1:Y:S01]  /*4430*/  MUFU.RCP R0, R0 ;  /* 0x0000000000007308 */ /* 0x000e620000001000 */
[----:B0-----:R-:W-:Y:S01]  /*4440*/  FMUL.FTZ R54, R54, R110 ;  /* 0x0000006e36367220 */ /* 0x001fe20000410000 */
[----:B----4-:R-:W-:Y:S02]  /*4450*/  FADD.FTZ R110, R116, -R50 ;  /* 0x80000032746e7221 */ /* 0x010fe40000010000 */
[----:B------:R-:W2:Y:S04]  /*4460*/  LDL.LU R116, [R1+0x4] ;  /* 0x0000040001747983 */ /* 0x000ea80000300800 */
[----:B------:R-:W3:Y:S01]  /*4470*/  LDL.LU R2, [R1] ;  /* 0x0000000001027983 */ /* 0x000ee20000300800 */
[----:B-1----:R-:W-:Y:S01]  /*4480*/  FMUL.FTZ R0, R114, R0 ;  /* 0x0000000072007220 */ /* 0x002fe20000410000 */
[----:B------:R-:W-:-:S04]  /*4490*/  SHF.L.U32 R113, R113, 0x10, RZ ;  /* 0x0000001071717819 */ /* 0x000fc800000006ff */
[----:B------:R-:W-:Y:S01]  /*44a0*/  F2FP.BF16.F32.PACK_AB R54, R54, R0 ;  /* 0x000000003636723e */ /* 0x000fe200000010ff */
[----:B------:R-:W-:Y:S01]  /*44b0*/  FMUL.FTZ R110, R33, R110 ;  /* 0x0000006e216e7220 */ /* 0x000fe20000410000 */
[----:B------:R-:W-:-:S03]  /*44c0*/  SHF.L.U32 R0, R115, 0x10, RZ ;  /* 0x0000001073007819 */ /* 0x000fc600000006ff */
[----:B------:R0:W-:Y:S02]  /*44d0*/  STG.E.U16 desc[UR12][R48.64], R54 ;  /* 0x0000003630007986 */ /* 0x0001e4000c10150c */
[----:B------:R-:W-:Y:S01]  /*44e0*/  FFMA.FTZ R114, R110, R113, R0 ;  /* 0x000000716e727223 */ /* 0x000fe20000010000 */
[----:B0-----:R-:W-:-:S05]  /*44f0*/  PRMT R54, R54, 0x7632, R54 ;  /* 0x0000763236367816 */ /* 0x001fca0000000036 */
[----:B------:R0:W-:Y:S02]  /*4500*/  STG.E.U16 desc[UR12][R48.64+0x2], R54 ;  /* 0x0000023630007986 */ /* 0x0001e4000c10150c */
[----:B0-----:R-:W-:-:S06]  /*4510*/  FMUL.FTZ R54, R114, -1.4426950216293334961 ;  /* 0xbfb8aa3b72367820 */ /* 0x001fcc0000410000 */
[----:B------:R-:W0:Y:S01]  /*4520*/  MUFU.EX2 R54, R54 ;  /* 0x0000003600367308 */ /* 0x000e220000000800 */
[----:B------:R-:W-:Y:S02]  /*4530*/  SHF.L.U32 R111, R111, 0x10, RZ ;  /* 0x000000106f6f7819 */ /* 0x000fe400000006ff */
[----:B------:R-:W-:-:S03]  /*4540*/  SHF.L.U32 R53, R53, 0x10, RZ ;  /* 0x0000001035357819 */ /* 0x000fc600000006ff */
[----:B------:R-:W-:Y:S01]  /*4550*/  FADD.FTZ R111, -R50, R111 ;  /* 0x0000006f326f7221 */ /* 0x000fe20000010100 */
[----:B0-----:R-:W-:-:S04]  /*4560*/  FADD.FTZ R54, R54, 1 ;  /* 0x3f80000036367421 */ /* 0x001fc80000010000 */
[----:B------:R0:W-:Y:S02]  /*4570*/  MUFU.RCP R110, R54 ;  /* 0x00000036006e7308 */ /* 0x0001e40000001000 */
[----:B0-----:R-:W-:Y:S01]  /*4580*/  SHF.L.U32 R54, R55, 0x10, RZ ;  /* 0x0000001037367819 */ /* 0x001fe200000006ff */
[----:B------:R-:W-:-:S04]  /*4590*/  FMUL.FTZ R55, R33, R111 ;  /* 0x0000006f21377220 */ /* 0x000fc80000410000 */
[----:B------:R-:W-:-:S04]  /*45a0*/  FFMA.FTZ R55, R55, R53, R54 ;  /* 0x0000003537377223 */ /* 0x000fc80000010036 */
[----:B------:R-:W-:-:S06]  /*45b0*/  FMUL.FTZ R111, R55, -1.4426950216293334961 ;  /* 0xbfb8aa3b376f7820 */ /* 0x000fcc0000410000 */
[----:B------:R-:W0:Y:S02]  /*45c0*/  MUFU.EX2 R111, R111 ;  /* 0x0000006f006f7308 */ /* 0x000e240000000800 */
[----:B0-----:R-:W-:-:S06]  /*45d0*/  FADD.FTZ R111, R111, 1 ;  /* 0x3f8000006f6f7421 */ /* 0x001fcc0000010000 */
[----:B------:R-:W0:Y:S01]  /*45e0*/  MUFU.RCP R111, R111 ;  /* 0x0000006f006f7308 */ /* 0x000e220000001000 */
[----:B------:R-:W-:Y:S01]  /*45f0*/  FMUL.FTZ R110, R114, R110 ;  /* 0x0000006e726e7220 */ /* 0x000fe20000410000 */
[----:B------:R-:W-:Y:S01]  /*4600*/  SHF.L.U32 R108, R108, 0x10, RZ ;  /* 0x000000106c6c7819 */ /* 0x000fe200000006ff */
[----:B0-----:R-:W-:-:S05]  /*4610*/  FMUL.FTZ R111, R55, R111 ;  /* 0x0000006f376f7220 */ /* 0x001fca0000410000 */
[----:B------:R-:W-:-:S04]  /*4620*/  F2FP.BF16.F32.PACK_AB R110, R111, R110 ;  /* 0x0000006e6f6e723e */ /* 0x000fc800000010ff */
[----:B------:R-:W-:Y:S01]  /*4630*/  PRMT R55, R110, 0x7632, R55 ;  /* 0x000076326e377816 */ /* 0x000fe20000000037 */
[----:B------:R-:W-:Y:S04]  /*4640*/  STG.E.U16 desc[UR12][R48.64+0x4], R110 ;  /* 0x0000046e30007986 */ /* 0x000fe8000c10150c */
[----:B------:R2:W-:Y:S01]  /*4650*/  STG.E.U16 desc[UR12][R48.64+0x6], R55 ;  /* 0x0000063730007986 */ /* 0x0005e2000c10150c */
[----:B------:R-:W-:Y:S01]  /*4660*/  FADD.FTZ R108, -R50, R108 ;  /* 0x0000006c326c7221 */ /* 0x000fe20000010100 */
[----:B------:R-:W-:-:S05]  /*4670*/  SHF.L.U32 R109, R109, 0x10, RZ ;  /* 0x000000106d6d7819 */ /* 0x000fca00000006ff */
[----:B------:R-:W-:Y:S01]  /*4680*/  FADD.FTZ R109, -R50, R109 ;  /* 0x0000006d326d7221 */ /* 0x000fe20000010100 */
[----:B------:R-:W-:Y:S01]  /*4690*/  SHF.L.U32 R106, R106, 0x10, RZ ;  /* 0x000000106a6a7819 */ /* 0x000fe200000006ff */
[--C-:B------:R-:W-:Y:S01]  /*46a0*/  FADD.FTZ R165, R165, -R50.reuse ;  /* 0x80000032a5a57221 */ /* 0x100fe20000010000 */
[----:B------:R-:W-:-:S03]  /*46b0*/  FADD.FTZ R114, R164, -R50 ;  /* 0x80000032a4727221 */ /* 0x000fc60000010000 */
[C---:B------:R-:W-:Y:S01]  /*46c0*/  FMUL.FTZ R165, R33.reuse, R165 ;  /* 0x000000a521a57220 */ /* 0x040fe20000410000 */
[----:B------:R-:W-:-:S04]  /*46d0*/  FMUL.FTZ R114, R33, R114 ;  /* 0x0000007221727220 */ /* 0x000fc80000410000 */
[----:B------:R-:W-:Y:S01]  /*46e0*/  FFMA.FTZ R114, R113, R114, R0 ;  /* 0x0000007271727223 */ /* 0x000fe20000010000 */
[----:B------:R-:W-:-:S05]  /*46f0*/  SHF.L.U32 R107, R107, 0x10, RZ ;  /* 0x000000106b6b7819 */ /* 0x000fca00000006ff */
[----:B------:R-:W-:-:S04]  /*4700*/  FADD.FTZ R107, -R50, R107 ;  /* 0x0000006b326b7221 */ /* 0x000fc80000010100 */
[----:B------:R-:W-:-:S04]  /*4710*/  FMUL.FTZ R107, R33, R107 ;  /* 0x0000006b216b7220 */ /* 0x000fc80000410000 */
[----:B------:R-:W-:Y:S01]  /*4720*/  FFMA.FTZ R107, R53, R107, R54 ;  /* 0x0000006b356b7223 */ /* 0x000fe20000010036 */
[----:B--2---:R-:W-:-:S04]  /*4730*/  FADD.FTZ R48, R116, -R50 ;  /* 0x8000003274307221 */ /* 0x004fc80000010000 */
[----:B------:R-:W-:-:S04]  /*4740*/  FMUL.FTZ R48, R33, R48 ;  /* 0x0000003021307220 */ /* 0x000fc80000410000 */
[----:B------:R-:W-:Y:S01]  /*4750*/  FFMA.FTZ R49, R112, R48, R51 ;  /* 0x0000003070317223 */ /* 0x000fe20000010033 */
[----:B------:R-:W-:-:S04]  /*4760*/  FMUL.FTZ R48, R33, R108 ;  /* 0x0000006c21307220 */ /* 0x000fc80000410000 */
[----:B------:R-:W-:-:S04]  /*4770*/  FFMA.FTZ R48, R52, R48, R57 ;  /* 0x0000003034307223 */ /* 0x000fc80000010039 */
[----:B------:R-:W-:Y:S01]  /*4780*/  FMUL.FTZ R108, R48, -1.4426950216293334961 ;  /* 0xbfb8aa3b306c7820 */ /* 0x000fe20000410000 */
[----:B------:R-:W-:-:S05]  /*4790*/  FMUL.FTZ R55, R49, -1.4426950216293334961 ;  /* 0xbfb8aa3b31377820 */ /* 0x000fca0000410000 */
[----:B------:R-:W0:Y:S01]  /*47a0*/  MUFU.EX2 R108, R108 ;  /* 0x0000006c006c7308 */ /* 0x000e220000000800 */
[----:B---3--:R-:W-:-:S07]  /*47b0*/  FADD.FTZ R110, R2, -R50 ;  /* 0x80000032026e7221 */ /* 0x008fce0000010000 */
[----:B------:R-:W1:Y:S01]  /*47c0*/  MUFU.EX2 R55, R55 ;  /* 0x0000003700377308 */ /* 0x000e620000000800 */
[----:B------:R-:W-:Y:S01]  /*47d0*/  FMUL.FTZ R110, R33, R110 ;  /* 0x0000006e216e7220 */ /* 0x000fe20000410000 */
[----:B0-----:R-:W-:-:S03]  /*47e0*/  FADD.FTZ R111, R108, 1 ;  /* 0x3f8000006c6f7421 */ /* 0x001fc60000010000 */
[----:B------:R-:W-:-:S03]  /*47f0*/  FFMA.FTZ R108, R113, R110, R0 ;  /* 0x0000006e716c7223 */ /* 0x000fc60000010000 */
[----:B------:R0:W2:Y:S01]  /*4800*/  MUFU.RCP R110, R111 ;  /* 0x0000006f006e7308 */ /* 0x0000a20000001000 */
[----:B-1----:R-:W-:Y:S01]  /*4810*/  FADD.FTZ R55, R55, 1 ;  /* 0x3f80000037377421 */ /* 0x002fe20000010000 */
[----:B0-----:R-:W-:-:S06]  /*4820*/  FMUL.FTZ R111, R108, -1.4426950216293334961 ;  /* 0xbfb8aa3b6c6f7820 */ /* 0x001fcc0000410000 */
[----:B------:R-:W0:Y:S08]  /*4830*/  MUFU.RCP R55, R55 ;  /* 0x0000003700377308 */ /* 0x000e300000001000 */
[----:B------:R-:W1:Y:S01]  /*4840*/  MUFU.EX2 R111, R111 ;  /* 0x0000006f006f7308 */ /* 0x000e620000000800 */
[----:B--2---:R-:W-:Y:S01]  /*4850*/  FMUL.FTZ R115, R48, R110 ;  /* 0x0000006e30737220 */ /* 0x004fe20000410000 */
[----:B0-----:R-:W-:Y:S01]  /*4860*/  FMUL.FTZ R2, R49, R55 ;  /* 0x0000003731027220 */ /* 0x001fe20000410000 */
[----:B------:R-:W-:Y:S01]  /*4870*/  FMUL.FTZ R49, R33, R109 ;  /* 0x0000006d21317220 */ /* 0x000fe20000410000 */
[----:B-1----:R-:W-:-:S03]  /*4880*/  FADD.FTZ R48, R111, 1 ;  /* 0x3f8000006f307421 */ /* 0x002fc60000010000 */
[----:B------:R-:W-:Y:S01]  /*4890*/  FFMA.FTZ R49, R53, R49, R54 ;  /* 0x0000003135317223 */ /* 0x000fe20000010036 */
[----:B------:R-:W-:Y:S02]  /*48a0*/  FADD.FTZ R109, -R50, R106 ;  /* 0x0000006a326d7221 */ /* 0x000fe40000010100 */
[----:B------:R-:W0:Y:S01]  /*48b0*/  MUFU.RCP R48, R48 ;  /* 0x0000003000307308 */ /* 0x000e220000001000 */
[----:B------:R-:W-:Y:S01]  /*48c0*/  FMUL.FTZ R55, R49, -1.4426950216293334961 ;  /* 0xbfb8aa3b31377820 */ /* 0x000fe20000410000 */
[----:B------:R-:W-:Y:S01]  /*48d0*/  FMUL.FTZ R110, R33, R109 ;  /* 0x0000006d216e7220 */ /* 0x000fe20000410000 */
[----:B------:R-:W-:-:S05]  /*48e0*/  FFMA.FTZ R106, R112, R165, R51 ;  /* 0x000000a5706a7223 */ /* 0x000fca0000010033 */
[----:B------:R-:W1:Y:S01]  /*48f0*/  MUFU.EX2 R55, R55 ;  /* 0x0000003700377308 */ /* 0x000e620000000800 */
[----:B------:R-:W-:Y:S01]  /*4900*/  FFMA.FTZ R110, R52, R110, R57 ;  /* 0x0000006e346e7223 */ /* 0x000fe20000010039 */
[----:B------:R-:W-:-:S03]  /*4910*/  FMUL.FTZ R109, R106, -1.4426950216293334961 ;  /* 0xbfb8aa3b6a6d7820 */ /* 0x000fc60000410000 */
[----:B------:R-:W-:Y:S01]  /*4920*/  FMUL.FTZ R111, R110, -1.4426950216293334961 ;  /* 0xbfb8aa3b6e6f7820 */ /* 0x000fe20000410000 */
[----:B0-----:R-:W-:Y:S01]  /*4930*/  FMUL.FTZ R108, R108, R48 ;  /* 0x000000306c6c7220 */ /* 0x001fe20000410000 */
[----:B------:R-:W-:Y:S01]  /*4940*/  FMUL.FTZ R48, R114, -1.4426950216293334961 ;  /* 0xbfb8aa3b72307820 */ /* 0x000fe20000410000 */
[----:B------:R-:W0:Y:S08]  /*4950*/  MUFU.EX2 R109, R109 ;  /* 0x0000006d006d7308 */ /* 0x000e300000000800 */
[----:B------:R-:W2:Y:S01]  /*4960*/  MUFU.EX2 R111, R111 ;  /* 0x0000006f006f7308 */ /* 0x000ea20000000800 */
[----:B-1----:R-:W-:-:S07]  /*4970*/  FADD.FTZ R55, R55, 1 ;  /* 0x3f80000037377421 */ /* 0x002fce0000010000 */
[----:B------:R-:W1:Y:S01]  /*4980*/  MUFU.EX2 R48, R48 ;  /* 0x0000003000307308 */ /* 0x000e620000000800 */
[----:B0-----:R-:W-:-:S07]  /*4990*/  FADD.FTZ R109, R109, 1 ;  /* 0x3f8000006d6d7421 */ /* 0x001fce0000010000 */
[----:B------:R-:W0:Y:S01]  /*49a0*/  MUFU.RCP R55, R55 ;  /* 0x0000003700377308 */ /* 0x000e220000001000 */
[----:B--2---:R-:W-:Y:S01]  /*49b0*/  FADD.FTZ R111, R111, 1 ;  /* 0x3f8000006f6f7421 */ /* 0x004fe20000010000 */
[----:B-1----:R-:W-:-:S06]  /*49c0*/  FADD.FTZ R48, R48, 1 ;  /* 0x3f80000030307421 */ /* 0x002fcc0000010000 */
[----:B------:R-:W1:Y:S08]  /*49d0*/  MUFU.RCP R109, R109 ;  /* 0x0000006d006d7308 */ /* 0x000e700000001000 */
[----:B------:R-:W2:Y:S01]  /*49e0*/  MUFU.RCP R111, R111 ;  /* 0x0000006f006f7308 */ /* 0x000ea20000001000 */
[----:B0-----:R-:W-:Y:S01]  /*49f0*/  FMUL.FTZ R55, R49, R55 ;  /* 0x0000003731377220 */ /* 0x001fe20000410000 */
[----:B------:R-:W-:-:S06]  /*4a00*/  FMUL.FTZ R49, R107, -1.4426950216293334961 ;  /* 0xbfb8aa3b6b317820 */ /* 0x000fcc0000410000 */
[----:B------:R-:W0:Y:S01]  /*4a10*/  MUFU.RCP R48, R48 ;  /* 0x0000003000307308 */ /* 0x000e220000001000 */
[----:B------:R1:W-:Y:S07]  /*4a20*/  STL [R1+0xf8], R108 ;  /* 0x0000f86c01007387 */ /* 0x0003ee0000100800 */
[----:B------:R-:W3:Y:S01]  /*4a30*/  MUFU.EX2 R49, R49 ;  /* 0x0000003100317308 */ /* 0x000ee20000000800 */
[----:B------:R2:W-:Y:S01]  /*4a40*/  STL [R1+0xec], R55 ;  /* 0x0000ec3701007387 */ /* 0x0005e20000100800 */
[----:B-1----:R-:W-:Y:S01]  /*4a50*/  FMUL.FTZ R108, R106, R109 ;  /* 0x0000006d6a6c7220 */ /* 0x002fe20000410000 */
[----:B--2---:R-:W-:Y:S01]  /*4a60*/  FMUL.FTZ R55, R110, R111 ;  /* 0x0000006f6e377220 */ /* 0x004fe20000410000 */
[----:B0-----:R-:W-:-:S03]  /*4a70*/  FMUL.FTZ R106, R114, R48 ;  /* 0x00000030726a7220 */ /* 0x001fc60000410000 */
[----:B------:R-:W-:Y:S01]  /*4a80*/  STL [R1+0xf0], R108 ;  /* 0x0000f06c01007387 */ /* 0x000fe20000100800 */
[----:B------:R-:W-:-:S03]  /*4a90*/  FADD.FTZ R48, R163, -R50 ;  /* 0x80000032a3307221 */ /* 0x000fc60000010000 */
[----:B------:R0:W-:Y:S01]  /*4aa0*/  STL [R1+0xe8], R55 ;  /* 0x0000e83701007387 */ /* 0x0001e20000100800 */
[----:B------:R-:W-:Y:S01]  /*4ab0*/  FMUL.FTZ R48, R33, R48 ;  /* 0x0000003021307220 */ /* 0x000fe20000410000 */
[----:B------:R-:W-:Y:S02]  /*4ac0*/  SHF.L.U32 R109, R105, 0x10, RZ ;  /* 0x00000010696d7819 */ /* 0x000fe400000006ff */
[----:B0-----:R-:W-:Y:S01]  /*4ad0*/  SHF.L.U32 R55, R104, 0x10, RZ ;  /* 0x0000001068377819 */ /* 0x001fe200000006ff */
[----:B---3--:R-:W-:Y:S01]  /*4ae0*/  FADD.FTZ R104, R49, 1 ;  /* 0x3f80000031687421 */ /* 0x008fe20000010000 */
[----:B------:R-:W-:-:S03]  /*4af0*/  FFMA.FTZ R49, R112, R48, R51 ;  /* 0x0000003070317223 */ /* 0x000fc60000010033 */
[----:B------:R-:W-:-:S04]  /*4b00*/  FADD.FTZ R55, -R50, R55 ;  /* 0x0000003732377221 */ /* 0x000fc80000010100 */
[----:B------:R-:W-:Y:S01]  /*4b10*/  FMUL.FTZ R105, R33, R55 ;  /* 0x0000003721697220 */ /* 0x000fe20000410000 */
[----:B------:R-:W-:Y:S01]  /*4b20*/  FMUL.FTZ R55, R49, -1.4426950216293334961 ;  /* 0xbfb8aa3b31377820 */ /* 0x000fe20000410000 */
[----:B------:R0:W1:Y:S01]  /*4b30*/  MUFU.RCP R48, R104 ;  /* 0x0000006800307308 */ /* 0x0000620000001000 */
[----:B------:R-:W-:Y:S01]  /*4b40*/  FADD.FTZ R109, -R50, R109 ;  /* 0x0000006d326d7221 */ /* 0x000fe20000010100 */
[----:B------:R-:W-:-:S06]  /*4b50*/  FADD.FTZ R162, R162, -R50 ;  /* 0x80000032a2a27221 */ /* 0x000fcc0000010000 */
[----:B------:R-:W2:Y:S01]  /*4b60*/  MUFU.EX2 R55, R55 ;  /* 0x0000003700377308 */ /* 0x000ea20000000800 */
[----:B------:R-:W-:Y:S01]  /*4b70*/  FFMA.FTZ R105, R52, R105, R57 ;  /* 0x0000006934697223 */ /* 0x000fe20000010039 */
[----:B------:R3:W-:Y:S01]  /*4b80*/  STL [R1+0xe4], R106 ;  /* 0x0000e46a01007387 */ /* 0x0007e20000100800 */
[----:B------:R-:W-:Y:S02]  /*4b90*/  FMUL.FTZ R109, R33, R109 ;  /* 0x0000006d216d7220 */ /* 0x000fe40000410000 */
[----:B0-----:R-:W-:Y:S02]  /*4ba0*/  FMUL.FTZ R104, R105, -1.4426950216293334961 ;  /* 0xbfb8aa3b69687820 */ /* 0x001fe40000410000 */
[----:B------:R-:W-:Y:S01]  /*4bb0*/  FFMA.FTZ R109, R53, R109, R54 ;  /* 0x0000006d356d7223 */ /* 0x000fe20000010036 */
[----:B---3--:R-:W-:Y:S01]  /*4bc0*/  FMUL.FTZ R106, R33, R162 ;  /* 0x000000a2216a7220 */ /* 0x008fe20000410000 */
[----:B-1----:R-:W-:-:S03]  /*4bd0*/  FMUL.FTZ R107, R107, R48 ;  /* 0x000000306b6b7220 */ /* 0x002fc60000410000 */
[----:B------:R-:W-:Y:S01]  /*4be0*/  FFMA.FTZ R106, R113, R106, R0 ;  /* 0x0000006a716a7223 */ /* 0x000fe20000010000 */
[----:B------:R-:W0:Y:S01]  /*4bf0*/  MUFU.EX2 R104, R104 ;  /* 0x0000006800687308 */ /* 0x000e220000000800 */
[----:B------:R-:W-:Y:S01]  /*4c00*/  FMUL.FTZ R48, R109, -1.4426950216293334961 ;  /* 0xbfb8aa3b6d307820 */ /* 0x000fe20000410000 */
[----:B--2---:R-:W-:Y:S01]  /*4c10*/  FADD.FTZ R55, R55, 1 ;  /* 0x3f80000037377421 */ /* 0x004fe20000010000 */
[----:B------:R-:W-:-:S05]  /*4c20*/  FMUL.FTZ R108, R106, -1.4426950216293334961 ;  /* 0xbfb8aa3b6a6c7820 */ /* 0x000fca0000410000 */
[----:B------:R-:W1:Y:S01]  /*4c30*/  MUFU.EX2 R48, R48 ;  /* 0x0000003000307308 */ /* 0x000e620000000800 */
[----:B------:R-:W-:-:S07]  /*4c40*/  FADD.FTZ R161, R161, -R50 ;  /* 0x80000032a1a17221 */ /* 0x000fce0000010000 */
[----:B------:R-:W2:Y:S08]  /*4c50*/  MUFU.RCP R55, R55 ;  /* 0x0000003700377308 */ /* 0x000eb00000001000 */
[----:B------:R-:W3:Y:S01]  /*4c60*/  MUFU.EX2 R108, R108 ;  /* 0x0000006c006c7308 */ /* 0x000ee20000000800 */
[----:B------:R-:W-:Y:S01]  /*4c70*/  FMUL.FTZ R161, R33, R161 ;  /* 0x000000a121a17220 */ /* 0x000fe20000410000 */
[----:B0-----:R-:W-:-:S03]  /*4c80*/  FADD.FTZ R104, R104, 1 ;  /* 0x3f80000068687421 */ /* 0x001fc60000010000 */
[----:B------:R-:W-:Y:S01]  /*4c90*/  FFMA.FTZ R161, R112, R161, R51 ;  /* 0x000000a170a17223 */ /* 0x000fe20000010033 */
[----:B-1----:R-:W-:Y:S02]  /*4ca0*/  FADD.FTZ R48, R48, 1 ;  /* 0x3f80000030307421 */ /* 0x002fe40000010000 */
[----:B------:R-:W0:Y:S01]  /*4cb0*/  MUFU.RCP R104, R104 ;  /* 0x0000006800687308 */ /* 0x000e220000001000 */
[----:B--2---:R-:W-:Y:S01]  /*4cc0*/  FMUL.FTZ R55, R49, R55 ;  /* 0x0000003731377220 */ /* 0x004fe20000410000 */
[----:B------:R-:W-:Y:S01]  /*4cd0*/  FMUL.FTZ R49, R161, -1.4426950216293334961 ;  /* 0xbfb8aa3ba1317820 */ /* 0x000fe20000410000 */
[----:B---3--:R-:W-:-:S05]  /*4ce0*/  FADD.FTZ R108, R108, 1 ;  /* 0x3f8000006c6c7421 */ /* 0x008fca0000010000 */
[----:B------:R-:W-:Y:S01]  /*4cf0*/  MUFU.RCP R48, R48 ;  /* 0x0000003000307308 */ /* 0x000fe20000001000 */
[----:B------:R-:W-:-:S07]  /*4d00*/  SHF.L.U32 R102, R102, 0x10, RZ ;  /* 0x0000001066667819 */ /* 0x000fce00000006ff */
[----:B------:R-:W1:Y:S08]  /*4d10*/  MUFU.RCP R108, R108 ;  /* 0x0000006c006c7308 */ /* 0x000e700000001000 */
[----:B------:R-:W2:Y:S01]  /*4d20*/  MUFU.EX2 R49, R49 ;  /* 0x0000003100317308 */ /* 0x000ea20000000800 */
[----:B------:R-:W-:Y:S01]  /*4d30*/  STL [R1+0xdc], R107 ;  /* 0x0000dc6b01007387 */ /* 0x000fe20000100800 */
[----:B------:R-:W-:-:S03]  /*4d40*/  FADD.FTZ R102, -R50, R102 ;  /* 0x0000006632667221 */ /* 0x000fc60000010100 */
[----:B------:R0:W-:Y:S01]  /*4d50*/  STL [R1+0xd8], R55 ;  /* 0x0000d83701007387 */ /* 0x0001e20000100800 */
[----:B------:R-:W-:Y:S01]  /*4d60*/  FMUL.FTZ R102, R33, R102 ;  /* 0x0000006621667220 */ /* 0x000fe20000410000 */
[----:B0-----:R-:W-:Y:S01]  /*4d70*/  FMUL.FTZ R55, R105, R104 ;  /* 0x0000006869377220 */ /* 0x001fe20000410000 */
[----:B-1----:R-:W-:-:S04]  /*4d80*/  FMUL.FTZ R104, R106, R108 ;  /* 0x0000006c6a687220 */ /* 0x002fc80000410000 */
[----:B------:R0:W-:Y:S01]  /*4d90*/  STL [R1+0xd0], R55 ;  /* 0x0000d03701007387 */ /* 0x0001e20000100800 */
[----:B------:R-:W-:-:S03]  /*4da0*/  SHF.L.U32 R103, R103, 0x10, RZ ;  /* 0x0000001067677819 */ /* 0x000fc600000006ff */
[----:B------:R-:W-:Y:S01]  /*4db0*/  STL [R1+0xcc], R104 ;  /* 0x0000cc6801007387 */ /* 0x000fe20000100800 */
[----:B0-----:R-:W-:Y:S01]  /*4dc0*/  FMUL.FTZ R55, R109, R48 ;  /* 0x000000306d377220 */ /* 0x001fe20000410000 */
[----:B--2---:R-:W-:Y:S01]  /*4dd0*/  FADD.FTZ R48, R49, 1 ;  /* 0x3f80000031307421 */ /* 0x004fe20000010000 */
[----:B------:R-:W-:-:S03]  /*4de0*/  FFMA.FTZ R49, R52, R102, R57 ;  /* 0x0000006634317223 */ /* 0x000fc60000010039 */
[----:B------:R0:W-:Y:S02]  /*4df0*/  STL [R1+0xc0], R55 ;  /* 0x0000c03701007387 */ /* 0x0001e40000100800 */
[----:B------:R-:W1:Y:S01]  /*4e00*/  MUFU.RCP R48, R48 ;  /* 0x0000003000307308 */ /* 0x000e620000001000 */
[--C-:B------:R-:W-:Y:S01]  /*4e10*/  FADD.FTZ R160, R160, -R50.reuse ;  /* 0x80000032a0a07221 */ /* 0x100fe20000010000 */
[----:B------:R-:W-:Y:S01]  /*4e20*/  FADD.FTZ R106, R159, -R50 ;  /* 0x800000329f6a7221 */ /* 0x000fe20000010000 */
[----:B0-----:R-:W-:Y:S01]  /*4e30*/  FMUL.FTZ R55, R49, -1.4426950216293334961 ;  /* 0xbfb8aa3b31377820 */ /* 0x001fe20000410000 */
[----:B------:R-:W-:Y:S01]  /*4e40*/  FADD.FTZ R103, -R50, R103 ;  /* 0x0000006732677221 */ /* 0x000fe20000010100 */
[C---:B------:R-:W-:Y:S01]  /*4e50*/  FMUL.FTZ R102, R33.reuse, R160 ;  /* 0x000000a021667220 */ /* 0x040fe20000410000 */
[----:B------:R-:W-:-:S03]  /*4e60*/  FMUL.FTZ R106, R33, R106 ;  /* 0x0000006a216a7220 */ /* 0x000fc60000410000 */
[----:B------:R-:W0:Y:S01]  /*4e70*/  MUFU.EX2 R55, R55 ;  /* 0x0000003700377308 */ /* 0x000e220000000800 */
[----:B------:R-:W-:Y:S01]  /*4e80*/  FMUL.FTZ R104, R33, R103 ;  /* 0x0000006721687220 */ /* 0x000fe20000410000 */
[----:B------:R-:W-:Y:S01]  /*4e90*/  FFMA.FTZ R102, R113, R102, R0 ;  /* 0x0000006671667223 */ /* 0x000fe20000010000 */
[----:B------:R-:W-:Y:S02]  /*4ea0*/  FFMA.FTZ R106, R112, R106, R51 ;  /* 0x0000006a706a7223 */ /* 0x000fe40000010033 */
[----:B------:R-:W-:Y:S01]  /*4eb0*/  FFMA.FTZ R104, R53, R104, R54 ;  /* 0x0000006835687223 */ /* 0x000fe20000010036 */
[----:B-1----:R-:W-:Y:S01]  /*4ec0*/  FMUL.FTZ R107, R161, R48 ;  /* 0x00000030a16b7220 */ /* 0x002fe20000410000 */
[----:B------:R-:W-:Y:S01]  /*4ed0*/  FMUL.FTZ R103, R102, -1.4426950216293334961 ;  /* 0xbfb8aa3b66677820 */ /* 0x000fe20000410000 */
[----:B------:R-:W-:Y:S01]  /*4ee0*/  FMUL.FTZ R48, R106, -1.4426950216293334961 ;  /* 0xbfb8aa3b6a307820 */ /* 0x000fe20000410000 */
[----:B------:R-:W-:-:S04]  /*4ef0*/  FMUL.FTZ R105, R104, -1.4426950216293334961 ;  /* 0xbfb8aa3b68697820 */ /* 0x000fc80000410000 */
[----:B------:R-:W1:Y:S01]  /*4f00*/  MUFU.EX2 R103, R103 ;  /* 0x0000006700677308 */ /* 0x000e620000000800 */
[----:B0-----:R-:W-:-:S07]  /*4f10*/  FADD.FTZ R55, R55, 1 ;  /* 0x3f80000037377421 */ /* 0x001fce0000010000 */
[----:B------:R-:W0:Y:S01]  /*4f20*/  MUFU.EX2 R48, R48 ;  /* 0x0000003000307308 */ /* 0x000e220000000800 */
[----:B------:R-:W-:-:S07]  /*4f30*/  SHF.L.U32 R100, R100, 0x10, RZ ;  /* 0x0000001064647819 */ /* 0x000fce00000006ff */
[----:B------:R-:W2:Y:S01]  /*4f40*/  MUFU.EX2 R105, R105 ;  /* 0x0000006900697308 */ /* 0x000ea20000000800 */
[----:B------:R-:W-:-:S07]  /*4f50*/  FADD.FTZ R100, -R50, R100 ;  /* 0x0000006432647221 */ /* 0x000fce0000010100 */
[----:B------:R-:W3:Y:S01]  /*4f60*/  MUFU.RCP R55, R55 ;  /* 0x0000003700377308 */ /* 0x000ee20000001000 */
[----:B------:R-:W-:Y:S01]  /*4f70*/  FMUL.FTZ R100, R33, R100 ;  /* 0x0000006421647220 */ /* 0x000fe20000410000 */
[----:B-1----:R-:W-:Y:S01]  /*4f80*/  FADD.FTZ R103, R103, 1 ;  /* 0x3f80000067677421 */ /* 0x002fe20000010000 */
[----:B0-----:R-:W-:Y:S02]  /*4f90*/  FADD.FTZ R48, R48, 1 ;  /* 0x3f80000030307421 */ /* 0x001fe40000010000 */
[----:B------:R-:W-:Y:S01]  /*4fa0*/  FFMA.FTZ R100, R52, R100, R57 ;  /* 0x0000006434647223 */ /* 0x000fe20000010039 */
[----:B--2---:R-:W-:Y:S02]  /*4fb0*/  FADD.FTZ R105, R105, 1 ;  /* 0x3f80000069697421 */ /* 0x004fe40000010000 */
[----:B------:R-:W0:Y:S01]  /*4fc0*/  MUFU.RCP R103, R103 ;  /* 0x0000006700677308 */ /* 0x000e220000001000 */
[----:B---3--:R-:W-:-:S07]  /*4fd0*/  FMUL.FTZ R55, R49, R55 ;  /* 0x0000003731377220 */ /* 0x008fce0000410000 */
[----:B------:R-:W-:Y:S01]  /*4fe0*/  MUFU.RCP R48, R48 ;  /* 0x0000003000307308 */ /* 0x000fe20000001000 */
[----:B------:R-:W-:-:S07]  /*4ff0*/  FMUL.FTZ R49, R100, -1.4426950216293334961 ;  /* 0xbfb8aa3b64317820 */ /* 0x000fce0000410000 */
[----:B------:R-:W1:Y:S08]  /*5000*/  MUFU.RCP R105, R105 ;  /* 0x0000006900697308 */ /* 0x000e700000001000 */
[----:B------:R-:W2:Y:S01]  /*5010*/  MUFU.EX2 R49, R49 ;  /* 0x0000003100317308 */ /* 0x000ea20000000800 */
[----:B------:R-:W-:Y:S01]  /*5020*/  STL [R1+0xbc], R107 ;  /* 0x0000bc6b01007387 */ /* 0x000fe20000100800 */
[----:B------:R-:W-:Y:S01]  /*5030*/  FADD.FTZ R158, R158, -R50 ;  /* 0x800000329e9e7221 */ /* 0x000fe20000010000 */
[----:B0-----:R-:W-:-:S02]  /*5040*/  FMUL.FTZ R103, R102, R103 ;  /* 0x0000006766677220 */ /* 0x001fc40000410000 */
[----:B------:R0:W-:Y:S01]  /*5050*/  STL [R1+0xb0], R55 ;  /* 0x0000b03701007387 */ /* 0x0001e20000100800 */
[----:B-1----:R-:W-:-:S03]  /*5060*/  FMUL.FTZ R102, R104, R105 ;  /* 0x0000006968667220 */ /* 0x002fc60000410000 */
[----:B------:R-:W-:Y:S01]  /*5070*/  STL [R1+0xac], R103 ;  /* 0x0000ac6701007387 */ /* 0x000fe20000100800 */
[----:B0-----:R-:W-:Y:S01]  /*5080*/  FMUL.FTZ R55, R106, R48 ;  /* 0x000000306a377220 */ /* 0x001fe20000410000 */
[----:B------:R-:W-:Y:S01]  /*5090*/  SHF.L.U32 R48, R101, 0x10, RZ ;  /* 0x0000001065307819 */ /* 0x000fe200000006ff */
[----:B------:R-:W-:Y:S01]  /*50a0*/  FMUL.FTZ R101, R33, R158 ;  /* 0x0000009e21657220 */ /* 0x000fe20000410000 */
[----:B------:R2:W-:Y:S03]  /*50b0*/  STL [R1+0xa0], R102 ;  /* 0x0000a06601007387 */ /* 0x0005e60000100800 */
[----:B------:R-:W-:Y:S01]  /*50c0*/  FFMA.FTZ R101, R113, R101, R0 ;  /* 0x0000006571657223 */ /* 0x000fe20000010000 */
[----:B------:R-:W-:-:S03]  /*50d0*/  FADD.FTZ R157, R157, -R50 ;  /* 0x800000329d9d7221 */ /* 0x000fc60000010000 */
[----:B------:R-:W-:Y:S01]  /*50e0*/  FMUL.FTZ R104, R101, -1.4426950216293334961 ;  /* 0xbfb8aa3b65687820 */ /* 0x000fe20000410000 */
[----:B--2---:R-:W-:Y:S01]  /*50f0*/  FADD.FTZ R102, R49, 1 ;  /* 0x3f80000031667421 */ /* 0x004fe20000010000 */
[----:B------:R-:W-:Y:S01]  /*5100*/  FADD.FTZ R49, -R50, R48 ;  /* 0x0000003032317221 */ /* 0x000fe20000010100 */
[----:B------:R-:W-:-:S03]  /*5110*/  SHF.L.U32 R48, R98, 0x10, RZ ;  /* 0x0000001062307819 */ /* 0x000fc600000006ff */
[C---:B------:R-:W-:Y:S01]  /*5120*/  FMUL.FTZ R98, R33.reuse, R49 ;  /* 0x0000003121627220 */ /* 0x040fe20000410000 */
[----:B------:R-:W-:Y:S01]  /*5130*/  FMUL.FTZ R49, R33, R157 ;  /* 0x0000009d21317220 */ /* 0x000fe20000410000 */
[----:B------:R-:W0:Y:S02]  /*5140*/  MUFU.EX2 R104, R104 ;  /* 0x0000006800687308 */ /* 0x000e240000000800 */
[----:B------:R-:W-:Y:S01]  /*5150*/  FFMA.FTZ R98, R53, R98, R54 ;  /* 0x0000006235627223 */ /* 0x000fe20000010036 */
[----:B------:R-:W-:Y:S01]  /*5160*/  FFMA.FTZ R49, R112, R49, R51 ;  /* 0x0000003170317223 */ /* 0x000fe20000010033 */
[----:B------:R1:W-:Y:S04]  /*5170*/  STL [R1+0xa8], R55 ;  /* 0x0000a83701007387 */ /* 0x0003e80000100800 */
[----:B------:R-:W2:Y:S01]  /*5180*/  MUFU.RCP R102, R102 ;  /* 0x0000006600667308 */ /* 0x000ea20000001000 */
[----:B------:R-:W-:Y:S01]  /*5190*/  FMUL.FTZ R103, R98, -1.4426950216293334961 ;  /* 0xbfb8aa3b62677820 */ /* 0x000fe20000410000 */
[----:B------:R-:W-:Y:S01]  /*51a0*/  FADD.FTZ R48, -R50, R48 ;  /* 0x0000003032307221 */ /* 0x000fe20000010100 */
[----:B-1----:R-:W-:-:S03]  /*51b0*/  FMUL.FTZ R55, R49, -1.4426950216293334961 ;  /* 0xbfb8aa3b31377820 */ /* 0x002fc60000410000 */
[----:B------:R-:W-:Y:S02]  /*51c0*/  FMUL.FTZ R48, R33, R48 ;  /* 0x0000003021307220 */ /* 0x000fe40000410000 */
[----:B------:R-:W-:Y:S01]  /*51d0*/  MUFU.EX2 R103, R103 ;  /* 0x0000006700677308 */ /* 0x000fe20000000800 */
[----:B0-----:R-:W-:Y:S01]  /*51e0*/  FADD.FTZ R104, R104, 1 ;  /* 0x3f80000068687421 */ /* 0x001fe20000010000 */
[----:B------:R-:W-:-:S06]  /*51f0*/  FFMA.FTZ R48, R52, R48, R57 ;  /* 0x0000003034307223 */ /* 0x000fcc0000010039 */
[----:B------:R-:W0:Y:S01]  /*5200*/  MUFU.EX2 R55, R55 ;  /* 0x0000003700377308 */ /* 0x000e220000000800 */
[----:B--2---:R-:W-:Y:S01]  /*5210*/  FMUL.FTZ R102, R100, R102 ;  /* 0x0000006664667220 */ /* 0x004fe20000410000 */
[----:B------:R-:W-:-:S06]  /*5220*/  FMUL.FTZ R100, R48, -1.4426950216293334961 ;  /* 0xbfb8aa3b30647820 */ /* 0x000fcc0000410000 */
[----:B------:R-:W1:Y:S01]  /*5230*/  MUFU.RCP R104, R104 ;  /* 0x0000006800687308 */ /* 0x000e620000001000 */
[----:B------:R2:W-:Y:S01]  /*5240*/  STL [R1+0x88], R102 ;  /* 0x0000886601007387 */ /* 0x0005e20000100800 */
[----:B------:R-:W-:-:S06]  /*5250*/  FADD.FTZ R156, R156, -R50 ;  /* 0x800000329c9c7221 */ /* 0x000fcc0000010000 */
[----:B------:R-:W3:Y:S01]  /*5260*/  MUFU.EX2 R100, R100 ;  /* 0x0000006400647308 */ /* 0x000ee20000000800 */
[----:B0-----:R-:W-:Y:S01]  /*5270*/  FADD.FTZ R55, R55, 1 ;  /* 0x3f80000037377421 */ /* 0x001fe20000010000 */
[----:B--2---:R-:W-:-:S06]  /*5280*/  FADD.FTZ R102, R103, 1 ;  /* 0x3f80000067667421 */ /* 0x004fcc0000010000 */
[----:B------:R0:W-:Y:S01]  /*5290*/  MUFU.RCP R103, R55 ;  /* 0x0000003700677308 */ /* 0x0001e20000001000 */
[----:B-1----:R-:W-:Y:S01]  /*52a0*/  FMUL.FTZ R104, R101, R104 ;  /* 0x0000006865687220 */ /* 0x002fe20000410000 */
[----:B0-----:R-:W-:-:S06]  /*52b0*/  FMUL.FTZ R55, R33, R156 ;  /* 0x0000009c21377220 */ /* 0x001fcc0000410000 */
[----:B------:R-:W0:Y:S01]  /*52c0*/  MUFU.RCP R102, R102 ;  /* 0x0000006600667308 */ /* 0x000e220000001000 */
[----:B------:R-:W-:Y:S01]  /*52d0*/  FFMA.FTZ R55, R113, R55, R0 ;  /* 0x0000003771377223 */ /* 0x000fe20000010000 */
[----:B---3--:R-:W-:-:S03]  /*52e0*/  FADD.FTZ R100, R100, 1 ;  /* 0x3f80000064647421 */ /* 0x008fc60000010000 */
[----:B------:R-:W-:Y:S01]  /*52f0*/  FMUL.FTZ R101, R55, -1.4426950216293334961 ;  /* 0xbfb8aa3b37657820 */ /* 0x000fe20000410000 */
[----:B------:R-:W-:Y:S02]  /*5300*/  SHF.L.U32 R99, R99, 0x10, RZ ;  /* 0x0000001063637819 */ /* 0x000fe400000006ff */
[----:B------:R-:W-:Y:S08]  /*5310*/  MUFU.RCP R100, R100 ;  /* 0x0000006400647308 */ /* 0x000ff00000001000 */
[----:B------:R-:W1:Y:S01]  /*5320*/  MUFU.EX2 R101, R101 ;  /* 0x0000006500657308 */ /* 0x000e620000000800 */
[----:B0-----:R-:W-:Y:S01]  /*5330*/  FMUL.FTZ R98, R98, R102 ;  /* 0x0000006662627220 */ /* 0x001fe20000410000 */
[----:B------:R-:W-:Y:S01]  /*5340*/  FADD.FTZ R99, -R50, R99 ;  /* 0x0000006332637221 */ /* 0x000fe20000010100 */
[----:B------:R-:W-:Y:S01]  /*5350*/  STL [R1+0x20], R104 ;  /* 0x0000206801007387 */ /* 0x000fe20000100800 */
[----:B------:R-:W-:Y:S01]  /*5360*/  SHF.L.U32 R96, R96, 0x10, RZ ;  /* 0x0000001060607819 */ /* 0x000fe200000006ff */
[----:B------:R-:W-:-:S02]  /*5370*/  FMUL.FTZ R49, R49, R103 ;  /* 0x0000006731317220 */ /* 0x000fc40000410000 */
[----:B------:R0:W-:Y:S01]  /*5380*/  STL [R1+0x1c], R98 ;  /* 0x00001c6201007387 */ /* 0x0001e20000100800 */
[----:B------:R-:W-:Y:S01]  /*5390*/  FADD.FTZ R155, R155, -R50 ;  /* 0x800000329b9b7221 */ /* 0x000fe20000010000 */
[----:B------:R-:W-:Y:S02]  /*53a0*/  FADD.FTZ R96, -R50, R96 ;  /* 0x0000006032607221 */ /* 0x000fe40000010100 */
[----:B------:R2:W-:Y:S01]  /*53b0*/  STL [R1+0x18], R49 ;  /* 0x0000183101007387 */ /* 0x0005e20000100800 */
[----:B0-----:R-:W-:Y:S01]  /*53c0*/  FMUL.FTZ R98, R33, R99 ;  /* 0x0000006321627220 */ /* 0x001fe20000410000 */
[----:B-1----:R-:W-:-:S03]  /*53d0*/  FADD.FTZ R101, R101, 1 ;  /* 0x3f80000065657421 */ /* 0x002fc60000010000 */
[----:B------:R-:W-:Y:S01]  /*53e0*/  FFMA.FTZ R98, R53, R98, R54 ;  /* 0x0000006235627223 */ /* 0x000fe20000010036 */
[C---:B--2---:R-:W-:Y:S01]  /*53f0*/  FMUL.FTZ R49, R33.reuse, R155 ;  /* 0x0000009b21317220 */ /* 0x044fe20000410000 */
[----:B------:R-:W-:Y:S01]  /*5400*/  FMUL.FTZ R48, R48, R100 ;  /* 0x0000006430307220 */ /* 0x000fe20000410000 */
[----:B------:R-:W-:Y:S01]  /*5410*/  FMUL.FTZ R96, R33, R96 ;  /* 0x0000006021607220 */ /* 0x000fe20000410000 */
[----:B------:R-:W-:Y:S01]  /*5420*/  FMUL.FTZ R100, R98, -1.4426950216293334961 ;  /* 0xbfb8aa3b62647820 */ /* 0x000fe20000410000 */
[----:B------:R-:W-:Y:S01]  /*5430*/  FFMA.FTZ R49, R112, R49, R51 ;  /* 0x0000003170317223 */ /* 0x000fe20000010033 */
[----:B------:R-:W0:Y:S01]  /*5440*/  MUFU.RCP R101, R101 ;  /* 0x0000006500657308 */ /* 0x000e220000001000 */
[----:B------:R-:W-:Y:S02]  /*5450*/  FFMA.FTZ R96, R52, R96, R57 ;  /* 0x0000006034607223 */ /* 0x000fe40000010039 */
[----:B------:R-:W-:Y:S02]  /*5460*/  FMUL.FTZ R102, R49, -1.4426950216293334961 ;  /* 0xbfb8aa3b31667820 */ /* 0x000fe40000410000 */
[----:B------:R-:W-:-:S03]  /*5470*/  FMUL.FTZ R99, R96, -1.4426950216293334961 ;  /* 0xbfb8aa3b60637820 */ /* 0x000fc60000410000 */
[----:B------:R-:W1:Y:S08]  /*5480*/  MUFU.EX2 R100, R100 ;  /* 0x0000006400647308 */ /* 0x000e700000000800 */
[----:B------:R-:W-:Y:S01]  /*5490*/  MUFU.EX2 R102, R102 ;  /* 0x0000006600667308 */ /* 0x000fe20000000800 */
[----:B------:R-:W-:-:S07]  /*54a0*/  SHF.L.U32 R97, R97, 0x10, RZ ;  /* 0x0000001061617819 */ /* 0x000fce00000006ff */
[----:B------:R-:W2:Y:S01]  /*54b0*/  MUFU.EX2 R99, R99 ;  /* 0x0000006300637308 */ /* 0x000ea20000000800 */
[----:B0-----:R-:W-:Y:S01]  /*54c0*/  FMUL.FTZ R101, R55, R101 ;  /* 0x0000006537657220 */ /* 0x001fe20000410000 */
[----:B-1----:R-:W-:Y:S01]  /*54d0*/  FADD.FTZ R100, R100, 1 ;  /* 0x3f80000064647421 */ /* 0x002fe20000010000 */
[----:B------:R-:W-:Y:S01]  /*54e0*/  FADD.FTZ R97, -R50, R97 ;  /* 0x0000006132617221 */ /* 0x000fe20000010100 */
[----:B------:R-:W-:Y:S04]  /*54f0*/  STL [R1+0x14], R48 ;  /* 0x0000143001007387 */ /* 0x000fe80000100800 */
[----:B------:R0:W-:Y:S01]  /*5500*/  STL [R1+0x10], R101 ;  /* 0x0000106501007387 */ /* 0x0001e20000100800 */
[----:B------:R-:W-:-:S04]  /*5510*/  FMUL.FTZ R97, R33, R97 ;  /* 0x0000006121617220 */ /* 0x000fc80000410000 */
[----:B------:R-:W-:Y:S01]  /*5520*/  FFMA.FTZ R165, R53, R97, R54 ;  /* 0x0000006135a57223 */ /* 0x000fe20000010036 */
[----:B0-----:R0:W1:Y:S01]  /*5530*/  MUFU.RCP R101, R100 ;  /* 0x0000006400657308 */ /* 0x0010620000001000 */
[----:B--2---:R-:W-:Y:S01]  /*5540*/  FADD.FTZ R99, R99, 1 ;  /* 0x3f80000063637421 */ /* 0x004fe20000010000 */
[----:B------:R-:W-:Y:S01]  /*5550*/  FADD.FTZ R48, R154, -R50 ;  /* 0x800000329a307221 */ /* 0x000fe20000010000 */
[----:B0-----:R-:W-:-:S05]  /*5560*/  FADD.FTZ R100, R102, 1 ;  /* 0x3f80000066647421 */ /* 0x001fca0000010000 */
[----:B------:R-:W-:Y:S01]  /*5570*/  MUFU.RCP R99, R99 ;  /* 0x0000006300637308 */ /* 0x000fe20000001000 */
[----:B------:R-:W-:Y:S01]  /*5580*/  FMUL.FTZ R97, R165, -1.4426950216293334961 ;  /* 0xbfb8aa3ba5617820 */ /* 0x000fe20000410000 */
[----:B------:R-:W-:-:S06]  /*5590*/  FMUL.FTZ R48, R33, R48 ;  /* 0x0000003021307220 */ /* 0x000fcc0000410000 */
[----:B------:R-:W0:Y:S01]  /*55a0*/  MUFU.RCP R100, R100 ;  /* 0x0000006400647308 */ /* 0x000e220000001000 */
[----:B------:R-:W-:Y:S01]  /*55b0*/  FFMA.FTZ R48, R113, R48, R0 ;  /* 0x0000003071307223 */ /* 0x000fe20000010000 */
[----:B-1----:R-:W-:-:S06]  /*55c0*/  FMUL.FTZ R98, R98, R101 ;  /* 0x0000006562627220 */ /* 0x002fcc0000410000 */
[----:B------:R-:W-:Y:S01]  /*55d0*/  MUFU.EX2 R97, R97 ;  /* 0x0000006100617308 */ /* 0x000fe20000000800 */
[----:B------:R-:W-:Y:S01]  /*55e0*/  FMUL.FTZ R55, R48, -1.4426950216293334961 ;  /* 0xbfb8aa3b30377820 */ /* 0x000fe20000410000 */
[----:B------:R-:W-:Y:S01]  /*55f0*/  FADD.FTZ R164, R153, -R50 ;  /* 0x8000003299a47221 */ /* 0x000fe20000010000 */
[----:B------:R0:W-:Y:S01]  /*5600*/  STL [R1+0xc], R98 ;  /* 0x00000c6201007387 */ /* 0x0001e20000100800 */
[----:B------:R-:W-:Y:S02]  /*5610*/  SHF.L.U32 R94, R94, 0x10, RZ ;  /* 0x000000105e5e7819 */ /* 0x000fe400000006ff */
[----:B------:R-:W-:Y:S02]  /*5620*/  FMUL.FTZ R164, R33, R164 ;  /* 0x000000a421a47220 */ /* 0x000fe40000410000 */
[----:B------:R-:W1:Y:S01]  /*5630*/  MUFU.EX2 R55, R55 ;  /* 0x0000003700377308 */ /* 0x000e620000000800 */
[----:B0-----:R-:W-:Y:S01]  /*5640*/  FMUL.FTZ R98, R49, R100 ;  /* 0x0000006431627220 */ /* 0x001fe20000410000 */
[----:B------:R-:W-:Y:S01]  /*5650*/  FMUL.FTZ R49, R96, R99 ;  /* 0x0000006360317220 */ /* 0x000fe20000410000 */
[----:B------:R-:W-:-:S03]  /*5660*/  FFMA.FTZ R164, R112, R164, R51 ;  /* 0x000000a470a47223 */ /* 0x000fc60000010033 */
[----:B------:R-:W-:Y:S01]  /*5670*/  STL [R1+0x8], R98 ;  /* 0x0000086201007387 */ /* 0x000fe20000100800 */
[----:B------:R-:W-:-:S03]  /*5680*/  FADD.FTZ R163, -R50, R94 ;  /* 0x0000005e32a37221 */ /* 0x000fc60000010100 */
[----:B------:R-:W2:Y:S01]  /*5690*/  LDL.LU R108, [R1+0xb4] ;  /* 0x0000b400016c7983 */ /* 0x000ea20000300800 */
[----:B------:R-:W-:-:S03]  /*56a0*/  FMUL.FTZ R94, R164, -1.4426950216293334961 ;  /* 0xbfb8aa3ba45e7820 */ /* 0x000fc60000410000 */
[----:B------:R0:W-:Y:S03]  /*56b0*/  STL [R1+0x4], R49 ;  /* 0x0000043101007387 */ /* 0x0001e60000100800 */
[----:B------:R-:W-:Y:S01]  /*56c0*/  MUFU.EX2 R94, R94 ;  /* 0x0000005e005e7308 */ /* 0x000fe20000000800 */
[----:B-1----:R-:W-:Y:S01]  /*56d0*/  FADD.FTZ R55, R55, 1 ;  /* 0x3f80000037377421 */ /* 0x002fe20000010000 */
[----:B------:R-:W-:Y:S01]  /*56e0*/  FMUL.FTZ R163, R33, R163 ;  /* 0x000000a321a37220 */ /* 0x000fe20000410000 */
[----:B------:R-:W-:Y:S01]  /*56f0*/  SHF.L.U32 R95, R95, 0x10, RZ ;  /* 0x000000105f5f7819 */ /* 0x000fe200000006ff */
[--C-:B------:R-:W-:Y:S01]  /*5700*/  FADD.FTZ R152, R152, -R50.reuse ;  /* 0x8000003298987221 */ /* 0x100fe20000010000 */
[----:B------:R-:W-:Y:S01]  /*5710*/  FADD.FTZ R151, R151, -R50 ;  /* 0x8000003297977221 */ /* 0x000fe20000010000 */
[----:B------:R-:W3:Y:S01]  /*5720*/  LDL.LU R111, [R1+0xb8] ;  /* 0x0000b800016f7983 */ /* 0x000ee20000300800 */
[----:B0-----:R-:W-:-:S06]  /*5730*/  FADD.FTZ R49, R97, 1 ;  /* 0x3f80000061317421 */ /* 0x001fcc0000010000 */
[----:B------:R-:W0:Y:S08]  /*5740*/  MUFU.RCP R49, R49 ;  /* 0x0000003100317308 */ /* 0x000e300000001000 */
[----:B------:R-:W1:Y:S01]  /*5750*/  MUFU.RCP R55, R55 ;  /* 0x0000003700377308 */ /* 0x000e620000001000 */
[----:B------:R-:W-:Y:S01]  /*5760*/  FFMA.FTZ R163, R52, R163, R57 ;  /* 0x000000a334a37223 */ /* 0x000fe20000010039 */
[----:B0-----:R-:W-:Y:S01]  /*5770*/  FMUL.FTZ R165, R165, R49 ;  /* 0x00000031a5a57220 */ /* 0x001fe20000410000 */
[----:B------:R-:W-:-:S06]  /*5780*/  FADD.FTZ R49, R94, 1 ;  /* 0x3f8000005e317421 */ /* 0x000fcc0000010000 */
[----:B------:R-:W0:Y:S01]  /*5790*/  MUFU.RCP R49, R49 ;  /* 0x0000003100317308 */ /* 0x000e220000001000 */
[----:B-1----:R-:W-:Y:S01]  /*57a0*/  FMUL.FTZ R48, R48, R55 ;  /* 0x0000003730307220 */ /* 0x002fe20000410000 */
[----:B------:R-:W-:Y:S01]  /*57b0*/  FMUL.FTZ R55, R163, -1.4426950216293334961 ;  /* 0xbfb8aa3ba3377820 */ /* 0x000fe20000410000 */
[C---:B------:R-:W-:Y:S01]  /*57c0*/  FMUL.FTZ R152, R33.reuse, R152 ;  /* 0x0000009821987220 */ /* 0x040fe20000410000 */
[----:B------:R-:W-:Y:S01]  /*57d0*/  FMUL.FTZ R151, R33, R151 ;  /* 0x0000009721977220 */ /* 0x000fe20000410000 */
[----:B------:R-:W-:-:S03]  /*57e0*/  FADD.FTZ R161, -R50, R95 ;  /* 0x0000005f32a17221 */ /* 0x000fc60000010100 */
[----:B------:R-:W1:Y:S01]  /*57f0*/  MUFU.EX2 R55, R55 ;  /* 0x0000003700377308 */ /* 0x000e620000000800 */
[----:B------:R-:W-:Y:S01]  /*5800*/  FFMA.FTZ R162, R113, R152, R0 ;  /* 0x0000009871a27223 */ /* 0x000fe20000010000 */
[----:B------:R-:W-:Y:S01]  /*5810*/  FFMA.FTZ R160, R112, R151, R51 ;  /* 0x0000009770a07223 */ /* 0x000fe20000010033 */
[----:B------:R-:W-:Y:S01]  /*5820*/  FMUL.FTZ R161, R33, R161 ;  /* 0x000000a121a17220 */ /* 0x000fe20000410000 */
[----:B------:R4:W-:Y:S03]  /*5830*/  STL [R1], R48 ;  /* 0x0000003001007387 */ /* 0x0009e60000100800 */
[----:B------:R-:W-:Y:S01]  /*5840*/  FFMA.FTZ R161, R53, R161, R54 ;  /* 0x000000a135a17223 */ /* 0x000fe20000010036 */
[----:B0-----:R-:W-:Y:S01]  /*5850*/  FMUL.FTZ R164, R164, R49 ;  /* 0x00000031a4a47220 */ /* 0x001fe20000410000 */
[----:B------:R-:W-:Y:S01]  /*5860*/  FMUL.FTZ R49, R160, -1.4426950216293334961 ;  /* 0xbfb8aa3ba0317820 */ /* 0x000fe20000410000 */
[----:B----4-:R-:W-:Y:S01]  /*5870*/  FMUL.FTZ R48, R162, -1.4426950216293334961 ;  /* 0xbfb8aa3ba2307820 */ /* 0x010fe20000410000 */
[----:B------:R-:W-:-:S04]  /*5880*/  FMUL.FTZ R95, R161, -1.4426950216293334961 ;  /* 0xbfb8aa3ba15f7820 */ /* 0x000fc80000410000 */
[----:B------:R-:W-:Y:S01]  /*5890*/  MUFU.EX2 R49, R49 ;  /* 0x0000003100317308 */ /* 0x000fe20000000800 */
[----:B-1----:R-:W-:Y:S01]  /*58a0*/  FADD.FTZ R55, R55, 1 ;  /* 0x3f80000037377421 */ /* 0x002fe20000010000 */
[----:B------:R-:W-:Y:S01]  /*58b0*/  SHF.L.U32 R92, R92, 0x10, RZ ;  /* 0x000000105c5c7819 */ /* 0x000fe200000006ff */
[--C-:B------:R-:W-:Y:S01]  /*58c0*/  FADD.FTZ R150, R150, -R50.reuse ;  /* 0x8000003296967221 */ /* 0x100fe20000010000 */
[--C-:B------:R-:W-:Y:S01]  /*58d0*/  FADD.FTZ R156, R149, -R50.reuse ;  /* 0x80000032959c7221 */ /* 0x100fe20000010000 */
[--C-:B------:R-:W-:Y:S01]  /*58e0*/  FADD.FTZ R154, R148, -R50.reuse ;  /* 0x80000032949a7221 */ /* 0x100fe20000010000 */
[----:B------:R-:W-:Y:S01]  /*58f0*/  SHF.L.U32 R151, R88, 0x10, RZ ;  /* 0x0000001058977819 */ /* 0x000fe200000006ff */
[----:B------:R-:W-:Y:S01]  /*5900*/  FADD.FTZ R147, R147, -R50 ;  /* 0x8000003293937221 */ /* 0x000fe20000010000 */
[----:B------:R-:W0:Y:S01]  /*5910*/  MUFU.EX2 R48, R48 ;  /* 0x0000003000307308 */ /* 0x000e220000000800 */
[----:B------:R-:W-:Y:S01]  /*5920*/  FADD.FTZ R92, -R50, R92 ;  /* 0x0000005c325c7221 */ /* 0x000fe20000010100 */
[----:B------:R-:W-:Y:S01]  /*5930*/  SHF.L.U32 R91, R91, 0x10, RZ ;  /* 0x000000105b5b7819 */ /* 0x000fe200000006ff */
[--C-:B------:R-:W-:Y:S01]  /*5940*/  FADD.FTZ R146, R146, -R50.reuse ;  /* 0x8000003292927221 */ /* 0x100fe20000010000 */
[----:B------:R-:W-:Y:S01]  /*5950*/  SHF.L.U32 R89, R89, 0x10, RZ ;  /* 0x0000001059597819 */ /* 0x000fe200000006ff */
[----:B------:R-:W-:Y:S01]  /*5960*/  FADD.FTZ R145, R145, -R50 ;  /* 0x8000003291917221 */ /* 0x000fe20000010000 */
[----:B------:R-:W-:-:S02]  /*5970*/  SHF.L.U32 R87, R87, 0x10, RZ ;  /* 0x0000001057577819 */ /* 0x000fc400000006ff */
[----:B------:R-:W-:Y:S01]  /*5980*/  SHF.L.U32 R84, R84, 0x10, RZ ;  /* 0x0000001054547819 */ /* 0x000fe200000006ff */
[----:B------:R-:W1:Y:S01]  /*5990*/  MUFU.EX2 R95, R95 ;  /* 0x0000005f005f7308 */ /* 0x000e620000000800 */
[----:B------:R-:W-:Y:S01]  /*59a0*/  FMUL.FTZ R92, R33, R92 ;  /* 0x0000005c215c7220 */ /* 0x000fe20000410000 */
[--C-:B------:R-:W-:Y:S01]  /*59b0*/  FADD.FTZ R142, R142, -R50.reuse ;  /* 0x800000328e8e7221 */ /* 0x100fe20000010000 */
[--C-:B------:R-:W-:Y:S01]  /*59c0*/  FADD.FTZ R141, R141, -R50.reuse ;  /* 0x800000328d8d7221 */ /* 0x100fe20000010000 */
[----:B------:R-:W-:Y:S02]  /*59d0*/  SHF.L.U32 R82, R82, 0x10, RZ ;  /* 0x0000001052527819 */ /* 0x000fe400000006ff */
[----:B------:R-:W-:Y:S01]  /*59e0*/  SHF.L.U32 R83, R83, 0x10, RZ ;  /* 0x0000001053537819 */ /* 0x000fe200000006ff */
[--C-:B------:R-:W-:Y:S01]  /*59f0*/  FADD.FTZ R140, R140, -R50.reuse ;  /* 0x800000328c8c7221 */ /* 0x100fe20000010000 */
[----:B------:R-:W4:Y:S01]  /*5a00*/  MUFU.RCP R55, R55 ;  /* 0x0000003700377308 */ /* 0x000f220000001000 */
[----:B0-----:R-:W-:Y:S01]  /*5a10*/  FADD.FTZ R48, R48, 1 ;  /* 0x3f80000030307421 */ /* 0x001fe20000010000 */
[----:B------:R-:W-:Y:S01]  /*5a20*/  FADD.FTZ R49, R49, 1 ;  /* 0x3f80000031317421 */ /* 0x000fe20000010000 */
[----:B------:R-:W-:Y:S01]  /*5a30*/  FFMA.FTZ R159, R52, R92, R57 ;  /* 0x0000005c349f7223 */ /* 0x000fe20000010039 */
[----:B------:R-:W-:Y:S01]  /*5a40*/  FMUL.FTZ R150, R33, R150 ;  /* 0x0000009621967220 */ /* 0x000fe20000410000 */
[----:B------:R-:W-:Y:S01]  /*5a50*/  SHF.L.U32 R80, R80, 0x10, RZ ;  /* 0x0000001050507819 */ /* 0x000fe200000006ff */
[----:B------:R-:W-:Y:S01]  /*5a60*/  FADD.FTZ R138, R138, -R50 ;  /* 0x800000328a8a7221 */ /* 0x000fe20000010000 */
[----:B------:R-:W-:Y:S01]  /*5a70*/  SHF.L.U32 R78, R78, 0x10, RZ ;  /* 0x000000104e4e7819 */ /* 0x000fe200000006ff */
[----:B------:R1:W-:Y:S01]  /*5a80*/  MUFU.RCP R94, R48 ;  /* 0x00000030005e7308 */ /* 0x0003e20000001000 */
[----:B------:R-:W-:Y:S01]  /*5a90*/  FFMA.FTZ R158, R113, R150, R0 ;  /* 0x00000096719e7223 */ /* 0x000fe20000010000 */
[--C-:B------:R-:W-:Y:S01]  /*5aa0*/  FADD.FTZ R137, R137, -R50.reuse ;  /* 0x8000003289897221 */ /* 0x100fe20000010000 */
[--C-:B------:R-:W-:Y:S01]  /*5ab0*/  FADD.FTZ R136, R136, -R50.reuse ;  /* 0x8000003288887221 */ /* 0x100fe20000010000 */
[----:B------:R-:W-:Y:S01]  /*5ac0*/  SHF.L.U32 R76, R76, 0x10, RZ ;  /* 0x000000104c4c7819 */ /* 0x000fe200000006ff */
[--C-:B------:R-:W-:Y:S01]  /*5ad0*/  FADD.FTZ R135, R135, -R50.reuse ;  /* 0x8000003287877221 */ /* 0x100fe20000010000 */
[----:B------:R-:W-:Y:S01]  /*5ae0*/  SHF.L.U32 R77, R77, 0x10, RZ ;  /* 0x000000104d4d7819 */ /* 0x000fe200000006ff */
[----:B------:R-:W-:Y:S01]  /*5af0*/  FADD.FTZ R34, R34, -R50 ;  /* 0x8000003222227221 */ /* 0x000fe20000010000 */
[----:B------:R0:W-:Y:S01]  /*5b00*/  MUFU.RCP R92, R49 ;  /* 0x00000031005c7308 */ /* 0x0001e20000001000 */
[----:B-1----:R-:W-:Y:S01]  /*5b10*/  FADD.FTZ R48, R95, 1 ;  /* 0x3f8000005f307421 */ /* 0x002fe20000010000 */
[----:B----4-:R-:W-:Y:S01]  /*5b20*/  FMUL.FTZ R163, R163, R55 ;  /* 0x00000037a3a37220 */ /* 0x010fe20000410000 */
[----:B------:R-:W-:Y:S01]  /*5b30*/  FMUL.FTZ R55, R158, -1.4426950216293334961 ;  /* 0xbfb8aa3b9e377820 */ /* 0x000fe20000410000 */
[----:B------:R-:W-:-:S02]  /*5b40*/  SHF.L.U32 R75, R75, 0x10, RZ ;  /* 0x000000104b4b7819 */ /* 0x000fc400000006ff */
[----:B------:R-:W-:Y:S02]  /*5b50*/  SHF.L.U32 R72, R72, 0x10, RZ ;  /* 0x0000001048487819 */ /* 0x000fe400000006ff */
[----:B------:R-:W-:Y:S01]  /*5b60*/  SHF.L.U32 R73, R73, 0x10, RZ ;  /* 0x0000001049497819 */ /* 0x000fe200000006ff */
[----:B0-----:R-:W-:Y:S01]  /*5b70*/  FMUL.FTZ R49, R159, -1.4426950216293334961 ;  /* 0xbfb8aa3b9f317820 */ /* 0x001fe20000410000 */
[----:B------:R-:W0:Y:S01]  /*5b80*/  MUFU.RCP R48, R48 ;  /* 0x0000003000307308 */ /* 0x000e220000001000 */
[--C-:B------:R-:W-:Y:S01]  /*5b90*/  FADD.FTZ R38, R38, -R50.reuse ;  /* 0x8000003226267221 */ /* 0x100fe20000010000 */
[----:B------:R-:W-:Y:S02]  /*5ba0*/  SHF.L.U32 R71, R71, 0x10, RZ ;  /* 0x0000001047477819 */ /* 0x000fe400000006ff */
[----:B------:R-:W-:Y:S02]  /*5bb0*/  SHF.L.U32 R68, R68, 0x10, RZ ;  /* 0x0000001044447819 */ /* 0x000fe400000006ff */
[----:B------:R-:W-:Y:S01]  /*5bc0*/  SHF.L.U32 R66, R66, 0x10, RZ ;  /* 0x0000001042427819 */ /* 0x000fe200000006ff */
[--C-:B------:R-:W-:Y:S01]  /*5bd0*/  FADD.FTZ R43, R43, -R50.reuse ;  /* 0x800000322b2b7221 */ /* 0x100fe20000010000 */
[----:B------:R-:W1:Y:S01]  /*5be0*/  MUFU.EX2 R49, R49 ;  /* 0x0000003100317308 */ /* 0x000e620000000800 */
[----:B------:R-:W-:Y:S01]  /*5bf0*/  SHF.L.U32 R67, R67, 0x10, RZ ;  /* 0x0000001043437819 */ /* 0x000fe200000006ff */
[----:B------:R-:W-:Y:S01]  /*5c00*/  FADD.FTZ R44, R44, -R50 ;  /* 0x800000322c2c7221 */ /* 0x000fe20000010000 */
[----:B------:R-:W-:Y:S01]  /*5c10*/  SHF.L.U32 R65, R65, 0x10, RZ ;  /* 0x0000001041417819 */ /* 0x000fe200000006ff */
[----:B------:R-:W4:Y:S04]  /*5c20*/  LDL.LU R107, [R1+0xc4] ;  /* 0x0000c400016b7983 */ /* 0x000f280000300800 */
[----:B------:R-:W1:Y:S01]  /*5c30*/  MUFU.EX2 R55, R55 ;  /* 0x0000003700377308 */ /* 0x000e620000000800 */
[----:B0-----:R-:W-:Y:S01]  /*5c40*/  FMUL.FTZ R161, R161, R48 ;  /* 0x00000030a1a17220 */ /* 0x001fe20000410000 */
[----:B------:R-:W-:Y:S01]  /*5c50*/  SHF.L.U32 R48, R93, 0x10, RZ ;  /* 0x000000105d307819 */ /* 0x000fe200000006ff */
[----:B-1----:R-:W-:-:S04]  /*5c60*/  FADD.FTZ R49, R49, 1 ;  /* 0x3f80000031317421 */ /* 0x002fc80000010000 */
[----:B------:R-:W-:Y:S01]  /*5c70*/  FADD.FTZ R48, -R50, R48 ;  /* 0x0000003032307221 */ /* 0x000fe20000010100 */
[C---:B------:R-:W-:Y:S01]  /*5c80*/  FMUL.FTZ R156, R33.reuse, R156 ;  /* 0x0000009c219c7220 */ /* 0x040fe20000410000 */
[----:B------:R-:W-:Y:S01]  /*5c90*/  FMUL.FTZ R160, R160, R92 ;  /* 0x0000005ca0a07220 */ /* 0x000fe20000410000 */
[C---:B------:R-:W-:Y:S01]  /*5ca0*/  FMUL.FTZ R154, R33.reuse, R154 ;  /* 0x0000009a219a7220 */ /* 0x040fe20000410000 */
[----:B------:R-:W-:Y:S01]  /*5cb0*/  FMUL.FTZ R147, R33, R147 ;  /* 0x0000009321937220 */ /* 0x000fe20000410000 */
[----:B------:R-:W0:Y:S01]  /*5cc0*/  MUFU.RCP R49, R49 ;  /* 0x0000003100317308 */ /* 0x000e220000001000 */
[----:B------:R-:W-:Y:S01]  /*5cd0*/  FADD.FTZ R151, -R50, R151 ;  /* 0x0000009732977221 */ /* 0x000fe20000010100 */
[----:B------:R-:W-:Y:S01]  /*5ce0*/  FADD.FTZ R93, R55, 1 ;  /* 0x3f800000375d7421 */ /* 0x000fe20000010000 */
[----:B------:R-:W-:Y:S01]  /*5cf0*/  SHF.L.U32 R55, R90, 0x10, RZ ;  /* 0x000000105a377819 */ /* 0x000fe200000006ff */
[C---:B------:R-:W-:Y:S01]  /*5d00*/  FMUL.FTZ R48, R33.reuse, R48 ;  /* 0x0000003021307220 */ /* 0x040fe20000410000 */
[C---:B------:R-:W-:Y:S01]  /*5d10*/  FADD.FTZ R153, -R50.reuse, R91 ;  /* 0x0000005b32997221 */ /* 0x040fe20000010100 */
[----:B------:R-:W-:Y:S01]  /*5d20*/  FMUL.FTZ R146, R33, R146 ;  /* 0x0000009221927220 */ /* 0x000fe20000410000 */
[----:B------:R-:W-:Y:S01]  /*5d30*/  FADD.FTZ R89, -R50, R89 ;  /* 0x0000005932597221 */ /* 0x000fe20000010100 */
[----:B------:R1:W-:Y:S01]  /*5d40*/  MUFU.RCP R90, R93 ;  /* 0x0000005d005a7308 */ /* 0x0003e20000001000 */
[----:B------:R-:W-:Y:S01]  /*5d50*/  FFMA.FTZ R157, R53, R48, R54 ;  /* 0x00000030359d7223 */ /* 0x000fe20000010036 */
[----:B------:R-:W-:Y:S01]  /*5d60*/  FFMA.FTZ R156, R112, R156, R51 ;  /* 0x0000009c709c7223 */ /* 0x000fe20000010033 */
[C---:B------:R-:W-:Y:S01]  /*5d70*/  FMUL.FTZ R145, R33.reuse, R145 ;  /* 0x0000009121917220 */ /* 0x040fe20000410000 */
[C---:B------:R-:W-:Y:S01]  /*5d80*/  FADD.FTZ R87, -R50.reuse, R87 ;  /* 0x0000005732577221 */ /* 0x040fe20000010100 */
[C---:B------:R-:W-:Y:S01]  /*5d90*/  FMUL.FTZ R142, R33.reuse, R142 ;  /* 0x0000008e218e7220 */ /* 0x040fe20000410000 */
[C---:B------:R-:W-:Y:S01]  /*5da0*/  FADD.FTZ R82, -R50.reuse, R82 ;  /* 0x0000005232527221 */ /* 0x040fe20000010100 */
[----:B------:R-:W-:Y:S01]  /*5db0*/  FMUL.FTZ R136, R33, R136 ;  /* 0x0000008821887220 */ /* 0x000fe20000410000 */
[C---:B------:R-:W-:Y:S01]  /*5dc0*/  FADD.FTZ R76, -R50.reuse, R76 ;  /* 0x0000004c324c7221 */ /* 0x040fe20000010100 */
[C---:B-1----:R-:W-:Y:S01]  /*5dd0*/  FADD.FTZ R93, -R50.reuse, R55 ;  /* 0x00000037325d7221 */ /* 0x042fe20000010100 */
[----:B------:R-:W-:Y:S01]  /*5de0*/  FMUL.FTZ R48, R157, -1.4426950216293334961 ;  /* 0xbfb8aa3b9d307820 */ /* 0x000fe20000410000 */
[C---:B------:R-:W-:Y:S01]  /*5df0*/  FADD.FTZ R77, -R50.reuse, R77 ;  /* 0x0000004d324d7221 */ /* 0x040fe20000010100 */
[----:B------:R-:W-:Y:S01]  /*5e00*/  FADD.FTZ R75, -R50, R75 ;  /* 0x0000004b324b7221 */ /* 0x000fe20000010100 */
[C---:B------:R-:W-:Y:S01]  /*5e10*/  FMUL.FTZ R93, R33.reuse, R93 ;  /* 0x0000005d215d7220 */ /* 0x040fe20000410000 */
[----:B------:R-:W-:Y:S01]  /*5e20*/  FMUL.FTZ R92, R156, -1.4426950216293334961 ;  /* 0xbfb8aa3b9c5c7820 */ /* 0x000fe20000410000 */
[----:B------:R-:W-:Y:S01]  /*5e30*/  FMUL.FTZ R38, R33, R38 ;  /* 0x0000002621267220 */ /* 0x000fe20000410000 */
[----:B------:R-:W-:Y:S01]  /*5e40*/  FADD.FTZ R68, -R50, R68 ;  /* 0x0000004432447221 */ /* 0x000fe20000010100 */
[----:B------:R-:W-:Y:S01]  /*5e50*/  FFMA.FTZ R155, R52, R93, R57 ;  /* 0x0000005d349b7223 */ /* 0x000fe20000010039 */
[----:B0-----:R-:W-:Y:S01]  /*5e60*/  FMUL.FTZ R159, R159, R49 ;  /* 0x000000319f9f7220 */ /* 0x001fe20000410000 */
[----:B------:R-:W0:Y:S01]  /*5e70*/  MUFU.EX2 R48, R48 ;  /* 0x0000003000307308 */ /* 0x000e220000000800 */
[----:B------:R-:W-:Y:S01]  /*5e80*/  FMUL.FTZ R43, R33, R43 ;  /* 0x0000002b212b7220 */ /* 0x000fe20000410000 */
[----:B------:R-:W-:Y:S01]  /*5e90*/  FMUL.FTZ R49, R155, -1.4426950216293334961 ;  /* 0xbfb8aa3b9b317820 */ /* 0x000fe20000410000 */
[----:B------:R-:W-:Y:S01]  /*5ea0*/  FADD.FTZ R65, -R50, R65 ;  /* 0x0000004132417221 */ /* 0x000fe20000010100 */
[----:B------:R-:W-:Y:S01]  /*5eb0*/  SHF.L.U32 R62, R62, 0x10, RZ ;  /* 0x000000103e3e7819 */ /* 0x000fe200000006ff */
[----:B------:R-:W4:Y:S03]  /*5ec0*/  LDL.LU R114, [R1+0xc8] ;  /* 0x0000c80001727983 */ /* 0x000f260000300800 */
[----:B------:R-:W1:Y:S08]  /*5ed0*/  MUFU.EX2 R92, R92 ;  /* 0x0000005c005c7308 */ /* 0x000e700000000800 */
[----:B------:R-:W1:Y:S01]  /*5ee0*/  MUFU.EX2 R49, R49 ;  /* 0x0000003100317308 */ /* 0x000e620000000800 */
[----:B0-----:R-:W-:Y:S01]  /*5ef0*/  FADD.FTZ R48, R48, 1 ;  /* 0x3f80000030307421 */ /* 0x001fe20000010000 */
[--C-:B------:R-:W-:Y:S01]  /*5f00*/  FFMA.FTZ R154, R113, R154, R0.reuse ;  /* 0x0000009a719a7223 */ /* 0x100fe20000010000 */
[--C-:B------:R-:W-:Y:S01]  /*5f10*/  FFMA.FTZ R152, R112, R147, R51.reuse ;  /* 0x0000009370987223 */ /* 0x100fe20000010033 */
[C---:B------:R-:W-:Y:S01]  /*5f20*/  FMUL.FTZ R151, R33.reuse, R151 ;  /* 0x0000009721977220 */ /* 0x040fe20000410000 */
[----:B------:R-:W-:Y:S01]  /*5f30*/  FMUL.FTZ R158, R158, R90 ;  /* 0x0000005a9e9e7220 */ /* 0x000fe20000410000 */
[----:B------:R-:W-:Y:S01]  /*5f40*/  FMUL.FTZ R153, R33, R153 ;  /* 0x0000009921997220 */ /* 0x000fe20000410000 */
[--C-:B------:R-:W-:Y:S01]  /*5f50*/  FFMA.FTZ R150, R113, R146, R0.reuse ;  /* 0x0000009271967223 */ /* 0x100fe20000010000 */
[----:B------:R1:W-:Y:S01]  /*5f60*/  MUFU.RCP R55, R48 ;  /* 0x0000003000377308 */ /* 0x0003e20000001000 */
[----:B------:R-:W-:Y:S01]  /*5f70*/  FMUL.FTZ R88, R154, -1.4426950216293334961 ;  /* 0xbfb8aa3b9a587820 */ /* 0x000fe20000410000 */
[C---:B------:R-:W-:Y:S01]  /*5f80*/  FMUL.FTZ R89, R33.reuse, R89 ;  /* 0x0000005921597220 */ /* 0x040fe20000410000 */
[--C-:B------:R-:W-:Y:S01]  /*5f90*/  FFMA.FTZ R148, R112, R145, R51.reuse ;  /* 0x0000009170947223 */ /* 0x100fe20000010033 */
[----:B------:R-:W-:Y:S01]  /*5fa0*/  FMUL.FTZ R87, R33, R87 ;  /* 0x0000005721577220 */ /* 0x000fe20000410000 */
[--C-:B------:R-:W-:Y:S01]  /*5fb0*/  FFMA.FTZ R142, R113, R142, R0.reuse ;  /* 0x0000008e718e7223 */ /* 0x100fe20000010000 */
[----:B------:R-:W-:Y:S01]  /*5fc0*/  FMUL.FTZ R82, R33, R82 ;  /* 0x0000005221527220 */ /* 0x000fe20000410000 */
[----:B------:R-:W-:Y:S01]  /*5fd0*/  SHF.L.U32 R91, R79, 0x10, RZ ;  /* 0x000000104f5b7819 */ /* 0x000fe200000006ff */
[----:B------:R-:W-:Y:S01]  /*5fe0*/  FMUL.FTZ R76, R33, R76 ;  /* 0x0000004c214c7220 */ /* 0x000fe20000410000 */
[----:B-1----:R-:W-:Y:S01]  /*5ff0*/  FADD.FTZ R48, R92, 1 ;  /* 0x3f8000005c307421 */ /* 0x002fe20000010000 */
[----:B------:R-:W-:Y:S01]  /*6000*/  FADD.FTZ R49, R49, 1 ;  /* 0x3f80000031317421 */ /* 0x000fe20000010000 */
[----:B------:R-:W-:Y:S01]  /*6010*/  MUFU.EX2 R88, R88 ;  /* 0x0000005800587308 */ /* 0x000fe20000000800 */
[C---:B------:R-:W-:Y:S01]  /*6020*/  FMUL.FTZ R77, R33.reuse, R77 ;  /* 0x0000004d214d7220 */ /* 0x040fe20000410000 */
[C---:B------:R-:W-:Y:S01]  /*6030*/  FMUL.FTZ R75, R33.reuse, R75 ;  /* 0x0000004b214b7220 */ /* 0x040fe20000410000 */
[----:B------:R-:W-:Y:S01]  /*6040*/  FFMA.FTZ R38, R112, R38, R51 ;  /* 0x0000002670267223 */ /* 0x000fe20000010033 */
[----:B------:R-:W-:Y:S01]  /*6050*/  FMUL.FTZ R68, R33, R68 ;  /* 0x0000004421447220 */ /* 0x000fe20000410000 */
[----:B------:R-:W-:Y:S01]  /*6060*/  FFMA.FTZ R43, R113, R43, R0 ;  /* 0x0000002b712b7223 */ /* 0x000fe20000010000 */
[----:B------:R-:W-:Y:S01]  /*6070*/  FMUL.FTZ R65, R33, R65 ;  /* 0x0000004121417220 */ /* 0x000fe20000410000 */
[----:B------:R-:W-:Y:S01]  /*6080*/  FMUL.FTZ R162, R162, R94 ;  /* 0x0000005ea2a27220 */ /* 0x000fe20000410000 */
[----:B------:R-:W0:Y:S01]  /*6090*/  MUFU.RCP R48, R48 ;  /* 0x0000003000307308 */ /* 0x000e220000001000 */
[----:B------:R-:W4:Y:S07]  /*60a0*/  LDL.LU R110, [R1+0xd4] ;  /* 0x0000d400016e7983 */ /* 0x000f2e0000300800 */
[----:B------:R-:W1:Y:S01]  /*60b0*/  MUFU.RCP R49, R49 ;  /* 0x0000003100317308 */ /* 0x000e620000001000 */
[----:B------:R-:W-:Y:S01]  /*60c0*/  FFMA.FTZ R151, R52, R151, R57 ;  /* 0x0000009734977223 */ /* 0x000fe20000010039 */
[----:B0-----:R-:W-:Y:S01]  /*60d0*/  FMUL.FTZ R156, R156, R48 ;  /* 0x000000309c9c7220 */ /* 0x001fe20000410000 */
[----:B------:R-:W-:-:S02]  /*60e0*/  FMUL.FTZ R48, R152, -1.4426950216293334961 ;  /* 0xbfb8aa3b98307820 */ /* 0x000fc40000410000 */
[----:B------:R-:W-:Y:S01]  /*60f0*/  FMUL.FTZ R90, R151, -1.4426950216293334961 ;  /* 0xbfb8aa3b975a7820 */ /* 0x000fe20000410000 */
[----:B-1----:R-:W-:Y:S01]  /*6100*/  FMUL.FTZ R155, R155, R49 ;  /* 0x000000319b9b7220 */ /* 0x002fe20000410000 */
[----:B------:R-:W-:Y:S02]  /*6110*/  FADD.FTZ R49, R88, 1 ;  /* 0x3f80000058317421 */ /* 0x000fe40000010000 */
[----:B------:R-:W0:Y:S08]  /*6120*/  MUFU.EX2 R48, R48 ;  /* 0x0000003000307308 */ /* 0x000e300000000800 */
[----:B------:R-:W1:Y:S01]  /*6130*/  MUFU.RCP R49, R49 ;  /* 0x0000003100317308 */ /* 0x000e620000001000 */
[----:B------:R-:W-:-:S07]  /*6140*/  FFMA.FTZ R153, R53, R153, R54 ;  /* 0x0000009935997223 */ /* 0x000fce0000010036 */
[----:B------:R-:W2:Y:S01]  /*6150*/  MUFU.EX2 R90, R90 ;  /* 0x0000005a005a7308 */ /* 0x000ea20000000800 */
[----:B------:R-:W-:Y:S01]  /*6160*/  FMUL.FTZ R157, R157, R55 ;  /* 0x000000379d9d7220 */ /* 0x000fe20000410000 */
[----:B------:R-:W-:Y:S01]  /*6170*/  FMUL.FTZ R55, R153, -1.4426950216293334961 ;  /* 0xbfb8aa3b99377820 */ /* 0x000fe20000410000 */
[----:B0-----:R-:W-:Y:S01]  /*6180*/  FADD.FTZ R48, R48, 1 ;  /* 0x3f80000030307421 */ /* 0x001fe20000010000 */
[----:B-1----:R-:W-:Y:S01]  /*6190*/  FMUL.FTZ R154, R154, R49 ;  /* 0x000000319a9a7220 */ /* 0x002fe20000410000 */
[----:B------:R-:W-:-:S03]  /*61a0*/  FMUL.FTZ R49, R150, -1.4426950216293334961 ;  /* 0xbfb8aa3b96317820 */ /* 0x000fc60000410000 */
[----:B------:R-:W0:Y:S08]  /*61b0*/  MUFU.EX2 R55, R55 ;  /* 0x0000003700377308 */ /* 0x000e300000000800 */
[----:B------:R2:W1:Y:S02]  /*61c0*/  MUFU.RCP R88, R48 ;  /* 0x0000003000587308 */ /* 0x0004640000001000 */
[----:B--2---:R-:W-:-:S06]  /*61d0*/  FADD.FTZ R48, R90, 1 ;  /* 0x3f8000005a307421 */ /* 0x004fcc0000010000 */
[----:B------:R-:W2:Y:S08]  /*61e0*/  MUFU.EX2 R49, R49 ;  /* 0x0000003100317308 */ /* 0x000eb00000000800 */
[----:B------:R-:W3:Y:S01]  /*61f0*/  MUFU.RCP R48, R48 ;  /* 0x0000003000307308 */ /* 0x000ee20000001000 */
[----:B0-----:R-:W-:Y:S01]  /*6200*/  FADD.FTZ R55, R55, 1 ;  /* 0x3f80000037377421 */ /* 0x001fe20000010000 */
[----:B------:R-:W-:Y:S01]  /*6210*/  FFMA.FTZ R149, R53, R89, R54 ;  /* 0x0000005935957223 */ /* 0x000fe20000010036 */
[----:B-1----:R-:W-:-:S05]  /*6220*/  FMUL.FTZ R152, R152, R88 ;  /* 0x0000005898987220 */ /* 0x002fca0000410000 */
[----:B------:R-:W0:Y:S01]  /*6230*/  MUFU.RCP R55, R55 ;  /* 0x0000003700377308 */ /* 0x000e220000001000 */
[----:B--2---:R-:W-:-:S07]  /*6240*/  FADD.FTZ R49, R49, 1 ;  /* 0x3f80000031317421 */ /* 0x004fce0000010000 */
[----:B------:R1:W2:Y:S01]  /*6250*/  MUFU.RCP R88, R49 ;  /* 0x0000003100587308 */ /* 0x0002a20000001000 */
[----:B---3--:R-:W-:Y:S01]  /*6260*/  FMUL.FTZ R151, R151, R48 ;  /* 0x0000003097977220 */ /* 0x008fe20000410000 */
[----:B------:R-:W-:Y:S01]  /*6270*/  SHF.L.U32 R48, R86, 0x10, RZ ;  /* 0x0000001056307819 */ /* 0x000fe200000006ff */
[----:B-1----:R-:W-:-:S04]  /*6280*/  FMUL.FTZ R49, R149, -1.4426950216293334961 ;  /* 0xbfb8aa3b95317820 */ /* 0x002fc80000410000 */
[----:B------:R-:W-:Y:S01]  /*6290*/  FADD.FTZ R48, -R50, R48 ;  /* 0x0000003032307221 */ /* 0x000fe20000010100 */
[----:B------:R-:W-:Y:S01]  /*62a0*/  FADD.FTZ R146, R144, -R50 ;  /* 0x8000003290927221 */ /* 0x000fe20000010000 */
[----:B------:R-:W1:Y:S02]  /*62b0*/  MUFU.EX2 R49, R49 ;  /* 0x0000003100317308 */ /* 0x000e640000000800 */
[----:B------:R-:W-:Y:S01]  /*62c0*/  FMUL.FTZ R48, R33, R48 ;  /* 0x0000003021307220 */ /* 0x000fe20000410000 */
[----:B0-----:R-:W-:Y:S01]  /*62d0*/  FMUL.FTZ R153, R153, R55 ;  /* 0x0000003799997220 */ /* 0x001fe20000410000 */
[----:B------:R-:W-:Y:S02]  /*62e0*/  FMUL.FTZ R146, R33, R146 ;  /* 0x0000009221927220 */ /* 0x000fe40000410000 */
[----:B------:R-:W-:Y:S01]  /*62f0*/  FFMA.FTZ R147, R52, R48, R57 ;  /* 0x0000003034937223 */ /* 0x000fe20000010039 */
[----:B------:R-:W-:Y:S01]  /*6300*/  FMUL.FTZ R55, R148, -1.4426950216293334961 ;  /* 0xbfb8aa3b94377820 */ /* 0x000fe20000410000 */
[----:B------:R-:W-:-:S02]  /*6310*/  FFMA.FTZ R146, R113, R146, R0 ;  /* 0x0000009271927223 */ /* 0x000fc40000010000 */
[----:B------:R-:W-:Y:S01]  /*6320*/  FMUL.FTZ R48, R147, -1.4426950216293334961 ;  /* 0xbfb8aa3b93307820 */ /* 0x000fe20000410000 */
[----:B--2---:R-:W-:Y:S01]  /*6330*/  FMUL.FTZ R150, R150, R88 ;  /* 0x0000005896967220 */ /* 0x004fe20000410000 */
[----:B------:R-:W-:Y:S01]  /*6340*/  FMUL.FTZ R88, R146, -1.4426950216293334961 ;  /* 0xbfb8aa3b92587820 */ /* 0x000fe20000410000 */
[----:B------:R-:W0:Y:S01]  /*6350*/  MUFU.EX2 R55, R55 ;  /* 0x0000003700377308 */ /* 0x000e220000000800 */
[----:B-1----:R-:W-:-:S07]  /*6360*/  FADD.FTZ R49, R49, 1 ;  /* 0x3f80000031317421 */ /* 0x002fce0000010000 */
[----:B------:R-:W1:Y:S08]  /*6370*/  MUFU.EX2 R48, R48 ;  /* 0x0000003000307308 */ /* 0x000e700000000800 */
[----:B------:R-:W-:Y:S08]  /*6380*/  MUFU.EX2 R88, R88 ;  /* 0x0000005800587308 */ /* 0x000ff00000000800 */
[----:B------:R-:W2:Y:S01]  /*6390*/  MUFU.RCP R49, R49 ;  /* 0x0000003100317308 */ /* 0x000ea20000001000 */
[----:B0-----:R-:W-:Y:S01]  /*63a0*/  FADD.FTZ R55, R55, 1 ;  /* 0x3f80000037377421 */ /* 0x001fe20000010000 */
[----:B-1----:R-:W-:Y:S01]  /*63b0*/  FADD.FTZ R48, R48, 1 ;  /* 0x3f80000030307421 */ /* 0x002fe20000010000 */
[----:B------:R-:W-:-:S05]  /*63c0*/  FFMA.FTZ R145, R53, R87, R54 ;  /* 0x0000005735917223 */ /* 0x000fca0000010036 */
[----:B------:R-:W-:Y:S08]  /*63d0*/  MUFU.RCP R86, R55 ;  /* 0x0000003700567308 */ /* 0x000ff00000001000 */
[----:B------:R0:W-:Y:S01]  /*63e0*/  MUFU.RCP R55, R48 ;  /* 0x0000003000377308 */ /* 0x0001e20000001000 */
[----:B--2---:R-:W-:Y:S01]  /*63f0*/  FMUL.FTZ R149, R149, R49 ;  /* 0x0000003195957220 */ /* 0x004fe20000410000 */
[----:B------:R-:W-:Y:S01]  /*6400*/  FMUL.FTZ R49, R145, -1.4426950216293334961 ;  /* 0xbfb8aa3b91317820 */ /* 0x000fe20000410000 */
[----:B0-----:R-:W-:-:S05]  /*6410*/  FADD.FTZ R48, R88, 1 ;  /* 0x3f80000058307421 */ /* 0x001fca0000010000 */
[----:B------:R-:W0:Y:S01]  /*6420*/  MUFU.EX2 R49, R49 ;  /* 0x0000003100317308 */ /* 0x000e220000000800 */
[----:B------:R-:W-:-:S07]  /*6430*/  FADD.FTZ R144, R143, -R50 ;  /* 0x800000328f907221 */ /* 0x000fce0000010000 */
[----:B------:R-:W1:Y:S01]  /*6440*/  MUFU.RCP R48, R48 ;  /* 0x0000003000307308 */ /* 0x000e620000001000 */
[----:B------:R-:W-:-:S04]  /*6450*/  FMUL.FTZ R144, R33, R144 ;  /* 0x0000009021907220 */ /* 0x000fc80000410000 */
[----:B------:R-:W-:Y:S01]  /*6460*/  FFMA.FTZ R144, R112, R144, R51 ;  /* 0x0000009070907223 */ /* 0x000fe20000010033 */
[----:B------:R-:W-:Y:S01]  /*6470*/  FADD.FTZ R143, -R50, R84 ;  /* 0x00000054328f7221 */ /* 0x000fe20000010100 */
[----:B0-----:R-:W-:Y:S01]  /*6480*/  FADD.FTZ R49, R49, 1 ;  /* 0x3f80000031317421 */ /* 0x001fe20000010000 */
[----:B------:R-:W-:Y:S01]  /*6490*/  FMUL.FTZ R147, R147, R55 ;  /* 0x0000003793937220 */ /* 0x000fe20000410000 */
[----:B-1----:R-:W-:Y:S01]  /*64a0*/  FMUL.FTZ R146, R146, R48 ;  /* 0x0000003092927220 */ /* 0x002fe20000410000 */
[----:B------:R-:W-:Y:S01]  /*64b0*/  SHF.L.U32 R48, R85, 0x10, RZ ;  /* 0x0000001055307819 */ /* 0x000fe200000006ff */
[----:B------:R-:W-:Y:S01]  /*64c0*/  FMUL.FTZ R85, R144, -1.4426950216293334961 ;  /* 0xbfb8aa3b90557820 */ /* 0x000fe20000410000 */
[----:B------:R0:W1:Y:S01]  /*64d0*/  MUFU.RCP R55, R49 ;  /* 0x0000003100377308 */ /* 0x0000620000001000 */
[----:B------:R-:W-:-:S04]  /*64e0*/  FMUL.FTZ R143, R33, R143 ;  /* 0x0000008f218f7220 */ /* 0x000fc80000410000 */
[----:B------:R-:W-:-:S03]  /*64f0*/  FFMA.FTZ R143, R52, R143, R57 ;  /* 0x0000008f348f7223 */ /* 0x000fc60000010039 */
[----:B------:R-:W2:Y:S01]  /*6500*/  MUFU.EX2 R85, R85 ;  /* 0x0000005500557308 */ /* 0x000ea20000000800 */
[----:B0-----:R-:W-:Y:S01]  /*6510*/  FMUL.FTZ R49, R142, -1.4426950216293334961 ;  /* 0xbfb8aa3b8e317820 */ /* 0x001fe20000410000 */
[----:B------:R-:W-:Y:S01]  /*6520*/  FADD.FTZ R48, -R50, R48 ;  /* 0x0000003032307221 */ /* 0x000fe20000010100 */
[----:B------:R-:W-:-:S03]  /*6530*/  FMUL.FTZ R84, R143, -1.4426950216293334961 ;  /* 0xbfb8aa3b8f547820 */ /* 0x000fc60000410000 */
[----:B------:R-:W-:Y:S02]  /*6540*/  FMUL.FTZ R48, R33, R48 ;  /* 0x0000003021307220 */ /* 0x000fe40000410000 */
[----:B------:R-:W0:Y:S01]  /*6550*/  MUFU.EX2 R49, R49 ;  /* 0x0000003100317308 */ /* 0x000e220000000800 */
[----:B-1----:R-:W-:Y:S01]  /*6560*/  FMUL.FTZ R145, R145, R55 ;  /* 0x0000003791917220 */ /* 0x002fe20000410000 */
[----:B------:R-:W-:Y:S01]  /*6570*/  FFMA.FTZ R48, R53, R48, R54 ;  /* 0x0000003035307223 */ /* 0x000fe20000010036 */
[----:B------:R-:W-:-:S05]  /*6580*/  FMUL.FTZ R148, R148, R86 ;  /* 0x0000005694947220 */ /* 0x000fca0000410000 */
[----:B------:R-:W1:Y:S01]  /*6590*/  MUFU.EX2 R84, R84 ;  /* 0x0000005400547308 */ /* 0x000e620000000800 */
[----:B--2---:R-:W-:Y:S01]  /*65a0*/  FADD.FTZ R55, R85, 1 ;  /* 0x3f80000055377421 */ /* 0x004fe20000010000 */
[----:B------:R-:W-:-:S06]  /*65b0*/  FMUL.FTZ R86, R48, -1.4426950216293334961 ;  /* 0xbfb8aa3b30567820 */ /* 0x000fcc0000410000 */
[----:B------:R-:W2:Y:S01]  /*65c0*/  MUFU.RCP R55, R55 ;  /* 0x0000003700377308 */ /* 0x000ea20000001000 */
[----:B0-----:R-:W-:-:S07]  /*65d0*/  FADD.FTZ R49, R49, 1 ;  /* 0x3f80000031317421 */ /* 0x001fce0000010000 */
[----:B------:R-:W0:Y:S01]  /*65e0*/  MUFU.EX2 R86, R86 ;  /* 0x0000005600567308 */ /* 0x000e220000000800 */
[----:B-1----:R-:W-:-:S07]  /*65f0*/  FADD.FTZ R84, R84, 1 ;  /* 0x3f80000054547421 */ /* 0x002fce0000010000 */
[----:B------:R1:W-:Y:S01]  /*6600*/  MUFU.RCP R85, R49 ;  /* 0x0000003100557308 */ /* 0x0003e20000001000 */
[----:B--2---:R-:W-:Y:S01]  /*6610*/  FMUL.FTZ R144, R144, R55 ;  /* 0x0000003790907220 */ /* 0x004fe20000410000 */
[----:B-1----:R-:W-:-:S06]  /*6620*/  FMUL.FTZ R49, R33, R141 ;  /* 0x0000008d21317220 */ /* 0x002fcc0000410000 */
[----:B------:R-:W1:Y:S01]  /*6630*/  MUFU.RCP R84, R84 ;  /* 0x0000005400547308 */ /* 0x000e620000001000 */
[----:B------:R-:W-:Y:S01]  /*6640*/  FFMA.FTZ R49, R112, R49, R51 ;  /* 0x0000003170317223 */ /* 0x000fe20000010033 */
[----:B0-----:R-:W-:-:S03]  /*6650*/  FADD.FTZ R86, R86, 1 ;  /* 0x3f80000056567421 */ /* 0x001fc60000010000 */
[----:B------:R-:W-:-:S03]  /*6660*/  FMUL.FTZ R55, R49, -1.4426950216293334961 ;  /* 0xbfb8aa3b31377820 */ /* 0x000fc60000410000 */
[----:B------:R0:W2:Y:S01]  /*6670*/  MUFU.RCP R141, R86 ;  /* 0x00000056008d7308 */ /* 0x0000a20000001000 */
[----:B------:R-:W-:-:S07]  /*6680*/  FFMA.FTZ R82, R52, R82, R57 ;  /* 0x0000005234527223 */ /* 0x000fce0000010039 */
[----:B------:R-:W3:Y:S01]  /*6690*/  MUFU.EX2 R55, R55 ;  /* 0x0000003700377308 */ /* 0x000ee20000000800 */
[----:B-1----:R-:W-:Y:S01]  /*66a0*/  FMUL.FTZ R143, R143, R84 ;  /* 0x000000548f8f7220 */ /* 0x002fe20000410000 */
[----:B------:R-:W-:Y:S01]  /*66b0*/  FADD.FTZ R84, -R50, R83 ;  /* 0x0000005332547221 */ /* 0x000fe20000010100 */
[----:B0-----:R-:W-:-:S03]  /*66c0*/  FMUL.FTZ R86, R82, -1.4426950216293334961 ;  /* 0xbfb8aa3b52567820 */ /* 0x001fc60000410000 */
[----:B------:R-:W-:-:S03]  /*66d0*/  FMUL.FTZ R84, R33, R84 ;  /* 0x0000005421547220 */ /* 0x000fc60000410000 */
[----:B------:R-:W0:Y:S01]  /*66e0*/  MUFU.EX2 R86, R86 ;  /* 0x0000005600567308 */ /* 0x000e220000000800 */
[----:B------:R-:W-:Y:S01]  /*66f0*/  FFMA.FTZ R84, R53, R84, R54 ;  /* 0x0000005435547223 */ /* 0x000fe20000010036 */
[----:B--2---:R-:W-:Y:S01]  /*6700*/  FMUL.FTZ R141, R48, R141 ;  /* 0x0000008d308d7220 */ /* 0x004fe20000410000 */
[----:B------:R-:W-:Y:S02]  /*6710*/  FMUL.FTZ R142, R142, R85 ;  /* 0x000000558e8e7220 */ /* 0x000fe40000410000 */
[----:B------:R-:W-:Y:S01]  /*6720*/  FMUL.FTZ R85, R84, -1.4426950216293334961 ;  /* 0xbfb8aa3b54557820 */ /* 0x000fe20000410000 */
[----:B---3--:R-:W-:-:S05]  /*6730*/  FADD.FTZ R48, R55, 1 ;  /* 0x3f80000037307421 */ /* 0x008fca0000010000 */
[----:B------:R-:W1:Y:S01]  /*6740*/  MUFU.EX2 R85, R85 ;  /* 0x0000005500557308 */ /* 0x000e620000000800 */
[----:B------:R-:W-:-:S07]  /*6750*/  FADD.FTZ R83, R139, -R50 ;  /* 0x800000328b537221 */ /* 0x000fce0000010000 */
[----:B------:R-:W2:Y:S01]  /*6760*/  MUFU.RCP R48, R48 ;  /* 0x0000003000307308 */ /* 0x000ea20000001000 */
[----:B0-----:R-:W-:Y:S01]  /*6770*/  FADD.FTZ R86, R86, 1 ;  /* 0x3f80000056567421 */ /* 0x001fe20000010000 */
[C---:B------:R-:W-:Y:S01]  /*6780*/  FMUL.FTZ R83, R33.reuse, R83 ;  /* 0x0000005321537220 */ /* 0x040fe20000410000 */
[----:B------:R-:W-:-:S03]  /*6790*/  FMUL.FTZ R55, R33, R140 ;  /* 0x0000008c21377220 */ /* 0x000fc60000410000 */
[----:B------:R-:W-:Y:S02]  /*67a0*/  FFMA.FTZ R83, R112, R83, R51 ;  /* 0x0000005370537223 */ /* 0x000fe40000010033 */
[----:B------:R-:W0:Y:S01]  /*67b0*/  MUFU.RCP R86, R86 ;  /* 0x0000005600567308 */ /* 0x000e220000001000 */
[----:B-1----:R-:W-:Y:S01]  /*67c0*/  FADD.FTZ R85, R85, 1 ;  /* 0x3f80000055557421 */ /* 0x002fe20000010000 */
[----:B------:R-:W-:Y:S01]  /*67d0*/  FADD.FTZ R88, -R50, R80 ;  /* 0x0000005032587221 */ /* 0x000fe20000010100 */
[----:B------:R-:W-:Y:S01]  /*67e0*/  FFMA.FTZ R55, R113, R55, R0 ;  /* 0x0000003771377223 */ /* 0x000fe20000010000 */
[----:B--2---:R-:W-:Y:S01]  /*67f0*/  FMUL.FTZ R48, R49, R48 ;  /* 0x0000003031307220 */ /* 0x004fe20000410000 */
[----:B------:R-:W-:-:S03]  /*6800*/  FMUL.FTZ R49, R83, -1.4426950216293334961 ;  /* 0xbfb8aa3b53317820 */ /* 0x000fc60000410000 */
[----:B------:R1:W-:Y:S01]  /*6810*/  MUFU.RCP R80, R85 ;  /* 0x0000005500507308 */ /* 0x0003e20000001000 */
[----:B------:R-:W-:-:S07]  /*6820*/  FMUL.FTZ R87, R55, -1.4426950216293334961 ;  /* 0xbfb8aa3b37577820 */ /* 0x000fce0000410000 */
[----:B------:R-:W2:Y:S01]  /*6830*/  MUFU.EX2 R49, R49 ;  /* 0x0000003100317308 */ /* 0x000ea20000000800 */
[----:B-1----:R-:W-:Y:S01]  /*6840*/  FMUL.FTZ R85, R33, R88 ;  /* 0x0000005821557220 */ /* 0x002fe20000410000 */
[----:B0-----:R-:W-:-:S03]  /*6850*/  FMUL.FTZ R82, R82, R86 ;  /* 0x0000005652527220 */ /* 0x001fc60000410000 */
[----:B------:R-:W-:-:S03]  /*6860*/  FFMA.FTZ R85, R52, R85, R57 ;  /* 0x0000005534557223 */ /* 0x000fc60000010039 */
[----:B------:R-:W0:Y:S01]  /*6870*/  MUFU.EX2 R87, R87 ;  /* 0x0000005700577308 */ /* 0x000e220000000800 */
[----:B------:R-:W-:-:S07]  /*6880*/  FMUL.FTZ R86, R85, -1.4426950216293334961 ;  /* 0xbfb8aa3b55567820 */ /* 0x000fce0000410000 */
[----:B------:R-:W1:Y:S01]  /*6890*/  MUFU.EX2 R86, R86 ;  /* 0x0000005600567308 */ /* 0x000e620000000800 */
[----:B--2---:R-:W-:Y:S01]  /*68a0*/  FADD.FTZ R49, R49, 1 ;  /* 0x3f80000031317421 */ /* 0x004fe20000010000 */
[----:B------:R-:W-:Y:S01]  /*68b0*/  FMUL.FTZ R80, R84, R80 ;  /* 0x0000005054507220 */ /* 0x000fe20000410000 */
[----:B------:R-:W-:-:S05]  /*68c0*/  SHF.L.U32 R84, R81, 0x10, RZ ;  /* 0x0000001051547819 */ /* 0x000fca00000006ff */
[----:B------:R-:W2:Y:S01]  /*68d0*/  MUFU.RCP R49, R49 ;  /* 0x0000003100317308 */ /* 0x000ea20000001000 */
[----:B0-----:R-:W-:Y:S01]  /*68e0*/  FADD.FTZ R87, R87, 1 ;  /* 0x3f80000057577421 */ /* 0x001fe20000010000 */
[----:B------:R-:W-:-:S06]  /*68f0*/  FMUL.FTZ R81, R33, R138 ;  /* 0x0000008a21517220 */ /* 0x000fcc0000410000 */
[----:B------:R-:W0:Y:S01]  /*6900*/  MUFU.RCP R87, R87 ;  /* 0x0000005700577308 */ /* 0x000e220000001000 */
[----:B-1----:R-:W-:Y:S01]  /*6910*/  FADD.FTZ R86, R86, 1 ;  /* 0x3f80000056567421 */ /* 0x002fe20000010000 */
[----:B------:R-:W-:-:S04]  /*6920*/  FFMA.FTZ R81, R113, R81, R0 ;  /* 0x0000005171517223 */ /* 0x000fc80000010000 */
[----:B------:R-:W-:Y:S02]  /*6930*/  FMUL.FTZ R90, R81, -1.4426950216293334961 ;  /* 0xbfb8aa3b515a7820 */ /* 0x000fe40000410000 */
[----:B------:R1:W3:Y:S01]  /*6940*/  MUFU.RCP R88, R86 ;  /* 0x0000005600587308 */ /* 0x0002e20000001000 */
[----:B--2---:R-:W-:Y:S01]  /*6950*/  FMUL.FTZ R49, R83, R49 ;  /* 0x0000003153317220 */ /* 0x004fe20000410000 */
[----:B------:R-:W-:Y:S01]  /*6960*/  FADD.FTZ R83, -R50, R78 ;  /* 0x0000004e32537221 */ /* 0x000fe20000010100 */
[----:B-1----:R-:W-:-:S05]  /*6970*/  FMUL.FTZ R86, R33, R137 ;  /* 0x0000008921567220 */ /* 0x002fca0000410000 */
[----:B------:R-:W1:Y:S01]  /*6980*/  MUFU.EX2 R90, R90 ;  /* 0x0000005a005a7308 */ /* 0x000e620000000800 */
[----:B------:R-:W-:Y:S01]  /*6990*/  FMUL.FTZ R83, R33, R83 ;  /* 0x0000005321537220 */ /* 0x000fe20000410000 */
[----:B------:R-:W-:Y:S01]  /*69a0*/  FFMA.FTZ R86, R112, R86, R51 ;  /* 0x0000005670567223 */ /* 0x000fe20000010033 */
[----:B0-----:R-:W-:Y:S02]  /*69b0*/  FMUL.FTZ R55, R55, R87 ;  /* 0x0000005737377220 */ /* 0x001fe40000410000 */
[----:B------:R-:W-:Y:S01]  /*69c0*/  FFMA.FTZ R83, R52, R83, R57 ;  /* 0x0000005334537223 */ /* 0x000fe20000010039 */
[----:B------:R-:W-:Y:S01]  /*69d0*/  FMUL.FTZ R87, R86, -1.4426950216293334961 ;  /* 0xbfb8aa3b56577820 */ /* 0x000fe20000410000 */
[----:B---3--:R-:W-:Y:S02]  /*69e0*/  FMUL.FTZ R78, R85, R88 ;  /* 0x00000058554e7220 */ /* 0x008fe40000410000 */
[----:B------:R-:W-:-:S03]  /*69f0*/  FMUL.FTZ R85, R83, -1.4426950216293334961 ;  /* 0xbfb8aa3b53557820 */ /* 0x000fc60000410000 */
[----:B------:R-:W0:Y:S01]  /*6a00*/  MUFU.EX2 R87, R87 ;  /* 0x0000005700577308 */ /* 0x000e220000000800 */
[----:B------:R-:W-:Y:S01]  /*6a10*/  FADD.FTZ R84, -R50, R84 ;  /* 0x0000005432547221 */ /* 0x000fe20000010100 */
[----:B-1----:R-:W-:-:S06]  /*6a20*/  FADD.FTZ R88, R90, 1 ;  /* 0x3f8000005a587421 */ /* 0x002fcc0000010000 */
[----:B------:R-:W1:Y:S01]  /*6a30*/  MUFU.EX2 R85, R85 ;  /* 0x0000005500557308 */ /* 0x000e620000000800 */
[----:B------:R-:W-:-:S04]  /*6a40*/  FMUL.FTZ R84, R33, R84 ;  /* 0x0000005421547220 */ /* 0x000fc80000410000 */
[----:B------:R-:W-:-:S03]  /*6a50*/  FFMA.FTZ R84, R53, R84, R54 ;  /* 0x0000005435547223 */ /* 0x000fc60000010036 */
[----:B------:R-:W2:Y:S01]  /*6a60*/  MUFU.RCP R88, R88 ;  /* 0x0000005800587308 */ /* 0x000ea20000001000 */
[----:B0-----:R-:W-:Y:S01]  /*6a70*/  FADD.FTZ R87, R87, 1 ;  /* 0x3f80000057577421 */ /* 0x001fe20000010000 */
[----:B------:R-:W-:-:S06]  /*6a80*/  FMUL.FTZ R89, R84, -1.4426950216293334961 ;  /* 0xbfb8aa3b54597820 */ /* 0x000fcc0000410000 */
[----:B------:R1:W-:Y:S02]  /*6a90*/  MUFU.RCP R90, R87 ;  /* 0x00000057005a7308 */ /* 0x0003e40000001000 */
[----:B-1----:R-:W-:-:S06]  /*6aa0*/  FADD.FTZ R87, R85, 1 ;  /* 0x3f80000055577421 */ /* 0x002fcc0000010000 */
[----:B------:R-:W0:Y:S01]  /*6ab0*/  MUFU.EX2 R89, R89 ;  /* 0x0000005900597308 */ /* 0x000e220000000800 */
[----:B------:R-:W-:Y:S01]  /*6ac0*/  FFMA.FTZ R85, R113, R136, R0 ;  /* 0x0000008871557223 */ /* 0x000fe20000010000 */
[----:B--2---:R-:W-:-:S03]  /*6ad0*/  FMUL.FTZ R81, R81, R88 ;  /* 0x0000005851517220 */ /* 0x004fc60000410000 */
[----:B------:R-:W-:-:S03]  /*6ae0*/  FMUL.FTZ R88, R85, -1.4426950216293334961 ;  /* 0xbfb8aa3b55587820 */ /* 0x000fc60000410000 */
[----:B------:R-:W1:Y:S01]  /*6af0*/  MUFU.RCP R87, R87 ;  /* 0x0000005700577308 */ /* 0x000e620000001000 */
[----:B------:R-:W-:-:S07]  /*6b00*/  FADD.FTZ R91, -R50, R91 ;  /* 0x0000005b325b7221 */ /* 0x000fce0000010100 */
[----:B------:R-:W2:Y:S01]  /*6b10*/  MUFU.EX2 R88, R88 ;  /* 0x0000005800587308 */ /* 0x000ea20000000800 */
[----:B0-----:R-:W-:Y:S01]  /*6b20*/  FADD.FTZ R89, R89, 1 ;  /* 0x3f80000059597421 */ /* 0x001fe20000010000 */
[----:B-1----:R-:W-:Y:S01]  /*6b30*/  FMUL.FTZ R83, R83, R87 ;  /* 0x0000005753537220 */ /* 0x002fe20000410000 */
[----:B------:R-:W-:-:S05]  /*6b40*/  FMUL.FTZ R87, R33, R91 ;  /* 0x0000005b21577220 */ /* 0x000fca0000410000 */
[----:B------:R-:W0:Y:S01]  /*6b50*/  MUFU.RCP R89, R89 ;  /* 0x0000005900597308 */ /* 0x000e220000001000 */
[----:B------:R-:W-:Y:S01]  /*6b60*/  FFMA.FTZ R87, R53, R87, R54 ;  /* 0x0000005735577223 */ /* 0x000fe20000010036 */
[----:B--2---:R-:W-:-:S03]  /*6b70*/  FADD.FTZ R88, R88, 1 ;  /* 0x3f80000058587421 */ /* 0x004fc60000010000 */
[----:B------:R-:W-:-:S03]  /*6b80*/  FMUL.FTZ R91, R87, -1.4426950216293334961 ;  /* 0xbfb8aa3b575b7820 */ /* 0x000fc60000410000 */
[----:B------:R1:W2:Y:S01]  /*6b90*/  MUFU.RCP R93, R88 ;  /* 0x00000058005d7308 */ /* 0x0002a20000001000 */
[----:B------:R-:W-:Y:S01]  /*6ba0*/  FMUL.FTZ R79, R86, R90 ;  /* 0x0000005a564f7220 */ /* 0x000fe20000410000 */
[----:B------:R-:W-:-:S06]  /*6bb0*/  FMUL.FTZ R86, R33, R135 ;  /* 0x0000008721567220 */ /* 0x000fcc0000410000 */
[----:B------:R-:W3:Y:S01]  /*6bc0*/  MUFU.EX2 R91, R91 ;  /* 0x0000005b005b7308 */ /* 0x000ee20000000800 */
[----:B-1----:R-:W-:Y:S01]  /*6bd0*/  FADD.FTZ R88, R134, -R50 ;  /* 0x8000003286587221 */ /* 0x002fe20000010000 */
[----:B0-----:R-:W-:Y:S01]  /*6be0*/  FMUL.FTZ R84, R84, R89 ;  /* 0x0000005954547220 */ /* 0x001fe20000410000 */
[----:B------:R-:W-:Y:S01]  /*6bf0*/  FFMA.FTZ R89, R52, R76, R57 ;  /* 0x0000004c34597223 */ /* 0x000fe20000010039 */
[----:B------:R-:W-:Y:S01]  /*6c00*/  FFMA.FTZ R86, R112, R86, R51 ;  /* 0x0000005670567223 */ /* 0x000fe20000010033 */
[----:B------:R-:W-:Y:S02]  /*6c10*/  FMUL.FTZ R88, R33, R88 ;  /* 0x0000005821587220 */ /* 0x000fe40000410000 */
[----:B------:R-:W-:Y:S01]  /*6c20*/  FMUL.FTZ R90, R89, -1.4426950216293334961 ;  /* 0xbfb8aa3b595a7820 */ /* 0x000fe20000410000 */
[----:B------:R-:W-:Y:S01]  /*6c30*/  FMUL.FTZ R92, R86, -1.4426950216293334961 ;  /* 0xbfb8aa3b565c7820 */ /* 0x000fe20000410000 */
[----:B------:R-:W-:Y:S01]  /*6c40*/  FFMA.FTZ R88, R113, R88, R0 ;  /* 0x0000005871587223 */ /* 0x000fe20000010000 */
[----:B--2---:R-:W-:-:S03]  /*6c50*/  FMUL.FTZ R76, R85, R93 ;  /* 0x0000005d554c7220 */ /* 0x004fc60000410000 */
[----:B------:R-:W0:Y:S01]  /*6c60*/  MUFU.EX2 R90, R90 ;  /* 0x0000005a005a7308 */ /* 0x000e220000000800 */
[----:B------:R-:W-:Y:S01]  /*6c70*/  FMUL.FTZ R93, R88, -1.4426950216293334961 ;  /* 0xbfb8aa3b585d7820 */ /* 0x000fe20000410000 */
[----:B---3--:R-:W-:-:S06]  /*6c80*/  FADD.FTZ R91, R91, 1 ;  /* 0x3f8000005b5b7421 */ /* 0x008fcc0000010000 */
[----:B------:R-:W1:Y:S08]  /*6c90*/  MUFU.EX2 R92, R92 ;  /* 0x0000005c005c7308 */ /* 0x000e700000000800 */
[----:B------:R-:W2:Y:S08]  /*6ca0*/  MUFU.EX2 R93, R93 ;  /* 0x0000005d005d7308 */ /* 0x000eb00000000800 */
[----:B------:R-:W3:Y:S01]  /*6cb0*/  MUFU.RCP R91, R91 ;  /* 0x0000005b005b7308 */ /* 0x000ee20000001000 */
[----:B0-----:R-:W-:Y:S01]  /*6cc0*/  FADD.FTZ R90, R90, 1 ;  /* 0x3f8000005a5a7421 */ /* 0x001fe20000010000 */
[----:B-1----:R-:W-:-:S06]  /*6cd0*/  FADD.FTZ R85, R92, 1 ;  /* 0x3f8000005c557421 */ /* 0x002fcc0000010000 */
[----:B------:R0:W-:Y:S01]  /*6ce0*/  MUFU.RCP R92, R90 ;  /* 0x0000005a005c7308 */ /* 0x0001e20000001000 */
[----:B--2---:R-:W-:Y:S01]  /*6cf0*/  FADD.FTZ R93, R93, 1 ;  /* 0x3f8000005d5d7421 */ /* 0x004fe20000010000 */
[----:B0-----:R-:W-:Y:S01]  /*6d00*/  FFMA.FTZ R90, R53, R77, R54 ;  /* 0x0000004d355a7223 */ /* 0x001fe20000010036 */
[----:B---3--:R-:W-:-:S05]  /*6d10*/  FMUL.FTZ R87, R87, R91 ;  /* 0x0000005b57577220 */ /* 0x008fca0000410000 */
[----:B------:R-:W0:Y:S01]  /*6d20*/  MUFU.RCP R77, R93 ;  /* 0x0000005d004d7308 */ /* 0x000e220000001000 */
[----:B------:R-:W-:-:S07]  /*6d30*/  FMUL.FTZ R91, R90, -1.4426950216293334961 ;  /* 0xbfb8aa3b5a5b7820 */ /* 0x000fce0000410000 */
[----:B------:R-:W1:Y:S08]  /*6d40*/  MUFU.EX2 R91, R91 ;  /* 0x0000005b005b7308 */ /* 0x000e700000000800 */
[----:B------:R-:W2:Y:S01]  /*6d50*/  MUFU.RCP R85, R85 ;  /* 0x0000005500557308 */ /* 0x000ea20000001000 */
[----:B0-----:R-:W-:Y:S01]  /*6d60*/  FMUL.FTZ R77, R88, R77 ;  /* 0x0000004d584d7220 */ /* 0x001fe20000410000 */
[----:B------:R-:W-:Y:S01]  /*6d70*/  SHF.L.U32 R88, R74, 0x10, RZ ;  /* 0x000000104a587819 */ /* 0x000fe200000006ff */
[----:B------:R-:W-:Y:S01]  /*6d80*/  FMUL.FTZ R74, R33, R34 ;  /* 0x00000022214a7220 */ /* 0x000fe20000410000 */
[----:B-1----:R-:W-:-:S03]  /*6d90*/  FADD.FTZ R34, R91, 1 ;  /* 0x3f8000005b227421 */ /* 0x002fc60000010000 */
[----:B------:R-:W-:Y:S01]  /*6da0*/  FADD.FTZ R91, -R50, R88 ;  /* 0x00000058325b7221 */ /* 0x000fe20000010100 */
[----:B------:R-:W-:-:S03]  /*6db0*/  FADD.FTZ R88, R35, -R50 ;  /* 0x8000003223587221 */ /* 0x000fc60000010000 */
[C---:B------:R-:W-:Y:S01]  /*6dc0*/  FMUL.FTZ R91, R33.reuse, R91 ;  /* 0x0000005b215b7220 */ /* 0x040fe20000410000 */
[----:B------:R-:W-:Y:S01]  /*6dd0*/  FFMA.FTZ R74, R112, R74, R51 ;  /* 0x0000004a704a7223 */ /* 0x000fe20000010033 */
[----:B------:R-:W0:Y:S01]  /*6de0*/  MUFU.RCP R34, R34 ;  /* 0x0000002200227308 */ /* 0x000e220000001000 */
[----:B------:R-:W-:Y:S01]  /*6df0*/  FMUL.FTZ R88, R33, R88 ;  /* 0x0000005821587220 */ /* 0x000fe20000410000 */
[----:B------:R-:W-:Y:S01]  /*6e00*/  FFMA.FTZ R91, R52, R91, R57 ;  /* 0x0000005b345b7223 */ /* 0x000fe20000010039 */
[----:B--2---:R-:W-:Y:S01]  /*6e10*/  FMUL.FTZ R85, R86, R85 ;  /* 0x0000005556557220 */ /* 0x004fe20000410000 */
[----:B------:R-:W-:Y:S01]  /*6e20*/  FMUL.FTZ R86, R89, R92 ;  /* 0x0000005c59567220 */ /* 0x000fe20000410000 */
[----:B------:R-:W-:Y:S01]  /*6e30*/  FMUL.FTZ R89, R74, -1.4426950216293334961 ;  /* 0xbfb8aa3b4a597820 */ /* 0x000fe20000410000 */
[----:B------:R-:W-:Y:S01]  /*6e40*/  FMUL.FTZ R92, R91, -1.4426950216293334961 ;  /* 0xbfb8aa3b5b5c7820 */ /* 0x000fe20000410000 */
[----:B------:R-:W-:Y:S02]  /*6e50*/  FFMA.FTZ R88, R113, R88, R0 ;  /* 0x0000005871587223 */ /* 0x000fe40000010000 */
[----:B------:R1:W-:Y:S01]  /*6e60*/  MUFU.EX2 R35, R89 ;  /* 0x0000005900237308 */ /* 0x0003e20000000800 */
[----:B------:R-:W-:Y:S01]  /*6e70*/  FFMA.FTZ R75, R53, R75, R54 ;  /* 0x0000004b354b7223 */ /* 0x000fe20000010036 */
[----:B-1----:R-:W-:-:S06]  /*6e80*/  FMUL.FTZ R89, R88, -1.4426950216293334961 ;  /* 0xbfb8aa3b58597820 */ /* 0x002fcc0000410000 */
[----:B------:R-:W1:Y:S01]  /*6e90*/  MUFU.EX2 R92, R92 ;  /* 0x0000005c005c7308 */ /* 0x000e620000000800 */
[----:B0-----:R-:W-:Y:S01]  /*6ea0*/  FMUL.FTZ R34, R90, R34 ;  /* 0x000000225a227220 */ /* 0x001fe20000410000 */
[----:B------:R-:W-:-:S06]  /*6eb0*/  FMUL.FTZ R90, R75, -1.4426950216293334961 ;  /* 0xbfb8aa3b4b5a7820 */ /* 0x000fcc0000410000 */
[----:B------:R-:W0:Y:S08]  /*6ec0*/  MUFU.EX2 R89, R89 ;  /* 0x0000005900597308 */ /* 0x000e300000000800 */
[----:B------:R-:W2:Y:S01]  /*6ed0*/  MUFU.EX2 R90, R90 ;  /* 0x0000005a005a7308 */ /* 0x000ea20000000800 */
[----:B-1----:R-:W-:-:S07]  /*6ee0*/  FADD.FTZ R92, R92, 1 ;  /* 0x3f8000005c5c7421 */ /* 0x002fce0000010000 */
[----:B------:R1:W-:Y:S01]  /*6ef0*/  MUFU.RCP R93, R92 ;  /* 0x0000005c005d7308 */ /* 0x0003e20000001000 */
[----:B0-----:R-:W-:Y:S01]  /*6f00*/  FADD.FTZ R89, R89, 1 ;  /* 0x3f80000059597421 */ /* 0x001fe20000010000 */
[----:B-1----:R-:W-:-:S06]  /*6f10*/  FADD.FTZ R92, R36, -R50 ;  /* 0x80000032245c7221 */ /* 0x002fcc0000010000 */
[----:B------:R0:W1:Y:S01]  /*6f20*/  MUFU.RCP R36, R89 ;  /* 0x0000005900247308 */ /* 0x0000620000001000 */
[----:B--2---:R-:W-:Y:S01]  /*6f30*/  FADD.FTZ R90, R90, 1 ;  /* 0x3f8000005a5a7421 */ /* 0x004fe20000010000 */
[----:B0-----:R-:W-:-:S04]  /*6f40*/  FMUL.FTZ R89, R33, R92 ;  /* 0x0000005c21597220 */ /* 0x001fc80000410000 */
[----:B------:R-:W-:Y:S02]  /*6f50*/  FFMA.FTZ R89, R112, R89, R51 ;  /* 0x0000005970597223 */ /* 0x000fe40000010033 */
[----:B------:R-:W0:Y:S02]  /*6f60*/  MUFU.RCP R90, R90 ;  /* 0x0000005a005a7308 */ /* 0x000e240000001000 */
[----:B------:R-:W-:Y:S01]  /*6f70*/  FMUL.FTZ R92, R89, -1.4426950216293334961 ;  /* 0xbfb8aa3b595c7820 */ /* 0x000fe20000410000 */
[----:B------:R-:W-:-:S05]  /*6f80*/  FADD.FTZ R35, R35, 1 ;  /* 0x3f80000023237421 */ /* 0x000fca0000010000 */
[----:B------:R-:W2:Y:S01]  /*6f90*/  MUFU.EX2 R92, R92 ;  /* 0x0000005c005c7308 */ /* 0x000ea20000000800 */
[----:B-1----:R-:W-:-:S07]  /*6fa0*/  FMUL.FTZ R36, R88, R36 ;  /* 0x0000002458247220 */ /* 0x002fce0000410000 */
[----:B------:R-:W1:Y:S01]  /*6fb0*/  MUFU.RCP R35, R35 ;  /* 0x0000002300237308 */ /* 0x000e620000001000 */
[----:B------:R-:W-:Y:S01]  /*6fc0*/  FADD.FTZ R88, -R50, R72 ;  /* 0x0000004832587221 */ /* 0x000fe20000010100 */
[----:B0-----:R-:W-:-:S03]  /*6fd0*/  FMUL.FTZ R72, R75, R90 ;  /* 0x0000005a4b487220 */ /* 0x001fc60000410000 */
[----:B------:R-:W-:Y:S01]  /*6fe0*/  FMUL.FTZ R75, R33, R88 ;  /* 0x00000058214b7220 */ /* 0x000fe20000410000 */
[----:B------:R-:W-:Y:S01]  /*6ff0*/  FADD.FTZ R88, R37, -R50 ;  /* 0x8000003225587221 */ /* 0x000fe20000010000 */
[----:B--2---:R-:W-:Y:S02]  /*7000*/  FADD.FTZ R92, R92, 1 ;  /* 0x3f8000005c5c7421 */ /* 0x004fe40000010000 */
[----:B------:R-:W-:Y:S01]  /*7010*/  FFMA.FTZ R75, R52, R75, R57 ;  /* 0x0000004b344b7223 */ /* 0x000fe20000010039 */
[----:B------:R-:W-:Y:S01]  /*7020*/  FMUL.FTZ R90, R33, R88 ;  /* 0x00000058215a7220 */ /* 0x000fe20000410000 */
[----:B------:R-:W-:Y:S01]  /*7030*/  FADD.FTZ R88, -R50, R73 ;  /* 0x0000004932587221 */ /* 0x000fe20000010100 */
[----:B------:R0:W2:Y:S01]  /*7040*/  MUFU.RCP R37, R92 ;  /* 0x0000005c00257308 */ /* 0x0000a20000001000 */
[----:B-1----:R-:W-:Y:S01]  /*7050*/  FMUL.FTZ R35, R74, R35 ;  /* 0x000000234a237220 */ /* 0x002fe20000410000 */
[----:B------:R-:W-:Y:S01]  /*7060*/  FMUL.FTZ R74, R91, R93 ;  /* 0x0000005d5b4a7220 */ /* 0x000fe20000410000 */
[----:B------:R-:W-:Y:S01]  /*7070*/  FMUL.FTZ R91, R75, -1.4426950216293334961 ;  /* 0xbfb8aa3b4b5b7820 */ /* 0x000fe20000410000 */
[----:B------:R-:W-:Y:S01]  /*7080*/  FFMA.FTZ R73, R113, R90, R0 ;  /* 0x0000005a71497223 */ /* 0x000fe20000010000 */
[----:B------:R-:W-:-:S03]  /*7090*/  FMUL.FTZ R88, R33, R88 ;  /* 0x0000005821587220 */ /* 0x000fc60000410000 */
[----:B0-----:R-:W-:Y:S01]  /*70a0*/  FMUL.FTZ R92, R73, -1.4426950216293334961 ;  /* 0xbfb8aa3b495c7820 */ /* 0x001fe20000410000 */
[----:B------:R-:W0:Y:S01]  /*70b0*/  MUFU.EX2 R91, R91 ;  /* 0x0000005b005b7308 */ /* 0x000e220000000800 */
[----:B------:R-:W-:-:S04]  /*70c0*/  FFMA.FTZ R88, R53, R88, R54 ;  /* 0x0000005835587223 */ /* 0x000fc80000010036 */
[----:B------:R-:W-:-:S03]  /*70d0*/  FMUL.FTZ R90, R88, -1.4426950216293334961 ;  /* 0xbfb8aa3b585a7820 */ /* 0x000fc60000410000 */
[----:B------:R-:W1:Y:S01]  /*70e0*/  MUFU.EX2 R92, R92 ;  /* 0x0000005c005c7308 */ /* 0x000e620000000800 */
[----:B--2---:R-:W-:Y:S01]  /*70f0*/  FMUL.FTZ R37, R89, R37 ;  /* 0x0000002559257220 */ /* 0x004fe20000410000 */
[----:B------:R-:W-:-:S06]  /*7100*/  FMUL.FTZ R89, R38, -1.4426950216293334961 ;  /* 0xbfb8aa3b26597820 */ /* 0x000fcc0000410000 */
[----:B------:R-:W2:Y:S01]  /*7110*/  MUFU.EX2 R90, R90 ;  /* 0x0000005a005a7308 */ /* 0x000ea20000000800 */
[----:B0-----:R-:W-:-:S07]  /*7120*/  FADD.FTZ R91, R91, 1 ;  /* 0x3f8000005b5b7421 */ /* 0x001fce0000010000 */
[----:B------:R-:W0:Y:S01]  /*7130*/  MUFU.EX2 R89, R89 ;  /* 0x0000005900597308 */ /* 0x000e220000000800 */
[----:B-1----:R-:W-:Y:S01]  /*7140*/  FADD.FTZ R93, R92, 1 ;  /* 0x3f8000005c5d7421 */ /* 0x002fe20000010000 */
[----:B------:R-:W-:-:S06]  /*7150*/  SHF.L.U32 R92, R70, 0x10, RZ ;  /* 0x00000010465c7819 */ /* 0x000fcc00000006ff */
[----:B------:R-:W1:Y:S01]  /*7160*/  MUFU.RCP R91, R91 ;  /* 0x0000005b005b7308 */ /* 0x000e620000001000 */
[----:B--2---:R-:W-:-:S07]  /*7170*/  FADD.FTZ R90, R90, 1 ;  /* 0x3f8000005a5a7421 */ /* 0x004fce0000010000 */
[----:B------:R2:W-:Y:S02]  /*7180*/  MUFU.RCP R70, R93 ;  /* 0x0000005d00467308 */ /* 0x0005e40000001000 */
[----:B--2---:R-:W-:-:S06]  /*7190*/  FADD.FTZ R93, -R50, R92 ;  /* 0x0000005c325d7221 */ /* 0x004fcc0000010100 */
[----:B------:R0:W-:Y:S01]  /*71a0*/  MUFU.RCP R92, R90 ;  /* 0x0000005a005c7308 */ /* 0x0001e20000001000 */
[----:B------:R-:W-:Y:S01]  /*71b0*/  FMUL.FTZ R93, R33, R93 ;  /* 0x0000005d215d7220 */ /* 0x000fe20000410000 */
[----:B0-----:R-:W-:-:S03]  /*71c0*/  FADD.FTZ R90, R89, 1 ;  /* 0x3f800000595a7421 */ /* 0x001fc60000010000 */
[----:B------:R-:W-:Y:S01]  /*71d0*/  FFMA.FTZ R89, R52, R93, R57 ;  /* 0x0000005d34597223 */ /* 0x000fe20000010039 */
[----:B-1----:R-:W-:Y:S02]  /*71e0*/  FMUL.FTZ R75, R75, R91 ;  /* 0x0000005b4b4b7220 */ /* 0x002fe40000410000 */
[----:B------:R-:W0:Y:S01]  /*71f0*/  MUFU.RCP R90, R90 ;  /* 0x0000005a005a7308 */ /* 0x000e220000001000 */
[----:B------:R-:W-:-:S07]  /*7200*/  FMUL.FTZ R91, R89, -1.4426950216293334961 ;  /* 0xbfb8aa3b595b7820 */ /* 0x000fce0000410000 */
[----:B------:R-:W1:Y:S01]  /*7210*/  MUFU.EX2 R91, R91 ;  /* 0x0000005b005b7308 */ /* 0x000e620000000800 */
[----:B0-----:R-:W-:Y:S01]  /*7220*/  FMUL.FTZ R38, R38, R90 ;  /* 0x0000005a26267220 */ /* 0x001fe20000410000 */
[----:B------:R-:W-:-:S04]  /*7230*/  FADD.FTZ R90, R39, -R50 ;  /* 0x80000032275a7221 */ /* 0x000fc80000010000 */
[----:B------:R-:W-:Y:S01]  /*7240*/  FMUL.FTZ R90, R33, R90 ;  /* 0x0000005a215a7220 */ /* 0x000fe20000410000 */
[----:B-1----:R-:W-:Y:S01]  /*7250*/  FADD.FTZ R39, R91, 1 ;  /* 0x3f8000005b277421 */ /* 0x002fe20000010000 */
[----:B------:R-:W-:Y:S02]  /*7260*/  FADD.FTZ R91, -R50, R71 ;  /* 0x00000047325b7221 */ /* 0x000fe40000010100 */
[----:B------:R-:W-:Y:S01]  /*7270*/  FFMA.FTZ R90, R113, R90, R0 ;  /* 0x0000005a715a7223 */ /* 0x000fe20000010000 */
[----:B------:R-:W-:Y:S01]  /*7280*/  FADD.FTZ R71, R40, -R50 ;  /* 0x8000003228477221 */ /* 0x000fe20000010000 */
[----:B------:R-:W-:Y:S01]  /*7290*/  FMUL.FTZ R70, R73, R70 ;  /* 0x0000004649467220 */ /* 0x000fe20000410000 */
[----:B------:R-:W-:Y:S01]  /*72a0*/  FMUL.FTZ R73, R88, R92 ;  /* 0x0000005c58497220 */ /* 0x000fe20000410000 */
[----:B------:R-:W-:Y:S01]  /*72b0*/  FMUL.FTZ R88, R90, -1.4426950216293334961 ;  /* 0xbfb8aa3b5a587820 */ /* 0x000fe20000410000 */
[----:B------:R-:W-:Y:S01]  /*72c0*/  FMUL.FTZ R71, R33, R71 ;  /* 0x0000004721477220 */ /* 0x000fe20000410000 */
[----:B------:R-:W0:Y:S03]  /*72d0*/  MUFU.RCP R39, R39 ;  /* 0x0000002700277308 */ /* 0x000e260000001000 */
[----:B------:R-:W-:-:S05]  /*72e0*/  FFMA.FTZ R71, R112, R71, R51 ;  /* 0x0000004770477223 */ /* 0x000fca0000010033 */
[----:B------:R1:W2:Y:S01]  /*72f0*/  MUFU.EX2 R40, R88 ;  /* 0x0000005800287308 */ /* 0x0002a20000000800 */
[----:B------:R-:W-:Y:S01]  /*7300*/  FMUL.FTZ R91, R33, R91 ;  /* 0x0000005b215b7220 */ /* 0x000fe20000410000 */
[----:B-1----:R-:W-:Y:S01]  /*7310*/  FMUL.FTZ R88, R71, -1.4426950216293334961 ;  /* 0xbfb8aa3b47587820 */ /* 0x002fe20000410000 */
[----:B------:R-:W-:-:S05]  /*7320*/  FFMA.FTZ R68, R52, R68, R57 ;  /* 0x0000004434447223 */ /* 0x000fca0000010039 */
[----:B------:R-:W1:Y:S01]  /*7330*/  MUFU.EX2 R88, R88 ;  /* 0x0000005800587308 */ /* 0x000e620000000800 */
[----:B------:R-:W-:Y:S01]  /*7340*/  FFMA.FTZ R91, R53, R91, R54 ;  /* 0x0000005b355b7223 */ /* 0x000fe20000010036 */
[----:B0-----:R-:W-:Y:S01]  /*7350*/  FMUL.FTZ R39, R89, R39 ;  /* 0x0000002759277220 */ /* 0x001fe20000410000 */
[----:B--2---:R-:W-:Y:S01]  /*7360*/  FADD.FTZ R40, R40, 1 ;  /* 0x3f80000028287421 */ /* 0x004fe20000010000 */
[----:B------:R-:W-:Y:S01]  /*7370*/  FMUL.FTZ R89, R68, -1.4426950216293334961 ;  /* 0xbfb8aa3b44597820 */ /* 0x000fe20000410000 */
[----:B------:R-:W-:-:S04]  /*7380*/  FMUL.FTZ R92, R91, -1.4426950216293334961 ;  /* 0xbfb8aa3b5b5c7820 */ /* 0x000fc80000410000 */
[----:B------:R-:W0:Y:S01]  /*7390*/  MUFU.RCP R40, R40 ;  /* 0x0000002800287308 */ /* 0x000e220000001000 */
[----:B------:R-:W-:-:S07]  /*73a0*/  FADD.FTZ R93, R41, -R50 ;  /* 0x80000032295d7221 */ /* 0x000fce0000010000 */
[----:B------:R-:W2:Y:S01]  /*73b0*/  MUFU.EX2 R89, R89 ;  /* 0x0000005900597308 */ /* 0x000ea20000000800 */
[----:B-1----:R-:W-:-:S07]  /*73c0*/  FADD.FTZ R88, R88, 1 ;  /* 0x3f80000058587421 */ /* 0x002fce0000010000 */
[----:B------:R-:W1:Y:S08]  /*73d0*/  MUFU.EX2 R92, R92 ;  /* 0x0000005c005c7308 */ /* 0x000e700000000800 */
[----:B------:R3:W4:Y:S01]  /*73e0*/  MUFU.RCP R41, R88 ;  /* 0x0000005800297308 */ /* 0x0007220000001000 */
[----:B0-----:R-:W-:Y:S01]  /*73f0*/  FMUL.FTZ R40, R90, R40 ;  /* 0x000000285a287220 */ /* 0x001fe20000410000 */
[----:B---3--:R-:W-:-:S04]  /*7400*/  FMUL.FTZ R88, R33, R93 ;  /* 0x0000005d21587220 */ /* 0x008fc80000410000 */
[----:B------:R-:W-:Y:S01]  /*7410*/  FFMA.FTZ R88, R113, R88, R0 ;  /* 0x0000005871587223 */ /* 0x000fe20000010000 */
[----:B--2---:R-:W-:-:S03]  /*7420*/  FADD.FTZ R89, R89, 1 ;  /* 0x3f80000059597421 */ /* 0x004fc60000010000 */
[----:B------:R-:W-:Y:S01]  /*7430*/  FMUL.FTZ R90, R88, -1.4426950216293334961 ;  /* 0xbfb8aa3b585a7820 */ /* 0x000fe20000410000 */
[----:B-1----:R-:W-:Y:S02]  /*7440*/  FADD.FTZ R92, R92, 1 ;  /* 0x3f8000005c5c7421 */ /* 0x002fe40000010000 */
[----:B------:R-:W0:Y:S01]  /*7450*/  MUFU.RCP R89, R89 ;  /* 0x0000005900597308 */ /* 0x000e220000001000 */
[----:B------:R-:W-:-:S07]  /*7460*/  SHF.L.U32 R93, R69, 0x10, RZ ;  /* 0x00000010455d7819 */ /* 0x000fce00000006ff */
[----:B------:R-:W1:Y:S01]  /*7470*/  MUFU.EX2 R90, R90 ;  /* 0x0000005a005a7308 */ /* 0x000e620000000800 */
[----:B------:R-:W-:-:S07]  /*7480*/  FADD.FTZ R93, -R50, R93 ;  /* 0x0000005d325d7221 */ /* 0x000fce0000010100 */
[----:B------:R-:W2:Y:S01]  /*7490*/  MUFU.RCP R92, R92 ;  /* 0x0000005c005c7308 */ /* 0x000ea20000001000 */
[----:B----4-:R-:W-:Y:S01]  /*74a0*/  FMUL.FTZ R41, R71, R41 ;  /* 0x0000002947297220 */ /* 0x010fe20000410000 */
[----:B------:R-:W-:Y:S01]  /*74b0*/  FMUL.FTZ R71, R33, R93 ;  /* 0x0000005d21477220 */ /* 0x000fe20000410000 */
[----:B0-----:R-:W-:Y:S01]  /*74c0*/  FMUL.FTZ R68, R68, R89 ;  /* 0x0000005944447220 */ /* 0x001fe20000410000 */
[----:B------:R-:W-:Y:S02]  /*74d0*/  FADD.FTZ R89, R42, -R50 ;  /* 0x800000322a597221 */ /* 0x000fe40000010000 */
[----:B------:R-:W-:Y:S01]  /*74e0*/  FFMA.FTZ R71, R53, R71, R54 ;  /* 0x0000004735477223 */ /* 0x000fe20000010036 */
[----:B-1----:R-:W-:-:S04]  /*74f0*/  FADD.FTZ R90, R90, 1 ;  /* 0x3f8000005a5a7421 */ /* 0x002fc80000010000 */
[----:B------:R0:W1:Y:S01]  /*7500*/  MUFU.RCP R42, R90 ;  /* 0x0000005a002a7308 */ /* 0x0000620000001000 */
[----:B--2---:R-:W-:Y:S01]  /*7510*/  FMUL.FTZ R69, R91, R92 ;  /* 0x0000005c5b457220 */ /* 0x004fe20000410000 */
[----:B------:R-:W-:Y:S01]  /*7520*/  FMUL.FTZ R91, R71, -1.4426950216293334961 ;  /* 0xbfb8aa3b475b7820 */ /* 0x000fe20000410000 */
[----:B0-----:R-:W-:Y:S01]  /*7530*/  FMUL.FTZ R90, R33, R89 ;  /* 0x00000059215a7220 */ /* 0x001fe20000410000 */
[----:B------:R-:W-:-:S04]  /*7540*/  FADD.FTZ R89, -R50, R66 ;  /* 0x0000004232597221 */ /* 0x000fc80000010100 */
[----:B------:R-:W0:Y:S01]  /*7550*/  MUFU.EX2 R91, R91 ;  /* 0x0000005b005b7308 */ /* 0x000e220000000800 */
[----:B------:R-:W-:Y:S01]  /*7560*/  FMUL.FTZ R89, R33, R89 ;  /* 0x0000005921597220 */ /* 0x000fe20000410000 */
[----:B------:R-:W-:-:S03]  /*7570*/  FFMA.FTZ R66, R112, R90, R51 ;  /* 0x0000005a70427223 */ /* 0x000fc60000010033 */
[----:B------:R-:W-:-:S04]  /*7580*/  FFMA.FTZ R89, R52, R89, R57 ;  /* 0x0000005934597223 */ /* 0x000fc80000010039 */
[----:B------:R-:W-:Y:S01]  /*7590*/  FMUL.FTZ R90, R89, -1.4426950216293334961 ;  /* 0xbfb8aa3b595a7820 */ /* 0x000fe20000410000 */
[----:B-1----:R-:W-:Y:S01]  /*75a0*/  FMUL.FTZ R42, R88, R42 ;  /* 0x0000002a582a7220 */ /* 0x002fe20000410000 */
[----:B------:R-:W-:-:S04]  /*75b0*/  FMUL.FTZ R88, R43, -1.4426950216293334961 ;  /* 0xbfb8aa3b2b587820 */ /* 0x000fc80000410000 */
[----:B------:R-:W1:Y:S01]  /*75c0*/  MUFU.EX2 R90, R90 ;  /* 0x0000005a005a7308 */ /* 0x000e620000000800 */
[----:B0-----:R-:W-:-:S07]  /*75d0*/  FADD.FTZ R91, R91, 1 ;  /* 0x3f8000005b5b7421 */ /* 0x001fce0000010000 */
[----:B------:R-:W0:Y:S01]  /*75e0*/  MUFU.EX2 R88, R88 ;  /* 0x0000005800587308 */ /* 0x000e220000000800 */
[----:B------:R-:W-:-:S07]  /*75f0*/  FADD.FTZ R93, -R50, R67 ;  /* 0x00000043325d7221 */ /* 0x000fce0000010100 */
[----:B------:R-:W2:Y:S01]  /*7600*/  MUFU.RCP R91, R91 ;  /* 0x0000005b005b7308 */ /* 0x000ea20000001000 */
[----:B-1----:R-:W-:Y:S01]  /*7610*/  FADD.FTZ R90, R90, 1 ;  /* 0x3f8000005a5a7421 */ /* 0x002fe20000010000 */
[----:B------:R-:W-:Y:S01]  /*7620*/  FMUL.FTZ R93, R33, R93 ;  /* 0x0000005d215d7220 */ /* 0x000fe20000410000 */
[----:B------:R-:W-:-:S05]  /*7630*/  FMUL.FTZ R92, R66, -1.4426950216293334961 ;  /* 0xbfb8aa3b425c7820 */ /* 0x000fca0000410000 */
[----:B------:R0:W-:Y:S02]  /*7640*/  MUFU.RCP R67, R90 ;  /* 0x0000005a00437308 */ /* 0x0001e40000001000 */
[----:B0-----:R-:W-:Y:S01]  /*7650*/  FADD.FTZ R90, R88, 1 ;  /* 0x3f800000585a7421 */ /* 0x001fe20000010000 */
[----:B------:R-:W-:-:S05]  /*7660*/  FFMA.FTZ R88, R53, R93, R54 ;  /* 0x0000005d35587223 */ /* 0x000fca0000010036 */
[----:B------:R-:W0:Y:S01]  /*7670*/  MUFU.EX2 R92, R92 ;  /* 0x0000005c005c7308 */ /* 0x000e220000000800 */
[----:B--2---:R-:W-:Y:S01]  /*7680*/  FMUL.FTZ R71, R71, R91 ;  /* 0x0000005b47477220 */ /* 0x004fe20000410000 */
[----:B------:R-:W-:-:S06]  /*7690*/  FMUL.FTZ R91, R88, -1.4426950216293334961 ;  /* 0xbfb8aa3b585b7820 */ /* 0x000fcc0000410000 */
[----:B------:R-:W1:Y:S08]  /*76a0*/  MUFU.RCP R90, R90 ;  /* 0x0000005a005a7308 */ /* 0x000e700000001000 */
[----:B------:R-:W2:Y:S01]  /*76b0*/  MUFU.EX2 R91, R91 ;  /* 0x0000005b005b7308 */ /* 0x000ea20000000800 */
[----:B0-----:R-:W-:Y:S01]  /*76c0*/  FADD.FTZ R92, R92, 1 ;  /* 0x3f8000005c5c7421 */ /* 0x001fe20000010000 */
[----:B-1----:R-:W-:Y:S01]  /*76d0*/  FMUL.FTZ R43, R43, R90 ;  /* 0x0000005a2b2b7220 */ /* 0x002fe20000410000 */
[----:B------:R-:W-:-:S05]  /*76e0*/  SHF.L.U32 R90, R64, 0x10, RZ ;  /* 0x00000010405a7819 */ /* 0x000fca00000006ff */
[----:B------:R-:W0:Y:S01]  /*76f0*/  MUFU.RCP R92, R92 ;  /* 0x0000005c005c7308 */ /* 0x000e220000001000 */
[----:B------:R-:W-:Y:S01]  /*7700*/  FMUL.FTZ R64, R33, R44 ;  /* 0x0000002c21407220 */ /* 0x000fe20000410000 */
[----:B--2---:R-:W-:Y:S01]  /*7710*/  FADD.FTZ R44, R91, 1 ;  /* 0x3f8000005b2c7421 */ /* 0x004fe20000010000 */
[----:B------:R-:W-:Y:S01]  /*7720*/  FADD.FTZ R90, -R50, R90 ;  /* 0x0000005a325a7221 */ /* 0x000fe20000010100 */
[----:B------:R-:W-:Y:S01]  /*7730*/  FMUL.FTZ R67, R89, R67 ;  /* 0x0000004359437220 */ /* 0x000fe20000410000 */
[----:B------:R-:W-:-:S03]  /*7740*/  FADD.FTZ R89, R45, -R50 ;  /* 0x800000322d597221 */ /* 0x000fc60000010000 */
[----:B------:R-:W1:Y:S01]  /*7750*/  MUFU.RCP R44, R44 ;  /* 0x0000002c002c7308 */ /* 0x000e620000001000 */
[C---:B------:R-:W-:Y:S01]  /*7760*/  FMUL.FTZ R90, R33.reuse, R90 ;  /* 0x0000005a215a7220 */ /* 0x040fe20000410000 */
[----:B------:R-:W-:Y:S01]  /*7770*/  FFMA.FTZ R64, R112, R64, R51 ;  /* 0x0000004070407223 */ /* 0x000fe20000010033 */
[----:B------:R-:W-:Y:S02]  /*7780*/  FMUL.FTZ R89, R33, R89 ;  /* 0x0000005921597220 */ /* 0x000fe40000410000 */
[----:B------:R-:W-:Y:S01]  /*7790*/  FFMA.FTZ R90, R52, R90, R57 ;  /* 0x0000005a345a7223 */ /* 0x000fe20000010039 */
[----:B------:R-:W-:Y:S01]  /*77a0*/  FMUL.FTZ R91, R64, -1.4426950216293334961 ;  /* 0xbfb8aa3b405b7820 */ /* 0x000fe20000410000 */
[----:B------:R-:W-:Y:S01]  /*77b0*/  FFMA.FTZ R89, R113, R89, R0 ;  /* 0x0000005971597223 */ /* 0x000fe20000010000 */
[----:B0-----:R-:W-:Y:S01]  /*77c0*/  FMUL.FTZ R66, R66, R92 ;  /* 0x0000005c42427220 */ /* 0x001fe20000410000 */
[----:B------:R-:W-:Y:S01]  /*77d0*/  FMUL.FTZ R92, R90, -1.4426950216293334961 ;  /* 0xbfb8aa3b5a5c7820 */ /* 0x000fe20000410000 */
[----:B------:R0:W-:Y:S01]  /*77e0*/  MUFU.EX2 R45, R91 ;  /* 0x0000005b002d7308 */ /* 0x0001e20000000800 */
[----:B------:R-:W-:Y:S01]  /*77f0*/  FFMA.FTZ R65, R53, R65, R54 ;  /* 0x0000004135417223 */ /* 0x000fe20000010036 */
[----:B0-----:R-:W-:-:S06]  /*7800*/  FMUL.FTZ R91, R89, -1.4426950216293334961 ;  /* 0xbfb8aa3b595b7820 */ /* 0x001fcc0000410000 */
[----:B------:R-:W0:Y:S01]  /*7810*/  MUFU.EX2 R92, R92 ;  /* 0x0000005c005c7308 */ /* 0x000e220000000800 */
[----:B-1----:R-:W-:Y:S01]  /*7820*/  FMUL.FTZ R44, R88, R44 ;  /* 0x0000002c582c7220 */ /* 0x002fe20000410000 */
[----:B------:R-:W-:-:S06]  /*7830*/  FMUL.FTZ R88, R65, -1.4426950216293334961 ;  /* 0xbfb8aa3b41587820 */ /* 0x000fcc0000410000 */
[----:B------:R-:W1:Y:S08]  /*7840*/  MUFU.EX2 R91, R91 ;  /* 0x0000005b005b7308 */ /* 0x000e700000000800 */
[----:B------:R-:W2:Y:S01]  /*7850*/  MUFU.EX2 R88, R88 ;  /* 0x0000005800587308 */ /* 0x000ea20000000800 */
[----:B0-----:R-:W-:Y:S01]  /*7860*/  FADD.FTZ R92, R92, 1 ;  /* 0x3f8000005c5c7421 */ /* 0x001fe20000010000 */
[----:B-1----:R-:W-:-:S06]  /*7870*/  FADD.FTZ R91, R91, 1 ;  /* 0x3f8000005b5b7421 */ /* 0x002fcc0000010000 */
[----:B------:R0:W-:Y:S02]  /*7880*/  MUFU.RCP R93, R92 ;  /* 0x0000005c005d7308 */ /* 0x0001e40000001000 */
[----:B0-----:R-:W-:-:S06]  /*7890*/  FADD.FTZ R92, R46, -R50 ;  /* 0x800000322e5c7221 */ /* 0x001fcc0000010000 */
[----:B------:R2:W0:Y:S02]  /*78a0*/  MUFU.RCP R46, R91 ;  /* 0x0000005b002e7308 */ /* 0x0004240000001000 */
[----:B--2---:R-:W-:-:S06]  /*78b0*/  FADD.FTZ R91, R88, 1 ;  /* 0x3f800000585b7421 */ /* 0x004fcc0000010000 */
[----:B------:R-:W1:Y:S01]  /*78c0*/  MUFU.RCP R91, R91 ;  /* 0x0000005b005b7308 */ /* 0x000e620000001000 */
[----:B0-----:R-:W-:Y:S01]  /*78d0*/  FMUL.FTZ R46, R89, R46 ;  /* 0x0000002e592e7220 */ /* 0x001fe20000410000 */
[----:B------:R-:W-:Y:S01]  /*78e0*/  FADD.FTZ R89, -R50, R62 ;  /* 0x0000003e32597221 */ /* 0x000fe20000010100 */
[----:B------:R-:W-:-:S03]  /*78f0*/  SHF.L.U32 R63, R63, 0x10, RZ ;  /* 0x000000103f3f7819 */ /* 0x000fc600000006ff */
[----:B------:R-:W-:Y:S01]  /*7900*/  FMUL.FTZ R89, R33, R89 ;  /* 0x0000005921597220 */ /* 0x000fe20000410000 */
[----:B------:R-:W-:Y:S01]  /*7910*/  STL [R1+0x134], R165 ;  /* 0x000134a501007387 */ /* 0x000fe20000100800 */
[----:B------:R-:W-:-:S03]  /*7920*/  FADD.FTZ R124, R124, -R50 ;  /* 0x800000327c7c7221 */ /* 0x000fc60000010000 */
[----:B------:R-:W-:Y:S01]  /*7930*/  STL [R1+0x138], R164 ;  /* 0x000138a401007387 */ /* 0x000fe20000100800 */
[----:B-1----:R-:W-:Y:S01]  /*7940*/  FMUL.FTZ R62, R65, R91 ;  /* 0x0000005b413e7220 */ /* 0x002fe20000410000 */
[--C-:B------:R-:W-:Y:S01]  /*7950*/  FADD.FTZ R65, R47, -R50.reuse ;  /* 0x800000322f417221 */ /* 0x100fe20000010000 */
[----:B------:R-:W-:Y:S01]  /*7960*/  FFMA.FTZ R91, R52, R89, R57 ;  /* 0x00000059345b7223 */ /* 0x000fe20000010039 */
[----:B------:R-:W-:Y:S02]  /*7970*/  STL [R1+0x13c], R163 ;  /* 0x00013ca301007387 */ /* 0x000fe40000100800 */
[----:B------:R-:W-:Y:S01]  /*7980*/  FMUL.FTZ R89, R33, R65 ;  /* 0x0000004121597220 */ /* 0x000fe20000410000 */
[----:B------:R-:W-:Y:S01]  /*7990*/  FADD.FTZ R65, -R50, R63 ;  /* 0x0000003f32417221 */ /* 0x000fe20000010100 */
[----:B------:R-:W-:Y:S01]  /*79a0*/  STL [R1+0x140], R162 ;  /* 0x000140a201007387 */ /* 0x000fe20000100800 */
[----:B------:R-:W-:Y:S01]  /*79b0*/  FADD.FTZ R126, R126, -R50 ;  /* 0x800000327e7e7221 */ /* 0x000fe20000010000 */
[----:B------:R-:W-:-:S02]  /*79c0*/  FFMA.FTZ R63, R113, R89, R0 ;  /* 0x00000059713f7223 */ /* 0x000fc40000010000 */
[----:B------:R-:W-:Y:S01]  /*79d0*/  STL [R1+0x144], R161 ;  /* 0x000144a101007387 */ /* 0x000fe20000100800 */
[----:B------:R-:W-:Y:S01]  /*79e0*/  FADD.FTZ R89, R120, -R50 ;  /* 0x8000003278597221 */ /* 0x000fe20000010000 */
[C---:B------:R-:W-:Y:S02]  /*79f0*/  FMUL.FTZ R120, R33.reuse, R124 ;  /* 0x0000007c21787220 */ /* 0x040fe40000410000 */
[----:B------:R-:W-:Y:S01]  /*7a00*/  STL [R1+0x148], R160 ;  /* 0x000148a001007387 */ /* 0x000fe20000100800 */
[----:B------:R-:W-:-:S03]  /*7a10*/  FMUL.FTZ R124, R33, R126 ;  /* 0x0000007e217c7220 */ /* 0x000fc60000410000 */
[----:B------:R-:W-:Y:S01]  /*7a20*/  STL [R1+0x14c], R159 ;  /* 0x00014c9f01007387 */ /* 0x000fe20000100800 */
[----:B------:R-:W-:-:S03]  /*7a30*/  SHF.L.U32 R126, R111, 0x10, RZ ;  /* 0x000000106f7e7819 */ /* 0x000fc600000006ff */
[----:B------:R-:W-:Y:S04]  /*7a40*/  STL [R1+0x150], R158 ;  /* 0x0001509e01007387 */ /* 0x000fe80000100800 */
[----:B------:R-:W-:Y:S04]  /*7a50*/  STL [R1+0x154], R157 ;  /* 0x0001549d01007387 */ /* 0x000fe80000100800 */
[----:B------:R0:W-:Y:S04]  /*7a60*/  STL [R1+0x158], R156 ;  /* 0x0001589c01007387 */ /* 0x0001e80000100800 */
[----:B------:R-:W2:Y:S01]  /*7a70*/  LDL.LU R111, [R1+0xe0] ;  /* 0x0000e000016f7983 */ /* 0x000ea20000300800 */
[--C-:B------:R-:W-:Y:S01]  /*7a80*/  FADD.FTZ R123, R123, -R50.reuse ;  /* 0x800000327b7b7221 */ /* 0x100fe20000010000 */
[----:B------:R-:W-:-:S03]  /*7a90*/  FADD.FTZ R127, R127, -R50 ;  /* 0x800000327f7f7221 */ /* 0x000fc60000010000 */
[C---:B------:R-:W-:Y:S01]  /*7aa0*/  FMUL.FTZ R117, R33.reuse, R123 ;  /* 0x0000007b21757220 */ /* 0x040fe20000410000 */
[C---:B------:R-:W-:Y:S01]  /*7ab0*/  FMUL.FTZ R123, R33.reuse, R127 ;  /* 0x0000007f217b7220 */ /* 0x040fe20000410000 */
[----:B------:R-:W-:-:S04]  /*7ac0*/  FMUL.FTZ R92, R33, R92 ;  /* 0x0000005c215c7220 */ /* 0x000fc80000410000 */
[----:B------:R-:W-:-:S04]  /*7ad0*/  FFMA.FTZ R88, R112, R92, R51 ;  /* 0x0000005c70587223 */ /* 0x000fc80000010033 */
[----:B------:R-:W-:-:S06]  /*7ae0*/  FMUL.FTZ R92, R88, -1.4426950216293334961 ;  /* 0xbfb8aa3b585c7820 */ /* 0x000fcc0000410000 */
[----:B------:R-:W1:Y:S01]  /*7af0*/  MUFU.EX2 R92, R92 ;  /* 0x0000005c005c7308 */ /* 0x000e620000000800 */
[----:B------:R-:W-:-:S07]  /*7b00*/  FADD.FTZ R45, R45, 1 ;  /* 0x3f8000002d2d7421 */ /* 0x000fce0000010000 */
[----:B------:R-:W3:Y:S01]  /*7b10*/  MUFU.RCP R45, R45 ;  /* 0x0000002d002d7308 */ /* 0x000ee20000001000 */
[----:B-1----:R-:W-:-:S07]  /*7b20*/  FADD.FTZ R92, R92, 1 ;  /* 0x3f8000005c5c7421 */ /* 0x002fce0000010000 */
[----:B------:R1:W4:Y:S01]  /*7b30*/  MUFU.RCP R47, R92 ;  /* 0x0000005c002f7308 */ /* 0x0003220000001000 */
[----:B------:R-:W-:Y:S01]  /*7b40*/  FMUL.FTZ R65, R33, R65 ;  /* 0x0000004121417220 */ /* 0x000fe20000410000 */
[----:B-1----:R-:W-:-:S03]  /*7b50*/  FMUL.FTZ R92, R91, -1.4426950216293334961 ;  /* 0xbfb8aa3b5b5c7820 */ /* 0x002fc60000410000 */
[----:B------:R-:W-:-:S03]  /*7b60*/  FFMA.FTZ R65, R53, R65, R54 ;  /* 0x0000004135417223 */ /* 0x000fc60000010036 */
[----:B------:R-:W1:Y:S01]  /*7b70*/  MUFU.EX2 R92, R92 ;  /* 0x0000005c005c7308 */ /* 0x000e620000000800 */
[----:B---3--:R-:W-:Y:S01]  /*7b80*/  FMUL.FTZ R45, R64, R45 ;  /* 0x0000002d402d7220 */ /* 0x008fe20000410000 */
[----:B------:R-:W-:Y:S01]  /*7b90*/  FMUL.FTZ R64, R90, R93 ;  /* 0x0000005d5a407220 */ /* 0x000fe20000410000 */
[----:B------:R-:W-:Y:S01]  /*7ba0*/  FMUL.FTZ R90, R65, -1.4426950216293334961 ;  /* 0xbfb8aa3b415a7820 */ /* 0x000fe20000410000 */
[----:B----4-:R-:W-:-:S05]  /*7bb0*/  FMUL.FTZ R47, R88, R47 ;  /* 0x0000002f582f7220 */ /* 0x010fca0000410000 */
[----:B------:R-:W3:Y:S01]  /*7bc0*/  MUFU.EX2 R90, R90 ;  /* 0x0000005a005a7308 */ /* 0x000ee20000000800 */
[----:B------:R-:W-:Y:S01]  /*7bd0*/  SHF.L.U32 R60, R60, 0x10, RZ ;  /* 0x000000103c3c7819 */ /* 0x000fe200000006ff */
[----:B-1----:R-:W-:-:S06]  /*7be0*/  FADD.FTZ R88, R92, 1 ;  /* 0x3f8000005c587421 */ /* 0x002fcc0000010000 */
[----:B------:R-:W1:Y:S01]  /*7bf0*/  MUFU.RCP R88, R88 ;  /* 0x0000005800587308 */ /* 0x000e620000001000 */
[C---:B------:R-:W-:Y:S01]  /*7c00*/  FMUL.FTZ R89, R33.reuse, R89 ;  /* 0x0000005921597220 */ /* 0x040fe20000410000 */
[----:B------:R-:W-:Y:S01]  /*7c10*/  FADD.FTZ R60, -R50, R60 ;  /* 0x0000003c323c7221 */ /* 0x000fe20000010100 */
[----:B---3--:R-:W-:Y:S02]  /*7c20*/  FADD.FTZ R90, R90, 1 ;  /* 0x3f8000005a5a7421 */ /* 0x008fe40000010000 */
[----:B------:R-:W-:Y:S01]  /*7c30*/  FFMA.FTZ R89, R112, R89, R51 ;  /* 0x0000005970597223 */ /* 0x000fe20000010033 */
[----:B------:R-:W-:Y:S02]  /*7c40*/  FMUL.FTZ R60, R33, R60 ;  /* 0x0000003c213c7220 */ /* 0x000fe40000410000 */
[----:B------:R3:W-:Y:S01]  /*7c50*/  MUFU.RCP R92, R90 ;  /* 0x0000005a005c7308 */ /* 0x0007e20000001000 */
[----:B------:R-:W-:Y:S01]  /*7c60*/  FMUL.FTZ R94, R89, -1.4426950216293334961 ;  /* 0xbfb8aa3b595e7820 */ /* 0x000fe20000410000 */
[----:B------:R-:W-:Y:S01]  /*7c70*/  FMUL.FTZ R93, R63, -1.4426950216293334961 ;  /* 0xbfb8aa3b3f5d7820 */ /* 0x000fe20000410000 */
[----:B---3--:R-:W-:Y:S01]  /*7c80*/  FFMA.FTZ R90, R52, R60, R57 ;  /* 0x0000003c345a7223 */ /* 0x008fe20000010039 */
[----:B-1----:R-:W-:-:S04]  /*7c90*/  FMUL.FTZ R88, R91, R88 ;  /* 0x000000585b587220 */ /* 0x002fc80000410000 */
[----:B------:R-:W1:Y:S01]  /*7ca0*/  MUFU.EX2 R94, R94 ;  /* 0x0000005e005e7308 */ /* 0x000e620000000800 */
[----:B------:R-:W-:Y:S01]  /*7cb0*/  FMUL.FTZ R91, R90, -1.4426950216293334961 ;  /* 0xbfb8aa3b5a5b7820 */ /* 0x000fe20000410000 */
[----:B------:R-:W-:-:S06]  /*7cc0*/  FADD.FTZ R121, R121, -R50 ;  /* 0x8000003279797221 */ /* 0x000fcc0000010000 */
[----:B------:R-:W3:Y:S01]  /*7cd0*/  MUFU.EX2 R91, R91 ;  /* 0x0000005b005b7308 */ /* 0x000ee20000000800 */
[----:B------:R-:W-:Y:S01]  /*7ce0*/  SHF.L.U32 R116, R61, 0x10, RZ ;  /* 0x000000103d747819 */ /* 0x000fe200000006ff */
[----:B------:R-:W-:-:S06]  /*7cf0*/  FMUL.FTZ R61, R33, R121 ;  /* 0x00000079213d7220 */ /* 0x000fcc0000410000 */
[----:B------:R-:W4:Y:S01]  /*7d00*/  MUFU.EX2 R93, R93 ;  /* 0x0000005d005d7308 */ /* 0x000f220000000800 */
[----:B------:R-:W-:Y:S01]  /*7d10*/  FFMA.FTZ R61, R113, R61, R0 ;  /* 0x0000003d713d7223 */ /* 0x000fe20000010000 */
[----:B-1----:R-:W-:-:S03]  /*7d20*/  FADD.FTZ R94, R94, 1 ;  /* 0x3f8000005e5e7421 */ /* 0x002fc60000010000 */
[----:B------:R-:W-:-:S03]  /*7d30*/  FMUL.FTZ R95, R61, -1.4426950216293334961 ;  /* 0xbfb8aa3b3d5f7820 */ /* 0x000fc60000410000 */
[----:B------:R-:W1:Y:S01]  /*7d40*/  MUFU.RCP R60, R94 ;  /* 0x0000005e003c7308 */ /* 0x000e620000001000 */
[----:B---3--:R-:W-:Y:S01]  /*7d50*/  FADD.FTZ R91, R91, 1 ;  /* 0x3f8000005b5b7421 */ /* 0x008fe20000010000 */
[----:B------:R-:W-:Y:S01]  /*7d60*/  FMUL.FTZ R65, R65, R92 ;  /* 0x0000005c41417220 */ /* 0x000fe20000410000 */
[----:B------:R-:W-:Y:S01]  /*7d70*/  FADD.FTZ R122, R122, -R50 ;  /* 0x800000327a7a7221 */ /* 0x000fe20000010000 */
[----:B----4-:R-:W-:-:S04]  /*7d80*/  FADD.FTZ R93, R93, 1 ;  /* 0x3f8000005d5d7421 */ /* 0x010fc80000010000 */
[----:B------:R3:W4:Y:S08]  /*7d90*/  MUFU.RCP R92, R91 ;  /* 0x0000005b005c7308 */ /* 0x0007300000001000 */
[----:B------:R-:W0:Y:S01]  /*7da0*/  MUFU.EX2 R95, R95 ;  /* 0x0000005f005f7308 */ /* 0x000e220000000800 */
[----:B---3--:R-:W-:Y:S01]  /*7db0*/  FMUL.FTZ R91, R33, R122 ;  /* 0x0000007a215b7220 */ /* 0x008fe20000410000 */
[----:B------:R-:W-:-:S03]  /*7dc0*/  SHF.L.U32 R58, R58, 0x10, RZ ;  /* 0x000000103a3a7819 */ /* 0x000fc600000006ff */
[----:B------:R-:W-:-:S03]  /*7dd0*/  FFMA.FTZ R91, R112, R91, R51 ;  /* 0x0000005b705b7223 */ /* 0x000fc60000010033 */
[----:B------:R-:W3:Y:S01]  /*7de0*/  MUFU.RCP R93, R93 ;  /* 0x0000005d005d7308 */ /* 0x000ee20000001000 */
[C---:B------:R-:W-:Y:S01]  /*7df0*/  FADD.FTZ R116, -R50.reuse, R116 ;  /* 0x0000007432747221 */ /* 0x040fe20000010100 */
[----:B------:R-:W-:Y:S01]  /*7e00*/  FMUL.FTZ R94, R91, -1.4426950216293334961 ;  /* 0xbfb8aa3b5b5e7820 */ /* 0x000fe20000410000 */
[----:B-1----:R-:W-:Y:S01]  /*7e10*/  FMUL.FTZ R60, R89, R60 ;  /* 0x0000003c593c7220 */ /* 0x002fe20000410000 */
[----:B------:R-:W-:Y:S01]  /*7e20*/  FADD.FTZ R89, -R50, R58 ;  /* 0x0000003a32597221 */ /* 0x000fe20000010100 */
[----:B------:R-:W-:Y:S01]  /*7e30*/  FMUL.FTZ R116, R33, R116 ;  /* 0x0000007421747220 */ /* 0x000fe20000410000 */
[----:B----4-:R-:W-:Y:S02]  /*7e40*/  FMUL.FTZ R58, R90, R92 ;  /* 0x0000005c5a3a7220 */ /* 0x010fe40000410000 */
[----:B------:R-:W1:Y:S01]  /*7e50*/  MUFU.EX2 R94, R94 ;  /* 0x0000005e005e7308 */ /* 0x000e620000000800 */
[----:B------:R-:W-:Y:S01]  /*7e60*/  FFMA.FTZ R116, R53, R116, R54 ;  /* 0x0000007435747223 */ /* 0x000fe20000010036 */
[----:B------:R-:W-:Y:S01]  /*7e70*/  FMUL.FTZ R89, R33, R89 ;  /* 0x0000005921597220 */ /* 0x000fe20000410000 */
[----:B0-----:R-:W-:Y:S01]  /*7e80*/  FADD.FTZ R92, R95, 1 ;  /* 0x3f8000005f5c7421 */ /* 0x001fe20000010000 */
[----:B--2---:R-:W-:-:S02]  /*7e90*/  SHF.L.U32 R127, R111, 0x10, RZ ;  /* 0x000000106f7f7819 */ /* 0x004fc400000006ff */
[----:B------:R-:W2:Y:S01]  /*7ea0*/  LDL.LU R111, [R1+0xf4] ;  /* 0x0000f400016f7983 */ /* 0x000ea20000300800 */
[----:B---3--:R-:W-:Y:S01]  /*7eb0*/  FMUL.FTZ R63, R63, R93 ;  /* 0x0000005d3f3f7220 */ /* 0x008fe20000410000 */
[----:B------:R-:W-:Y:S01]  /*7ec0*/  FMUL.FTZ R93, R116, -1.4426950216293334961 ;  /* 0xbfb8aa3b745d7820 */ /* 0x000fe20000410000 */
[----:B------:R-:W-:Y:S01]  /*7ed0*/  FFMA.FTZ R89, R52, R89, R57 ;  /* 0x0000005934597223 */ /* 0x000fe20000010039 */
[----:B------:R-:W0:Y:S03]  /*7ee0*/  MUFU.RCP R92, R92 ;  /* 0x0000005c005c7308 */ /* 0x000e260000001000 */
[----:B------:R-:W-:-:S05]  /*7ef0*/  FMUL.FTZ R90, R89, -1.4426950216293334961 ;  /* 0xbfb8aa3b595a7820 */ /* 0x000fca0000410000 */
[----:B------:R-:W3:Y:S01]  /*7f00*/  MUFU.EX2 R93, R93 ;  /* 0x0000005d005d7308 */ /* 0x000ee20000000800 */
[----:B-1----:R-:W-:Y:S01]  /*7f10*/  FADD.FTZ R94, R94, 1 ;  /* 0x3f8000005e5e7421 */ /* 0x002fe20000010000 */
[----:B------:R-:W-:-:S06]  /*7f20*/  FFMA.FTZ R117, R113, R117, R0 ;  /* 0x0000007571757223 */ /* 0x000fcc0000010000 */
[----:B------:R-:W1:Y:S01]  /*7f30*/  MUFU.EX2 R90, R90 ;  /* 0x0000005a005a7308 */ /* 0x000e620000000800 */
[----:B0-----:R-:W-:Y:S01]  /*7f40*/  FMUL.FTZ R61, R61, R92 ;  /* 0x0000005c3d3d7220 */ /* 0x001fe20000410000 */
[----:B------:R-:W-:Y:S01]  /*7f50*/  SHF.L.U32 R95, R59, 0x10, RZ ;  /* 0x000000103b5f7819 */ /* 0x000fe200000006ff */
[----:B------:R-:W-:-:S05]  /*7f60*/  FMUL.FTZ R92, R117, -1.4426950216293334961 ;  /* 0xbfb8aa3b755c7820 */ /* 0x000fca0000410000 */
[----:B------:R-:W0:Y:S01]  /*7f70*/  MUFU.RCP R94, R94 ;  /* 0x0000005e005e7308 */ /* 0x000e220000001000 */
[----:B---3--:R-:W-:Y:S01]  /*7f80*/  FADD.FTZ R93, R93, 1 ;  /* 0x3f8000005d5d7421 */ /* 0x008fe20000010000 */
[----:B------:R-:W-:-:S04]  /*7f90*/  FADD.FTZ R95, -R50, R95 ;  /* 0x0000005f325f7221 */ /* 0x000fc80000010100 */
[----:B------:R-:W-:Y:S02]  /*7fa0*/  FMUL.FTZ R95, R33, R95 ;  /* 0x0000005f215f7220 */ /* 0x000fe40000410000 */
[----:B------:R-:W3:Y:S01]  /*7fb0*/  MUFU.EX2 R92, R92 ;  /* 0x0000005c005c7308 */ /* 0x000ee20000000800 */
[----:B-1----:R-:W-:Y:S01]  /*7fc0*/  FADD.FTZ R90, R90, 1 ;  /* 0x3f8000005a5a7421 */ /* 0x002fe20000010000 */
[----:B------:R-:W-:-:S06]  /*7fd0*/  FFMA.FTZ R118, R53, R95, R54 ;  /* 0x0000005f35767223 */ /* 0x000fcc0000010036 */
[----:B------:R-:W1:Y:S01]  /*7fe0*/  MUFU.RCP R93, R93 ;  /* 0x0000005d005d7308 */ /* 0x000e620000001000 */
[----:B0-----:R-:W-:Y:S01]  /*7ff0*/  FMUL.FTZ R59, R91, R94 ;  /* 0x0000005e5b3b7220 */ /* 0x001fe20000410000 */
[----:B------:R-:W-:-:S06]  /*8000*/  FMUL.FTZ R91, R118, -1.4426950216293334961 ;  /* 0xbfb8aa3b765b7820 */ /* 0x000fcc0000410000 */
[----:B------:R-:W0:Y:S01]  /*8010*/  MUFU.RCP R90, R90 ;  /* 0x0000005a005a7308 */ /* 0x000e220000001000 */
[----:B---3--:R-:W-:Y:S01]  /*8020*/  FADD.FTZ R92, R92, 1 ;  /* 0x3f8000005c5c7421 */ /* 0x008fe20000010000 */
[----:B------:R-:W-:-:S06]  /*8030*/  SHF.L.U32 R56, R56, 0x10, RZ ;  /* 0x0000001038387819 */ /* 0x000fcc00000006ff */
[----:B------:R-:W3:Y:S01]  /*8040*/  MUFU.EX2 R91, R91 ;  /* 0x0000005b005b7308 */ /* 0x000ee20000000800 */
[----:B-1----:R-:W-:-:S07]  /*8050*/  FMUL.FTZ R116, R116, R93 ;  /* 0x0000005d74747220 */ /* 0x002fce0000410000 */
[----:B------:R-:W1:Y:S01]  /*8060*/  MUFU.RCP R93, R92 ;  /* 0x0000005c005d7308 */ /* 0x000e620000001000 */
[----:B0-----:R-:W-:Y:S01]  /*8070*/  FMUL.FTZ R89, R89, R90 ;  /* 0x0000005a59597220 */ /* 0x001fe20000410000 */
[----:B------:R-:W-:Y:S01]  /*8080*/  FADD.FTZ R90, -R50, R56 ;  /* 0x00000038325a7221 */ /* 0x000fe20000010100 */
[----:B------:R-:W-:-:S03]  /*8090*/  FADD.FTZ R56, R125, -R50 ;  /* 0x800000327d387221 */ /* 0x000fc60000010000 */
[C---:B------:R-:W-:Y:S01]  /*80a0*/  FMUL.FTZ R90, R33.reuse, R90 ;  /* 0x0000005a215a7220 */ /* 0x040fe20000410000 */
[----:B------:R-:W-:Y:S01]  /*80b0*/  FMUL.FTZ R56, R33, R56 ;  /* 0x0000003821387220 */ /* 0x000fe20000410000 */
[----:B---3--:R-:W-:Y:S02]  /*80c0*/  FADD.FTZ R91, R91, 1 ;  /* 0x3f8000005b5b7421 */ /* 0x008fe40000010000 */
[----:B------:R-:W-:Y:S01]  /*80d0*/  FFMA.FTZ R121, R52, R90, R57 ;  /* 0x0000005a34797223 */ /* 0x000fe20000010039 */
[----:B------:R-:W-:-:S03]  /*80e0*/  FFMA.FTZ R56, R113, R56, R0 ;  /* 0x0000003871387223 */ /* 0x000fc60000010000 */
[----:B------:R-:W-:Y:S01]  /*80f0*/  FMUL.FTZ R90, R121, -1.4426950216293334961 ;  /* 0xbfb8aa3b795a7820 */ /* 0x000fe20000410000 */
[----:B------:R-:W0:Y:S01]  /*8100*/  MUFU.RCP R91, R91 ;  /* 0x0000005b005b7308 */ /* 0x000e220000001000 */
[----:B-1----:R-:W-:Y:S01]  /*8110*/  FMUL.FTZ R117, R117, R93 ;  /* 0x0000005d75757220 */ /* 0x002fe20000410000 */
[----:B------:R-:W-:Y:S01]  /*8120*/  FMUL.FTZ R93, R56, -1.4426950216293334961 ;  /* 0xbfb8aa3b385d7820 */ /* 0x000fe20000410000 */
[----:B------:R-:W-:-:S05]  /*8130*/  SHF.L.U32 R94, R119, 0x10, RZ ;  /* 0x00000010775e7819 */ /* 0x000fca00000006ff */
[----:B------:R-:W1:Y:S01]  /*8140*/  MUFU.EX2 R90, R90 ;  /* 0x0000005a005a7308 */ /* 0x000e620000000800 */
[----:B------:R-:W-:-:S07]  /*8150*/  FADD.FTZ R94, -R50, R94 ;  /* 0x0000005e325e7221 */ /* 0x000fce0000010100 */
[----:B------:R-:W3:Y:S01]  /*8160*/  MUFU.EX2 R93, R93 ;  /* 0x0000005d005d7308 */ /* 0x000ee20000000800 */
[----:B------:R-:W-:Y:S01]  /*8170*/  FMUL.FTZ R94, R33, R94 ;  /* 0x0000005e215e7220 */ /* 0x000fe20000410000 */
[----:B0-----:R-:W-:-:S03]  /*8180*/  FMUL.FTZ R118, R118, R91 ;  /* 0x0000005b76767220 */ /* 0x001fc60000410000 */
[----:B------:R-:W-:-:S04]  /*8190*/  FFMA.FTZ R122, R53, R94, R54 ;  /* 0x0000005e357a7223 */ /* 0x000fc80000010036 */
[----:B------:R-:W-:Y:S01]  /*81a0*/  FMUL.FTZ R91, R122, -1.4426950216293334961 ;  /* 0xbfb8aa3b7a5b7820 */ /* 0x000fe20000410000 */
[----:B-1----:R-:W-:Y:S01]  /*81b0*/  FADD.FTZ R90, R90, 1 ;  /* 0x3f8000005a5a7421 */ /* 0x002fe20000010000 */
[----:B------:R-:W-:-:S04]  /*81c0*/  SHF.L.U32 R125, R108, 0x10, RZ ;  /* 0x000000106c7d7819 */ /* 0x000fc800000006ff */
[----:B------:R-:W0:Y:S01]  /*81d0*/  MUFU.EX2 R91, R91 ;  /* 0x0000005b005b7308 */ /* 0x000e220000000800 */
[----:B---3--:R-:W-:-:S07]  /*81e0*/  FADD.FTZ R93, R93, 1 ;  /* 0x3f8000005d5d7421 */ /* 0x008fce0000010000 */
[----:B------:R-:W1:Y:S01]  /*81f0*/  MUFU.RCP R90, R90 ;  /* 0x0000005a005a7308 */ /* 0x000e620000001000 */
[----:B------:R-:W-:-:S07]  /*8200*/  FADD.FTZ R125, -R50, R125 ;  /* 0x0000007d327d7221 */ /* 0x000fce0000010100 */
[----:B------:R-:W3:Y:S01]  /*8210*/  MUFU.RCP R119, R93 ;  /* 0x0000005d00777308 */ /* 0x000ee20000001000 */
[----:B------:R-:W-:Y:S01]  /*8220*/  FMUL.FTZ R125, R33, R125 ;  /* 0x0000007d217d7220 */ /* 0x000fe20000410000 */
[----:B------:R-:W-:Y:S01]  /*8230*/  FFMA.FTZ R124, R112, R124, R51 ;  /* 0x0000007c707c7223 */ /* 0x000fe20000010033 */
[----:B0-----:R-:W-:Y:S02]  /*8240*/  FADD.FTZ R91, R91, 1 ;  /* 0x3f8000005b5b7421 */ /* 0x001fe40000010000 */
[----:B------:R-:W-:Y:S01]  /*8250*/  FFMA.FTZ R125, R52, R125, R57 ;  /* 0x0000007d347d7223 */ /* 0x000fe20000010039 */
[----:B-1----:R-:W-:Y:S01]  /*8260*/  FMUL.FTZ R121, R121, R90 ;  /* 0x0000005a79797220 */ /* 0x002fe20000410000 */
[----:B------:R-:W-:Y:S02]  /*8270*/  FMUL.FTZ R90, R124, -1.4426950216293334961 ;  /* 0xbfb8aa3b7c5a7820 */ /* 0x000fe40000410000 */
[----:B------:R-:W0:Y:S01]  /*8280*/  MUFU.RCP R91, R91 ;  /* 0x0000005b005b7308 */ /* 0x000e220000001000 */
[----:B---3--:R-:W-:Y:S01]  /*8290*/  FMUL.FTZ R119, R56, R119 ;  /* 0x0000007738777220 */ /* 0x008fe20000410000 */
[----:B------:R-:W-:-:S06]  /*82a0*/  FMUL.FTZ R56, R125, -1.4426950216293334961 ;  /* 0xbfb8aa3b7d387820 */ /* 0x000fcc0000410000 */
        /* <DEDUP_REMOVED lines=8> */
[----:B------:R-:W-:Y:S01]  /*8330*/  SHF.L.U32 R95, R110, 0x10, RZ ;  /* 0x000000106e5f7819 */ /* 0x000fe200000006ff */
[----:B---3--:R-:W-:-:S03]  /*8340*/  FADD.FTZ R56, R56, 1 ;  /* 0x3f80000038387421 */ /* 0x008fc60000010000 */
[----:B------:R-:W0:Y:S01]  /*8350*/  MUFU.EX2 R91, R91 ;  /* 0x0000005b005b7308 */ /* 0x000e220000000800 */
[----:B------:R-:W-:-:S07]  /*8360*/  FADD.FTZ R95, -R50, R95 ;  /* 0x0000005f325f7221 */ /* 0x000fce0000010100 */
[----:B------:R1:W-:Y:S08]  /*8370*/  MUFU.RCP R94, R90 ;  /* 0x0000005a005e7308 */ /* 0x0003f00000001000 */
[----:B------:R3:W-:Y:S01]  /*8380*/  MUFU.RCP R93, R56 ;  /* 0x00000038005d7308 */ /* 0x0007e20000001000 */
[----:B-1----:R-:W-:Y:S02]  /*8390*/  SHF.L.U32 R90, R107, 0x10, RZ ;  /* 0x000000106b5a7819 */ /* 0x002fe400000006ff */
[----:B---3--:R-:W-:-:S03]  /*83a0*/  SHF.L.U32 R56, R114, 0x10, RZ ;  /* 0x0000001072387819 */ /* 0x008fc600000006ff */
[C---:B------:R-:W-:Y:S02]  /*83b0*/  FADD.FTZ R90, -R50.reuse, R90 ;  /* 0x0000005a325a7221 */ /* 0x040fe40000010100 */
[----:B------:R-:W-:Y:S02]  /*83c0*/  FADD.FTZ R56, -R50, R56 ;  /* 0x0000003832387221 */ /* 0x000fe40000010100 */
[C---:B------:R-:W-:Y:S01]  /*83d0*/  FMUL.FTZ R90, R33.reuse, R90 ;  /* 0x0000005a215a7220 */ /* 0x040fe20000410000 */
[--C-:B------:R-:W-:Y:S01]  /*83e0*/  FADD.FTZ R128, R128, -R50.reuse ;  /* 0x8000003280807221 */ /* 0x100fe20000010000 */
[--C-:B------:R-:W-:Y:S01]  /*83f0*/  FADD.FTZ R130, R130, -R50.reuse ;  /* 0x8000003282827221 */ /* 0x100fe20000010000 */
[C---:B------:R-:W-:Y:S01]  /*8400*/  FMUL.FTZ R56, R33.reuse, R56 ;  /* 0x0000003821387220 */ /* 0x040fe20000410000 */
[----:B------:R-:W-:Y:S01]  /*8410*/  FMUL.FTZ R95, R33, R95 ;  /* 0x0000005f215f7220 */ /* 0x000fe20000410000 */
[--C-:B------:R-:W-:Y:S01]  /*8420*/  FADD.FTZ R132, R132, -R50.reuse ;  /* 0x8000003284847221 */ /* 0x100fe20000010000 */
[--C-:B------:R-:W-:Y:S01]  /*8430*/  FADD.FTZ R129, R129, -R50.reuse ;  /* 0x8000003281817221 */ /* 0x100fe20000010000 */
[--C-:B------:R-:W-:Y:S01]  /*8440*/  FADD.FTZ R131, R131, -R50.reuse ;  /* 0x8000003283837221 */ /* 0x100fe20000010000 */
[C-C-:B------:R-:W-:Y:S01]  /*8450*/  FFMA.FTZ R90, R52.reuse, R90, R57.reuse ;  /* 0x0000005a345a7223 */ /* 0x140fe20000010039 */
[C-C-:B------:R-:W-:Y:S01]  /*8460*/  FFMA.FTZ R56, R52.reuse, R56, R57.reuse ;  /* 0x0000003834387223 */ /* 0x140fe20000010039 */
[----:B------:R-:W-:Y:S01]  /*8470*/  FADD.FTZ R133, R133, -R50 ;  /* 0x8000003285857221 */ /* 0x000fe20000010000 */
[C---:B------:R-:W-:Y:S01]  /*8480*/  FMUL.FTZ R128, R33.reuse, R128 ;  /* 0x0000008021807220 */ /* 0x040fe20000410000 */
[C---:B------:R-:W-:Y:S01]  /*8490*/  FMUL.FTZ R130, R33.reuse, R130 ;  /* 0x0000008221827220 */ /* 0x040fe20000410000 */
[----:B------:R-:W-:Y:S01]  /*84a0*/  FFMA.FTZ R52, R52, R95, R57 ;  /* 0x0000005f34347223 */ /* 0x000fe20000010039 */
[----:B------:R-:W-:Y:S01]  /*84b0*/  FMUL.FTZ R132, R33, R132 ;  /* 0x0000008421847220 */ /* 0x000fe20000410000 */
[----:B0-----:R-:W-:Y:S01]  /*84c0*/  FADD.FTZ R57, R91, 1 ;  /* 0x3f8000005b397421 */ /* 0x001fe20000010000 */
[C---:B------:R-:W-:Y:S01]  /*84d0*/  FMUL.FTZ R91, R33.reuse, R129 ;  /* 0x00000081215b7220 */ /* 0x040fe20000410000 */
[C---:B------:R-:W-:Y:S01]  /*84e0*/  FMUL.FTZ R131, R33.reuse, R131 ;  /* 0x0000008321837220 */ /* 0x040fe20000410000 */
[----:B------:R-:W-:Y:S01]  /*84f0*/  FMUL.FTZ R133, R33, R133 ;  /* 0x0000008521857220 */ /* 0x000fe20000410000 */
[C-C-:B------:R-:W-:Y:S01]  /*8500*/  FFMA.FTZ R120, R112.reuse, R120, R51.reuse ;  /* 0x0000007870787223 */ /* 0x140fe20000010033 */
[C-C-:B------:R-:W-:Y:S01]  /*8510*/  FFMA.FTZ R128, R112.reuse, R128, R51.reuse ;  /* 0x0000008070807223 */ /* 0x140fe20000010033 */
[C-C-:B------:R-:W-:Y:S01]  /*8520*/  FFMA.FTZ R130, R112.reuse, R130, R51.reuse ;  /* 0x0000008270827223 */ /* 0x140fe20000010033 */
[----:B------:R-:W-:Y:S01]  /*8530*/  FFMA.FTZ R51, R112, R132, R51 ;  /* 0x0000008470337223 */ /* 0x000fe20000010033 */
[C-C-:B------:R-:W-:Y:S01]  /*8540*/  FFMA.FTZ R123, R113.reuse, R123, R0.reuse ;  /* 0x0000007b717b7223 */ /* 0x140fe20000010000 */
[C-C-:B------:R-:W-:Y:S01]  /*8550*/  FFMA.FTZ R91, R113.reuse, R91, R0.reuse ;  /* 0x0000005b715b7223 */ /* 0x140fe20000010000 */
[C-C-:B------:R-:W-:Y:S01]  /*8560*/  FFMA.FTZ R132, R113.reuse, R131, R0.reuse ;  /* 0x0000008371847223 */ /* 0x140fe20000010000 */
[----:B------:R-:W-:Y:S01]  /*8570*/  FFMA.FTZ R113, R113, R133, R0 ;  /* 0x0000008571717223 */ /* 0x000fe20000010000 */
[----:B--2---:R-:W-:-:S02]  /*8580*/  SHF.L.U32 R133, R111, 0x10, RZ ;  /* 0x000000106f857819 */ /* 0x004fc400000006ff */
[----:B------:R-:W2:Y:S04]  /*8590*/  LDL.LU R111, [R1+0xfc] ;  /* 0x0000fc00016f7983 */ /* 0x000ea80000300800 */
[----:B------:R-:W3:Y:S04]  /*85a0*/  LDL.LU R101, [R1+0x24] ;  /* 0x0000240001657983 */ /* 0x000ee80000300800 */
[----:B------:R-:W4:Y:S04]  /*85b0*/  LDL.LU R100, [R1+0x28] ;  /* 0x0000280001647983 */ /* 0x000f280000300800 */
[----:B------:R-:W3:Y:S04]  /*85c0*/  LDL.LU R103, [R1+0x2c] ;  /* 0x00002c0001677983 */ /* 0x000ee80000300800 */
[----:B------:R-:W3:Y:S04]  /*85d0*/  LDL.LU R102, [R1+0x30] ;  /* 0x0000300001667983 */ /* 0x000ee80000300800 */
[----:B------:R-:W3:Y:S01]  /*85e0*/  LDL.LU R104, [R1+0x34] ;  /* 0x0000340001687983 */ /* 0x000ee20000300800 */
        /* <DEDUP_REMOVED lines=8> */
[----:B------:R-:W0:Y:S01]  /*8670*/  MUFU.RCP R92, R92 ;  /* 0x0000005c005c7308 */ /* 0x000e220000001000 */
[----:B------:R-:W-:-:S07]  /*8680*/  FADD.FTZ R127, -R50, R127 ;  /* 0x0000007f327f7221 */ /* 0x000fce0000010100 */
[----:B------:R-:W1:Y:S01]  /*8690*/  MUFU.RCP R57, R57 ;  /* 0x0000003900397308 */ /* 0x000e620000001000 */
[----:B------:R-:W-:Y:S01]  /*86a0*/  FMUL.FTZ R127, R33, R127 ;  /* 0x0000007f217f7220 */ /* 0x000fe20000410000 */
[----:B------:R-:W-:Y:S01]  /*86b0*/  FMUL.FTZ R125, R125, R93 ;  /* 0x0000005d7d7d7220 */ /* 0x000fe20000410000 */
[----:B------:R-:W-:Y:S02]  /*86c0*/  FMUL.FTZ R93, R128, -1.4426950216293334961 ;  /* 0xbfb8aa3b805d7820 */ /* 0x000fe40000410000 */
[----:B------:R-:W-:Y:S01]  /*86d0*/  FFMA.FTZ R127, R53, R127, R54 ;  /* 0x0000007f357f7223 */ /* 0x000fe20000010036 */
[----:B0-----:R-:W-:Y:S01]  /*86e0*/  FMUL.FTZ R123, R123, R92 ;  /* 0x0000005c7b7b7220 */ /* 0x001fe20000410000 */
[----:B------:R-:W-:Y:S02]  /*86f0*/  FMUL.FTZ R92, R91, -1.4426950216293334961 ;  /* 0xbfb8aa3b5b5c7820 */ /* 0x000fe40000410000 */
[----:B------:R-:W-:Y:S01]  /*8700*/  MUFU.EX2 R93, R93 ;  /* 0x0000005d005d7308 */ /* 0x000fe20000000800 */
[----:B------:R-:W-:Y:S01]  /*8710*/  FMUL.FTZ R124, R124, R94 ;  /* 0x0000005e7c7c7220 */ /* 0x000fe20000410000 */
[----:B-1----:R-:W-:Y:S01]  /*8720*/  FMUL.FTZ R126, R126, R57 ;  /* 0x000000397e7e7220 */ /* 0x002fe20000410000 */
[----:B------:R-:W-:-:S05]  /*8730*/  FMUL.FTZ R57, R127, -1.4426950216293334961 ;  /* 0xbfb8aa3b7f397820 */ /* 0x000fca0000410000 */
[----:B------:R-:W0:Y:S01]  /*8740*/  MUFU.EX2 R92, R92 ;  /* 0x0000005c005c7308 */ /* 0x000e220000000800 */
[----:B------:R-:W-:-:S07]  /*8750*/  FMUL.FTZ R94, R90, -1.4426950216293334961 ;  /* 0xbfb8aa3b5a5e7820 */ /* 0x000fce0000410000 */
[----:B------:R-:W1:Y:S08]  /*8760*/  MUFU.EX2 R57, R57 ;  /* 0x0000003900397308 */ /* 0x000e700000000800 */
[----:B------:R-:W1:Y:S01]  /*8770*/  MUFU.EX2 R94, R94 ;  /* 0x0000005e005e7308 */ /* 0x000e620000000800 */
[----:B0-----:R-:W-:Y:S01]  /*8780*/  FADD.FTZ R92, R92, 1 ;  /* 0x3f8000005c5c7421 */ /* 0x001fe20000010000 */
[----:B------:R-:W-:-:S06]  /*8790*/  FADD.FTZ R93, R93, 1 ;  /* 0x3f8000005d5d7421 */ /* 0x000fcc0000010000 */
[----:B------:R-:W0:Y:S01]  /*87a0*/  MUFU.RCP R92, R92 ;  /* 0x0000005c005c7308 */ /* 0x000e220000001000 */
[----:B-1----:R-:W-:-:S07]  /*87b0*/  FADD.FTZ R57, R57, 1 ;  /* 0x3f80000039397421 */ /* 0x002fce0000010000 */
[----:B------:R-:W1:Y:S01]  /*87c0*/  MUFU.RCP R93, R93 ;  /* 0x0000005d005d7308 */ /* 0x000e620000001000 */
[----:B------:R-:W-:Y:S01]  /*87d0*/  FADD.FTZ R94, R94, 1 ;  /* 0x3f8000005e5e7421 */ /* 0x000fe20000010000 */
[----:B------:R-:W-:-:S06]  /*87e0*/  FADD.FTZ R133, -R50, R133 ;  /* 0x0000008532857221 */ /* 0x000fcc0000010100 */
[----:B------:R-:W1:Y:S08]  /*87f0*/  MUFU.RCP R57, R57 ;  /* 0x0000003900397308 */ /* 0x000e700000001000 */
[----:B------:R1:W1:Y:S01]  /*8800*/  MUFU.RCP R129, R94 ;  /* 0x0000005e00817308 */ /* 0x0002620000001000 */
[----:B0-----:R-:W-:Y:S01]  /*8810*/  FMUL.FTZ R0, R91, R92 ;  /* 0x0000005c5b007220 */ /* 0x001fe20000410000 */
[----:B------:R-:W-:Y:S01]  /*8820*/  FMUL.FTZ R133, R33, R133 ;  /* 0x0000008521857220 */ /* 0x000fe20000410000 */
[----:B------:R-:W-:Y:S01]  /*8830*/  FMUL.FTZ R92, R52, -1.4426950216293334961 ;  /* 0xbfb8aa3b345c7820 */ /* 0x000fe20000410000 */
[----:B-1----:R-:W-:Y:S01]  /*8840*/  FMUL.FTZ R128, R128, R93 ;  /* 0x0000005d80807220 */ /* 0x002fe20000410000 */
[----:B------:R-:W-:Y:S01]  /*8850*/  FMUL.FTZ R93, R51, -1.4426950216293334961 ;  /* 0xbfb8aa3b335d7820 */ /* 0x000fe20000410000 */
[----:B------:R-:W-:Y:S01]  /*8860*/  FFMA.FTZ R133, R53, R133, R54 ;  /* 0x0000008535857223 */ /* 0x000fe20000010036 */
[----:B------:R-:W-:Y:S01]  /*8870*/  FMUL.FTZ R94, R56, -1.4426950216293334961 ;  /* 0xbfb8aa3b385e7820 */ /* 0x000fe20000410000 */
[----:B------:R-:W-:Y:S01]  /*8880*/  FMUL.FTZ R127, R127, R57 ;  /* 0x000000397f7f7220 */ /* 0x000fe20000410000 */
[----:B------:R-:W0:Y:S01]  /*8890*/  MUFU.EX2 R92, R92 ;  /* 0x0000005c005c7308 */ /* 0x000e220000000800 */
[----:B------:R-:W-:Y:S01]  /*88a0*/  FMUL.FTZ R57, R133, -1.4426950216293334961 ;  /* 0xbfb8aa3b85397820 */ /* 0x000fe20000410000 */
[----:B------:R-:W-:Y:S01]  /*88b0*/  FMUL.FTZ R129, R90, R129 ;  /* 0x000000815a817220 */ /* 0x000fe20000410000 */
[----:B------:R-:W-:-:S05]  /*88c0*/  FMUL.FTZ R90, R132, -1.4426950216293334961 ;  /* 0xbfb8aa3b845a7820 */ /* 0x000fca0000410000 */
[----:B------:R-:W1:Y:S01]  /*88d0*/  MUFU.EX2 R93, R93 ;  /* 0x0000005d005d7308 */ /* 0x000e620000000800 */
[----:B------:R-:W-:-:S07]  /*88e0*/  FMUL.FTZ R91, R130, -1.4426950216293334961 ;  /* 0xbfb8aa3b825b7820 */ /* 0x000fce0000410000 */
[----:B------:R-:W1:Y:S08]  /*88f0*/  MUFU.EX2 R94, R94 ;  /* 0x0000005e005e7308 */ /* 0x000e700000000800 */
[----:B------:R-:W1:Y:S08]  /*8900*/  MUFU.EX2 R57, R57 ;  /* 0x0000003900397308 */ /* 0x000e700000000800 */
[----:B------:R-:W1:Y:S01]  /*8910*/  MUFU.EX2 R90, R90 ;  /* 0x0000005a005a7308 */ /* 0x000e620000000800 */
[----:B0-----:R-:W-:Y:S01]  /*8920*/  FADD.FTZ R92, R92, 1 ;  /* 0x3f8000005c5c7421 */ /* 0x001fe20000010000 */
[----:B-1----:R-:W-:-:S06]  /*8930*/  FADD.FTZ R93, R93, 1 ;  /* 0x3f8000005d5d7421 */ /* 0x002fcc0000010000 */
[----:B------:R-:W0:Y:S01]  /*8940*/  MUFU.EX2 R91, R91 ;  /* 0x0000005b005b7308 */ /* 0x000e220000000800 */
[----:B------:R-:W-:Y:S01]  /*8950*/  FADD.FTZ R94, R94, 1 ;  /* 0x3f8000005e5e7421 */ /* 0x000fe20000010000 */
[----:B------:R-:W-:-:S06]  /*8960*/  FADD.FTZ R57, R57, 1 ;  /* 0x3f80000039397421 */ /* 0x000fcc0000010000 */
[----:B------:R-:W1:Y:S01]  /*8970*/  MUFU.RCP R135, R92 ;  /* 0x0000005c00877308 */ /* 0x000e620000001000 */
[----:B------:R-:W-:-:S07]  /*8980*/  FADD.FTZ R90, R90, 1 ;  /* 0x3f8000005a5a7421 */ /* 0x000fce0000010000 */
[----:B------:R1:W-:Y:S01]  /*8990*/  MUFU.RCP R134, R93 ;  /* 0x0000005d00867308 */ /* 0x0003e20000001000 */
[----:B0-----:R-:W-:-:S07]  /*89a0*/  FADD.FTZ R91, R91, 1 ;  /* 0x3f8000005b5b7421 */ /* 0x001fce0000010000 */
[----:B------:R0:W0:Y:S01]  /*89b0*/  MUFU.RCP R131, R94 ;  /* 0x0000005e00837308 */ /* 0x0000220000001000 */
[----:B-1----:R-:W3:Y:S04]  /*89c0*/  LDL.LU R93, [R1+0x38] ;  /* 0x00003800015d7983 */ /* 0x002ee80000300800 */
[----:B------:R-:W3:Y:S03]  /*89d0*/  LDL.LU R95, [R1+0x3c] ;  /* 0x00003c00015f7983 */ /* 0x000ee60000300800 */
[----:B------:R-:W1:Y:S01]  /*89e0*/  MUFU.RCP R57, R57 ;  /* 0x0000003900397308 */ /* 0x000e620000001000 */
[----:B0-----:R-:W3:Y:S04]  /*89f0*/  LDL.LU R94, [R1+0x40] ;  /* 0x00004000015e7983 */ /* 0x001ee80000300800 */
[----:B------:R-:W3:Y:S03]  /*8a00*/  LDL.LU R97, [R1+0x44] ;  /* 0x0000440001617983 */ /* 0x000ee60000300800 */
[----:B------:R-:W0:Y:S01]  /*8a10*/  MUFU.RCP R90, R90 ;  /* 0x0000005a005a7308 */ /* 0x000e220000001000 */
[----:B------:R-:W3:Y:S01]  /*8a20*/  LDL.LU R96, [R1+0x48] ;  /* 0x0000480001607983 */ /* 0x000ee20000300800 */
[----:B------:R-:W-:Y:S01]  /*8a30*/  FMUL.FTZ R135, R52, R135 ;  /* 0x0000008734877220 */ /* 0x000fe20000410000 */
[----:B------:R-:W-:-:S02]  /*8a40*/  LEA R52, P1, R32, UR14, 0x1 ;  /* 0x0000000e20347c11 */ /* 0x000fc4000f8208ff */
[----:B------:R-:W3:Y:S03]  /*8a50*/  LDL.LU R99, [R1+0x4c] ;  /* 0x00004c0001637983 */ /* 0x000ee60000300800 */
[----:B------:R-:W3:Y:S01]  /*8a60*/  MUFU.RCP R91, R91 ;  /* 0x0000005b005b7308 */ /* 0x000ee20000001000 */
[----:B------:R-:W3:Y:S01]  /*8a70*/  LDL.LU R98, [R1+0x50] ;  /* 0x0000500001627983 */ /* 0x000ee20000300800 */
[----:B------:R-:W-:Y:S01]  /*8a80*/  FMUL.FTZ R131, R56, R131 ;  /* 0x0000008338837220 */ /* 0x000fe20000410000 */
[----:B------:R-:W-:Y:S01]  /*8a90*/  FMUL.FTZ R134, R51, R134 ;  /* 0x0000008633867220 */ /* 0x000fe20000410000 */
[----:B-1----:R-:W-:Y:S01]  /*8aa0*/  FMUL.FTZ R133, R133, R57 ;  /* 0x0000003985857220 */ /* 0x002fe20000410000 */
[----:B0-----:R-:W-:Y:S01]  /*8ab0*/  FMUL.FTZ R132, R132, R90 ;  /* 0x0000005a84847220 */ /* 0x001fe20000410000 */
[----:B--2---:R-:W-:-:S05]  /*8ac0*/  SHF.L.U32 R92, R111, 0x10, RZ ;  /* 0x000000106f5c7819 */ /* 0x004fca00000006ff */
[----:B------:R-:W-:Y:S01]  /*8ad0*/  FADD.FTZ R92, -R50, R92 ;  /* 0x0000005c325c7221 */ /* 0x000fe20000010100 */
[----:B------:R-:W-:-:S03]  /*8ae0*/  LEA R50, P2, R31, UR14, 0x1 ;  /* 0x0000000e1f327c11 */ /* 0x000fc6000f8408ff */
[----:B------:R-:W-:Y:S01]  /*8af0*/  FMUL.FTZ R92, R33, R92 ;  /* 0x0000005c215c7220 */ /* 0x000fe20000410000 */
[----:B----4-:R-:W-:-:S03]  /*8b00*/  LEA.HI.X R51, R31, UR15, R100, 0x1, P2 ;  /* 0x0000000f1f337c11 */ /* 0x010fc600090f0c64 */
[----:B------:R-:W-:Y:S01]  /*8b10*/  FFMA.FTZ R54, R53, R92, R54 ;  /* 0x0000005c35367223 */ /* 0x000fe20000010036 */
[----:B---3--:R-:W-:Y:S02]  /*8b20*/  LEA.HI.X R53, R32, UR15, R101, 0x1, P1 ;  /* 0x0000000f20357c11 */ /* 0x008fe400088f0c65 */
[----:B------:R-:W2:Y:S01]  /*8b30*/  LDL.LU R101, [R1+0x54] ;  /* 0x0000540001657983 */ /* 0x000ea20000300800 */
[C---:B------:R-:W-:Y:S02]  /*8b40*/  LEA R56, P1, R30.reuse, UR14, 0x1 ;  /* 0x0000000e1e387c11 */ /* 0x040fe4000f8208ff */
[C---:B------:R-:W-:Y:S01]  /*8b50*/  LEA R32, P2, R29.reuse, UR14, 0x1 ;  /* 0x0000000e1d207c11 */ /* 0x040fe2000f8408ff */
[----:B------:R-:W3:Y:S01]  /*8b60*/  LDL.LU R100, [R1+0x58] ;  /* 0x0000580001647983 */ /* 0x000ee20000300800 */
[----:B------:R-:W-:Y:S02]  /*8b70*/  LEA.HI.X R57, R30, UR15, R103, 0x1, P1 ;  /* 0x0000000f1e397c11 */ /* 0x000fe400088f0c67 */
[----:B------:R-:W-:Y:S01]  /*8b80*/  LEA.HI.X R33, R29, UR15, R102, 0x1, P2 ;  /* 0x0000000f1d217c11 */ /* 0x000fe200090f0c66 */
[----:B------:R-:W4:Y:S01]  /*8b90*/  LDL.LU R103, [R1+0x5c] ;  /* 0x00005c0001677983 */ /* 0x000f220000300800 */
[----:B------:R-:W-:-:S03]  /*8ba0*/  LEA R90, P1, R28, UR14, 0x1 ;  /* 0x0000000e1c5a7c11 */ /* 0x000fc6000f8208ff */
[----:B------:R-:W4:Y:S01]  /*8bb0*/  LDL.LU R102, [R1+0x60] ;  /* 0x0000600001667983 */ /* 0x000f220000300800 */
[----:B------:R-:W-:Y:S01]  /*8bc0*/  FMUL.FTZ R130, R130, R91 ;  /* 0x0000005b82827220 */ /* 0x000fe20000410000 */
[----:B------:R-:W-:Y:S02]  /*8bd0*/  LEA.HI.X R91, R28, UR15, R104, 0x1, P1 ;  /* 0x0000000f1c5b7c11 */ /* 0x000fe400088f0c68 */
[----:B------:R-:W4:Y:S04]  /*8be0*/  LDL.LU R105, [R1+0x64] ;  /* 0x0000640001697983 */ /* 0x000f280000300800 */
[----:B------:R-:W4:Y:S04]  /*8bf0*/  LDL.LU R104, [R1+0x68] ;  /* 0x0000680001687983 */ /* 0x000f280000300800 */
[----:B------:R-:W4:Y:S04]  /*8c00*/  LDL.LU R110, [R1+0x6c] ;  /* 0x00006c00016e7983 */ /* 0x000f280000300800 */
[----:B------:R-:W4:Y:S04]  /*8c10*/  LDL.LU R107, [R1+0x70] ;  /* 0x00007000016b7983 */ /* 0x000f280000300800 */
[----:B------:R-:W4:Y:S04]  /*8c20*/  LDL.LU R106, [R1+0x74] ;  /* 0x00007400016a7983 */ /* 0x000f280000300800 */
[----:B------:R-:W4:Y:S04]  /*8c30*/  LDL.LU R109, [R1+0x84] ;  /* 0x00008400016d7983 */ /* 0x000f280000300800 */
[----:B------:R-:W4:Y:S04]  /*8c40*/  LDL.LU R108, [R1+0x8c] ;  /* 0x00008c00016c7983 */ /* 0x000f280000300800 */
[----:B------:R-:W4:Y:S01]  /*8c50*/  LDL.LU R114, [R1+0x90] ;  /* 0x0000900001727983 */ /* 0x000f220000300800 */
[----:B------:R-:W-:Y:S01]  /*8c60*/  FMUL.FTZ R136, R113, -1.4426950216293334961 ;  /* 0xbfb8aa3b71887820 */ /* 0x000fe20000410000 */
[----:B------:R-:W-:-:S05]  /*8c70*/  LEA R30, P2, R27, UR14, 0x1 ;  /* 0x0000000e1b1e7c11 */ /* 0x000fca000f8408ff */
[----:B------:R-:W0:Y:S01]  /*8c80*/  MUFU.EX2 R136, R136 ;  /* 0x0000008800887308 */ /* 0x000e220000000800 */
[----:B------:R-:W-:Y:S01]  /*8c90*/  LEA R92, P1, R26, UR14, 0x1 ;  /* 0x0000000e1a5c7c11 */ /* 0x000fe2000f8208ff */
[----:B0-----:R-:W-:-:S06]  /*8ca0*/  FADD.FTZ R136, R136, 1 ;  /* 0x3f80000088887421 */ /* 0x001fcc0000010000 */
[----:B------:R-:W0:Y:S01]  /*8cb0*/  MUFU.RCP R136, R136 ;  /* 0x0000008800887308 */ /* 0x000e220000001000 */
[----:B------:R-:W-:Y:S01]  /*8cc0*/  F2FP.BF16.F32.PACK_AB R137, R115, R2 ;  /* 0x000000027389723e */ /* 0x000fe200000010ff */
[----:B0-----:R-:W-:Y:S02]  /*8cd0*/  FMUL.FTZ R136, R113, R136 ;  /* 0x0000008871887220 */ /* 0x001fe40000410000 */
        /* <DEDUP_REMOVED lines=9> */
[----:B------:R-:W-:-:S02]  /*8d70*/  LEA.HI.X R31, R27, UR15, R93, 0x1, P2 ;  /* 0x0000000f1b1f7c11 */ /* 0x000fc400090f0c5d */
[C---:B------:R-:W-:Y:S02]  /*8d80*/  LEA R28, P2, R25.reuse, UR14, 0x1 ;  /* 0x0000000e191c7c11 */ /* 0x040fe4000f8408ff */
[----:B------:R-:W-:Y:S02]  /*8d90*/  LEA.HI.X R93, R26, UR15, R95, 0x1, P1 ;  /* 0x0000000f1a5d7c11 */ /* 0x000fe400088f0c5f */
[----:B------:R-:W-:Y:S02]  /*8da0*/  LEA.HI.X R29, R25, UR15, R94, 0x1, P2 ;  /* 0x0000000f191d7c11 */ /* 0x000fe400090f0c5e */
[C---:B------:R-:W-:Y:S02]  /*8db0*/  LEA R94, P1, R24.reuse, UR14, 0x1 ;  /* 0x0000000e185e7c11 */ /* 0x040fe4000f8208ff */
[----:B------:R-:W-:Y:S02]  /*8dc0*/  LEA R26, P2, R23, UR14, 0x1 ;  /* 0x0000000e171a7c11 */ /* 0x000fe4000f8408ff */
[----:B------:R-:W-:-:S02]  /*8dd0*/  LEA.HI.X R95, R24, UR15, R97, 0x1, P1 ;  /* 0x0000000f185f7c11 */ /* 0x000fc400088f0c61 */
[----:B------:R-:W-:Y:S02]  /*8de0*/  LEA.HI.X R27, R23, UR15, R96, 0x1, P2 ;  /* 0x0000000f171b7c11 */ /* 0x000fe400090f0c60 */
[C---:B------:R-:W-:Y:S02]  /*8df0*/  LEA R96, P1, R22.reuse, UR14, 0x1 ;  /* 0x0000000e16607c11 */ /* 0x040fe4000f8208ff */
[C---:B------:R-:W-:Y:S02]  /*8e00*/  LEA R24, P2, R21.reuse, UR14, 0x1 ;  /* 0x0000000e15187c11 */ /* 0x040fe4000f8408ff */
[----:B------:R-:W-:Y:S02]  /*8e10*/  LEA.HI.X R97, R22, UR15, R99, 0x1, P1 ;  /* 0x0000000f16617c11 */ /* 0x000fe400088f0c63 */
[----:B------:R-:W-:Y:S02]  /*8e20*/  LEA.HI.X R25, R21, UR15, R98, 0x1, P2 ;  /* 0x0000000f15197c11 */ /* 0x000fe400090f0c62 */
[----:B------:R-:W-:-:S02]  /*8e30*/  LEA R98, P1, R20, UR14, 0x1 ;  /* 0x0000000e14627c11 */ /* 0x000fc4000f8208ff */
[C---:B------:R-:W-:Y:S02]  /*8e40*/  LEA R22, P2, R19.reuse, UR14, 0x1 ;  /* 0x0000000e13167c11 */ /* 0x040fe4000f8408ff */
[----:B--2---:R-:W-:Y:S02]  /*8e50*/  LEA.HI.X R99, R20, UR15, R101, 0x1, P1 ;  /* 0x0000000f14637c11 */ /* 0x004fe400088f0c65 */
[----:B---3--:R-:W-:Y:S02]  /*8e60*/  LEA.HI.X R23, R19, UR15, R100, 0x1, P2 ;  /* 0x0000000f13177c11 */ /* 0x008fe400090f0c64 */
[C---:B------:R-:W-:Y:S02]  /*8e70*/  LEA R100, P1, R18.reuse, UR14, 0x1 ;  /* 0x0000000e12647c11 */ /* 0x040fe4000f8208ff */
[----:B------:R-:W-:Y:S02]  /*8e80*/  LEA R20, P2, R17, UR14, 0x1 ;  /* 0x0000000e11147c11 */ /* 0x000fe4000f8408ff */
[----:B----4-:R-:W-:-:S02]  /*8e90*/  LEA.HI.X R101, R18, UR15, R103, 0x1, P1 ;  /* 0x0000000f12657c11 */ /* 0x010fc400088f0c67 */
[----:B------:R-:W-:Y:S02]  /*8ea0*/  LEA.HI.X R21, R17, UR15, R102, 0x1, P2 ;  /* 0x0000000f11157c11 */ /* 0x000fe400090f0c66 */
[C---:B------:R-:W-:Y:S02]  /*8eb0*/  LEA R102, P1, R16.reuse, UR14, 0x1 ;  /* 0x0000000e10667c11 */ /* 0x040fe4000f8208ff */
[C---:B------:R-:W-:Y:S02]  /*8ec0*/  LEA R18, P2, R15.reuse, UR14, 0x1 ;  /* 0x0000000e0f127c11 */ /* 0x040fe4000f8408ff */
[----:B------:R-:W-:Y:S02]  /*8ed0*/  LEA.HI.X R103, R16, UR15, R105, 0x1, P1 ;  /* 0x0000000f10677c11 */ /* 0x000fe400088f0c69 */
[----:B------:R-:W-:Y:S02]  /*8ee0*/  LEA.HI.X R19, R15, UR15, R104, 0x1, P2 ;  /* 0x0000000f0f137c11 */ /* 0x000fe400090f0c68 */
[----:B------:R-:W-:-:S02]  /*8ef0*/  LEA R104, P1, R14, UR14, 0x1 ;  /* 0x0000000e0e687c11 */ /* 0x000fc4000f8208ff */
[C---:B------:R-:W-:Y:S02]  /*8f00*/  LEA R16, P2, R13.reuse, UR14, 0x1 ;  /* 0x0000000e0d107c11 */ /* 0x040fe4000f8408ff */
[----:B------:R-:W-:Y:S02]  /*8f10*/  LEA.HI.X R105, R14, UR15, R110, 0x1, P1 ;  /* 0x0000000f0e697c11 */ /* 0x000fe400088f0c6e */
[C---:B------:R-:W-:Y:S02]  /*8f20*/  LEA R14, P1, R12.reuse, UR14, 0x1 ;  /* 0x0000000e0c0e7c11 */ /* 0x040fe4000f8208ff */
[----:B------:R-:W-:Y:S02]  /*8f30*/  LEA.HI.X R17, R13, UR15, R107, 0x1, P2 ;  /* 0x0000000f0d117c11 */ /* 0x000fe400090f0c6b */
[----:B------:R-:W-:Y:S02]  /*8f40*/  LEA.HI.X R15, R12, UR15, R106, 0x1, P1 ;  /* 0x0000000f0c0f7c11 */ /* 0x000fe400088f0c6a */
[----:B------:R-:W-:-:S02]  /*8f50*/  LEA R106, P1, R11, UR14, 0x1 ;  /* 0x0000000e0b6a7c11 */ /* 0x000fc4000f8208ff */
[C---:B------:R-:W-:Y:S02]  /*8f60*/  LEA R12, P2, R10.reuse, UR14, 0x1 ;  /* 0x0000000e0a0c7c11 */ /* 0x040fe4000f8408ff */
[----:B------:R-:W-:Y:S02]  /*8f70*/  LEA.HI.X R107, R11, UR15, R109, 0x1, P1 ;  /* 0x0000000f0b6b7c11 */ /* 0x000fe400088f0c6d */
[----:B------:R-:W-:Y:S02]  /*8f80*/  LEA.HI.X R13, R10, UR15, R108, 0x1, P2 ;  /* 0x0000000f0a0d7c11 */ /* 0x000fe400090f0c6c */
[----:B------:R-:W-:-:S04]  /*8f90*/  LEA R108, P1, R9, UR14, 0x1 ;  /* 0x0000000e096c7c11 */ /* 0x000fc8000f8208ff */
[----:B------:R-:W-:Y:S02]  /*8fa0*/  LEA.HI.X R109, R9, UR15, R114, 0x1, P1 ;  /* 0x0000000f096d7c11 */ /* 0x000fe400088f0c72 */
[----:B------:R-:W2:Y:S04]  /*8fb0*/  LDL.LU R114, [R1+0x94] ;  /* 0x0000940001727983 */ /* 0x000ea80000300800 */
[----:B------:R-:W3:Y:S04]  /*8fc0*/  LDL.LU R140, [R1+0xa4] ;  /* 0x0000a400018c7983 */ /* 0x000ee80000300800 */
[----:B------:R-:W4:Y:S04]  /*8fd0*/  LDL.LU R139, [R1+0x7c] ;  /* 0x00007c00018b7983 */ /* 0x000f280000300800 */
[----:B------:R-:W3:Y:S04]  /*8fe0*/  LDL.LU R160, [R1+0xdc] ;  /* 0x0000dc0001a07983 */ /* 0x000ee80000300800 */
[----:B------:R-:W3:Y:S04]  /*8ff0*/  LDL.LU R161, [R1+0xe4] ;  /* 0x0000e40001a17983 */ /* 0x000ee80000300800 */
[----:B------:R-:W3:Y:S04]  /*9000*/  LDL.LU R162, [R1+0xd0] ;  /* 0x0000d00001a27983 */ /* 0x000ee80000300800 */
[----:B------:R-:W3:Y:S04]  /*9010*/  LDL.LU R163, [R1+0xd8] ;  /* 0x0000d80001a37983 */ /* 0x000ee80000300800 */
[----:B------:R-:W3:Y:S04]  /*9020*/  LDL.LU R164, [R1+0xc0] ;  /* 0x0000c00001a47983 */ /* 0x000ee80000300800 */
[----:B------:R-:W3:Y:S01]  /*9030*/  LDL.LU R165, [R1+0xcc] ;  /* 0x0000cc0001a57983 */ /* 0x000ee20000300800 */
[----:B------:R-:W-:-:S06]  /*9040*/  FMUL.FTZ R110, R54, -1.4426950216293334961 ;  /* 0xbfb8aa3b366e7820 */ /* 0x000fcc0000410000 */
[----:B------:R-:W0:Y:S01]  /*9050*/  MUFU.EX2 R110, R110 ;  /* 0x0000006e006e7308 */ /* 0x000e220000000800 */
[----:B------:R-:W-:-:S04]  /*9060*/  LEA R10, P2, R8, UR14, 0x1 ;  /* 0x0000000e080a7c11 */ /* 0x000fc8000f8408ff */
[----:B------:R-:W-:Y:S02]  /*9070*/  LEA.HI.X R11, R8, UR15, R113, 0x1, P2 ;  /* 0x0000000f080b7c11 */ /* 0x000fe400090f0c71 */
[----:B------:R-:W-:Y:S01]  /*9080*/  LEA R8, P1, R7, UR14, 0x1 ;  /* 0x0000000e07087c11 */ /* 0x000fe2000f8208ff */
[----:B0-----:R-:W-:-:S03]  /*9090*/  FADD.FTZ R138, R110, 1 ;  /* 0x3f8000006e8a7421 */ /* 0x001fc60000010000 */
[----:B------:R-:W-:Y:S02]  /*90a0*/  LEA.HI.X R9, R7, UR15, R111, 0x1, P1 ;  /* 0x0000000f07097c11 */ /* 0x000fe400088f0c6f */
[C---:B------:R-:W-:Y:S01]  /*90b0*/  LEA R110, P1, R6.reuse, UR14, 0x1 ;  /* 0x0000000e066e7c11 */ /* 0x040fe2000f8208ff */
[----:B------:R-:W0:Y:S03]  /*90c0*/  MUFU.RCP R138, R138 ;  /* 0x0000008a008a7308 */ /* 0x000e260000001000 */
[----:B------:R-:W-:Y:S02]  /*90d0*/  LEA.HI.X R111, R6, UR15, R112, 0x1, P1 ;  /* 0x0000000f066f7c11 */ /* 0x000fe400088f0c70 */
[----:B------:R-:W-:Y:S02]  /*90e0*/  LEA R6, P2, R4, UR14, 0x1 ;  /* 0x0000000e04067c11 */ /* 0x000fe4000f8408ff */
[C---:B------:R-:W-:Y:S01]  /*90f0*/  LEA R112, P1, R5.reuse, UR14, 0x1 ;  /* 0x0000000e05707c11 */ /* 0x040fe2000f8208ff */
[----:B------:R1:W-:Y:S03]  /*9100*/  STG.E.U16 desc[UR12][R52.64], R137 ;  /* 0x0000008934007986 */ /* 0x0003e6000c10150c */
[----:B------:R-:W-:Y:S01]  /*9110*/  LEA.HI.X R113, R5, UR15, R115, 0x1, P1 ;  /* 0x0000000f05717c11 */ /* 0x000fe200088f0c73 */
[----:B0-----:R-:W-:Y:S01]  /*9120*/  FMUL.FTZ R138, R54, R138 ;  /* 0x0000008a368a7220 */ /* 0x001fe20000410000 */
[----:B------:R-:W-:-:S05]  /*9130*/  PRMT R54, R137, 0x7632, R54 ;  /* 0x0000763289367816 */ /* 0x000fca0000000036 */
[----:B------:R-:W-:Y:S01]  /*9140*/  STG.E.U16 desc[UR12][R52.64+0x2], R54 ;  /* 0x0000023634007986 */ /* 0x000fe2000c10150c */
[----:B--2---:R-:W-:Y:S02]  /*9150*/  LEA.HI.X R7, R4, UR15, R114, 0x1, P2 ;  /* 0x0000000f04077c11 */ /* 0x004fe400090f0c72 */
[C---:B------:R-:W-:Y:S02]  /*9160*/  LEA R114, P2, R2.reuse, UR14, 0x1 ;  /* 0x0000000e02727c11 */ /* 0x040fe4000f8408ff */
[C---:B------:R-:W-:Y:S02]  /*9170*/  LEA R4, P1, R3.reuse, UR14, 0x1 ;  /* 0x0000000e03047c11 */ /* 0x040fe4000f8208ff */
[----:B----4-:R-:W-:Y:S02]  /*9180*/  LEA.HI.X R115, R2, UR15, R139, 0x1, P2 ;  /* 0x0000000f02737c11 */ /* 0x010fe400090f0c8b */
[----:B---3--:R-:W-:Y:S01]  /*9190*/  LEA.HI.X R5, R3, UR15, R140, 0x1, P1 ;  /* 0x0000000f03057c11 */ /* 0x008fe200088f0c8c */
[----:B------:R-:W2:Y:S01]  /*91a0*/  LDL.LU R139, [R1+0xb0] ;  /* 0x0000b000018b7983 */ /* 0x000ea20000300800 */
[----:B------:R-:W-:Y:S01]  /*91b0*/  F2FP.BF16.F32.PACK_AB R2, R156, R157 ;  /* 0x0000009d9c02723e */ /* 0x000fe200000010ff */
[----:B------:R-:W-:-:S02]  /*91c0*/  UIADD3 UR10, UP0, UR10, 0x2, URZ ;  /* 0x000000020a0a7890 */ /* 0x000fc4000ff1e03f */
[----:B------:R-:W2:Y:S01]  /*91d0*/  LDL.LU R140, [R1+0xbc] ;  /* 0x0000bc00018c7983 */ /* 0x000ea20000300800 */
[----:B-1----:R-:W-:Y:S01]  /*91e0*/  PRMT R137, R2, 0x7632, R137 ;  /* 0x0000763202897816 */ /* 0x002fe20000000089 */
[----:B------:R-:W-:Y:S02]  /*91f0*/  ULDC.64 UR14, c[0x0][0x238] ;  /* 0x00008e00000e7ab9 */ /* 0x000fe40000000a00 */
[----:B------:R-:W3:Y:S01]  /*9200*/  LDL.LU R156, [R1+0xa0] ;  /* 0x0000a000019c7983 */ /* 0x000ee20000300800 */
[----:B------:R-:W-:-:S03]  /*9210*/  F2FP.BF16.F32.PACK_AB R3, R158, R159 ;  /* 0x0000009f9e03723e */ /* 0x000fc600000010ff */
[----:B------:R-:W3:Y:S04]  /*9220*/  LDL.LU R157, [R1+0xac] ;  /* 0x0000ac00019d7983 */ /* 0x000ee80000300800 */
[----:B------:R0:W-:Y:S04]  /*9230*/  STG.E.U16 desc[UR12][R52.64+0x4], R2 ;  /* 0x0000040234007986 */ /* 0x0001e8000c10150c */
[----:B------:R-:W4:Y:S04]  /*9240*/  LDL.LU R158, [R1+0x88] ;  /* 0x00008800019e7983 */ /* 0x000f280000300800 */
[----:B------:R-:W4:Y:S01]  /*9250*/  LDL.LU R159, [R1+0xa8] ;  /* 0x0000a800019f7983 */ /* 0x000f220000300800 */
[----:B0-----:R-:W-:-:S03]  /*9260*/  F2FP.BF16.F32.PACK_AB R2, R160, R161 ;  /* 0x000000a1a002723e */ /* 0x001fc600000010ff */
[----:B------:R0:W-:Y:S04]  /*9270*/  STG.E.U16 desc[UR12][R52.64+0x6], R137 ;  /* 0x0000068934007986 */ /* 0x0001e8000c10150c */
[----:B------:R-:W4:Y:S04]  /*9280*/  LDL.LU R160, [R1+0x1c] ;  /* 0x00001c0001a07983 */ /* 0x000f280000300800 */
[----:B------:R-:W4:Y:S01]  /*9290*/  LDL.LU R161, [R1+0x20] ;  /* 0x0000200001a17983 */ /* 0x000f220000300800 */
[----:B0-----:R-:W-:-:S03]  /*92a0*/  PRMT R52, R3, 0x7632, R52 ;  /* 0x0000763203347816 */ /* 0x001fc60000000034 */
[----:B------:R0:W-:Y:S01]  /*92b0*/  STG.E.U16 desc[UR12][R50.64], R3 ;  /* 0x0000000332007986 */ /* 0x0001e2000c10150c */
[----:B------:R-:W-:-:S03]  /*92c0*/  PRMT R53, R2, 0x7632, R53 ;  /* 0x0000763202357816 */ /* 0x000fc60000000035 */
[----:B------:R1:W-:Y:S01]  /*92d0*/  STG.E.U16 desc[UR12][R50.64+0x4], R2 ;  /* 0x0000040232007986 */ /* 0x0003e2000c10150c */
[----:B0-----:R-:W-:-:S03]  /*92e0*/  F2FP.BF16.F32.PACK_AB R3, R162, R163 ;  /* 0x000000a3a203723e */ /* 0x001fc600000010ff */
[----:B------:R-:W4:Y:S01]  /*92f0*/  LDL.LU R162, [R1+0x14] ;  /* 0x0000140001a27983 */ /* 0x000f220000300800 */
[----:B-1----:R-:W-:-:S03]  /*9300*/  F2FP.BF16.F32.PACK_AB R2, R164, R165 ;  /* 0x000000a5a402723e */ /* 0x002fc600000010ff */
[----:B------:R-:W4:Y:S04]  /*9310*/  LDL.LU R163, [R1+0x18] ;  /* 0x0000180001a37983 */ /* 0x000f280000300800 */
[----:B------:R-:W4:Y:S04]  /*9320*/  LDL.LU R164, [R1+0xc] ;  /* 0x00000c0001a47983 */ /* 0x000f280000300800 */
[----:B------:R-:W4:Y:S04]  /*9330*/  LDL.LU R165, [R1+0x10] ;  /* 0x0000100001a57983 */ /* 0x000f280000300800 */
[----:B------:R-:W-:Y:S04]  /*9340*/  STG.E.U16 desc[UR12][R50.64+0x2], R52 ;  /* 0x0000023432007986 */ /* 0x000fe8000c10150c */
[----:B------:R0:W-:Y:S04]  /*9350*/  STG.E.U16 desc[UR12][R50.64+0x6], R53 ;  /* 0x0000063532007986 */ /* 0x0001e8000c10150c */
[----:B------:R2:W-:Y:S04]  /*9360*/  STG.E.U16 desc[UR12][R56.64], R3 ;  /* 0x0000000338007986 */ /* 0x0005e8000c10150c */
[----:B------:R-:W-:Y:S01]  /*9370*/  STG.E.U16 desc[UR12][R56.64+0x4], R2 ;  /* 0x0000040238007986 */ /* 0x000fe2000c10150c */
[----:B0-----:R-:W-:-:S03]  /*9380*/  PRMT R50, R3, 0x7632, R50 ;  /* 0x0000763203327816 */ /* 0x001fc60000000032 */
[----:B------:R-:W4:Y:S01]  /*9390*/  LDL.LU R137, [R1+0x4] ;  /* 0x0000040001897983 */ /* 0x000f220000300800 */
[----:B------:R-:W-:-:S03]  /*93a0*/  PRMT R51, R2, 0x7632, R51 ;  /* 0x0000763202337816 */ /* 0x000fc60000000033 */
[----:B------:R-:W-:Y:S04]  /*93b0*/  STG.E.U16 desc[UR12][R56.64+0x2], R50 ;  /* 0x0000023238007986 */ /* 0x000fe8000c10150c */
[----:B------:R0:W-:Y:S01]  /*93c0*/  STG.E.U16 desc[UR12][R56.64+0x6], R51 ;  /* 0x0000063338007986 */ /* 0x0001e2000c10150c */
[----:B--2---:R-:W-:-:S03]  /*93d0*/  F2FP.BF16.F32.PACK_AB R3, R139, R140 ;  /* 0x0000008c8b03723e */ /* 0x004fc600000010ff */
[----:B------:R-:W2:Y:S01]  /*93e0*/  LDL.LU R139, [R1+0x8] ;  /* 0x00000800018b7983 */ /* 0x000ea20000300800 */
[----:B0-----:R-:W-:Y:S02]  /*93f0*/  PRMT R51, R3, 0x7632, R51 ;  /* 0x0000763203337816 */ /* 0x001fe40000000033 */
[----:B---3--:R-:W-:Y:S01]  /*9400*/  F2FP.BF16.F32.PACK_AB R2, R156, R157 ;  /* 0x0000009d9c02723e */ /* 0x008fe200000010ff */
[----:B------:R4:W-:Y:S03]  /*9410*/  STG.E.U16 desc[UR12][R32.64], R3 ;  /* 0x0000000320007986 */ /* 0x0009e6000c10150c */
[----:B------:R-:W-:Y:S01]  /*9420*/  PRMT R50, R2, 0x7632, R50 ;  /* 0x0000763202327816 */ /* 0x000fe20000000032 */
[----:B------:R-:W3:Y:S04]  /*9430*/  LDL.LU R140, [R1] ;  /* 0x00000000018c7983 */ /* 0x000ee80000300800 */
[----:B------:R-:W3:Y:S01]  /*9440*/  LDL.LU R156, [R1+0x158] ;  /* 0x00015800019c7983 */ /* 0x000ee20000300800 */
[----:B----4-:R-:W-:-:S03]  /*9450*/  F2FP.BF16.F32.PACK_AB R3, R158, R159 ;  /* 0x0000009f9e03723e */ /* 0x010fc600000010ff */
[----:B------:R0:W-:Y:S04]  /*9460*/  STG.E.U16 desc[UR12][R32.64+0x4], R2 ;  /* 0x0000040220007986 */ /* 0x0001e8000c10150c */
[----:B------:R-:W4:Y:S04]  /*9470*/  LDL.LU R157, [R1+0x154] ;  /* 0x00015400019d7983 */ /* 0x000f280000300800 */
[----:B------:R-:W4:Y:S01]  /*9480*/  LDL.LU R158, [R1+0x150] ;  /* 0x00015000019e7983 */ /* 0x000f220000300800 */
[----:B0-----:R-:W-:-:S03]  /*9490*/  F2FP.BF16.F32.PACK_AB R2, R160, R161 ;  /* 0x000000a1a002723e */ /* 0x001fc600000010ff */
[----:B------:R-:W4:Y:S04]  /*94a0*/  LDL.LU R159, [R1+0x14c] ;  /* 0x00014c00019f7983 */ /* 0x000f280000300800 */
[----:B------:R-:W-:Y:S04]  /*94b0*/  STG.E.U16 desc[UR12][R32.64+0x2], R51 ;  /* 0x0000023320007986 */ /* 0x000fe8000c10150c */
[----:B------:R0:W-:Y:S04]  /*94c0*/  STG.E.U16 desc[UR12][R32.64+0x6], R50 ;  /* 0x0000063220007986 */ /* 0x0001e8000c10150c */
[----:B------:R-:W4:Y:S04]  /*94d0*/  LDL.LU R160, [R1+0x148] ;  /* 0x0001480001a07983 */ /* 0x000f280000300800 */
[----:B------:R1:W-:Y:S01]  /*94e0*/  STG.E.U16 desc[UR12][R90.64], R3 ;  /* 0x000000035a007986 */ /* 0x0003e2000c10150c */
[----:B0-----:R-:W-:-:S03]  /*94f0*/  PRMT R32, R3, 0x7632, R32 ;  /* 0x0000763203207816 */ /* 0x001fc60000000020 */
[----:B------:R-:W4:Y:S01]  /*9500*/  LDL.LU R161, [R1+0x144] ;  /* 0x0001440001a17983 */ /* 0x000f220000300800 */
[----:B------:R-:W-:-:S03]  /*9510*/  PRMT R33, R2, 0x7632, R33 ;  /* 0x0000763202217816 */ /* 0x000fc60000000021 */
[----:B------:R0:W-:Y:S01]  /*9520*/  STG.E.U16 desc[UR12][R90.64+0x4], R2 ;  /* 0x000004025a007986 */ /* 0x0001e2000c10150c */
[----:B-1----:R-:W-:-:S03]  /*9530*/  F2FP.BF16.F32.PACK_AB R3, R162, R163 ;  /* 0x000000a3a203723e */ /* 0x002fc600000010ff */
[----:B------:R-:W4:Y:S04]  /*9540*/  LDL.LU R162, [R1+0x140] ;  /* 0x0001400001a27983 */ /* 0x000f280000300800 */
[----:B------:R-:W4:Y:S01]  /*9550*/  LDL.LU R163, [R1+0x13c] ;  /* 0x00013c0001a37983 */ /* 0x000f220000300800 */
[----:B0-----:R-:W-:-:S03]  /*9560*/  F2FP.BF16.F32.PACK_AB R2, R164, R165 ;  /* 0x000000a5a402723e */ /* 0x001fc600000010ff */
[----:B------:R-:W4:Y:S04]  /*9570*/  LDL.LU R164, [R1+0x138] ;  /* 0x0001380001a47983 */ /* 0x000f280000300800 */
[----:B------:R-:W4:Y:S04]  /*9580*/  LDL.LU R165, [R1+0x134] ;  /* 0x0001340001a57983 */ /* 0x000f280000300800 */
[----:B------:R0:W-:Y:S04]  /*9590*/  STG.E.U16 desc[UR12][R90.64+0x2], R32 ;  /* 0x000002205a007986 */ /* 0x0001e8000c10150c */
[----:B------:R1:W-:Y:S04]  /*95a0*/  STG.E.U16 desc[UR12][R90.64+0x6], R33 ;  /* 0x000006215a007986 */ /* 0x0003e8000c10150c */
[----:B------:R2:W-:Y:S01]  /*95b0*/  STG.E.U16 desc[UR12][R30.64], R3 ;  /* 0x000000031e007986 */ /* 0x0005e2000c10150c */
[----:B0-----:R-:W-:-:S02]  /*95c0*/  PRMT R32, R3, 0x7632, R32 ;  /* 0x0000763203207816 */ /* 0x001fc40000000020 */
[----:B-1----:R-:W-:-:S03]  /*95d0*/  PRMT R33, R2, 0x7632, R33 ;  /* 0x0000763202217816 */ /* 0x002fc60000000021 */
[----:B------:R-:W-:Y:S04]  /*95e0*/  STG.E.U16 desc[UR12][R30.64+0x2], R32 ;  /* 0x000002201e007986 */ /* 0x000fe8000c10150c */
[----:B------:R-:W-:Y:S04]  /*95f0*/  STG.E.U16 desc[UR12][R30.64+0x4], R2 ;  /* 0x000004021e007986 */ /* 0x000fe8000c10150c */
[----:B------:R0:W-:Y:S01]  /*9600*/  STG.E.U16 desc[UR12][R30.64+0x6], R33 ;  /* 0x000006211e007986 */ /* 0x0001e2000c10150c */
[----:B------:R-:W-:Y:S02]  /*9610*/  F2FP.BF16.F32.PACK_AB R153, R153, R154 ;  /* 0x0000009a9999723e */ /* 0x000fe400000010ff */
[----:B------:R-:W-:-:S02]  /*9620*/  F2FP.BF16.F32.PACK_AB R151, R151, R152 ;  /* 0x000000989797723e */ /* 0x000fc400000010ff */
[----:B------:R-:W-:Y:S02]  /*9630*/  F2FP.BF16.F32.PACK_AB R149, R149, R150 ;  /* 0x000000969595723e */ /* 0x000fe400000010ff */
[----:B------:R-:W-:Y:S02]  /*9640*/  F2FP.BF16.F32.PACK_AB R147, R147, R148 ;  /* 0x000000949393723e */ /* 0x000fe400000010ff */
[----:B------:R-:W-:Y:S02]  /*9650*/  F2FP.BF16.F32.PACK_AB R145, R145, R146 ;  /* 0x000000929191723e */ /* 0x000fe400000010ff */
[----:B------:R-:W-:Y:S02]  /*9660*/  F2FP.BF16.F32.PACK_AB R143, R143, R144 ;  /* 0x000000908f8f723e */ /* 0x000fe400000010ff */
        /* <DEDUP_REMOVED lines=11> */
[----:B------:R-:W-:Y:S02]  /*9720*/  PRMT R51, R85, 0x7632, R51 ;  /* 0x0000763255337816 */ /* 0x000fe40000000033 */
[----:B------:R-:W-:Y:S02]  /*9730*/  F2FP.BF16.F32.PACK_AB R37, R75, R37 ;  /* 0x000000254b25723e */ /* 0x000fe400000010ff */
[----:B------:R-:W-:-:S02]  /*9740*/  F2FP.BF16.F32.PACK_AB R70, R73, R70 ;  /* 0x000000464946723e */ /* 0x000fc400000010ff */
[----:B------:R-:W-:Y:S02]  /*9750*/  F2FP.BF16.F32.PACK_AB R38, R39, R38 ;  /* 0x000000262726723e */ /* 0x000fe400000010ff */
[----:B------:R-:W-:Y:S02]  /*9760*/  F2FP.BF16.F32.PACK_AB R40, R69, R40 ;  /* 0x000000284528723e */ /* 0x000fe400000010ff */
[----:B------:R-:W-:Y:S02]  /*9770*/  PRMT R52, R37, 0x7632, R52 ;  /* 0x0000763225347816 */ /* 0x000fe40000000034 */
        /* <DEDUP_REMOVED lines=20> */
[----:B------:R-:W-:-:S02]  /*98c0*/  PRMT R56, R124, 0x7632, R56 ;  /* 0x000076327c387816 */ /* 0x000fc40000000038 */
[----:B------:R-:W-:Y:S02]  /*98d0*/  F2FP.BF16.F32.PACK_AB R130, R131, R130 ;  /* 0x000000828382723e */ /* 0x000fe400000010ff */
[----:B------:R-:W-:Y:S02]  /*98e0*/  F2FP.BF16.F32.PACK_AB R132, R133, R132 ;  /* 0x000000848584723e */ /* 0x000fe400000010ff */
[----:B------:R-:W-:Y:S02]  /*98f0*/  F2FP.BF16.F32.PACK_AB R134, R135, R134 ;  /* 0x000000868786723e */ /* 0x000fe400000010ff */
[----:B------:R-:W-:Y:S01]  /*9900*/  F2FP.BF16.F32.PACK_AB R136, R138, R136 ;  /* 0x000000888a88723e */ /* 0x000fe200000010ff */
[----:B------:R-:W-:Y:S01]  /*9910*/  UIADD3.X UR5, URZ, UR5, URZ, UP0, !UPT ;  /* 0x000000053f057290 */ /* 0x000fe200087fe43f */
[----:B------:R-:W-:Y:S01]  /*9920*/  PRMT R57, R134, 0x7632, R57 ;  /* 0x0000763286397816 */ /* 0x000fe20000000039 */
[----:B------:R-:W-:-:S04]  /*9930*/  UISETP.GE.U32.AND UP0, UPT, UR10, UR14, UPT ;  /* 0x0000000e0a00728c */ /* 0x000fc8000bf06070 */
[----:B------:R-:W-:Y:S01]  /*9940*/  UISETP.GE.AND.EX UP0, UPT, UR5, UR15, UPT, UP0 ;  /* 0x0000000f0500728c */ /* 0x000fe2000bf06300 */
[----:B--2---:R-:W-:-:S04]  /*9950*/  F2FP.BF16.F32.PACK_AB R3, R137, R139 ;  /* 0x0000008b8903723e */ /* 0x004fc800000010ff */
[----:B0-----:R-:W-:Y:S01]  /*9960*/  PRMT R31, R3, 0x7632, R31 ;  /* 0x00007632031f7816 */ /* 0x001fe2000000001f */
[----:B------:R0:W-:Y:S04]  /*9970*/  STG.E.U16 desc[UR12][R92.64], R3 ;  /* 0x000000035c007986 */ /* 0x0001e8000c10150c */
[----:B------:R-:W-:Y:S01]  /*9980*/  STG.E.U16 desc[UR12][R92.64+0x2], R31 ;  /* 0x0000021f5c007986 */ /* 0x000fe2000c10150c */
[----:B---3--:R-:W-:Y:S02]  /*9990*/  F2FP.BF16.F32.PACK_AB R155, R155, R156 ;  /* 0x0000009c9b9b723e */ /* 0x008fe400000010ff */
[----:B----4-:R-:W-:-:S04]  /*99a0*/  F2FP.BF16.F32.PACK_AB R157, R157, R158 ;  /* 0x0000009e9d9d723e */ /* 0x010fc800000010ff */
[----:B------:R-:W-:Y:S02]  /*99b0*/  PRMT R30, R157, 0x7632, R30 ;  /* 0x000076329d1e7816 */ /* 0x000fe4000000001e */
[----:B------:R-:W-:Y:S02]  /*99c0*/  F2FP.BF16.F32.PACK_AB R159, R159, R160 ;  /* 0x000000a09f9f723e */ /* 0x000fe400000010ff */
[----:B------:R-:W-:-:S04]  /*99d0*/  F2FP.BF16.F32.PACK_AB R161, R161, R162 ;  /* 0x000000a2a1a1723e */ /* 0x000fc800000010ff */
[----:B0-----:R-:W-:Y:S02]  /*99e0*/  PRMT R3, R161, 0x7632, R3 ;  /* 0x00007632a1037816 */ /* 0x001fe40000000003 */
[----:B------:R-:W-:Y:S02]  /*99f0*/  F2FP.BF16.F32.PACK_AB R163, R163, R164 ;  /* 0x000000a4a3a3723e */ /* 0x000fe400000010ff */
[----:B------:R-:W-:Y:S02]  /*9a00*/  F2FP.BF16.F32.PACK_AB R165, R165, R140 ;  /* 0x0000008ca5a5723e */ /* 0x000fe400000010ff */
[----:B------:R-:W-:Y:S02]  /*9a10*/  PRMT R2, R163, 0x7632, R2 ;  /* 0x00007632a3027816 */ /* 0x000fe40000000002 */
[----:B------:R-:W-:Y:S01]  /*9a20*/  PRMT R50, R165, 0x7632, R50 ;  /* 0x00007632a5327816 */ /* 0x000fe20000000032 */
[----:B------:R-:W-:Y:S04]  /*9a30*/  STG.E.U16 desc[UR12][R92.64+0x4], R165 ;  /* 0x000004a55c007986 */ /* 0x000fe8000c10150c */
[----:B------:R-:W-:Y:S04]  /*9a40*/  STG.E.U16 desc[UR12][R92.64+0x6], R50 ;  /* 0x000006325c007986 */ /* 0x000fe8000c10150c */
[----:B------:R-:W-:Y:S04]  /*9a50*/  STG.E.U16 desc[UR12][R28.64], R163 ;  /* 0x000000a31c007986 */ /* 0x000fe8000c10150c */
[----:B------:R0:W-:Y:S04]  /*9a60*/  STG.E.U16 desc[UR12][R28.64+0x2], R2 ;  /* 0x000002021c007986 */ /* 0x0001e8000c10150c */
[----:B------:R-:W-:Y:S04]  /*9a70*/  STG.E.U16 desc[UR12][R28.64+0x4], R161 ;  /* 0x000004a11c007986 */ /* 0x000fe8000c10150c */
[----:B------:R1:W-:Y:S01]  /*9a80*/  STG.E.U16 desc[UR12][R28.64+0x6], R3 ;  /* 0x000006031c007986 */ /* 0x0003e2000c10150c */
[----:B0-----:R-:W-:-:S03]  /*9a90*/  PRMT R2, R155, 0x7632, R2 ;  /* 0x000076329b027816 */ /* 0x001fc60000000002 */
[----:B------:R-:W-:Y:S01]  /*9aa0*/  STG.E.U16 desc[UR12][R94.64], R159 ;  /* 0x0000009f5e007986 */ /* 0x000fe2000c10150c */
        /* <DEDUP_REMOVED lines=38> */
[----:B------:R-:W-:Y:S04]  /*9d10*/  STG.E.U16 desc[UR12][R100.64+0x2], R50 ;  /* 0x0000023264007986 */ /* 0x000fe8000c10150c */
        /* <DEDUP_REMOVED lines=28> */
[----:B------:R1:W-:Y:S04]  /*9ee0*/  STG.E.U16 desc[UR12][R16.64+0x6], R3 ;  /* 0x0000060310007986 */ /* 0x0003e8000c10150c */
[----:B------:R-:W-:Y:S01]  /*9ef0*/  STG.E.U16 desc[UR12][R14.64], R41 ;  /* 0x000000290e007986 */ /* 0x000fe2000c10150c */
[----:B0-----:R-:W-:-:S02]  /*9f00*/  PRMT R2, R43, 0x7632, R2 ;  /* 0x000076322b027816 */ /* 0x001fc40000000002 */
[----:B-1----:R-:W-:Y:S01]  /*9f10*/  PRMT R17, R41, 0x7632, R17 ;  /* 0x0000763229117816 */ /* 0x002fe20000000011 */
[----:B------:R-:W-:Y:S01]  /*9f20*/  STG.E.U16 desc[UR12][R14.64+0x4], R42 ;  /* 0x0000042a0e007986 */ /* 0x000fe2000c10150c */
[----:B------:R-:W-:-:S03]  /*9f30*/  PRMT R3, R45, 0x7632, R3 ;  /* 0x000076322d037816 */ /* 0x000fc60000000003 */
[----:B------:R-:W-:Y:S04]  /*9f40*/  STG.E.U16 desc[UR12][R14.64+0x2], R17 ;  /* 0x000002110e007986 */ /* 0x000fe8000c10150c */
[----:B------:R0:W-:Y:S04]  /*9f50*/  STG.E.U16 desc[UR12][R14.64+0x6], R18 ;  /* 0x000006120e007986 */ /* 0x0001e8000c10150c */
[----:B------:R-:W-:Y:S04]  /*9f60*/  STG.E.U16 desc[UR12][R106.64], R66 ;  /* 0x000000426a007986 */ /* 0x000fe8000c10150c */
[----:B------:R-:W-:Y:S01]  /*9f70*/  STG.E.U16 desc[UR12][R106.64+0x2], R53 ;  /* 0x000002356a007986 */ /* 0x000fe2000c10150c */
[----:B0-----:R-:W-:-:S03]  /*9f80*/  PRMT R14, R46, 0x7632, R14 ;  /* 0x000076322e0e7816 */ /* 0x001fc6000000000e */
[----:B------:R-:W-:Y:S04]  /*9f90*/  STG.E.U16 desc[UR12][R106.64+0x4], R43 ;  /* 0x0000042b6a007986 */ /* 0x000fe8000c10150c */
[----:B------:R0:W-:Y:S04]  /*9fa0*/  STG.E.U16 desc[UR12][R106.64+0x6], R2 ;  /* 0x000006026a007986 */ /* 0x0001e8000c10150c */
[----:B------:R-:W-:Y:S04]  /*9fb0*/  STG.E.U16 desc[UR12][R12.64], R45 ;  /* 0x0000002d0c007986 */ /* 0x000fe8000c10150c */
[----:B------:R1:W-:Y:S04]  /*9fc0*/  STG.E.U16 desc[UR12][R12.64+0x2], R3 ;  /* 0x000002030c007986 */ /* 0x0003e8000c10150c */
[----:B------:R-:W-:Y:S01]  /*9fd0*/  STG.E.U16 desc[UR12][R12.64+0x4], R46 ;  /* 0x0000042e0c007986 */ /* 0x000fe2000c10150c */
[----:B0-----:R-:W-:-:S03]  /*9fe0*/  PRMT R2, R63, 0x7632, R2 ;  /* 0x000076323f027816 */ /* 0x001fc60000000002 */
[----:B------:R0:W-:Y:S01]  /*9ff0*/  STG.E.U16 desc[UR12][R12.64+0x6], R14 ;  /* 0x0000060e0c007986 */ /* 0x0001e2000c10150c */
[----:B-1----:R-:W-:-:S03]  /*a000*/  PRMT R3, R58, 0x7632, R3 ;  /* 0x000076323a037816 */ /* 0x002fc60000000003 */
[----:B------:R-:W-:Y:S01]  /*a010*/  STG.E.U16 desc[UR12][R108.64], R47 ;  /* 0x0000002f6c007986 */ /* 0x000fe2000c10150c */
[----:B0-----:R-:W-:-:S03]  /*a020*/  PRMT R12, R61, 0x7632, R12 ;  /* 0x000076323d0c7816 */ /* 0x001fc6000000000c */
        /* <DEDUP_REMOVED lines=10> */
[----:B------:R-:W-:Y:S02]  /*a0d0*/  PRMT R55, R120, 0x7632, R55 ;  /* 0x0000763278377816 */ /* 0x000fe40000000037 */
[----:B0-----:R-:W-:Y:S01]  /*a0e0*/  PRMT R11, R117, 0x7632, R11 ;  /* 0x00007632750b7816 */ /* 0x001fe2000000000b */
[----:B------:R0:W-:Y:S04]  /*a0f0*/  STG.E.U16 desc[UR12][R8.64+0x2], R2 ;  /* 0x0000020208007986 */ /* 0x0001e8000c10150c */
[----:B------:R-:W-:Y:S04]  /*a100*/  STG.E.U16 desc[UR12][R8.64+0x4], R117 ;  /* 0x0000047508007986 */ /* 0x000fe8000c10150c */
[----:B------:R1:W-:Y:S04]  /*a110*/  STG.E.U16 desc[UR12][R8.64+0x6], R11 ;  /* 0x0000060b08007986 */ /* 0x0003e8000c10150c */
[----:B------:R2:W-:Y:S01]  /*a120*/  STG.E.U16 desc[UR12][R110.64+0x6], R3 ;  /* 0x000006036e007986 */ /* 0x0005e2000c10150c */
[----:B0-----:R-:W-:-:S03]  /*a130*/  PRMT R2, R123, 0x7632, R2 ;  /* 0x000076327b027816 */ /* 0x001fc60000000002 */
[----:B------:R-:W-:Y:S01]  /*a140*/  STG.E.U16 desc[UR12][R110.64], R120 ;  /* 0x000000786e007986 */ /* 0x000fe2000c10150c */
[----:B-1----:R-:W-:-:S03]  /*a150*/  PRMT R8, R0, 0x7632, R8 ;  /* 0x0000763200087816 */ /* 0x002fc60000000008 */
[----:B------:R-:W-:Y:S01]  /*a160*/  STG.E.U16 desc[UR12][R110.64+0x2], R55 ;  /* 0x000002376e007986 */ /* 0x000fe2000c10150c */
[----:B--2---:R-:W-:-:S03]  /*a170*/  PRMT R3, R128, 0x7632, R3 ;  /* 0x0000763280037816 */ /* 0x004fc60000000003 */
[----:B------:R-:W-:Y:S04]  /*a180*/  STG.E.U16 desc[UR12][R110.64+0x4], R119 ;  /* 0x000004776e007986 */ /* 0x000fe8000c10150c */
[----:B------:R-:W-:Y:S04]  /*a190*/  STG.E.U16 desc[UR12][R112.64], R124 ;  /* 0x0000007c70007986 */ /* 0x000fe8000c10150c */
[----:B------:R-:W-:Y:S04]  /*a1a0*/  STG.E.U16 desc[UR12][R112.64+0x2], R56 ;  /* 0x0000023870007986 */ /* 0x000fe8000c10150c */
[----:B------:R-:W-:Y:S04]  /*a1b0*/  STG.E.U16 desc[UR12][R112.64+0x4], R123 ;  /* 0x0000047b70007986 */ /* 0x000fe8000c10150c */
[----:B------:R0:W-:Y:S04]  /*a1c0*/  STG.E.U16 desc[UR12][R112.64+0x6], R2 ;  /* 0x0000060270007986 */ /* 0x0001e8000c10150c */
[----:B------:R-:W-:Y:S04]  /*a1d0*/  STG.E.U16 desc[UR12][R6.64], R128 ;  /* 0x0000008006007986 */ /* 0x000fe8000c10150c */
[----:B------:R-:W-:Y:S04]  /*a1e0*/  STG.E.U16 desc[UR12][R6.64+0x2], R3 ;  /* 0x0000020306007986 */ /* 0x000fe8000c10150c */
[----:B------:R1:W-:Y:S01]  /*a1f0*/  STG.E.U16 desc[UR12][R6.64+0x4], R0 ;  /* 0x0000040006007986 */ /* 0x0003e2000c10150c */
[----:B0-----:R-:W-:-:S03]  /*a200*/  PRMT R2, R130, 0x7632, R2 ;  /* 0x0000763282027816 */ /* 0x001fc60000000002 */
[----:B------:R0:W-:Y:S04]  /*a210*/  STG.E.U16 desc[UR12][R6.64+0x6], R8 ;  /* 0x0000060806007986 */ /* 0x0001e8000c10150c */
[----:B------:R2:W-:Y:S01]  /*a220*/  STG.E.U16 desc[UR12][R4.64], R130 ;  /* 0x0000008204007986 */ /* 0x0005e2000c10150c */
[----:B-1----:R-:W-:Y:S02]  /*a230*/  PRMT R0, R136, 0x7632, R0 ;  /* 0x0000763288007816 */ /* 0x002fe40000000000 */
[----:B0-----:R-:W-:Y:S01]  /*a240*/  PRMT R7, R132, 0x7632, R7 ;  /* 0x0000763284077816 */ /* 0x001fe20000000007 */
        /* <DEDUP_REMOVED lines=9> */
[----:B--2---:R-:W-:Y:S05]  /*a2e0*/  @!P1 BRA `(.L_x_878) ;  /* 0xffffff6000ec9947 */ /* 0x004fea000383ffff */
[----:B------:R-:W-:Y:S05]  /*a2f0*/  EXIT ;  /* 0x000000000000794d */ /* 0x000fea0003800000 */
.L_x_879:
        /* <DEDUP_REMOVED lines=16> */
.L_x_1828:


//--------------------- .text._ZN13group_norm_v214gn_cuda_kernelI13__nv_bfloat16Li320ELi2ELi16ELi40ELi4096ELb1ELi64ELi320ELi320ELi4ELb1ELi4ELb0ELb0ENS_16CompileConditionILi900EEEEEvPT_PKS4_S7_S7_flPfS8_Pj --------------------------
	.section	.text._ZN13group_norm_v214gn_cuda_kernelI13__nv_bfloat16Li320ELi2ELi16ELi40ELi4096ELb1ELi64ELi320ELi320ELi4ELb1ELi4ELb0ELb0ENS_16CompileConditionILi900EEEEEvPT_PKS4_S7_S7_flPfS8_Pj,"ax",@progbits
	.align	128
        .global         _ZN13group_norm_v214gn_cuda_kernelI13__nv_bfloat16Li320ELi2ELi16ELi40ELi4096ELb1ELi64ELi320ELi320ELi4ELb1ELi4ELb0ELb0ENS_16CompileConditionILi900EEEEEvPT_PKS4_S7_S7_flPfS8_Pj
        .type           _ZN13group_norm_v214gn_cuda_kernelI13__nv_bfloat16Li320ELi2ELi16ELi40ELi4096ELb1ELi64ELi320ELi320ELi4ELb1ELi4ELb0ELb0ENS_16CompileConditionILi900EEEEEvPT_PKS4_S7_S7_flPfS8_Pj,@function
        .size           _ZN13group_norm_v214gn_cuda_kernelI13__nv_bfloat16Li320ELi2ELi16ELi40ELi4096ELb1ELi64ELi320ELi320ELi4ELb1ELi4ELb0ELb0ENS_16CompileConditionILi900EEEEEvPT_PKS4_S7_S7_flPfS8_Pj,(.L_x_1829 - _ZN13group_norm_v214gn_cuda_kernelI13__nv_bfloat16Li320ELi2ELi16ELi40ELi4096ELb1ELi64ELi320ELi320ELi4ELb1ELi4ELb0ELb0ENS_16CompileConditionILi900EEEEEvPT_PKS4_S7_S7_flPfS8_Pj)
        .other          _ZN13group_norm_v214gn_cuda_kernelI13__nv_bfloat16Li320ELi2ELi16ELi40ELi4096ELb1ELi64ELi320ELi320ELi4ELb1ELi4ELb0ELb0ENS_16CompileConditionILi900EEEEEvPT_PKS4_S7_S7_flPfS8_Pj,@"STO_CUDA_ENTRY STV_DEFAULT"
_ZN13group_norm_v214gn_cuda_kernelI13__nv_bfloat16Li320ELi2ELi16ELi40ELi4096ELb1ELi64ELi320ELi320ELi4ELb1ELi4ELb0ELb0ENS_16CompileConditionILi900EEEEEvPT_PKS4_S7_S7_flPfS8_Pj:
.text._ZN13group_norm_v214gn_cuda_kernelI13__nv_bfloat16Li320ELi2ELi16ELi40ELi4096ELb1ELi64ELi320ELi320ELi4ELb1ELi4ELb0ELb0ENS_16CompileConditionILi900EEEEEvPT_PKS4_S7_S7_flPfS8_Pj:
        /* <DEDUP_REMOVED lines=11> */
[----:B------:R-:W-:-:S05]  /*00b0*/  LOP3.LUT R0, R4, 0x1, RZ, 0xc0, !PT ;  /* 0x0000000104007812 */ /* 0x000fca00078ec0ff */
        /* <DEDUP_REMOVED lines=70> */
[----:B------:R-:W-:Y:S01]  /*0520*/  STL [R1+0x8c], R5 ;  /* 0x00008c0501007387 */ /* 0x000fe20000100800 */
[----:B------:R-:W-:-:S03]  /*0530*/  HFMA2.MMA R18, -RZ, RZ, 0, 0 ;  /* 0x00000000ff127435 */ /* 0x000fc600000001ff */
[----:B------:R-:W-:Y:S01]  /*0540*/  STL [R1+0x88], R4 ;  /* 0x0000880401007387 */ /* 0x000fe20000100800 */
[----:B0-----:R-:W-:-:S05]  /*0550*/  IADD3 R0, R3, R20, RZ ;  /* 0x0000001403007210 */ /* 0x001fca0007ffe0ff */
[----:B------:R0:W-:Y:S02]  /*0560*/  STL [R1+0x84], R0 ;  /* 0x0000840001007387 */ /* 0x0001e40000100800 */
[----:B0-----:R-:W-:-:S05]  /*0570*/  LEA R0, R2, UR5, 0x3 ;  /* 0x0000000502007c11 */ /* 0x001fca000f8e18ff */
[----:B------:R0:W-:Y:S02]  /*0580*/  STL [R1+0xac], R0 ;  /* 0x0000ac0001007387 */ /* 0x0001e40000100800 */
.L_x_886:
[----:B------:R-:W1:Y:S01]  /*0590*/  S2R R4, SR_TID.X ;  /* 0x0000000000047919 */ /* 0x000e620000002100 */
[----:B------:R-:W-:Y:S01]  /*05a0*/  MOV R21, RZ ;  /* 0x000000ff00157202 */ /* 0x000fe20000000f00 */
        /* <DEDUP_REMOVED lines=12> */
[----:B------:R-:W-:-:S03]  /*0670*/  IMAD R5, R18, 0x280000, RZ ;  /* 0x0028000012057824 */ /* 0x000fc600078e02ff */
        /* <DEDUP_REMOVED lines=19> */
[----:B------:R-:W-:Y:S01]  /*07b0*/  IADD3 R3, R21, 0x1e00, RZ ;  /* 0x00001e0015037810 */ /* 0x000fe20007ffe0ff */
[----:B------:R0:W-:Y:S01]  /*07c0*/  STL [R1], R4 ;  /* 0x0000000401007387 */ /* 0x0001e20000100800 */
        /* <DEDUP_REMOVED lines=72> */
[----:B0-----:R-:W-:-:S04]  /*0c50*/  IADD3 R4, P0, R3, R2, RZ ;  /* 0x0000000203047210 */ /* 0x001fc80007f1e0ff */
[----:B------:R-:W-:Y:S02]  /*0c60*/  IADD3.X R22, RZ, R0, RZ, P0, !PT ;  /* 0x00000000ff167210 */ /* 0x000fe400007fe4ff */
[C---:B------:R-:W-:Y:S02]  /*0c70*/  LEA R36, P0, R4.reuse, UR8, 0x1 ;  /* 0x0000000804247c11 */ /* 0x040fe4000f8008ff */
[----:B------:R-:W-:Y:S01]  /*0c80*/  IADD3 R3, R21, 0x8c00, RZ ;  /* 0x00008c0015037810 */ /* 0x000fe20007ffe0ff */
[----:B------:R0:W-:Y:S01]  /*0c90*/  STL [R1+0x54], R22 ;  /* 0x0000541601007387 */ /* 0x0001e20000100800 */
[----:B------:R-:W-:Y:S02]  /*0ca0*/  LEA.HI.X R37, R4, UR9, R22, 0x1, P0 ;  /* 0x0000000904257c11 */ /* 0x000fe400080f0c16 */
[----:B------:R-:W-:-:S04]  /*0cb0*/  IADD3 R3, P0, R3, R2, RZ ;  /* 0x0000000203037210 */ /* 0x000fc80007f1e0ff */
[----:B------:R-:W4:Y:S01]  /*0cc0*/  LDG.E.64.CONSTANT R36, desc[UR6][R36.64] ;  /* 0x0000000624247981 */ /* 0x000f22000c1e9b00 */
[----:B0-----:R-:W-:Y:S02]  /*0cd0*/  IADD3.X R22, RZ, R0, RZ, P0, !PT ;  /* 0x00000000ff167210 */ /* 0x001fe400007fe4ff */
[----:B------:R-:W-:Y:S02]  /*0ce0*/  LEA R34, P0, R3, UR8, 0x1 ;  /* 0x0000000803227c11 */ /* 0x000fe4000f8008ff */
[----:B------:R-:W-:Y:S01]  /*0cf0*/  IADD3 R21, R21, 0x9600, RZ ;  /* 0x0000960015157810 */ /* 0x000fe20007ffe0ff */
[----:B------:R-:W-:Y:S01]  /*0d00*/  STL [R1+0x64], R22 ;  /* 0x0000641601007387 */ /* 0x000fe20000100800 */
[----:B------:R-:W-:-:S06]  /*0d10*/  LEA.HI.X R35, R3, UR9, R22, 0x1, P0 ;  /* 0x0000000903237c11 */ /* 0x000fcc00080f0c16 */
[----:B------:R-:W4:Y:S01]  /*0d20*/  LDG.E.64.CONSTANT R34, desc[UR6][R34.64] ;  /* 0x0000000622227981 */ /* 0x000f22000c1e9b00 */
[----:B------:R-:W-:-:S04]  /*0d30*/  IADD3 R2, P0, R21, R2, RZ ;  /* 0x0000000215027210 */ /* 0x000fc80007f1e0ff */
[----:B------:R-:W-:Y:S02]  /*0d40*/  IADD3.X R0, RZ, R0, RZ, P0, !PT ;  /* 0x00000000ff007210 */ /* 0x000fe400007fe4ff */
[----:B------:R-:W-:Y:S02]  /*0d50*/  LEA R32, P0, R2, UR8, 0x1 ;  /* 0x0000000802207c11 */ /* 0x000fe4000f8008ff */
[----:B------:R-:W-:Y:S01]  /*0d60*/  SHF.L.U32 R28, R20, 0x1, RZ ;  /* 0x00000001141c7819 */ /* 0x000fe200000006ff */
[----:B------:R0:W-:Y:S01]  /*0d70*/  STL [R1+0x60], R0 ;  /* 0x0000600001007387 */ /* 0x0001e20000100800 */
        /* <DEDUP_REMOVED lines=11> */
[----:B------:R-:W-:Y:S01]  /*0e30*/  BSSY B0, `(.L_x_880) ;  /* 0x000010f000007945 */ /* 0x000fe20003800000 */
[C---:B--2---:R-:W-:Y:S02]  /*0e40*/  PRMT R23, R62.reuse, 0x7632, R23 ;  /* 0x000076323e177816 */ /* 0x044fe40000000017 */
[----:B0-----:R-:W-:Y:S02]  /*0e50*/  SHF.L.U32 R0, R62, 0x10, RZ ;  /* 0x000000103e007819 */ /* 0x001fe400000006ff */
[----:B------:R-:W-:-:S02]  /*0e60*/  SHF.L.U32 R23, R23, 0x10, RZ ;  /* 0x0000001017177819 */ /* 0x000fc400000006ff */
[C---:B------:R-:W-:Y:S01]  /*0e70*/  SHF.L.U32 R86, R63.reuse, 0x10, RZ ;  /* 0x000000103f567819 */ /* 0x040fe200000006ff */
[----:B------:R-:W-:Y:S01]  /*0e80*/  FADD.FTZ R22, RZ, R0 ;  /* 0x00000000ff167221 */ /* 0x000fe20000010000 */
        /* <DEDUP_REMOVED lines=10> */
[--C-:B------:R-:W-:Y:S01]  /*0f30*/  FFMA.FTZ R21, R21, R21, R20.reuse ;  /* 0x0000001515157223 */ /* 0x100fe20000010014 */
        /* <DEDUP_REMOVED lines=168> */
[C---:B------:R-:W-:Y:S02]  /*19c0*/  SHF.L.U32 R69, R37.reuse, 0x10, RZ ;  /* 0x0000001025457819 */ /* 0x040fe400000006ff */
        /* <DEDUP_REMOVED lines=12> */
[----:B------:R-:W-:Y:S01]  /*1a90*/  PRMT R65, R34, 0x7632, R65 ;  /* 0x0000763222417816 */ /* 0x000fe20000000041 */
[----:B------:R-:W0:Y:S01]  /*1aa0*/  S2R R67, SR_TID.X ;  /* 0x0000000000437919 */ /* 0x000e220000002100 */
[----:B------:R-:W-:Y:S01]  /*1ab0*/  FADD.FTZ R66, R66, R70 ;  /* 0x0000004642427221 */ /* 0x000fe20000010000 */
[----:B------:R-:W-:Y:S01]  /*1ac0*/  FFMA.FTZ R64, R70, R70, R64 ;  /* 0x0000004646407223 */ /* 0x000fe20000010040 */
[----:B------:R-:W-:-:S02]  /*1ad0*/  SHF.L.U32 R65, R65, 0x10, RZ ;  /* 0x0000001041417819 */ /* 0x000fc400000006ff */
[----:B------:R-:W-:Y:S02]  /*1ae0*/  SHF.L.U32 R71, R35, 0x10, RZ ;  /* 0x0000001023477819 */ /* 0x000fe400000006ff */
[----:B------:R-:W-:Y:S01]  /*1af0*/  SHF.L.U32 R72, R32, 0x10, RZ ;  /* 0x0000001020487819 */ /* 0x000fe200000006ff */
        /* <DEDUP_REMOVED lines=8> */
[--C-:B------:R-:W-:Y:S01]  /*1b80*/  FFMA.FTZ R64, R64, R64, R65.reuse ;  /* 0x0000004040407223 */ /* 0x100fe20000010041 */
[----:B------:R-:W-:Y:S02]  /*1b90*/  PRMT R65, R32, 0x7632, R65 ;  /* 0x0000763220417816 */ /* 0x000fe40000000041 */
[----:B------:R-:W-:Y:S01]  /*1ba0*/  FADD.FTZ R66, R66, R72 ;  /* 0x0000004842427221 */ /* 0x000fe20000010000 */
[----:B------:R-:W-:Y:S01]  /*1bb0*/  FFMA.FTZ R64, R72, R72, R64 ;  /* 0x0000004848407223 */ /* 0x000fe20000010040 */
[----:B------:R-:W-:-:S05]  /*1bc0*/  SHF.L.U32 R65, R65, 0x10, RZ ;  /* 0x0000001041417819 */ /* 0x000fca00000006ff */
[----:B------:R-:W-:Y:S01]  /*1bd0*/  FADD.FTZ R66, R66, R65 ;  /* 0x0000004142427221 */ /* 0x000fe20000010000 */
[--C-:B------:R-:W-:Y:S01]  /*1be0*/  FFMA.FTZ R65, R65, R65, R64.reuse ;  /* 0x0000004141417223 */ /* 0x100fe20000010040 */
[----:B------:R-:W-:Y:S02]  /*1bf0*/  PRMT R64, R33, 0x7632, R64 ;  /* 0x0000763221407816 */ /* 0x000fe40000000040 */
[----:B0-----:R-:W-:Y:S01]  /*1c00*/  ISETP.GT.U32.AND P0, PT, R67, 0x1f, PT ;  /* 0x0000001f4300780c */ /* 0x001fe20003f04070 */
[----:B------:R-:W-:Y:S01]  /*1c10*/  FFMA.FTZ R65, R73, R73, R65 ;  /* 0x0000004949417223 */ /* 0x000fe20000010041 */
[----:B------:R-:W-:Y:S01]  /*1c20*/  SHF.L.U32 R64, R64, 0x10, RZ ;  /* 0x0000001040407819 */ /* 0x000fe200000006ff */
[----:B------:R-:W-:-:S04]  /*1c30*/  FADD.FTZ R66, R66, R73 ;  /* 0x0000004942427221 */ /* 0x000fc80000010000 */
[----:B------:R-:W-:Y:S01]  /*1c40*/  FFMA.FTZ R65, R64, R64, R65 ;  /* 0x0000004040417223 */ /* 0x000fe20000010041 */
[----:B------:R-:W-:-:S05]  /*1c50*/  FADD.FTZ R64, R66, R64 ;  /* 0x0000004042407221 */ /* 0x000fca0000010000 */
[----:B------:R0:W-:Y:S02]  /*1c60*/  STS.64 [R93], R64 ;  /* 0x000000405d007388 */ /* 0x0001e40000000a00 */
[----:B0-----:R-:W-:Y:S01]  /*1c70*/  CS2R R64, SRZ ;  /* 0x0000000000407805 */ /* 0x001fe2000001ff00 */
[----:B------:R-:W-:Y:S06]  /*1c80*/  BAR.SYNC.DEFER_BLOCKING 0x0 ;  /* 0x0000000000007b1d */ /* 0x000fec0000010000 */
[----:B------:R-:W-:Y:S05]  /*1c90*/  @P0 BRA `(.L_x_881) ;  /* 0x0000000000a00947 */ /* 0x000fea0003800000 */
[----:B------:R-:W2:Y:S04]  /*1ca0*/  LDL R66, [R1+0xa8] ;  /* 0x0000a80001427983 */ /* 0x000ea80000100800 */
[----:B------:R-:W3:Y:S04]  /*1cb0*/  LDL R67, [R1+0xa4] ;  /* 0x0000a40001437983 */ /* 0x000ee80000100800 */
[----:B------:R-:W4:Y:S04]  /*1cc0*/  LDL R93, [R1+0x9c] ;  /* 0x00009c00015d7983 */ /* 0x000f280000100800 */
        /* <DEDUP_REMOVED lines=8> */
[----:B0-----:R-:W-:Y:S01]  /*1d50*/  FADD.FTZ R66, R66, R64 ;  /* 0x0000004042427221 */ /* 0x001fe20000010000 */
[----:B------:R-:W-:Y:S02]  /*1d60*/  FADD.FTZ R67, R67, R65 ;  /* 0x0000004143437221 */ /* 0x000fe40000010000 */
[----:B----4-:R0:W1:Y:S04]  /*1d70*/  LDS.64 R64, [R93] ;  /* 0x000000005d407984 */ /* 0x0100680000000a00 */
[----:B0-----:R-:W2:Y:S01]  /*1d80*/  LDL R93, [R1+0x84] ;  /* 0x00008400015d7983 */ /* 0x001ea20000100800 */
        /* <DEDUP_REMOVED lines=22> */
[----:B--2---:R-:W0:Y:S02]  /*1ef0*/  LDS.64 R64, [R93] ;  /* 0x000000005d407984 */ /* 0x004e240000000a00 */
[----:B0-----:R-:W-:Y:S01]  /*1f00*/  FADD.FTZ R64, R66, R64 ;  /* 0x0000004042407221 */ /* 0x001fe20000010000 */
[----:B------:R-:W-:-:S07]  /*1f10*/  FADD.FTZ R65, R67, R65 ;  /* 0x0000004143417221 */ /* 0x000fce0000010000 */
.L_x_881:
[----:B------:R-:W-:Y:S05]  /*1f20*/  BSYNC B0 ;  /* 0x0000000000007941 */ /* 0x000fea0003800000 */
.L_x_880:
[----:B------:R0:W-:Y:S04]  /*1f30*/  STL [R1+0xcc], R5 ;  /* 0x0000cc0501007387 */ /* 0x0001e80000100800 */
[----:B------:R-:W1:Y:S04]  /*1f40*/  SHFL.BFLY PT, R67, R65, 0x2, 0x1f ;  /* 0x0c401f0041437f89 */ /* 0x000e6800000e0000 */
[----:B------:R-:W2:Y:S01]  /*1f50*/  SHFL.BFLY PT, R93, R64, 0x2, 0x1f ;  /* 0x0c401f00405d7f89 */ /* 0x000ea200000e0000 */
[----:B0-----:R-:W0:Y:S03]  /*1f60*/  S2R R5, SR_TID.X ;  /* 0x0000000000057919 */ /* 0x001e260000002100 */
[----:B------:R3:W-:Y:S04]  /*1f70*/  STL [R1+0xc8], R4 ;  /* 0x0000c80401007387 */ /* 0x0007e80000100800 */
[----:B------:R4:W-:Y:S04]  /*1f80*/  STL.64 [R1+0xc0], R2 ;  /* 0x0000c00201007387 */ /* 0x0009e80000100a00 */
[----:B------:R-:W-:Y:S01]  /*1f90*/  STL [R1+0xb4], R0 ;  /* 0x0000b40001007387 */ /* 0x000fe20000100800 */
[----:B-1----:R-:W-:Y:S01]  /*1fa0*/  FADD.FTZ R65, R67, R65 ;  /* 0x0000004143417221 */ /* 0x002fe20000010000 */
[----:B---3--:R-:W1:Y:S01]  /*1fb0*/  S2R R4, SR_CTAID.X ;  /* 0x0000000000047919 */ /* 0x008e620000002500 */
[----:B--2---:R-:W-:-:S03]  /*1fc0*/  FADD.FTZ R93, R93, R64 ;  /* 0x000000405d5d7221 */ /* 0x004fc60000010000 */
[----:B------:R-:W-:Y:S04]  /*1fd0*/  SHFL.BFLY PT, R0, R65, 0x1, 0x1f ;  /* 0x0c201f0041007f89 */ /* 0x000fe800000e0000 */
[----:B------:R-:W2:Y:S01]  /*1fe0*/  SHFL.BFLY PT, R64, R93, 0x1, 0x1f ;  /* 0x0c201f005d407f89 */ /* 0x000ea200000e0000 */
[----:B0-----:R-:W-:Y:S02]  /*1ff0*/  LOP3.LUT P0, RZ, R5, 0xffffffe3, RZ, 0xc0, !PT ;  /* 0xffffffe305ff7812 */ /* 0x001fe4000780c0ff */
[----:B------:R-:W-:Y:S02]  /*2000*/  SHF.R.U32.HI R67, RZ, 0x2, R5 ;  /* 0x00000002ff437819 */ /* 0x000fe40000011605 */
[----:B------:R-:W0:Y:S09]  /*2010*/  S2R R5, SR_CTAID.Y ;  /* 0x0000000000057919 */ /* 0x000e320000002600 */
[----:B------:R-:W0:Y:S01]  /*2020*/  @!P0 LDC R66, c[0x0][0x10] ;  /* 0x00000400ff428b82 */ /* 0x000e220000000800 */
[----:B------:R-:W-:-:S07]  /*2030*/  @!P0 SHF.L.U32 R67, R67, 0x6, RZ ;  /* 0x0000000643438819 */ /* 0x000fce00000006ff */
[----:B----4-:R-:W3:Y:S01]  /*2040*/  @!P0 LDC.64 R2, c[0x0][0x248] ;  /* 0x00009200ff028b82 */ /* 0x010ee20000000a00 */
[----:B-1----:R-:W-:Y:S01]  /*2050*/  @!P0 LOP3.LUT R67, R67, 0xffffffc0, R4, 0xe2, !PT ;  /* 0xffffffc043438812 */ /* 0x002fe200078ee204 */
[----:B--2---:R-:W-:Y:S01]  /*2060*/  FADD.FTZ R64, R93, R64 ;  /* 0x000000405d407221 */ /* 0x004fe20000010000 */
[----:B0-----:R-:W-:Y:S02]  /*2070*/  @!P0 IMAD R66, R66, UR4, R5 ;  /* 0x0000000442428c24 */ /* 0x001fe4000f8e0205 */
[----:B------:R-:W-:Y:S01]  /*2080*/  FADD.FTZ R65, R65, R0 ;  /* 0x0000000041417221 */ /* 0x000fe20000010000 */
[----:B------:R-:W-:Y:S01]  /*2090*/  PRMT R93, R44, 0x7632, R93 ;  /* 0x000076322c5d7816 */ /* 0x000fe2000000005d */
[----:B------:R0:W5:Y:S01]  /*20a0*/  LDL.LU R5, [R1+0xcc] ;  /* 0x0000cc0001057983 */ /* 0x0001620000300800 */
[----:B------:R-:W-:Y:S02]  /*20b0*/  @!P0 LEA R66, R66, R67, 0x9 ;  /* 0x0000004342428211 */ /* 0x000fe400078e48ff */
[----:B------:R-:W-:Y:S01]  /*20c0*/  PRMT R45, R45, 0x7632, R45 ;  /* 0x000076322d2d7816 */ /* 0x000fe2000000002d */
[----:B------:R0:W5:Y:S01]  /*20d0*/  LDL.LU R4, [R1+0xc8] ;  /* 0x0000c80001047983 */ /* 0x0001620000300800 */
[----:B------:R-:W-:-:S05]  /*20e0*/  @!P0 SHF.L.U32 R66, R66, 0x1, RZ ;  /* 0x0000000142428819 */ /* 0x000fca00000006ff */
[----:B---3--:R-:W-:Y:S01]  /*20f0*/  @!P0 IMAD.WIDE.U32 R66, R66, 0x4, R2 ;  /* 0x0000000442428825 */ /* 0x008fe200078e0002 */
[----:B------:R-:W-:Y:S01]  /*2100*/  PRMT R44, R42, 0x7632, R44 ;  /* 0x000076322a2c7816 */ /* 0x000fe2000000002c */
[----:B------:R0:W5:Y:S04]  /*2110*/  LDL.LU.64 R2, [R1+0xc0] ;  /* 0x0000c00001027983 */ /* 0x0001680000300a00 */
[----:B------:R1:W-:Y:S01]  /*2120*/  @!P0 STG.E.64 desc[UR6][R66.64], R64 ;  /* 0x0000004042008986 */ /* 0x0003e2000c101b06 */
[----:B------:R-:W-:Y:S02]  /*2130*/  PRMT R43, R43, 0x7632, R43 ;  /* 0x000076322b2b7816 */ /* 0x000fe4000000002b */
[----:B------:R-:W-:Y:S01]  /*2140*/  PRMT R42, R40, 0x7632, R42 ;  /* 0x00007632282a7816 */ /* 0x000fe2000000002a */
[----:B------:R0:W5:Y:S01]  /*2150*/  LDL.LU R0, [R1+0xb4] ;  /* 0x0000b40001007983 */ /* 0x0001620000300800 */
        /* <DEDUP_REMOVED lines=8> */
[----:B-1----:R-:W1:Y:S01]  /*21e0*/  S2R R65, SR_TID.X ;  /* 0x0000000000417919 */ /* 0x002e620000002100 */
        /* <DEDUP_REMOVED lines=24> */
[----:B-1----:R-:W-:Y:S02]  /*2370*/  ISETP.NE.AND P1, PT, R65, RZ, PT ;  /* 0x000000ff4100720c */ /* 0x002fe40003f25270 */
        /* <DEDUP_REMOVED lines=8> */
[----:B------:R-:W-:Y:S01]  /*2400*/  BAR.SYNC.DEFER_BLOCKING 0x0 ;  /* 0x0000000000007b1d */ /* 0x000fe20000010000 */
[----:B------:R-:W-:-:S05]  /*2410*/  ISETP.GT.U32.AND P0, PT, R65, 0xff, PT ;  /* 0x000000ff4100780c */ /* 0x000fca0003f04070 */
[----:B------:R-:W-:Y:S08]  /*2420*/  @P1 BRA `(.L_x_882) ;  /* 0x0000000000441947 */ /* 0x000ff00003800000 */
        /* <DEDUP_REMOVED lines=11> */
.L_x_883:
[----:B------:R-:W2:Y:S04]  /*24e0*/  LD.E.STRONG.GPU R35, desc[UR6][R32.64] ;  /* 0x0000000620237980 */ /* 0x000ea8000c10f900 */
[----:B--2---:R-:W-:Y:S01]  /*24f0*/  CCTL.IVALL ;  /* 0x00000000ff00798f */ /* 0x004fe20002000000 */
[----:B------:R-:W-:Y:S05]  /*2500*/  YIELD ;  /* 0x0000000000007946 */ /* 0x000fea0003800000 */
[----:B-----5:R-:W-:-:S04]  /*2510*/  LOP3.LUT R35, R35, R34, RZ, 0x3c, !PT ;  /* 0x0000002223237212 */ /* 0x020fc800078e3cff */
[----:B------:R-:W-:-:S13]  /*2520*/  ISETP.GT.AND P1, PT, R35, -0x1, PT ;  /* 0xffffffff2300780c */ /* 0x000fda0003f24270 */
[----:B------:R-:W-:Y:S05]  /*2530*/  @P1 BRA `(.L_x_883) ;  /* 0xfffffffc00e81947 */ /* 0x000fea000383ffff */
.L_x_882:
[----:B------:R-:W-:Y:S05]  /*2540*/  WARPSYNC.ALL ;  /* 0x0000000000007948 */ /* 0x000fea0003800000 */
[----:B0----5:R-:W-:Y:S02]  /*2550*/  PRMT R37, R30, 0x7632, R37 ;  /* 0x000076321e257816 */ /* 0x021fe40000000025 */
[----:B------:R-:W-:Y:S02]  /*2560*/  PRMT R36, R31, 0x7632, R36 ;  /* 0x000076321f247816 */ /* 0x000fe40000000024 */
[----:B------:R-:W-:Y:S02]  /*2570*/  PRMT R39, R28, 0x7632, R39 ;  /* 0x000076321c277816 */ /* 0x000fe40000000027 */
[----:B------:R-:W-:Y:S01]  /*2580*/  PRMT R38, R29, 0x7632, R38 ;  /* 0x000076321d267816 */ /* 0x000fe20000000026 */
[----:B------:R-:W0:Y:S01]  /*2590*/  S2R R42, SR_TID.X ;  /* 0x00000000002a7919 */ /* 0x000e220000002100 */
[----:B------:R-:W1:Y:S01]  /*25a0*/  @!P0 LDC R33, c[0x0][0x10] ;  /* 0x00000400ff218b82 */ /* 0x000e620000000800 */
[----:B------:R-:W-:Y:S01]  /*25b0*/  ULDC.64 UR8, c[0x0][0x240] ;  /* 0x0000900000087ab9 */ /* 0x000fe20000000a00 */
[----:B------:R-:W1:Y:S06]  /*25c0*/  S2R R43, SR_CTAID.Y ;  /* 0x00000000002b7919 */ /* 0x000e6c0000002600 */
[----:B------:R-:W2:Y:S01]  /*25d0*/  @!P0 LDC.64 R40, c[0x0][0x248] ;  /* 0x00009200ff288b82 */ /* 0x000ea20000000a00 */
[----:B0-----:R-:W-:Y:S01]  /*25e0*/  @!P0 SHF.L.U32 R32, R42, 0x1, RZ ;  /* 0x000000012a208819 */ /* 0x001fe200000006ff */
[----:B-1----:R-:W-:-:S03]  /*25f0*/  @!P0 IMAD R33, R33, UR4, R43 ;  /* 0x0000000421218c24 */ /* 0x002fc6000f8e022b */
[----:B------:R-:W-:-:S04]  /*2600*/  @!P0 LOP3.LUT R32, R32, 0x7fffffc0, RZ, 0xc0, !PT ;  /* 0x7fffffc020208812 */ /* 0x000fc800078ec0ff */
[----:B------:R-:W-:Y:S02]  /*2610*/  @!P0 LEA R32, R33, R32, 0x9 ;  /* 0x0000002021208211 */ /* 0x000fe400078e48ff */
[----:B------:R-:W-:-:S04]  /*2620*/  @!P0 LOP3.LUT R33, R42, 0x1f, RZ, 0xc0, !PT ;  /* 0x0000001f2a218812 */ /* 0x000fc800078ec0ff */
[----:B------:R-:W-:-:S04]  /*2630*/  @!P0 IADD3 R32, R32, R33, RZ ;  /* 0x0000002120208210 */ /* 0x000fc80007ffe0ff */
[----:B------:R-:W-:-:S04]  /*2640*/  @!P0 SHF.L.U32 R34, R32, 0x1, RZ ;  /* 0x0000000120228819 */ /* 0x000fc800000006ff */
[C---:B------:R-:W-:Y:S01]  /*2650*/  @!P0 IADD3 R32, R34.reuse, 0x40, RZ ;  /* 0x0000004022208810 */ /* 0x040fe20007ffe0ff */
[--C-:B--2---:R-:W-:Y:S01]  /*2660*/  @!P0 IMAD.WIDE.U32 R34, R34, 0x4, R40.reuse ;  /* 0x0000000422228825 */ /* 0x104fe200078e0028 */
[----:B------:R-:W-:Y:S03]  /*2670*/  BAR.SYNC.DEFER_BLOCKING 0x0 ;  /* 0x0000000000007b1d */ /* 0x000fe60000010000 */
[----:B------:R-:W-:-:S03]  /*2680*/  @!P0 IMAD.WIDE.U32 R32, R32, 0x4, R40 ;  /* 0x0000000420208825 */ /* 0x000fc600078e0028 */
[----:B------:R-:W2:Y:S04]  /*2690*/  @!P0 LDG.E.64 R34, desc[UR6][R34.64] ;  /* 0x0000000622228981 */ /* 0x000ea8000c1e1b00 */
[----:B------:R-:W3:Y:S01]  /*26a0*/  @!P0 LDG.E.64 R32, desc[UR6][R32.64] ;  /* 0x0000000620208981 */ /* 0x000ee2000c1e1b00 */
[----:B------:R-:W-:Y:S01]  /*26b0*/  HFMA2.MMA R40, -RZ, RZ, 0, 0 ;  /* 0x00000000ff287435 */ /* 0x000fe200000001ff */
[----:B------:R-:W-:Y:S01]  /*26c0*/  ISETP.EQ.U32.AND P1, PT, RZ, UR8, PT ;  /* 0x00000008ff007c0c */ /* 0x000fe2000bf22070 */
[----:B------:R-:W-:Y:S01]  /*26d0*/  BSSY B0, `(.L_x_884) ;  /* 0x0000034000007945 */ /* 0x000fe20003800000 */
[----:B------:R-:W0:Y:S02]  /*26e0*/  S2R R44, SR_TID.X ;  /* 0x00000000002c7919 */ /* 0x000e240000002100 */
[----:B0-----:R-:W-:-:S02]  /*26f0*/  SHF.R.U32.HI R45, RZ, 0x2, R44 ;  /* 0x00000002ff2d7819 */ /* 0x001fc4000001162c */
[----:B------:R-:W0:Y:S01]  /*2700*/  S2R R44, SR_CTAID.X ;  /* 0x00000000002c7919 */ /* 0x000e220000002500 */
[----:B--2---:R-:W-:Y:S01]  /*2710*/  @!P0 FADD.FTZ R34, RZ, R34 ;  /* 0x00000022ff228221 */ /* 0x004fe20000010000 */
[----:B------:R-:W-:-:S03]  /*2720*/  @!P0 FADD.FTZ R35, RZ, R35 ;  /* 0x00000023ff238221 */ /* 0x000fc60000010000 */
[----:B---3--:R-:W-:Y:S01]  /*2730*/  @!P0 FADD.FTZ R40, R32, R34 ;  /* 0x0000002220288221 */ /* 0x008fe20000010000 */
[----:B------:R-:W-:Y:S01]  /*2740*/  MOV R32, RZ ;  /* 0x000000ff00207202 */ /* 0x000fe20000000f00 */
[----:B------:R-:W-:Y:S01]  /*2750*/  @!P0 FADD.FTZ R32, R33, R35 ;  /* 0x0000002321208221 */ /* 0x000fe20000010000 */
[----:B------:R-:W-:Y:S02]  /*2760*/  LOP3.LUT P0, RZ, R42, 0xffffff1f, RZ, 0xc0, !PT ;  /* 0xffffff1f2aff7812 */ /* 0x000fe4000780c0ff */
        /* <DEDUP_REMOVED lines=18> */
[----:B-1----:R-:W-:-:S04]  /*2890*/  FADD.FTZ R32, R40, R32 ;  /* 0x0000002028207221 */ /* 0x002fc80000010000 */
[----:B------:R-:W-:Y:S01]  /*28a0*/  @!P0 FMUL.FTZ R32, R32, 6.1035157159494701773e-06 ;  /* 0x36cccccd20208820 */ /* 0x000fe20000410000 */
[----:B--2---:R-:W-:-:S03]  /*28b0*/  FADD.FTZ R34, R33, R34 ;  /* 0x0000002221227221 */ /* 0x004fc60000010000 */
[----:B------:R-:W-:-:S04]  /*28c0*/  @!P0 FMUL.FTZ R33, R32, R32 ;  /* 0x0000002020218220 */ /* 0x000fc80000410000 */
[----:B------:R-:W-:Y:S01]  /*28d0*/  @!P0 FFMA.FTZ R33, R34, 6.1035157159494701773e-06, -R33 ;  /* 0x36cccccd22218823 */ /* 0x000fe20000010821 */
[----:B------:R-:W-:-:S04]  /*28e0*/  @!P0 LOP3.LUT R34, R45, 0x3ffffff8, RZ, 0xc0, !PT ;  /* 0x3ffffff82d228812 */ /* 0x000fc800078ec0ff */
[----:B------:R-:W-:-:S05]  /*28f0*/  @!P0 FMNMX.FTZ R33, RZ, R33, !PT ;  /* 0x00000021ff218209 */ /* 0x000fca0007810000 */
[----:B------:R1:W-:Y:S01]  /*2900*/  @!P0 STS.64 [R34+UR5], R32 ;  /* 0x0000002022008988 */ /* 0x0003e20008000a05 */
[----:B------:R-:W-:Y:S01]  /*2910*/  BAR.SYNC.DEFER_BLOCKING 0x0 ;  /* 0x0000000000007b1d */ /* 0x000fe20000010000 */
[----:B0-----:R-:W-:-:S04]  /*2920*/  LOP3.LUT P0, RZ, R44, 0x3f, RZ, 0xc0, !PT ;  /* 0x0000003f2cff7812 */ /* 0x001fc8000780c0ff */
[----:B------:R-:W-:-:S04]  /*2930*/  ISETP.GT.U32.OR P0, PT, R42, 0x7, P0 ;  /* 0x000000072a00780c */ /* 0x000fc80000704470 */
[----:B------:R-:W-:-:S13]  /*2940*/  ISETP.EQ.OR.EX P0, PT, RZ, UR9, P0, P1 ;  /* 0x00000009ff007c0c */ /* 0x000fda0008702710 */
[----:B-1----:R-:W-:Y:S05]  /*2950*/  @P0 BRA `(.L_x_885) ;  /* 0x00000000002c0947 */ /* 0x002fea0003800000 */
[----:B------:R-:W-:-:S04]  /*2960*/  SHF.L.U32 R43, R43, 0x3, RZ ;  /* 0x000000032b2b7819 */ /* 0x000fc800000006ff */
        /* <DEDUP_REMOVED lines=10> */
.L_x_885:
[----:B------:R-:W-:Y:S05]  /*2a10*/  BSYNC B0 ;  /* 0x0000000000007941 */ /* 0x000fea0003800000 */
.L_x_884:
[----:B0-----:R-:W2:Y:S01]  /*2a20*/  LDL R32, [R1+0xac] ;  /* 0x0000ac0001207983 */ /* 0x001ea20000100800 */
[----:B------:R-:W-:Y:S01]  /*2a30*/  ULDC UR8, c[0x0][0x230] ;  /* 0x00008c0000087ab9 */ /* 0x000fe20000000800 */
[----:B------:R-:W-:Y:S02]  /*2a40*/  SHF.L.U32 R40, R28, 0x10, RZ ;  /* 0x000000101c287819 */ /* 0x000fe400000006ff */
[----:B------:R-:W-:Y:S01]  /*2a50*/  SHF.L.U32 R37, R37, 0x10, RZ ;  /* 0x0000001025257819 */ /* 0x000fe200000006ff */
[----:B------:R-:W-:Y:S01]  /*2a60*/  STL [R1+0xb8], R19 ;  /* 0x0000b81301007387 */ /* 0x000fe20000100800 */
[----:B------:R-:W-:Y:S02]  /*2a70*/  SHF.L.U32 R41, R39, 0x10, RZ ;  /* 0x0000001027297819 */ /* 0x000fe400000006ff */
[----:B------:R-:W-:Y:S01]  /*2a80*/  SHF.L.U32 R42, R31, 0x10, RZ ;  /* 0x000000101f2a7819 */ /* 0x000fe200000006ff */
[----:B------:R-:W-:Y:S01]  /*2a90*/  STL [R1+0xb4], R18 ;  /* 0x0000b41201007387 */ /* 0x000fe20000100800 */
[----:B------:R-:W-:-:S02]  /*2aa0*/  SHF.L.U32 R43, R29, 0x10, RZ ;  /* 0x000000101d2b7819 */ /* 0x000fc400000006ff */
[----:B------:R-:W-:Y:S02]  /*2ab0*/  SHF.L.U32 R31, R63, 0x10, RZ ;  /* 0x000000103f1f7819 */ /* 0x000fe400000006ff */
[----:B------:R-:W-:Y:S02]  /*2ac0*/  SHF.L.U32 R36, R36, 0x10, RZ ;  /* 0x0000001024247819 */ /* 0x000fe400000006ff */
[----:B------:R-:W-:Y:S02]  /*2ad0*/  SHF.L.U32 R44, R38, 0x10, RZ ;  /* 0x00000010262c7819 */ /* 0x000fe400000006ff */
[----:B------:R-:W-:Y:S02]  /*2ae0*/  SHF.L.U32 R60, R60, 0x10, RZ ;  /* 0x000000103c3c7819 */ /* 0x000fe400000006ff */
[----:B------:R-:W-:Y:S01]  /*2af0*/  SHF.L.U32 R61, R61, 0x10, RZ ;  /* 0x000000103d3d7819 */ /* 0x000fe200000006ff */
[----:B--2---:R-:W0:Y:S02]  /*2b00*/  LDS.64 R32, [R32] ;  /* 0x0000000020207984 */ /* 0x004e240000000a00 */
[----:B0-----:R-:W-:Y:S01]  /*2b10*/  FADD.FTZ R33, R33, UR8 ;  /* 0x0000000821217e21 */ /* 0x001fe20008010000 */
[--C-:B------:R-:W-:Y:S01]  /*2b20*/  FADD.FTZ R34, R0, -R32.reuse ;  /* 0x8000002000227221 */ /* 0x100fe20000010000 */
[----:B------:R-:W-:Y:S01]  /*2b30*/  SHF.L.U32 R0, R30, 0x10, RZ ;  /* 0x000000101e007819 */ /* 0x000fe200000006ff */
[----:B------:R-:W-:Y:S01]  /*2b40*/  FADD.FTZ R86, R86, -R32 ;  /* 0x8000002056567221 */ /* 0x000fe20000010000 */
[C---:B------:R-:W-:Y:S01]  /*2b50*/  FADD.FTZ R31, -R32.reuse, R31 ;  /* 0x0000001f201f7221 */ /* 0x040fe20000010100 */
[----:B------:R-:W-:Y:S01]  /*2b60*/  ULDC.64 UR8, c[0x0][0x210] ;  /* 0x0000840000087ab9 */ /* 0x000fe20000000a00 */
[----:B------:R-:W0:Y:S01]  /*2b70*/  MUFU.RSQ R33, R33 ;  /* 0x0000002100217308 */ /* 0x000e220000001400 */
[----:B------:R-:W-:Y:S01]  /*2b80*/  FADD.FTZ R60, -R32, R60 ;  /* 0x0000003c203c7221 */ /* 0x000fe20000010100 */
[----:B------:R-:W-:Y:S01]  /*2b90*/  FADD.FTZ R88, R88, -R32 ;  /* 0x8000002058587221 */ /* 0x000fe20000010000 */
[----:B------:R-:W-:Y:S01]  /*2ba0*/  FADD.FTZ R61, -R32, R61 ;  /* 0x0000003d203d7221 */ /* 0x000fe20000010100 */
[----:B0-----:R-:W-:Y:S01]  /*2bb0*/  FMUL.FTZ R30, R34, R33 ;  /* 0x00000021221e7220 */ /* 0x001fe20000410000 */
[----:B------:R-:W-:Y:S01]  /*2bc0*/  SHF.L.U32 R34, R62, 0x10, RZ ;  /* 0x000000103e227819 */ /* 0x000fe200000006ff */
[C---:B------:R-:W-:Y:S01]  /*2bd0*/  FMUL.FTZ R29, R33.reuse, R86 ;  /* 0x00000056211d7220 */ /* 0x040fe20000410000 */
[C---:B------:R-:W-:Y:S01]  /*2be0*/  FMUL.FTZ R31, R33.reuse, R31 ;  /* 0x0000001f211f7220 */ /* 0x040fe20000410000 */
[----:B------:R-:W-:Y:S01]  /*2bf0*/  FFMA.FTZ R30, R30, R0, R40 ;  /* 0x000000001e1e7223 */ /* 0x000fe20000010028 */
[----:B------:R-:W-:Y:S01]  /*2c00*/  FMUL.FTZ R60, R33, R60 ;  /* 0x0000003c213c7220 */ /* 0x000fe20000410000 */
[----:B------:R-:W-:Y:S01]  /*2c10*/  FADD.FTZ R34, -R32, R34 ;  /* 0x0000002220227221 */ /* 0x000fe20000010100 */
[----:B------:R-:W-:Y:S01]  /*2c20*/  FFMA.FTZ R29, R29, R42, R43 ;  /* 0x0000002a1d1d7223 */ /* 0x000fe2000001002b */
[----:B------:R-:W-:Y:S01]  /*2c30*/  FMUL.FTZ R28, R30, -1.4426950216293334961 ;  /* 0xbfb8aa3b1e1c7820 */ /* 0x000fe20000410000 */
[----:B------:R-:W-:Y:S01]  /*2c40*/  FFMA.FTZ R31, R31, R36, R44 ;  /* 0x000000241f1f7223 */ /* 0x000fe2000001002c */
[----:B------:R-:W-:Y:S01]  /*2c50*/  FMUL.FTZ R34, R33, R34 ;  /* 0x0000002221227220 */ /* 0x000fe20000410000 */
[----:B------:R-:W-:Y:S01]  /*2c60*/  FFMA.FTZ R60, R37, R60, R41 ;  /* 0x0000003c253c7223 */ /* 0x000fe20000010029 */
[----:B------:R-:W-:-:S02]  /*2c70*/  FMUL.FTZ R88, R33, R88 ;  /* 0x0000005821587220 */ /* 0x000fc40000410000 */
[----:B------:R-:W0:Y:S01]  /*2c80*/  MUFU.EX2 R28, R28 ;  /* 0x0000001c001c7308 */ /* 0x000e220000000800 */
[----:B------:R-:W-:Y:S01]  /*2c90*/  FFMA.FTZ R34, R34, R37, R41 ;  /* 0x0000002522227223 */ /* 0x000fe20000010029 */
        /* <DEDUP_REMOVED lines=9> */
[----:B------:R-:W-:Y:S01]  /*2d30*/  F2FP.BF16.F32.PACK_AB R30, R28, R30 ;  /* 0x0000001e1c1e723e */ /* 0x000fe200000010ff */
        /* <DEDUP_REMOVED lines=10> */
[C---:B------:R-:W-:Y:S02]  /*2de0*/  PRMT R31, R30.reuse, 0x7610, R31 ;  /* 0x000076101e1f7816 */ /* 0x040fe4000000001f */
[----:B------:R-:W-:Y:S02]  /*2df0*/  PRMT R30, R30, 0x7632, R30 ;  /* 0x000076321e1e7816 */ /* 0x000fe4000000001e */
[----:B------:R-:W-:Y:S02]  /*2e00*/  F2FP.BF16.F32.PACK_AB R45, R28, R45 ;  /* 0x0000002d1c2d723e */ /* 0x000fe400000010ff */
[----:B------:R-:W-:-:S04]  /*2e10*/  LEA R28, P0, R17, UR8, 0x1 ;  /* 0x00000008111c7c11 */ /* 0x000fc8000f8008ff */
[----:B------:R-:W-:Y:S01]  /*2e20*/  LEA.HI.X R29, R17, UR9, R91, 0x1, P0 ;  /* 0x00000009111d7c11 */ /* 0x000fe200080f0c5b */
[----:B------:R-:W-:Y:S01]  /*2e30*/  FADD.FTZ R17, R89, -R32 ;  /* 0x8000002059117221 */ /* 0x000fe20000010000 */
[----:B------:R-:W-:Y:S03]  /*2e40*/  STL [R1+0xc4], R28 ;  /* 0x0000c41c01007387 */ /* 0x000fe60000100800 */
[----:B------:R-:W-:Y:S01]  /*2e50*/  FMUL.FTZ R17, R33, R17 ;  /* 0x0000001121117220 */ /* 0x000fe20000410000 */
[----:B------:R0:W-:Y:S03]  /*2e60*/  STG.E.U16 desc[UR6][R28.64+0x2], R30 ;  /* 0x0000021e1c007986 */ /* 0x0001e6000c101506 */
[----:B------:R-:W-:Y:S01]  /*2e70*/  FFMA.FTZ R17, R0, R17, R40 ;  /* 0x0000001100117223 */ /* 0x000fe20000010028 */
[----:B------:R1:W-:Y:S04]  /*2e80*/  STG.E.U16 desc[UR6][R28.64], R31 ;  /* 0x0000001f1c007986 */ /* 0x0003e8000c101506 */
[----:B------:R2:W-:Y:S01]  /*2e90*/  STL [R1+0xc0], R29 ;  /* 0x0000c01d01007387 */ /* 0x0005e20000100800 */
[----:B0-----:R-:W-:Y:S01]  /*2ea0*/  FMUL.FTZ R30, R17, -1.4426950216293334961 ;  /* 0xbfb8aa3b111e7820 */ /* 0x001fe20000410000 */
[----:B-1----:R-:W-:-:S05]  /*2eb0*/  FADD.FTZ R31, R87, -R32 ;  /* 0x80000020571f7221 */ /* 0x002fca0000010000 */
[----:B------:R-:W0:Y:S01]  /*2ec0*/  MUFU.EX2 R30, R30 ;  /* 0x0000001e001e7308 */ /* 0x000e220000000800 */
[----:B------:R-:W-:Y:S01]  /*2ed0*/  FMUL.FTZ R31, R33, R31 ;  /* 0x0000001f211f7220 */ /* 0x000fe20000410000 */
[----:B0-----:R-:W-:-:S06]  /*2ee0*/  FADD.FTZ R30, R30, 1 ;  /* 0x3f8000001e1e7421 */ /* 0x001fcc0000010000 */
[----:B------:R-:W2:Y:S02]  /*2ef0*/  MUFU.RCP R30, R30 ;  /* 0x0000001e001e7308 */ /* 0x000ea40000001000 */
[----:B--2---:R-:W-:Y:S01]  /*2f00*/  FMUL.FTZ R29, R17, R30 ;  /* 0x0000001e111d7220 */ /* 0x004fe20000410000 */
[----:B------:R-:W-:Y:S01]  /*2f10*/  FMUL.FTZ R17, R60, -1.4426950216293334961 ;  /* 0xbfb8aa3b3c117820 */ /* 0x000fe20000410000 */
[----:B------:R-:W-:-:S04]  /*2f20*/  FMUL.FTZ R30, R33, R61 ;  /* 0x0000003d211e7220 */ /* 0x000fc80000410000 */
[----:B------:R-:W-:Y:S01]  /*2f30*/  FFMA.FTZ R30, R36, R30, R44 ;  /* 0x0000001e241e7223 */ /* 0x000fe2000001002c */
        /* <DEDUP_REMOVED lines=10> */
[----:B------:R0:W-:Y:S02]  /*2fe0*/  STL [R1+0x58], R18 ;  /* 0x0000581201007387 */ /* 0x0001e40000100800 */
[----:B------:R-:W1:Y:S02]  /*2ff0*/  MUFU.EX2 R17, R17 ;  /* 0x0000001100117308 */ /* 0x000e640000000800 */
[----:B0-----:R-:W2:Y:S01]  /*3000*/  LDL.LU R18, [R1] ;  /* 0x0000000001127983 */ /* 0x001ea20000300800 */
[----:B-1----:R-:W-:-:S06]  /*3010*/  FADD.FTZ R17, R17, 1 ;  /* 0x3f80000011117421 */ /* 0x002fcc0000010000 */
[----:B------:R-:W0:Y:S02]  /*3020*/  MUFU.RCP R17, R17 ;  /* 0x0000001100117308 */ /* 0x000e240000001000 */
[----:B0-----:R-:W-:Y:S01]  /*3030*/  FMUL.FTZ R19, R30, R17 ;  /* 0x000000111e137220 */ /* 0x001fe20000410000 */
[----:B------:R-:W-:Y:S01]  /*3040*/  LEA R30, P0, R16, UR8, 0x1 ;  /* 0x00000008101e7c11 */ /* 0x000fe2000f8008ff */
[----:B------:R-:W-:-:S03]  /*3050*/  FFMA.FTZ R17, R0, R31, R40 ;  /* 0x0000001f00117223 */ /* 0x000fc60000010028 */
[----:B------:R-:W-:Y:S01]  /*3060*/  LEA.HI.X R31, R16, UR9, R92, 0x1, P0 ;  /* 0x00000009101f7c11 */ /* 0x000fe200080f0c5c */
[----:B------:R-:W-:-:S06]  /*3070*/  FMUL.FTZ R16, R17, -1.4426950216293334961 ;  /* 0xbfb8aa3b11107820 */ /* 0x000fcc0000410000 */
[----:B------:R-:W0:Y:S01]  /*3080*/  MUFU.EX2 R16, R16 ;  /* 0x0000001000107308 */ /* 0x000e220000000800 */
[----:B------:R-:W-:-:S05]  /*3090*/  SHF.L.U32 R58, R58, 0x10, RZ ;  /* 0x000000103a3a7819 */ /* 0x000fca00000006ff */
[----:B------:R-:W-:Y:S01]  /*30a0*/  FADD.FTZ R58, -R32, R58 ;  /* 0x0000003a203a7221 */ /* 0x000fe20000010100 */
[----:B0-----:R-:W-:-:S04]  /*30b0*/  FADD.FTZ R16, R16, 1 ;  /* 0x3f80000010107421 */ /* 0x001fc80000010000 */
[----:B------:R0:W1:Y:S01]  /*30c0*/  MUFU.RCP R34, R16 ;  /* 0x0000001000227308 */ /* 0x0000620000001000 */
[----:B------:R1:W-:Y:S01]  /*30d0*/  STL [R1+0x44], R19 ;  /* 0x0000441301007387 */ /* 0x0003e20000100800 */
[----:B0-----:R-:W-:-:S04]  /*30e0*/  FMUL.FTZ R16, R33, R58 ;  /* 0x0000003a21107220 */ /* 0x001fc80000410000 */
[----:B------:R-:W-:Y:S01]  /*30f0*/  FFMA.FTZ R16, R37, R16, R41 ;  /* 0x0000001025107223 */ /* 0x000fe20000010029 */
[----:B-1----:R-:W-:-:S03]  /*3100*/  FMUL.FTZ R19, R17, R34 ;  /* 0x0000002211137220 */ /* 0x002fc60000410000 */
[----:B------:R-:W-:-:S06]  /*3110*/  FMUL.FTZ R17, R16, -1.4426950216293334961 ;  /* 0xbfb8aa3b10117820 */ /* 0x000fcc0000410000 */
[----:B------:R-:W0:Y:S01]  /*3120*/  MUFU.EX2 R17, R17 ;  /* 0x0000001100117308 */ /* 0x000e220000000800 */
[----:B------:R-:W-:Y:S01]  /*3130*/  FADD.FTZ R90, R90, -R32 ;  /* 0x800000205a5a7221 */ /* 0x000fe20000010000 */
[----:B0-----:R-:W-:-:S06]  /*3140*/  FADD.FTZ R17, R17, 1 ;  /* 0x3f80000011117421 */ /* 0x001fcc0000010000 */
[----:B------:R0:W1:Y:S01]  /*3150*/  MUFU.RCP R34, R17 ;  /* 0x0000001100227308 */ /* 0x0000620000001000 */
[----:B------:R1:W-:Y:S01]  /*3160*/  STL [R1+0x3c], R19 ;  /* 0x00003c1301007387 */ /* 0x0003e20000100800 */
[----:B0-----:R-:W-:-:S04]  /*3170*/  FMUL.FTZ R17, R33, R90 ;  /* 0x0000005a21117220 */ /* 0x001fc80000410000 */
[----:B------:R-:W-:Y:S01]  /*3180*/  FFMA.FTZ R17, R42, R17, R43 ;  /* 0x000000112a117223 */ /* 0x000fe2000001002b */
[----:B-1----:R-:W-:-:S03]  /*3190*/  FMUL.FTZ R19, R16, R34 ;  /* 0x0000002210137220 */ /* 0x002fc60000410000 */
        /* <DEDUP_REMOVED lines=11> */
[----:B------:R-:W0:Y:S02]  /*3250*/  MUFU.EX2 R17, R17 ;  /* 0x0000001100117308 */ /* 0x000e240000000800 */
[----:B0-----:R-:W-:-:S06]  /*3260*/  FADD.FTZ R17, R17, 1 ;  /* 0x3f80000011117421 */ /* 0x001fcc0000010000 */
[----:B------:R-:W0:Y:S01]  /*3270*/  MUFU.RCP R17, R17 ;  /* 0x0000001100117308 */ /* 0x000e220000001000 */
[----:B------:R0:W-:Y:S02]  /*3280*/  STL [R1+0x2c], R19 ;  /* 0x00002c1301007387 */ /* 0x0001e40000100800 */
[----:B0-----:R-:W-:-:S05]  /*3290*/  FMUL.FTZ R19, R16, R17 ;  /* 0x0000001110137220 */ /* 0x001fca0000410000 */
[----:B------:R0:W-:Y:S04]  /*32a0*/  STL [R1+0x14], R19 ;  /* 0x0000141301007387 */ /* 0x0001e80000100800 */
[----:B------:R-:W3:Y:S01]  /*32b0*/  LDL.LU R38, [R1+0x4] ;  /* 0x0000040001267983 */ /* 0x000ee20000300800 */
[--C-:B------:R-:W-:Y:S01]  /*32c0*/  FADD.FTZ R34, R85, -R32.reuse ;  /* 0x8000002055227221 */ /* 0x100fe20000010000 */
[----:B------:R-:W-:Y:S02]  /*32d0*/  LEA R16, P0, R15, UR8, 0x1 ;  /* 0x000000080f107c11 */ /* 0x000fe4000f8008ff */
[----:B------:R-:W-:Y:S01]  /*32e0*/  SHF.L.U32 R56, R56, 0x10, RZ ;  /* 0x0000001038387819 */ /* 0x000fe200000006ff */
[----:B------:R-:W-:Y:S01]  /*32f0*/  FMUL.FTZ R34, R33, R34 ;  /* 0x0000002221227220 */ /* 0x000fe20000410000 */
[----:B------:R-:W-:Y:S01]  /*3300*/  FADD.FTZ R84, R84, -R32 ;  /* 0x8000002054547221 */ /* 0x000fe20000010000 */
[----:B------:R-:W4:Y:S02]  /*3310*/  LDL.LU R39, [R1+0x8] ;  /* 0x0000080001277983 */ /* 0x000f240000300800 */
[----:B------:R-:W-:Y:S01]  /*3320*/  FFMA.FTZ R34, R0, R34, R40 ;  /* 0x0000002200227223 */ /* 0x000fe20000010028 */
[----:B------:R-:W-:Y:S01]  /*3330*/  FADD.FTZ R56, -R32, R56 ;  /* 0x0000003820387221 */ /* 0x000fe20000010100 */
[----:B--2---:R-:W-:-:S02]  /*3340*/  LEA.HI.X R17, R15, UR9, R18, 0x1, P0 ;  /* 0x000000090f117c11 */ /* 0x004fc400080f0c12 */
[----:B------:R-:W-:Y:S01]  /*3350*/  FMUL.FTZ R15, R34, -1.4426950216293334961 ;  /* 0xbfb8aa3b220f7820 */ /* 0x000fe20000410000 */
[----:B------:R-:W-:Y:S01]  /*3360*/  FMUL.FTZ R46, R33, R84 ;  /* 0x00000054212e7220 */ /* 0x000fe20000410000 */
[----:B------:R-:W-:Y:S02]  /*3370*/  SHF.L.U32 R57, R57, 0x10, RZ ;  /* 0x0000001039397819 */ /* 0x000fe400000006ff */
[----:B------:R-:W-:Y:S01]  /*3380*/  SHF.L.U32 R54, R54, 0x10, RZ ;  /* 0x0000001036367819 */ /* 0x000fe200000006ff */
[----:B------:R-:W-:Y:S01]  /*3390*/  FADD.FTZ R82, R82, -R32 ;  /* 0x8000002052527221 */ /* 0x000fe20000010000 */
[----:B------:R-:W1:Y:S01]  /*33a0*/  MUFU.EX2 R15, R15 ;  /* 0x0000000f000f7308 */ /* 0x000e620000000800 */
[----:B------:R-:W2:Y:S01]  /*33b0*/  LDL.LU R60, [R1+0x10] ;  /* 0x00001000013c7983 */ /* 0x000ea20000300800 */
[----:B------:R-:W-:Y:S01]  /*33c0*/  FFMA.FTZ R46, R42, R46, R43 ;  /* 0x0000002e2a2e7223 */ /* 0x000fe2000001002b */
[C---:B------:R-:W-:Y:S01]  /*33d0*/  FADD.FTZ R57, -R32.reuse, R57 ;  /* 0x0000003920397221 */ /* 0x040fe20000010100 */
[----:B------:R-:W-:Y:S01]  /*33e0*/  FADD.FTZ R54, -R32, R54 ;  /* 0x0000003620367221 */ /* 0x000fe20000010100 */
[----:B------:R-:W-:-:S02]  /*33f0*/  SHF.L.U32 R55, R55, 0x10, RZ ;  /* 0x0000001037377819 */ /* 0x000fc400000006ff */
[----:B------:R-:W-:Y:S01]  /*3400*/  SHF.L.U32 R52, R52, 0x10, RZ ;  /* 0x0000001034347819 */ /* 0x000fe200000006ff */
[----:B-1----:R-:W-:Y:S01]  /*3410*/  FADD.FTZ R15, R15, 1 ;  /* 0x3f8000000f0f7421 */ /* 0x002fe20000010000 */
[----:B------:R-:W-:Y:S01]  /*3420*/  FADD.FTZ R80, R80, -R32 ;  /* 0x8000002050507221 */ /* 0x000fe20000010000 */
[----:B------:R-:W5:Y:S02]  /*3430*/  LDL.LU R63, [R1+0x20] ;  /* 0x00002000013f7983 */ /* 0x000f640000300800 */
[----:B------:R1:W0:Y:S02]  /*3440*/  MUFU.RCP R35, R15 ;  /* 0x0000000f00237308 */ /* 0x0002240000001000 */
[----:B-1----:R-:W-:-:S04]  /*3450*/  FMUL.FTZ R15, R33, R56 ;  /* 0x00000038210f7220 */ /* 0x002fc80000410000 */
[----:B------:R-:W-:Y:S01]  /*3460*/  FFMA.FTZ R15, R37, R15, R41 ;  /* 0x0000000f250f7223 */ /* 0x000fe20000010029 */
[----:B0-----:R-:W-:-:S03]  /*3470*/  FMUL.FTZ R18, R34, R35 ;  /* 0x0000002322127220 */ /* 0x001fc60000410000 */
[----:B------:R-:W-:-:S06]  /*3480*/  FMUL.FTZ R34, R15, -1.4426950216293334961 ;  /* 0xbfb8aa3b0f227820 */ /* 0x000fcc0000410000 */
[----:B------:R-:W0:Y:S02]  /*3490*/  MUFU.EX2 R34, R34 ;  /* 0x0000002200227308 */ /* 0x000e240000000800 */
[----:B0-----:R-:W-:-:S06]  /*34a0*/  FADD.FTZ R34, R34, 1 ;  /* 0x3f80000022227421 */ /* 0x001fcc0000010000 */
[----:B------:R-:W0:Y:S02]  /*34b0*/  MUFU.RCP R34, R34 ;  /* 0x0000002200227308 */ /* 0x000e240000001000 */
[----:B0-----:R-:W-:Y:S01]  /*34c0*/  FMUL.FTZ R19, R15, R34 ;  /* 0x000000220f137220 */ /* 0x001fe20000410000 */
[----:B------:R-:W-:-:S06]  /*34d0*/  FMUL.FTZ R15, R46, -1.4426950216293334961 ;  /* 0xbfb8aa3b2e0f7820 */ /* 0x000fcc0000410000 */
[----:B------:R-:W0:Y:S01]  /*34e0*/  MUFU.EX2 R15, R15 ;  /* 0x0000000f000f7308 */ /* 0x000e220000000800 */
[----:B------:R-:W-:Y:S01]  /*34f0*/  FMUL.FTZ R47, R33, R57 ;  /* 0x00000039212f7220 */ /* 0x000fe20000410000 */
[----:B0-----:R-:W-:-:S06]  /*3500*/  FADD.FTZ R15, R15, 1 ;  /* 0x3f8000000f0f7421 */ /* 0x001fcc0000010000 */
[----:B------:R-:W0:Y:S01]  /*3510*/  MUFU.RCP R15, R15 ;  /* 0x0000000f000f7308 */ /* 0x000e220000001000 */
[----:B------:R-:W-:Y:S01]  /*3520*/  FFMA.FTZ R47, R36, R47, R44 ;  /* 0x0000002f242f7223 */ /* 0x000fe2000001002c */
[----:B0-----:R-:W-:-:S03]  /*3530*/  FMUL.FTZ R46, R46, R15 ;  /* 0x0000000f2e2e7220 */ /* 0x001fc60000410000 */
[----:B------:R-:W-:-:S06]  /*3540*/  FMUL.FTZ R15, R47, -1.4426950216293334961 ;  /* 0xbfb8aa3b2f0f7820 */ /* 0x000fcc0000410000 */
[----:B------:R-:W0:Y:S01]  /*3550*/  MUFU.EX2 R15, R15 ;  /* 0x0000000f000f7308 */ /* 0x000e220000000800 */
[----:B------:R-:W-:Y:S01]  /*3560*/  FADD.FTZ R34, R83, -R32 ;  /* 0x8000002053227221 */ /* 0x000fe20000010000 */
[----:B0-----:R-:W-:-:S06]  /*3570*/  FADD.FTZ R15, R15, 1 ;  /* 0x3f8000000f0f7421 */ /* 0x001fcc0000010000 */
[----:B------:R-:W0:Y:S01]  /*3580*/  MUFU.RCP R15, R15 ;  /* 0x0000000f000f7308 */ /* 0x000e220000001000 */
[----:B------:R-:W-:Y:S01]  /*3590*/  FMUL.FTZ R34, R33, R34 ;  /* 0x0000002221227220 */ /* 0x000fe20000410000 */
[----:B0-----:R-:W-:-:S03]  /*35a0*/  FMUL.FTZ R47, R47, R15 ;  /* 0x0000000f2f2f7220 */ /* 0x001fc60000410000 */
[----:B------:R-:W-:Y:S01]  /*35b0*/  FFMA.FTZ R15, R0, R34, R40 ;  /* 0x00000022000f7223 */ /* 0x000fe20000010028 */
[----:B------:R-:W-:-:S04]  /*35c0*/  LEA R34, P0, R14, UR8, 0x1 ;  /* 0x000000080e227c11 */ /* 0x000fc8000f8008ff */
[----:B---3--:R-:W-:Y:S01]  /*35d0*/  LEA.HI.X R35, R14, UR9, R38, 0x1, P0 ;  /* 0x000000090e237c11 */ /* 0x008fe200080f0c26 */
        /* <DEDUP_REMOVED lines=15> */
[----:B------:R-:W0:Y:S01]  /*36d0*/  MUFU.EX2 R15, R15 ;  /* 0x0000000f000f7308 */ /* 0x000e220000000800 */
[----:B------:R-:W-:Y:S01]  /*36e0*/  FADD.FTZ R55, -R32, R55 ;  /* 0x0000003720377221 */ /* 0x000fe20000010100 */
[----:B0-----:R-:W-:-:S06]  /*36f0*/  FADD.FTZ R15, R15, 1 ;  /* 0x3f8000000f0f7421 */ /* 0x001fcc0000010000 */
[----:B------:R-:W0:Y:S01]  /*3700*/  MUFU.RCP R15, R15 ;  /* 0x0000000f000f7308 */ /* 0x000e220000001000 */
[----:B------:R-:W-:-:S04]  /*3710*/  FMUL.FTZ R55, R33, R55 ;  /* 0x0000003721377220 */ /* 0x000fc80000410000 */
[----:B------:R-:W-:Y:S01]  /*3720*/  FFMA.FTZ R57, R36, R55, R44 ;  /* 0x0000003724397223 */ /* 0x000fe2000001002c */
[----:B0-----:R-:W-:-:S03]  /*3730*/  FMUL.FTZ R55, R14, R15 ;  /* 0x0000000f0e377220 */ /* 0x001fc60000410000 */
[----:B------:R-:W-:-:S06]  /*3740*/  FMUL.FTZ R14, R57, -1.4426950216293334961 ;  /* 0xbfb8aa3b390e7820 */ /* 0x000fcc0000410000 */
[----:B------:R-:W0:Y:S02]  /*3750*/  MUFU.EX2 R14, R14 ;  /* 0x0000000e000e7308 */ /* 0x000e240000000800 */
[----:B0-----:R-:W-:-:S06]  /*3760*/  FADD.FTZ R14, R14, 1 ;  /* 0x3f8000000e0e7421 */ /* 0x001fcc0000010000 */
[----:B------:R-:W0:Y:S01]  /*3770*/  MUFU.RCP R14, R14 ;  /* 0x0000000e000e7308 */ /* 0x000e220000001000 */
[----:B------:R-:W-:-:S04]  /*3780*/  FADD.FTZ R38, R81, -R32 ;  /* 0x8000002051267221 */ /* 0x000fc80000010000 */
[----:B------:R-:W-:-:S04]  /*3790*/  FMUL.FTZ R38, R33, R38 ;  /* 0x0000002621267220 */ /* 0x000fc80000410000 */
[----:B------:R-:W-:Y:S01]  /*37a0*/  FFMA.FTZ R38, R0, R38, R40 ;  /* 0x0000002600267223 */ /* 0x000fe20000010028 */
[----:B0-----:R-:W-:Y:S01]  /*37b0*/  FMUL.FTZ R57, R57, R14 ;  /* 0x0000000e39397220 */ /* 0x001fe20000410000 */
[----:B------:R-:W-:-:S04]  /*37c0*/  LEA R14, P0, R13, UR8, 0x1 ;  /* 0x000000080d0e7c11 */ /* 0x000fc8000f8008ff */
[----:B----4-:R-:W-:Y:S01]  /*37d0*/  LEA.HI.X R15, R13, UR9, R39, 0x1, P0 ;  /* 0x000000090d0f7c11 */ /* 0x010fe200080f0c27 */
        /* <DEDUP_REMOVED lines=17> */
[----:B------:R-:W-:Y:S01]  /*38f0*/  SHF.L.U32 R53, R53, 0x10, RZ ;  /* 0x0000001035357819 */ /* 0x000fe200000006ff */
[----:B0-----:R-:W-:-:S06]  /*3900*/  FADD.FTZ R38, R38, 1 ;  /* 0x3f80000026267421 */ /* 0x001fcc0000010000 */
[----:B------:R-:W0:Y:S01]  /*3910*/  MUFU.RCP R38, R38 ;  /* 0x0000002600267308 */ /* 0x000e220000001000 */
[----:B------:R-:W-:-:S04]  /*3920*/  FADD.FTZ R53, -R32, R53 ;  /* 0x0000003520357221 */ /* 0x000fc80000010100 */
[----:B------:R-:W-:-:S04]  /*3930*/  FMUL.FTZ R53, R33, R53 ;  /* 0x0000003521357220 */ /* 0x000fc80000410000 */
        /* <DEDUP_REMOVED lines=11> */
[----:B--2---:R-:W-:Y:S01]  /*39f0*/  LEA.HI.X R39, R12, UR9, R60, 0x1, P0 ;  /* 0x000000090c277c11 */ /* 0x004fe200080f0c3c */
        /* <DEDUP_REMOVED lines=11> */
[--C-:B------:R-:W-:Y:S01]  /*3ab0*/  FADD.FTZ R78, R78, -R32.reuse ;  /* 0x800000204e4e7221 */ /* 0x100fe20000010000 */
[----:B------:R-:W-:Y:S02]  /*3ac0*/  FADD.FTZ R62, R77, -R32 ;  /* 0x800000204d3e7221 */ /* 0x000fe40000010000 */
[----:B------:R-:W2:Y:S01]  /*3ad0*/  LDL.LU R77, [R1+0x28] ;  /* 0x00002800014d7983 */ /* 0x000ea20000300800 */
[----:B0-----:R-:W-:-:S04]  /*3ae0*/  FADD.FTZ R12, R12, 1 ;  /* 0x3f8000000c0c7421 */ /* 0x001fc80000010000 */
        /* <DEDUP_REMOVED lines=14> */
[----:B------:R-:W0:Y:S02]  /*3bd0*/  MUFU.EX2 R12, R12 ;  /* 0x0000000c000c7308 */ /* 0x000e240000000800 */
[----:B0-----:R-:W-:-:S06]  /*3be0*/  FADD.FTZ R12, R12, 1 ;  /* 0x3f8000000c0c7421 */ /* 0x001fcc0000010000 */
[----:B------:R-:W0:Y:S01]  /*3bf0*/  MUFU.RCP R12, R12 ;  /* 0x0000000c000c7308 */ /* 0x000e220000001000 */
[----:B------:R-:W-:-:S04]  /*3c00*/  FMUL.FTZ R62, R33, R62 ;  /* 0x0000003e213e7220 */ /* 0x000fc80000410000 */
[----:B------:R-:W-:Y:S01]  /*3c10*/  FFMA.FTZ R62, R0, R62, R40 ;  /* 0x0000003e003e7223 */ /* 0x000fe20000010028 */
[----:B0-----:R-:W-:Y:S01]  /*3c20*/  FMUL.FTZ R61, R61, R12 ;  /* 0x0000000c3d3d7220 */ /* 0x001fe20000410000 */
[----:B------:R-:W-:-:S04]  /*3c30*/  LEA R12, P0, R11, UR8, 0x1 ;  /* 0x000000080b0c7c11 */ /* 0x000fc8000f8008ff */
[----:B-----5:R-:W-:Y:S01]  /*3c40*/  LEA.HI.X R13, R11, UR9, R63, 0x1, P0 ;  /* 0x000000090b0d7c11 */ /* 0x020fe200080f0c3f */
        /* <DEDUP_REMOVED lines=14> */
[----:B------:R-:W-:-:S04]  /*3d30*/  FMUL.FTZ R63, R33, R76 ;  /* 0x0000004c213f7220 */ /* 0x000fc80000410000 */
[----:B------:R-:W-:Y:S01]  /*3d40*/  FFMA.FTZ R63, R42, R63, R43 ;  /* 0x0000003f2a3f7223 */ /* 0x000fe2000001002b */
[----:B0-----:R-:W-:-:S03]  /*3d50*/  FMUL.FTZ R64, R64, R11 ;  /* 0x0000000b40407220 */ /* 0x001fc60000410000 */
        /* <DEDUP_REMOVED lines=18> */
[----:B--2---:R-:W-:Y:S02]  /*3e80*/  LEA.HI.X R49, R10, UR9, R77, 0x1, P0 ;  /* 0x000000090a317c11 */ /* 0x004fe400080f0c4d */
[----:B------:R-:W2:Y:S01]  /*3e90*/  LDL.LU R77, [R1+0x34] ;  /* 0x00003400014d7983 */ /* 0x000ea20000300800 */
[----:B------:R-:W-:-:S03]  /*3ea0*/  FMUL.FTZ R10, R11, -1.4426950216293334961 ;  /* 0xbfb8aa3b0b0a7820 */ /* 0x000fc60000410000 */
[----:B------:R-:W3:Y:S03]  /*3eb0*/  LDL.LU R79, [R1+0xc] ;  /* 0x00000c00014f7983 */ /* 0x000ee60000300800 */
[----:B------:R-:W0:Y:S01]  /*3ec0*/  MUFU.EX2 R10, R10 ;  /* 0x0000000a000a7308 */ /* 0x000e220000000800 */
[----:B------:R-:W-:Y:S01]  /*3ed0*/  SHF.L.U32 R66, R66, 0x10, RZ ;  /* 0x0000001042427819 */ /* 0x000fe200000006ff */
[----:B------:R-:W4:Y:S04]  /*3ee0*/  LDL.LU R82, [R1+0x38] ;  /* 0x0000380001527983 */ /* 0x000f280000300800 */
[----:B------:R-:W-:Y:S01]  /*3ef0*/  FADD.FTZ R66, -R32, R66 ;  /* 0x0000004220427221 */ /* 0x000fe20000010100 */
[----:B------:R-:W5:Y:S01]  /*3f00*/  LDL.LU R81, [R1+0x18] ;  /* 0x0000180001517983 */ /* 0x000f620000300800 */
[----:B------:R-:W-:Y:S01]  /*3f10*/  FADD.FTZ R74, R74, -R32 ;  /* 0x800000204a4a7221 */ /* 0x000fe20000010000 */
[----:B------:R-:W-:-:S02]  /*3f20*/  SHF.L.U32 R67, R67, 0x10, RZ ;  /* 0x0000001043437819 */ /* 0x000fc400000006ff */
[----:B------:R-:W5:Y:S01]  /*3f30*/  LDL.LU R83, [R1+0x1c] ;  /* 0x00001c0001537983 */ /* 0x000f620000300800 */
[----:B0-----:R-:W-:Y:S02]  /*3f40*/  FADD.FTZ R10, R10, 1 ;  /* 0x3f8000000a0a7421 */ /* 0x001fe40000010000 */
[----:B------:R-:W-:Y:S01]  /*3f50*/  FADD.FTZ R67, -R32, R67 ;  /* 0x0000004320437221 */ /* 0x000fe20000010100 */
[----:B------:R-:W-:Y:S01]  /*3f60*/  FADD.FTZ R76, R20, -R32 ;  /* 0x80000020144c7221 */ /* 0x000fe20000010000 */
[----:B------:R-:W-:Y:S01]  /*3f70*/  SHF.L.U32 R93, R93, 0x10, RZ ;  /* 0x000000105d5d7819 */ /* 0x000fe200000006ff */
[----:B------:R0:W1:Y:S01]  /*3f80*/  MUFU.RCP R75, R10 ;  /* 0x0000000a004b7308 */ /* 0x0000620000001000 */
[----:B------:R-:W5:Y:S01]  /*3f90*/  LDL.LU R85, [R1+0x48] ;  /* 0x0000480001557983 */ /* 0x000f620000300800 */
        /* <DEDUP_REMOVED lines=24> */
[----:B------:R-:W-:Y:S01]  /*4120*/  LEA R10, P0, R9, UR8, 0x1 ;  /* 0x00000008090a7c11 */ /* 0x000fe2000f8008ff */
[----:B------:R-:W-:-:S04]  /*4130*/  FADD.FTZ R93, -R32, R93 ;  /* 0x0000005d205d7221 */ /* 0x000fc80000010100 */
[----:B------:R-:W-:-:S04]  /*4140*/  FMUL.FTZ R78, R33, R93 ;  /* 0x0000005d214e7220 */ /* 0x000fc80000410000 */
[----:B------:R-:W-:Y:S01]  /*4150*/  FFMA.FTZ R78, R37, R78, R41 ;  /* 0x0000004e254e7223 */ /* 0x000fe20000010029 */
[----:B------:R-:W-:-:S04]  /*4160*/  FADD.FTZ R21, R21, -R32 ;  /* 0x8000002015157221 */ /* 0x000fc80000010000 */
[----:B------:R-:W-:Y:S01]  /*4170*/  FMUL.FTZ R21, R33, R21 ;  /* 0x0000001521157220 */ /* 0x000fe20000410000 */
[----:B--2---:R-:W-:Y:S01]  /*4180*/  LEA.HI.X R11, R9, UR9, R77, 0x1, P0 ;  /* 0x00000009090b7c11 */ /* 0x004fe200080f0c4d */
        /* <DEDUP_REMOVED lines=9> */
[----:B------:R-:W-:Y:S01]  /*4220*/  FFMA.FTZ R77, R42, R21, R43 ;  /* 0x000000152a4d7223 */ /* 0x000fe2000001002b */
[----:B------:R-:W-:Y:S02]  /*4230*/  FADD.FTZ R80, R22, -R32 ;  /* 0x8000002016507221 */ /* 0x000fe40000010000 */
[----:B------:R-:W2:Y:S01]  /*4240*/  LDL.LU R22, [R1+0x24] ;  /* 0x0000240001167983 */ /* 0x000ea20000300800 */
[----:B0-----:R-:W-:Y:S01]  /*4250*/  FMUL.FTZ R78, R78, R9 ;  /* 0x000000094e4e7220 */ /* 0x001fe20000410000 */
[----:B------:R-:W-:-:S06]  /*4260*/  FMUL.FTZ R9, R77, -1.4426950216293334961 ;  /* 0xbfb8aa3b4d097820 */ /* 0x000fcc0000410000 */
[----:B------:R-:W0:Y:S01]  /*4270*/  MUFU.EX2 R9, R9 ;  /* 0x0000000900097308 */ /* 0x000e220000000800 */
[----:B---3--:R-:W-:Y:S01]  /*4280*/  SHF.L.U32 R20, R79, 0x10, RZ ;  /* 0x000000104f147819 */ /* 0x008fe200000006ff */
[----:B0-----:R-:W-:-:S06]  /*4290*/  FADD.FTZ R9, R9, 1 ;  /* 0x3f80000009097421 */ /* 0x001fcc0000010000 */
[----:B------:R-:W0:Y:S01]  /*42a0*/  MUFU.RCP R9, R9 ;  /* 0x0000000900097308 */ /* 0x000e220000001000 */
[----:B------:R-:W-:-:S04]  /*42b0*/  FADD.FTZ R20, -R32, R20 ;  /* 0x0000001420147221 */ /* 0x000fc80000010100 */
[----:B------:R-:W-:-:S04]  /*42c0*/  FMUL.FTZ R20, R33, R20 ;  /* 0x0000001421147220 */ /* 0x000fc80000410000 */
[----:B------:R-:W-:Y:S01]  /*42d0*/  FFMA.FTZ R79, R36, R20, R44 ;  /* 0x00000014244f7223 */ /* 0x000fe2000001002c */
[----:B0-----:R-:W-:-:S03]  /*42e0*/  FMUL.FTZ R77, R77, R9 ;  /* 0x000000094d4d7220 */ /* 0x001fc60000410000 */
[----:B------:R-:W-:Y:S01]  /*42f0*/  FMUL.FTZ R9, R79, -1.4426950216293334961 ;  /* 0xbfb8aa3b4f097820 */ /* 0x000fe20000410000 */
[----:B------:R-:W-:-:S05]  /*4300*/  FMUL.FTZ R80, R33, R80 ;  /* 0x0000005021507220 */ /* 0x000fca0000410000 */
[----:B------:R-:W0:Y:S01]  /*4310*/  MUFU.EX2 R9, R9 ;  /* 0x0000000900097308 */ /* 0x000e220000000800 */
[----:B------:R-:W-:Y:S01]  /*4320*/  LEA R20, P0, R8, UR8, 0x1 ;  /* 0x0000000808147c11 */ /* 0x000fe2000f8008ff */
[----:B------:R-:W-:-:S03]  /*4330*/  FFMA.FTZ R80, R0, R80, R40 ;  /* 0x0000005000507223 */ /* 0x000fc60000010028 */
[----:B----4-:R-:W-:Y:S01]  /*4340*/  LEA.HI.X R21, R8, UR9, R82, 0x1, P0 ;  /* 0x0000000908157c11 */ /* 0x010fe200080f0c52 */
[----:B------:R-:W-:-:S06]  /*4350*/  FMUL.FTZ R8, R80, -1.4426950216293334961 ;  /* 0xbfb8aa3b50087820 */ /* 0x000fcc0000410000 */
[----:B------:R-:W1:Y:S01]  /*4360*/  MUFU.EX2 R8, R8 ;  /* 0x0000000800087308 */ /* 0x000e620000000800 */
[----:B0-----:R-:W-:-:S07]  /*4370*/  FADD.FTZ R9, R9, 1 ;  /* 0x3f80000009097421 */ /* 0x001fce0000010000 */
[----:B------:R-:W0:Y:S01]  /*4380*/  MUFU.RCP R9, R9 ;  /* 0x0000000900097308 */ /* 0x000e220000001000 */
[----:B------:R-:W-:Y:S01]  /*4390*/  FADD.FTZ R23, R23, -R32 ;  /* 0x8000002017177221 */ /* 0x000fe20000010000 */
[----:B-1----:R-:W-:-:S03]  /*43a0*/  FADD.FTZ R8, R8, 1 ;  /* 0x3f80000008087421 */ /* 0x002fc60000010000 */
[----:B------:R-:W-:-:S03]  /*43b0*/  FMUL.FTZ R23, R33, R23 ;  /* 0x0000001721177220 */ /* 0x000fc60000410000 */
[----:B------:R-:W1:Y:S01]  /*43c0*/  MUFU.RCP R8, R8 ;  /* 0x0000000800087308 */ /* 0x000e620000001000 */
[----:B0-----:R-:W-:Y:S01]  /*43d0*/  FMUL.FTZ R79, R79, R9 ;  /* 0x000000094f4f7220 */ /* 0x001fe20000410000 */
[----:B-----5:R-:W-:Y:S01]  /*43e0*/  SHF.L.U32 R9, R81, 0x10, RZ ;  /* 0x0000001051097819 */ /* 0x020fe200000006ff */
[----:B------:R-:W-:Y:S02]  /*43f0*/  FFMA.FTZ R81, R42, R23, R43 ;  /* 0x000000172a517223 */ /* 0x000fe4000001002b */
[----:B------:R-:W3:Y:S02]  /*4400*/  LDL.LU R23, [R1+0x40] ;  /* 0x0000400001177983 */ /* 0x000ee40000300800 */
[----:B------:R-:W-:Y:S02]  /*4410*/  FADD.FTZ R9, -R32, R9 ;  /* 0x0000000920097221 */ /* 0x000fe40000010100 */
[----:B------:R-:W4:Y:S02]  /*4420*/  LDL.LU R89, [R1+0x4c] ;  /* 0x00004c0001597983 */ /* 0x000f240000300800 */
[----:B------:R-:W-:-:S04]  /*4430*/  FMUL.FTZ R9, R33, R9 ;  /* 0x0000000921097220 */ /* 0x000fc80000410000 */
[----:B------:R-:W-:Y:S01]  /*4440*/  FFMA.FTZ R82, R37, R9, R41 ;  /* 0x0000000925527223 */ /* 0x000fe20000010029 */
[----:B-1----:R-:W-:-:S03]  /*4450*/  FMUL.FTZ R80, R80, R8 ;  /* 0x0000000850507220 */ /* 0x002fc60000410000 */
[----:B------:R-:W-:-:S06]  /*4460*/  FMUL.FTZ R8, R82, -1.4426950216293334961 ;  /* 0xbfb8aa3b52087820 */ /* 0x000fcc0000410000 */
[----:B------:R-:W0:Y:S02]  /*4470*/  MUFU.EX2 R8, R8 ;  /* 0x0000000800087308 */ /* 0x000e240000000800 */
[----:B0-----:R-:W-:-:S06]  /*4480*/  FADD.FTZ R8, R8, 1 ;  /* 0x3f80000008087421 */ /* 0x001fcc0000010000 */
[----:B------:R-:W0:Y:S01]  /*4490*/  MUFU.RCP R8, R8 ;  /* 0x0000000800087308 */ /* 0x000e220000001000 */
[----:B------:R-:W-:Y:S02]  /*44a0*/  FADD.FTZ R84, R24, -R32 ;  /* 0x8000002018547221 */ /* 0x000fe40000010000 */
[----:B------:R-:W5:Y:S01]  /*44b0*/  LDL.LU R24, [R1+0x5c] ;  /* 0x00005c0001187983 */ /* 0x000f620000300800 */
[----:B0-----:R-:W-:Y:S01]  /*44c0*/  FMUL.FTZ R82, R82, R8 ;  /* 0x0000000852527220 */ /* 0x001fe20000410000 */
        /* <DEDUP_REMOVED lines=14> */
[----:B------:R-:W-:Y:S01]  /*45b0*/  FMUL.FTZ R25, R33, R25 ;  /* 0x0000001921197220 */ /* 0x000fe20000410000 */
[----:B0-----:R-:W-:Y:S01]  /*45c0*/  FMUL.FTZ R83, R83, R8 ;  /* 0x0000000853537220 */ /* 0x001fe20000410000 */
[----:B------:R-:W-:-:S04]  /*45d0*/  LEA R8, P0, R7, UR8, 0x1 ;  /* 0x0000000807087c11 */ /* 0x000fc8000f8008ff */
[----:B------:R-:W-:Y:S01]  /*45e0*/  LEA.HI.X R9, R7, UR9, R85, 0x1, P0 ;  /* 0x0000000907097c11 */ /* 0x000fe200080f0c55 */
[----:B------:R-:W-:Y:S02]  /*45f0*/  FFMA.FTZ R85, R42, R25, R43 ;  /* 0x000000192a557223 */ /* 0x000fe4000001002b */
[----:B------:R-:W5:Y:S01]  /*4600*/  LDL.LU R25, [R1+0x68] ;  /* 0x0000680001197983 */ /* 0x000f620000300800 */
[----:B------:R-:W-:-:S04]  /*4610*/  FMUL.FTZ R84, R33, R84 ;  /* 0x0000005421547220 */ /* 0x000fc80000410000 */
[----:B------:R-:W-:-:S04]  /*4620*/  FFMA.FTZ R84, R0, R84, R40 ;  /* 0x0000005400547223 */ /* 0x000fc80000010028 */
[----:B------:R-:W-:-:S06]  /*4630*/  FMUL.FTZ R7, R84, -1.4426950216293334961 ;  /* 0xbfb8aa3b54077820 */ /* 0x000fcc0000410000 */
[----:B------:R-:W0:Y:S02]  /*4640*/  MUFU.EX2 R7, R7 ;  /* 0x0000000700077308 */ /* 0x000e240000000800 */
[----:B0-----:R-:W-:Y:S01]  /*4650*/  FADD.FTZ R7, R7, 1 ;  /* 0x3f80000007077421 */ /* 0x001fe20000010000 */
[----:B--2---:R-:W-:-:S05]  /*4660*/  SHF.L.U32 R22, R22, 0x10, RZ ;  /* 0x0000001016167819 */ /* 0x004fca00000006ff */
[----:B------:R-:W0:Y:S01]  /*4670*/  MUFU.RCP R7, R7 ;  /* 0x0000000700077308 */ /* 0x000e220000001000 */
[----:B------:R-:W-:-:S04]  /*4680*/  FADD.FTZ R22, -R32, R22 ;  /* 0x0000001620167221 */ /* 0x000fc80000010100 */
[----:B------:R-:W-:-:S04]  /*4690*/  FMUL.FTZ R22, R33, R22 ;  /* 0x0000001621167220 */ /* 0x000fc80000410000 */
[----:B------:R-:W-:Y:S01]  /*46a0*/  FFMA.FTZ R86, R37, R22, R41 ;  /* 0x0000001625567223 */ /* 0x000fe20000010029 */
[----:B0-----:R-:W-:-:S03]  /*46b0*/  FMUL.FTZ R84, R84, R7 ;  /* 0x0000000754547220 */ /* 0x001fc60000410000 */
[----:B------:R-:W-:-:S06]  /*46c0*/  FMUL.FTZ R7, R86, -1.4426950216293334961 ;  /* 0xbfb8aa3b56077820 */ /* 0x000fcc0000410000 */
[----:B------:R-:W0:Y:S01]  /*46d0*/  MUFU.EX2 R7, R7 ;  /* 0x0000000700077308 */ /* 0x000e220000000800 */
[----:B------:R-:W-:Y:S02]  /*46e0*/  FADD.FTZ R88, R26, -R32 ;  /* 0x800000201a587221 */ /* 0x000fe40000010000 */
[----:B------:R-:W2:Y:S01]  /*46f0*/  LDL.LU R26, [R1+0x50] ;  /* 0x00005000011a7983 */ /* 0x000ea20000300800 */
[----:B0-----:R-:W-:-:S06]  /*4700*/  FADD.FTZ R7, R7, 1 ;  /* 0x3f80000007077421 */ /* 0x001fcc0000010000 */
[----:B------:R-:W0:Y:S02]  /*4710*/  MUFU.RCP R7, R7 ;  /* 0x0000000700077308 */ /* 0x000e240000001000 */
[----:B0-----:R-:W-:Y:S01]  /*4720*/  FMUL.FTZ R86, R86, R7 ;  /* 0x0000000756567220 */ /* 0x001fe20000410000 */
[----:B------:R-:W-:-:S06]  /*4730*/  FMUL.FTZ R7, R85, -1.4426950216293334961 ;  /* 0xbfb8aa3b55077820 */ /* 0x000fcc0000410000 */
[----:B------:R-:W0:Y:S02]  /*4740*/  MUFU.EX2 R7, R7 ;  /* 0x0000000700077308 */ /* 0x000e240000000800 */
[----:B0-----:R-:W-:-:S06]  /*4750*/  FADD.FTZ R7, R7, 1 ;  /* 0x3f80000007077421 */ /* 0x001fcc0000010000 */
[----:B------:R-:W0:Y:S01]  /*4760*/  MUFU.RCP R7, R7 ;  /* 0x0000000700077308 */ /* 0x000e220000001000 */
[----:B---3--:R-:W-:-:S05]  /*4770*/  SHF.L.U32 R22, R23, 0x10, RZ ;  /* 0x0000001017167819 */ /* 0x008fca00000006ff */
        /* <DEDUP_REMOVED lines=14> */
[----:B-1----:R-:W-:-:S07]  /*4860*/  FADD.FTZ R6, R6, 1 ;  /* 0x3f80000006067421 */ /* 0x002fce0000010000 */
[----:B------:R-:W1:Y:S01]  /*4870*/  MUFU.RCP R6, R6 ;  /* 0x0000000600067308 */ /* 0x000e620000001000 */
[----:B0-----:R-:W-:Y:S01]  /*4880*/  FMUL.FTZ R87, R87, R7 ;  /* 0x0000000757577220 */ /* 0x001fe20000410000 */
[----:B-----5:R-:W-:Y:S02]  /*4890*/  SHF.L.U32 R7, R24, 0x10, RZ ;  /* 0x0000001018077819 */ /* 0x020fe400000006ff */
[----:B------:R-:W3:Y:S03]  /*48a0*/  LDL.LU R24, [R1+0x6c] ;  /* 0x00006c0001187983 */ /* 0x000ee60000300800 */
[----:B------:R-:W-:-:S04]  /*48b0*/  FADD.FTZ R7, -R32, R7 ;  /* 0x0000000720077221 */ /* 0x000fc80000010100 */
[----:B------:R-:W-:-:S04]  /*48c0*/  FMUL.FTZ R7, R33, R7 ;  /* 0x0000000721077220 */ /* 0x000fc80000410000 */
[----:B------:R-:W-:Y:S01]  /*48d0*/  FFMA.FTZ R90, R37, R7, R41 ;  /* 0x00000007255a7223 */ /* 0x000fe20000010029 */
[----:B-1----:R-:W-:-:S03]  /*48e0*/  FMUL.FTZ R88, R88, R6 ;  /* 0x0000000658587220 */ /* 0x002fc60000410000 */
        /* <DEDUP_REMOVED lines=12> */
[----:B0-----:R-:W-:Y:S02]  /*49b0*/  SHF.L.U32 R6, R25, 0x10, RZ ;  /* 0x0000001019067819 */ /* 0x001fe400000006ff */
[----:B------:R-:W4:Y:S03]  /*49c0*/  LDL.LU R25, [R1+0x70] ;  /* 0x0000700001197983 */ /* 0x000f260000300800 */
[----:B------:R-:W-:Y:S01]  /*49d0*/  FADD.FTZ R6, -R32, R6 ;  /* 0x0000000620067221 */ /* 0x000fe20000010100 */
[----:B------:R-:W5:Y:S03]  /*49e0*/  LDL.LU R27, [R1+0x54] ;  /* 0x00005400011b7983 */ /* 0x000f660000300800 */
[----:B------:R-:W-:Y:S01]  /*49f0*/  FMUL.FTZ R6, R33, R6 ;  /* 0x0000000621067220 */ /* 0x000fe20000410000 */
[----:B-1----:R-:W-:-:S03]  /*4a00*/  FMUL.FTZ R89, R89, R7 ;  /* 0x0000000759597220 */ /* 0x002fc60000410000 */
[----:B------:R-:W-:-:S04]  /*4a10*/  FFMA.FTZ R6, R36, R6, R44 ;  /* 0x0000000624067223 */ /* 0x000fc8000001002c */
[----:B------:R-:W-:-:S06]  /*4a20*/  FMUL.FTZ R7, R6, -1.4426950216293334961 ;  /* 0xbfb8aa3b06077820 */ /* 0x000fcc0000410000 */
[----:B------:R-:W0:Y:S02]  /*4a30*/  MUFU.EX2 R7, R7 ;  /* 0x0000000700077308 */ /* 0x000e240000000800 */
[----:B0-----:R-:W-:-:S06]  /*4a40*/  FADD.FTZ R7, R7, 1 ;  /* 0x3f80000007077421 */ /* 0x001fcc0000010000 */
[----:B------:R-:W0:Y:S01]  /*4a50*/  MUFU.RCP R7, R7 ;  /* 0x0000000700077308 */ /* 0x000e220000001000 */
[----:B------:R-:W-:Y:S01]  /*4a60*/  FADD.FTZ R91, R68, -R32 ;  /* 0x80000020445b7221 */ /* 0x000fe20000010000 */
[----:B0-----:R-:W-:Y:S01]  /*4a70*/  FMUL.FTZ R68, R6, R7 ;  /* 0x0000000706447220 */ /* 0x001fe20000410000 */
[----:B------:R-:W-:-:S04]  /*4a80*/  LEA R6, P0, R5, UR8, 0x1 ;  /* 0x0000000805067c11 */ /* 0x000fc8000f8008ff */
[----:B--2---:R-:W-:Y:S02]  /*4a90*/  LEA.HI.X R7, R5, UR9, R26, 0x1, P0 ;  /* 0x0000000905077c11 */ /* 0x004fe400080f0c1a */
[----:B------:R-:W2:Y:S01]  /*4aa0*/  LDL.LU R26, [R1+0x74] ;  /* 0x00007400011a7983 */ /* 0x000ea20000300800 */
[----:B------:R-:W-:-:S04]  /*4ab0*/  FMUL.FTZ R91, R33, R91 ;  /* 0x0000005b215b7220 */ /* 0x000fc80000410000 */
[----:B------:R-:W-:-:S04]  /*4ac0*/  FFMA.FTZ R91, R0, R91, R40 ;  /* 0x0000005b005b7223 */ /* 0x000fc80000010028 */
[----:B------:R-:W-:-:S06]  /*4ad0*/  FMUL.FTZ R5, R91, -1.4426950216293334961 ;  /* 0xbfb8aa3b5b057820 */ /* 0x000fcc0000410000 */
[----:B------:R-:W0:Y:S02]  /*4ae0*/  MUFU.EX2 R5, R5 ;  /* 0x0000000500057308 */ /* 0x000e240000000800 */
[----:B0-----:R-:W-:-:S06]  /*4af0*/  FADD.FTZ R5, R5, 1 ;  /* 0x3f80000005057421 */ /* 0x001fcc0000010000 */
[----:B------:R-:W0:Y:S02]  /*4b00*/  MUFU.RCP R5, R5 ;  /* 0x0000000500057308 */ /* 0x000e240000001000 */
[----:B0-----:R-:W-:Y:S01]  /*4b10*/  FMUL.FTZ R91, R91, R5 ;  /* 0x000000055b5b7220 */ /* 0x001fe20000410000 */
[----:B------:R-:W-:-:S04]  /*4b20*/  FADD.FTZ R69, R69, -R32 ;  /* 0x8000002045457221 */ /* 0x000fc80000010000 */
[----:B------:R-:W-:-:S04]  /*4b30*/  FMUL.FTZ R69, R33, R69 ;  /* 0x0000004521457220 */ /* 0x000fc80000410000 */
[----:B------:R-:W-:Y:S01]  /*4b40*/  FFMA.FTZ R69, R42, R69, R43 ;  /* 0x000000452a457223 */ /* 0x000fe2000001002b */
[----:B---3--:R-:W-:-:S05]  /*4b50*/  SHF.L.U32 R24, R24, 0x10, RZ ;  /* 0x0000001018187819 */ /* 0x008fca00000006ff */
[----:B------:R-:W-:-:S04]  /*4b60*/  FADD.FTZ R24, -R32, R24 ;  /* 0x0000001820187221 */ /* 0x000fc80000010100 */
[----:B------:R-:W-:-:S04]  /*4b70*/  FMUL.FTZ R24, R33, R24 ;  /* 0x0000001821187220 */ /* 0x000fc80000410000 */
[----:B------:R-:W-:-:S04]  /*4b80*/  FFMA.FTZ R92, R37, R24, R41 ;  /* 0x00000018255c7223 */ /* 0x000fc80000010029 */
        /* <DEDUP_REMOVED lines=8> */
[----:B------:R4:W0:Y:S02]  /*4c10*/  MUFU.RCP R24, R5 ;  /* 0x0000000500187308 */ /* 0x0008240000001000 */
[----:B----4-:R-:W-:-:S05]  /*4c20*/  SHF.L.U32 R5, R25, 0x10, RZ ;  /* 0x0000001019057819 */ /* 0x010fca00000006ff */
[----:B------:R-:W-:-:S04]  /*4c30*/  FADD.FTZ R5, -R32, R5 ;  /* 0x0000000520057221 */ /* 0x000fc80000010100 */
[----:B------:R-:W-:Y:S01]  /*4c40*/  FMUL.FTZ R5, R33, R5 ;  /* 0x0000000521057220 */ /* 0x000fe20000410000 */
[----:B0-----:R-:W-:-:S03]  /*4c50*/  FMUL.FTZ R69, R69, R24 ;  /* 0x0000001845457220 */ /* 0x001fc60000410000 */
[----:B------:R-:W-:-:S04]  /*4c60*/  FFMA.FTZ R5, R36, R5, R44 ;  /* 0x0000000524057223 */ /* 0x000fc8000001002c */
        /* <DEDUP_REMOVED lines=9> */
[----:B-----5:R-:W-:Y:S01]  /*4d00*/  LEA.HI.X R25, R4, UR9, R27, 0x1, P0 ;  /* 0x0000000904197c11 */ /* 0x020fe200080f0c1b */
[----:B------:R-:W-:Y:S01]  /*4d10*/  FMUL.FTZ R4, R93, -1.4426950216293334961 ;  /* 0xbfb8aa3b5d047820 */ /* 0x000fe20000410000 */
[----:B------:R-:W-:Y:S01]  /*4d20*/  FADD.FTZ R72, R72, -R32 ;  /* 0x8000002048487221 */ /* 0x000fe20000010000 */
[----:B------:R-:W3:Y:S04]  /*4d30*/  LDL.LU R27, [R1+0x78] ;  /* 0x00007800011b7983 */ /* 0x000ee80000300800 */
[----:B------:R-:W0:Y:S01]  /*4d40*/  MUFU.EX2 R4, R4 ;  /* 0x0000000400047308 */ /* 0x000e220000000800 */
[----:B------:R-:W-:-:S04]  /*4d50*/  FMUL.FTZ R72, R33, R72 ;  /* 0x0000004821487220 */ /* 0x000fc80000410000 */
[----:B------:R-:W-:Y:S02]  /*4d60*/  FFMA.FTZ R72, R0, R72, R40 ;  /* 0x0000004800487223 */ /* 0x000fe40000010028 */
[----:B------:R-:W4:Y:S01]  /*4d70*/  LDL.LU R40, [R1+0x80] ;  /* 0x0000800001287983 */ /* 0x000f220000300800 */
[----:B0-----:R-:W-:-:S04]  /*4d80*/  FADD.FTZ R4, R4, 1 ;  /* 0x3f80000004047421 */ /* 0x001fc80000010000 */
[----:B------:R2:W0:Y:S02]  /*4d90*/  MUFU.RCP R5, R4 ;  /* 0x0000000400057308 */ /* 0x0004240000001000 */
[----:B--2---:R-:W-:Y:S01]  /*4da0*/  SHF.L.U32 R4, R26, 0x10, RZ ;  /* 0x000000101a047819 */ /* 0x004fe200000006ff */
[----:B------:R-:W-:Y:S02]  /*4db0*/  FADD.FTZ R26, R71, -R32 ;  /* 0x80000020471a7221 */ /* 0x000fe40000010000 */
[----:B------:R-:W2:Y:S02]  /*4dc0*/  LDL.LU R71, [R1+0x7c] ;  /* 0x00007c0001477983 */ /* 0x000ea40000300800 */
        /* <DEDUP_REMOVED lines=8> */
[----:B------:R-:W-:Y:S01]  /*4e50*/  FMUL.FTZ R26, R33, R26 ;  /* 0x0000001a211a7220 */ /* 0x000fe20000410000 */
[----:B0-----:R-:W-:-:S03]  /*4e60*/  FMUL.FTZ R0, R4, R5 ;  /* 0x0000000504007220 */ /* 0x001fc60000410000 */
[----:B------:R-:W-:-:S04]  /*4e70*/  FFMA.FTZ R4, R42, R26, R43 ;  /* 0x0000001a2a047223 */ /* 0x000fc8000001002b */
[----:B------:R-:W-:-:S06]  /*4e80*/  FMUL.FTZ R5, R4, -1.4426950216293334961 ;  /* 0xbfb8aa3b04057820 */ /* 0x000fcc0000410000 */
[----:B------:R-:W0:Y:S02]  /*4e90*/  MUFU.EX2 R5, R5 ;  /* 0x0000000500057308 */ /* 0x000e240000000800 */
[----:B0-----:R-:W-:Y:S01]  /*4ea0*/  FADD.FTZ R5, R5, 1 ;  /* 0x3f80000005057421 */ /* 0x001fe20000010000 */
[----:B------:R-:W-:-:S04]  /*4eb0*/  FADD.FTZ R73, R73, -R32 ;  /* 0x8000002049497221 */ /* 0x000fc80000010000 */
[----:B------:R-:W-:-:S04]  /*4ec0*/  FMUL.FTZ R73, R33, R73 ;  /* 0x0000004921497220 */ /* 0x000fc80000410000 */
[----:B------:R-:W-:Y:S02]  /*4ed0*/  FFMA.FTZ R42, R42, R73, R43 ;  /* 0x000000492a2a7223 */ /* 0x000fe4000001002b */
[----:B------:R-:W5:Y:S04]  /*4ee0*/  LDL.LU R73, [R1+0x3c] ;  /* 0x00003c0001497983 */ /* 0x000f680000300800 */
[----:B------:R-:W5:Y:S01]  /*4ef0*/  LDL.LU R43, [R1+0x14] ;  /* 0x00001400012b7983 */ /* 0x000f620000300800 */
[----:B---3--:R-:W-:Y:S02]  /*4f00*/  SHF.L.U32 R26, R27, 0x10, RZ ;  /* 0x000000101b1a7819 */ /* 0x008fe400000006ff */
[----:B------:R2:W0:Y:S03]  /*4f10*/  MUFU.RCP R27, R5 ;  /* 0x00000005001b7308 */ /* 0x0004260000001000 */
[----:B------:R-:W-:-:S04]  /*4f20*/  FADD.FTZ R26, -R32, R26 ;  /* 0x0000001a201a7221 */ /* 0x000fc80000010100 */
[----:B------:R-:W-:-:S04]  /*4f30*/  FMUL.FTZ R26, R33, R26 ;  /* 0x0000001a211a7220 */ /* 0x000fc80000410000 */
[----:B------:R-:W-:Y:S01]  /*4f40*/  FFMA.FTZ R37, R37, R26, R41 ;  /* 0x0000001a25257223 */ /* 0x000fe20000010029 */
[----:B----4-:R-:W-:-:S05]  /*4f50*/  SHF.L.U32 R26, R40, 0x10, RZ ;  /* 0x00000010281a7819 */ /* 0x010fca00000006ff */
[C---:B------:R-:W-:Y:S01]  /*4f60*/  FADD.FTZ R26, -R32.reuse, R26 ;  /* 0x0000001a201a7221 */ /* 0x040fe20000010100 */
[----:B--2---:R-:W-:Y:S02]  /*4f70*/  SHF.L.U32 R5, R71, 0x10, RZ ;  /* 0x0000001047057819 */ /* 0x004fe400000006ff */
[----:B------:R-:W2:Y:S03]  /*4f80*/  LDL.LU R71, [R1+0x2c] ;  /* 0x00002c0001477983 */ /* 0x000ea60000300800 */
[----:B------:R-:W-:-:S04]  /*4f90*/  FADD.FTZ R5, -R32, R5 ;  /* 0x0000000520057221 */ /* 0x000fc80000010100 */
[----:B------:R-:W-:Y:S01]  /*4fa0*/  FMUL.FTZ R5, R33, R5 ;  /* 0x0000000521057220 */ /* 0x000fe20000410000 */
[----:B0-----:R-:W-:-:S03]  /*4fb0*/  FMUL.FTZ R32, R4, R27 ;  /* 0x0000001b04207220 */ /* 0x001fc60000410000 */
[----:B------:R-:W-:-:S04]  /*4fc0*/  FFMA.FTZ R5, R36, R5, R44 ;  /* 0x0000000524057223 */ /* 0x000fc8000001002c */
[----:B------:R-:W-:-:S06]  /*4fd0*/  FMUL.FTZ R4, R5, -1.4426950216293334961 ;  /* 0xbfb8aa3b05047820 */ /* 0x000fcc0000410000 */
[----:B------:R-:W0:Y:S01]  /*4fe0*/  MUFU.EX2 R4, R4 ;  /* 0x0000000400047308 */ /* 0x000e220000000800 */
[----:B------:R-:W-:-:S07]  /*4ff0*/  FMUL.FTZ R27, R72, -1.4426950216293334961 ;  /* 0xbfb8aa3b481b7820 */ /* 0x000fce0000410000 */
[----:B------:R-:W1:Y:S01]  /*5000*/  MUFU.EX2 R27, R27 ;  /* 0x0000001b001b7308 */ /* 0x000e620000000800 */
[----:B0-----:R-:W-:-:S07]  /*5010*/  FADD.FTZ R4, R4, 1 ;  /* 0x3f80000004047421 */ /* 0x001fce0000010000 */
[----:B------:R1:W0:Y:S02]  /*5020*/  MUFU.RCP R41, R4 ;  /* 0x0000000400297308 */ /* 0x0002240000001000 */
[----:B-1----:R-:W-:Y:S01]  /*5030*/  FADD.FTZ R4, R27, 1 ;  /* 0x3f8000001b047421 */ /* 0x002fe20000010000 */
[----:B0-----:R-:W-:Y:S02]  /*5040*/  FMUL.FTZ R41, R5, R41 ;  /* 0x0000002905297220 */ /* 0x001fe40000410000 */
[----:B------:R-:W3:Y:S04]  /*5050*/  LDL.LU R5, [R1+0x64] ;  /* 0x0000640001057983 */ /* 0x000ee80000300800 */
[----:B------:R-:W4:Y:S01]  /*5060*/  LDL.LU R27, [R1+0x60] ;  /* 0x00006000011b7983 */ /* 0x000f220000300800 */
[----:B------:R-:W-:Y:S01]  /*5070*/  FMUL.FTZ R26, R33, R26 ;  /* 0x0000001a211a7220 */ /* 0x000fe20000410000 */
[----:B------:R-:W-:-:S06]  /*5080*/  FMUL.FTZ R33, R42, -1.4426950216293334961 ;  /* 0xbfb8aa3b2a217820 */ /* 0x000fcc0000410000 */
[----:B------:R-:W0:Y:S01]  /*5090*/  MUFU.EX2 R33, R33 ;  /* 0x0000002100217308 */ /* 0x000e220000000800 */
[----:B------:R-:W-:Y:S01]  /*50a0*/  FFMA.FTZ R44, R36, R26, R44 ;  /* 0x0000001a242c7223 */ /* 0x000fe2000001002c */
[----:B------:R-:W-:-:S03]  /*50b0*/  FMUL.FTZ R36, R37, -1.4426950216293334961 ;  /* 0xbfb8aa3b25247820 */ /* 0x000fc60000410000 */
[----:B------:R-:W-:-:S03]  /*50c0*/  FMUL.FTZ R26, R44, -1.4426950216293334961 ;  /* 0xbfb8aa3b2c1a7820 */ /* 0x000fc60000410000 */
[----:B------:R-:W1:Y:S08]  /*50d0*/  MUFU.EX2 R36, R36 ;  /* 0x0000002400247308 */ /* 0x000e700000000800 */
[----:B------:R-:W5:Y:S01]  /*50e0*/  MUFU.EX2 R26, R26 ;  /* 0x0000001a001a7308 */ /* 0x000f620000000800 */
[----:B0-----:R-:W-:-:S07]  /*50f0*/  FADD.FTZ R33, R33, 1 ;  /* 0x3f80000021217421 */ /* 0x001fce0000010000 */
[----:B------:R-:W0:Y:S01]  /*5100*/  MUFU.RCP R33, R33 ;  /* 0x0000002100217308 */ /* 0x000e220000001000 */
[----:B-1----:R-:W-:Y:S01]  /*5110*/  FADD.FTZ R36, R36, 1 ;  /* 0x3f80000024247421 */ /* 0x002fe20000010000 */
[----:B-----5:R-:W-:-:S06]  /*5120*/  FADD.FTZ R26, R26, 1 ;  /* 0x3f8000001a1a7421 */ /* 0x020fcc0000010000 */
[----:B------:R-:W-:Y:S08]  /*5130*/  MUFU.RCP R40, R36 ;  /* 0x0000002400287308 */ /* 0x000ff00000001000 */
[----:B------:R1:W5:Y:S01]  /*5140*/  MUFU.RCP R36, R26 ;  /* 0x0000001a00247308 */ /* 0x0003620000001000 */
[----:B0-----:R-:W-:Y:S02]  /*5150*/  FMUL.FTZ R33, R42, R33 ;  /* 0x000000212a217220 */ /* 0x001fe40000410000 */
[----:B------:R-:W2:Y:S01]  /*5160*/  LDL.LU R42, [R1+0x30] ;  /* 0x00003000012a7983 */ /* 0x000ea20000300800 */
[----:B-1----:R-:W-:-:S04]  /*5170*/  LEA R26, P1, R2, UR8, 0x1 ;  /* 0x00000008021a7c11 */ /* 0x002fc8000f8208ff */
[----:B----4-:R-:W-:Y:S02]  /*5180*/  LEA.HI.X R27, R2, UR9, R27, 0x1, P1 ;  /* 0x00000009021b7c11 */ /* 0x010fe400088f0c1b */
[----:B------:R-:W-:Y:S02]  /*5190*/  F2FP.BF16.F32.PACK_AB R2, R28, R29 ;  /* 0x0000001d1c02723e */ /* 0x000fe400000010ff */
[----:B------:R-:W4:Y:S04]  /*51a0*/  LDL.LU R28, [R1+0xc4] ;  /* 0x0000c400011c7983 */ /* 0x000f280000300800 */
[----:B------:R-:W4:Y:S01]  /*51b0*/  LDL.LU R29, [R1+0xc0] ;  /* 0x0000c000011d7983 */ /* 0x000f220000300800 */
[----:B------:R-:W0:Y:S01]  /*51c0*/  MUFU.RCP R4, R4 ;  /* 0x0000000400047308 */ /* 0x000e220000001000 */
[----:B-----5:R-:W-:-:S02]  /*51d0*/  FMUL.FTZ R36, R44, R36 ;  /* 0x000000242c247220 */ /* 0x020fc40000410000 */
[----:B------:R-:W5:Y:S01]  /*51e0*/  LDL.LU R44, [R1+0x58] ;  /* 0x00005800012c7983 */ /* 0x000f620000300800 */
[----:B0-----:R-:W-:Y:S01]  /*51f0*/  FMUL.FTZ R72, R72, R4 ;  /* 0x0000000448487220 */ /* 0x001fe20000410000 */
[----:B------:R-:W-:-:S04]  /*5200*/  LEA R4, P0, R3, UR8, 0x1 ;  /* 0x0000000803047c11 */ /* 0x000fc8000f8008ff */
[----:B---3--:R-:W-:Y:S01]  /*5210*/  LEA.HI.X R5, R3, UR9, R5, 0x1, P0 ;  /* 0x0000000903057c11 */ /* 0x008fe200080f0c05 */
[----:B------:R-:W-:Y:S01]  /*5220*/  FMUL.FTZ R40, R37, R40 ;  /* 0x0000002825287220 */ /* 0x000fe20000410000 */
[----:B------:R-:W-:Y:S01]  /*5230*/  PRMT R3, R45, 0x7632, R3 ;  /* 0x000076322d037816 */ /* 0x000fe20000000003 */
[----:B------:R-:W-:Y:S01]  /*5240*/  ULDC.64 UR8, c[0x0][0x238] ;  /* 0x00008e0000087ab9 */ /* 0x000fe20000000a00 */
[----:B----4-:R0:W-:Y:S04]  /*5250*/  STG.E.U16 desc[UR6][R28.64+0x4], R45 ;  /* 0x0000042d1c007986 */ /* 0x0101e8000c101506 */
[----:B0-----:R-:W5:Y:S04]  /*5260*/  LDL.LU R45, [R1+0x44] ;  /* 0x00004400012d7983 */ /* 0x001f680000300800 */
[----:B------:R0:W-:Y:S04]  /*5270*/  STG.E.U16 desc[UR6][R28.64+0x6], R3 ;  /* 0x000006031c007986 */ /* 0x0001e8000c101506 */
[----:B------:R2:W-:Y:S01]  /*5280*/  STG.E.U16 desc[UR6][R30.64], R2 ;  /* 0x000000021e007986 */ /* 0x0005e2000c101506 */
[----:B0-----:R-:W-:-:S02]  /*5290*/  PRMT R3, R2, 0x7632, R3 ;  /* 0x0000763202037816 */ /* 0x001fc40000000003 */
[----:B--2---:R-:W-:-:S03]  /*52a0*/  F2FP.BF16.F32.PACK_AB R2, R42, R73 ;  /* 0x000000492a02723e */ /* 0x004fc600000010ff */
[----:B------:R0:W-:Y:S01]  /*52b0*/  STG.E.U16 desc[UR6][R30.64+0x2], R3 ;  /* 0x000002031e007986 */ /* 0x0001e2000c101506 */
[----:B------:R-:W-:Y:S02]  /*52c0*/  F2FP.BF16.F32.PACK_AB R46, R47, R46 ;  /* 0x0000002e2f2e723e */ /* 0x000fe400000010ff */
[----:B0-----:R-:W-:Y:S02]  /*52d0*/  F2FP.BF16.F32.PACK_AB R3, R43, R71 ;  /* 0x000000472b03723e */ /* 0x001fe400000010ff */
[----:B-----5:R-:W-:-:S04]  /*52e0*/  F2FP.BF16.F32.PACK_AB R37, R45, R44 ;  /* 0x0000002c2d25723e */ /* 0x020fc800000010ff */
[----:B------:R-:W-:Y:S01]  /*52f0*/  PRMT R28, R37, 0x7632, R28 ;  /* 0x00007632251c7816 */ /* 0x000fe2000000001c */
[----:B------:R-:W-:Y:S04]  /*5300*/  STG.E.U16 desc[UR6][R30.64+0x4], R37 ;  /* 0x000004251e007986 */ /* 0x000fe8000c101506 */
[----:B------:R0:W-:Y:S04]  /*5310*/  STG.E.U16 desc[UR6][R30.64+0x6], R28 ;  /* 0x0000061c1e007986 */ /* 0x0001e8000c101506 */
[----:B------:R1:W-:Y:S01]  /*5320*/  STG.E.U16 desc[UR6][R16.64], R2 ;  /* 0x0000000210007986 */ /* 0x0003e2000c101506 */
[----:B0-----:R-:W-:-:S02]  /*5330*/  PRMT R28, R2, 0x7632, R28 ;  /* 0x00007632021c7816 */ /* 0x001fc4000000001c */
[----:B-1----:R-:W-:Y:S02]  /*5340*/  F2FP.BF16.F32.PACK_AB R2, R19, R18 ;  /* 0x000000121302723e */ /* 0x002fe400000010ff */
[----:B------:R-:W2:Y:S04]  /*5350*/  LDL.LU R19, [R1+0xb8] ;  /* 0x0000b80001137983 */ /* 0x000ea80000300800 */
[----:B------:R-:W3:Y:S01]  /*5360*/  LDL.LU R18, [R1+0xb4] ;  /* 0x0000b40001127983 */ /* 0x000ee20000300800 */
[----:B------:R-:W-:-:S03]  /*5370*/  PRMT R29, R3, 0x7632, R29 ;  /* 0x00007632031d7816 */ /* 0x000fc6000000001d */
[----:B------:R-:W-:Y:S01]  /*5380*/  STG.E.U16 desc[UR6][R16.64+0x2], R28 ;  /* 0x0000021c10007986 */ /* 0x000fe2000c101506 */
[----:B------:R-:W-:-:S03]  /*5390*/  F2FP.BF16.F32.PACK_AB R54, R56, R54 ;  /* 0x000000363836723e */ /* 0x000fc600000010ff */
[----:B------:R0:W-:Y:S01]  /*53a0*/  STG.E.U16 desc[UR6][R16.64+0x4], R3 ;  /* 0x0000040310007986 */ /* 0x0001e2000c101506 */
[----:B------:R-:W-:-:S03]  /*53b0*/  F2FP.BF16.F32.PACK_AB R55, R57, R55 ;  /* 0x000000373937723e */ /* 0x000fc600000010ff */
[----:B------:R-:W-:Y:S01]  /*53c0*/  STG.E.U16 desc[UR6][R16.64+0x6], R29 ;  /* 0x0000061d10007986 */ /* 0x000fe2000c101506 */
[----:B------:R-:W-:-:S03]  /*53d0*/  F2FP.BF16.F32.PACK_AB R52, R58, R52 ;  /* 0x000000343a34723e */ /* 0x000fc600000010ff */
[----:B------:R1:W-:Y:S01]  /*53e0*/  STG.E.U16 desc[UR6][R34.64], R2 ;  /* 0x0000000222007986 */ /* 0x0003e2000c101506 */
[----:B0-----:R-:W-:Y:S02]  /*53f0*/  PRMT R3, R2, 0x7632, R3 ;  /* 0x0000763202037816 */ /* 0x001fe40000000003 */
[----:B------:R-:W-:Y:S02]  /*5400*/  F2FP.BF16.F32.PACK_AB R53, R59, R53 ;  /* 0x000000353b35723e */ /* 0x000fe400000010ff */
[----:B-1----:R-:W-:Y:S02]  /*5410*/  PRMT R2, R46, 0x7632, R2 ;  /* 0x000076322e027816 */ /* 0x002fe40000000002 */
[----:B------:R-:W-:Y:S02]  /*5420*/  PRMT R16, R54, 0x7632, R16 ;  /* 0x0000763236107816 */ /* 0x000fe40000000010 */
[----:B------:R-:W-:Y:S01]  /*5430*/  PRMT R17, R55, 0x7632, R17 ;  /* 0x0000763237117816 */ /* 0x000fe20000000011 */
[----:B------:R0:W-:Y:S01]  /*5440*/  STG.E.U16 desc[UR6][R34.64+0x6], R2 ;  /* 0x0000060222007986 */ /* 0x0001e2000c101506 */
[----:B------:R-:W-:-:S02]  /*5450*/  F2FP.BF16.F32.PACK_AB R50, R60, R50 ;  /* 0x000000323c32723e */ /* 0x000fc400000010ff */
[----:B------:R-:W-:Y:S01]  /*5460*/  F2FP.BF16.F32.PACK_AB R51, R61, R51 ;  /* 0x000000333d33723e */ /* 0x000fe200000010ff */
[----:B------:R1:W-:Y:S01]  /*5470*/  STG.E.U16 desc[UR6][R34.64+0x2], R3 ;  /* 0x0000020322007986 */ /* 0x0003e2000c101506 */
[----:B------:R-:W-:-:S03]  /*5480*/  F2FP.BF16.F32.PACK_AB R62, R64, R62 ;  /* 0x0000003e403e723e */ /* 0x000fc600000010ff */
[----:B------:R-:W-:Y:S01]  /*5490*/  STG.E.U16 desc[UR6][R34.64+0x4], R46 ;  /* 0x0000042e22007986 */ /* 0x000fe2000c101506 */
[----:B0-----:R-:W-:-:S03]  /*54a0*/  PRMT R2, R52, 0x7632, R2 ;  /* 0x0000763234027816 */ /* 0x001fc60000000002 */
[----:B------:R-:W-:Y:S01]  /*54b0*/  STG.E.U16 desc[UR6][R14.64], R54 ;  /* 0x000000360e007986 */ /* 0x000fe2000c101506 */
[----:B------:R-:W-:Y:S02]  /*54c0*/  F2FP.BF16.F32.PACK_AB R63, R65, R63 ;  /* 0x0000003f413f723e */ /* 0x000fe400000010ff */
[----:B-1----:R-:W-:Y:S01]  /*54d0*/  PRMT R3, R53, 0x7632, R3 ;  /* 0x0000763235037816 */ /* 0x002fe20000000003 */
[----:B------:R-:W-:Y:S01]  /*54e0*/  STG.E.U16 desc[UR6][R14.64+0x2], R16 ;  /* 0x000002100e007986 */ /* 0x000fe2000c101506 */
[----:B------:R-:W-:-:S03]  /*54f0*/  F2FP.BF16.F32.PACK_AB R66, R74, R66 ;  /* 0x000000424a42723e */ /* 0x000fc600000010ff */
[----:B------:R-:W-:Y:S01]  /*5500*/  STG.E.U16 desc[UR6][R14.64+0x4], R55 ;  /* 0x000004370e007986 */ /* 0x000fe2000c101506 */
[----:B------:R-:W-:-:S03]  /*5510*/  F2FP.BF16.F32.PACK_AB R67, R75, R67 ;  /* 0x000000434b43723e */ /* 0x000fc600000010ff */
[----:B------:R0:W-:Y:S01]  /*5520*/  STG.E.U16 desc[UR6][R14.64+0x6], R17 ;  /* 0x000006110e007986 */ /* 0x0001e2000c101506 */
[----:B------:R-:W-:-:S03]  /*5530*/  F2FP.BF16.F32.PACK_AB R76, R78, R76 ;  /* 0x0000004c4e4c723e */ /* 0x000fc600000010ff */
[----:B------:R1:W-:Y:S01]  /*5540*/  STG.E.U16 desc[UR6][R38.64+0x2], R2 ;  /* 0x0000020226007986 */ /* 0x0003e2000c101506 */
[----:B------:R-:W-:-:S03]  /*5550*/  F2FP.BF16.F32.PACK_AB R77, R79, R77 ;  /* 0x0000004d4f4d723e */ /* 0x000fc600000010ff */
[----:B------:R-:W-:Y:S01]  /*5560*/  STG.E.U16 desc[UR6][R38.64], R52 ;  /* 0x0000003426007986 */ /* 0x000fe2000c101506 */
[----:B0-----:R-:W-:Y:S02]  /*5570*/  PRMT R14, R50, 0x7632, R14 ;  /* 0x00007632320e7816 */ /* 0x001fe4000000000e */
[----:B------:R-:W-:Y:S02]  /*5580*/  PRMT R15, R51, 0x7632, R15 ;  /* 0x00007632330f7816 */ /* 0x000fe4000000000f */
[----:B-1----:R-:W-:Y:S01]  /*5590*/  PRMT R2, R62, 0x7632, R2 ;  /* 0x000076323e027816 */ /* 0x002fe20000000002 */
[----:B------:R-:W-:Y:S04]  /*55a0*/  STG.E.U16 desc[UR6][R38.64+0x4], R53 ;  /* 0x0000043526007986 */ /* 0x000fe8000c101506 */
[----:B------:R0:W-:Y:S01]  /*55b0*/  STG.E.U16 desc[UR6][R38.64+0x6], R3 ;  /* 0x0000060326007986 */ /* 0x0001e2000c101506 */
[----:B------:R-:W-:-:S03]  /*55c0*/  F2FP.BF16.F32.PACK_AB R80, R82, R80 ;  /* 0x000000505250723e */ /* 0x000fc600000010ff */
[----:B------:R-:W-:Y:S01]  /*55d0*/  STG.E.U16 desc[UR6][R12.64], R50 ;  /* 0x000000320c007986 */ /* 0x000fe2000c101506 */
[----:B------:R-:W-:-:S03]  /*55e0*/  F2FP.BF16.F32.PACK_AB R81, R83, R81 ;  /* 0x000000515351723e */ /* 0x000fc600000010ff */
[----:B------:R-:W-:Y:S04]  /*55f0*/  STG.E.U16 desc[UR6][R12.64+0x2], R14 ;  /* 0x0000020e0c007986 */ /* 0x000fe8000c101506 */
[----:B------:R-:W-:Y:S01]  /*5600*/  STG.E.U16 desc[UR6][R12.64+0x4], R51 ;  /* 0x000004330c007986 */ /* 0x000fe2000c101506 */
[----:B0-----:R-:W-:-:S03]  /*5610*/  PRMT R3, R63, 0x7632, R3 ;  /* 0x000076323f037816 */ /* 0x001fc60000000003 */
        /* <DEDUP_REMOVED lines=35> */
[----:B------:R-:W-:Y:S02]  /*5850*/  F2FP.BF16.F32.PACK_AB R33, R36, R33 ;  /* 0x000000212421723e */ /* 0x000fe400000010ff */
[----:B------:R-:W-:Y:S01]  /*5860*/  PRMT R12, R91, 0x7632, R12 ;  /* 0x000076325b0c7816 */ /* 0x000fe2000000000c */
[----:B------:R-:W-:Y:S01]  /*5870*/  STG.E.U16 desc[UR6][R22.64], R84 ;  /* 0x0000005416007986 */ /* 0x000fe2000c101506 */
[----:B0-----:R-:W-:Y:S02]  /*5880*/  PRMT R8, R88, 0x7632, R8 ;  /* 0x0000763258087816 */ /* 0x001fe40000000008 */
[----:B------:R-:W-:Y:S02]  /*5890*/  PRMT R9, R68, 0x7632, R9 ;  /* 0x0000763244097816 */ /* 0x000fe40000000009 */
[----:B-1----:R-:W-:Y:S01]  /*58a0*/  PRMT R2, R69, 0x7632, R2 ;  /* 0x0000763245027816 */ /* 0x002fe20000000002 */
[----:B------:R-:W-:Y:S01]  /*58b0*/  STG.E.U16 desc[UR6][R22.64+0x4], R85 ;  /* 0x0000045516007986 */ /* 0x000fe2000c101506 */
[----:B------:R-:W-:-:S03]  /*58c0*/  PRMT R13, R40, 0x7632, R13 ;  /* 0x00007632280d7816 */ /* 0x000fc6000000000d */
[----:B------:R0:W-:Y:S04]  /*58d0*/  STG.E.U16 desc[UR6][R22.64+0x6], R3 ;  /* 0x0000060316007986 */ /* 0x0001e8000c101506 */
[----:B------:R-:W-:Y:S04]  /*58e0*/  STG.E.U16 desc[UR6][R6.64], R88 ;  /* 0x0000005806007986 */ /* 0x000fe8000c101506 */
[----:B------:R-:W-:Y:S04]  /*58f0*/  STG.E.U16 desc[UR6][R6.64+0x2], R8 ;  /* 0x0000020806007986 */ /* 0x000fe8000c101506 */
[----:B------:R-:W-:Y:S01]  /*5900*/  STG.E.U16 desc[UR6][R6.64+0x4], R68 ;  /* 0x0000044406007986 */ /* 0x000fe2000c101506 */
[----:B0-----:R-:W-:-:S03]  /*5910*/  PRMT R3, R0, 0x7632, R3 ;  /* 0x0000763200037816 */ /* 0x001fc60000000003 */
[----:B------:R0:W-:Y:S04]  /*5920*/  STG.E.U16 desc[UR6][R6.64+0x6], R9 ;  /* 0x0000060906007986 */ /* 0x0001e8000c101506 */
[----:B------:R1:W-:Y:S04]  /*5930*/  STG.E.U16 desc[UR6][R24.64+0x6], R2 ;  /* 0x0000060218007986 */ /* 0x0003e8000c101506 */
[----:B------:R4:W-:Y:S01]  /*5940*/  STG.E.U16 desc[UR6][R24.64], R91 ;  /* 0x0000005b18007986 */ /* 0x0009e2000c101506 */
[----:B0-----:R-:W-:-:S03]  /*5950*/  PRMT R6, R32, 0x7632, R6 ;  /* 0x0000763220067816 */ /* 0x001fc60000000006 */
        /* <DEDUP_REMOVED lines=16> */
[----:B----4-:R-:W-:Y:S05]  /*5a60*/  @!P0 BRA `(.L_x_886) ;  /* 0xffffffa800c88947 */ /* 0x010fea000383ffff */
[----:B------:R-:W-:Y:S05]  /*5a70*/  EXIT ;  /* 0x000000000000794d */ /* 0x000fea0003800000 */
.L_x_887:
        /* <DEDUP_REMOVED lines=16> */
.L_x_1829:


//--------------------- .text._ZN13group_norm_v214gn_cuda_kernelI13__nv_bfloat16Li320ELi3ELi16ELi40ELi4096ELb1ELi64ELi320ELi320ELi4ELb1ELi5ELb0ELb0ENS_16CompileConditionILi900EEEEEvPT_PKS4_S7_S7_flPfS8_Pj --------------------------
	.section	.text._ZN13group_norm_v214gn_cuda_kernelI13__nv_bfloat16Li320ELi3ELi16ELi40ELi4096ELb1ELi64ELi320ELi320ELi4ELb1ELi5ELb0ELb0ENS_16CompileConditionILi900EEEEEvPT_PKS4_S7_S7_flPfS8_Pj,"ax",@progbits
	.align	128
        .global         _ZN13group_norm_v214gn_cuda_kernelI13__nv_bfloat16Li320ELi3ELi16ELi40ELi4096ELb1ELi64ELi320ELi320ELi4ELb1ELi5ELb0ELb0ENS_16CompileConditionILi900EEEEEvPT_PKS4_S7_S7_flPfS8_Pj
        .type           _ZN13group_norm_v214gn_cuda_kernelI13__nv_bfloat16Li320ELi3ELi16ELi40ELi4096ELb1ELi64ELi320ELi320ELi4ELb1ELi5ELb0ELb0ENS_16CompileConditionILi900EEEEEvPT_PKS4_S7_S7_flPfS8_Pj,@function
        .size           _ZN13group_norm_v214gn_cuda_kernelI13__nv_bfloat16Li320ELi3ELi16ELi40ELi4096ELb1ELi64ELi320ELi320ELi4ELb1ELi5ELb0ELb0ENS_16CompileConditionILi900EEEEEvPT_PKS4_S7_S7_flPfS8_Pj,(.L_x_1830 - _ZN13group_norm_v214gn_cuda_kernelI13__nv_bfloat16Li320ELi3ELi16ELi40ELi4096ELb1ELi64ELi320ELi320ELi4ELb1ELi5ELb0ELb0ENS_16CompileConditionILi900EEEEEvPT_PKS4_S7_S7_flPfS8_Pj)
        .other          _ZN13group_norm_v214gn_cuda_kernelI13__nv_bfloat16Li320ELi3ELi16ELi40ELi4096ELb1ELi64ELi320ELi320ELi4ELb1ELi5ELb0ELb0ENS_16CompileConditionILi900EEEEEvPT_PKS4_S7_S7_flPfS8_Pj,@"STO_CUDA_ENTRY STV_DEFAULT"
_ZN13group_norm_v214gn_cuda_kernelI13__nv_bfloat16Li320ELi3ELi16ELi40ELi4096ELb1ELi64ELi320ELi320ELi4ELb1ELi5ELb0ELb0ENS_16CompileConditionILi900EEEEEvPT_PKS4_S7_S7_flPfS8_Pj:
.text._ZN13group_norm_v214gn_cuda_kernelI13__nv_bfloat16Li320ELi3ELi16ELi40ELi4096ELb1ELi64ELi320ELi320ELi4ELb1ELi5ELb0ELb0ENS_16CompileConditionILi900EEEEEvPT_PKS4_S7_S7_flPfS8_Pj:
        /* <DEDUP_REMOVED lines=15> */
[----:B0-----:R-:W-:Y:S01]  /*00f0*/  IMAD.WIDE.U32 R2, R6, -0x33333333, RZ ;  /* 0xcccccccd06027825 */ /* 0x001fe200078e00ff */
[----:B------:R-:W-:-:S04]  /*0100*/  MOV R2, R4 ;  /* 0x0000000400027202 */ /* 0x000fc80000000f00 */
[----:B------:R-:W-:Y:S02]  /*0110*/  SHF.R.U32.HI R7, RZ, 0x6, R3 ;  /* 0x00000006ff077819 */ /* 0x000fe40000011603 */
[----:B-1----:R-:W-:-:S03]  /*0120*/  LEA R3, R5, R0, 0x18 ;  /* 0x0000000005037211 */ /* 0x002fc600078ec0ff */
[----:B------:R-:W-:-:S04]  /*0130*/  IMAD R0, R7, -0x50, R6 ;  /* 0xffffffb007007824 */ /* 0x000fc800078e0206 */
[----:B------:R-:W-:Y:S01]  /*0140*/  IMAD R0, R0, 0x28, R3 ;  /* 0x0000002800007824 */ /* 0x000fe200078e0203 */
[----:B------:R-:W-:-:S04]  /*0150*/  HFMA2.MMA R3, -RZ, RZ, 0, 0 ;  /* 0x00000000ff037435 */ /* 0x000fc800000001ff */
[----:B------:R-:W-:-:S05]  /*0160*/  LEA R0, R7, R0, 0x3 ;  /* 0x0000000007007211 */ /* 0x000fca00078e18ff */
[----:B------:R0:W-:Y:S02]  /*0170*/  STL [R1+0x118], R0 ;  /* 0x0001180001007387 */ /* 0x0001e40000100800 */
.L_x_896:
[----:B------:R-:W1:Y:S01]  /*0180*/  S2R R61, SR_TID.X ;  /* 0x00000000003d7919 */ /* 0x000e620000002100 */
[C---:B------:R-:W-:Y:S01]  /*0190*/  LOP3.LUT R6, R2.reuse, 0x1, RZ, 0xc0, !PT ;  /* 0x0000000102067812 */ /* 0x040fe200078ec0ff */
[----:B------:R-:W-:Y:S01]  /*01a0*/  ULDC.64 UR6, c[0x0][0x218] ;  /* 0x0000860000067ab9 */ /* 0x000fe20000000a00 */
[----:B------:R-:W-:Y:S01]  /*01b0*/  SHF.R.U64 R7, R2, 0x1, R3 ;  /* 0x0000000102077819 */ /* 0x000fe20000001203 */
[----:B0-----:R-:W0:Y:S02]  /*01c0*/  S2R R0, SR_CTAID.X ;  /* 0x0000000000007919 */ /* 0x001e240000002500 */
[----:B------:R-:W-:Y:S01]  /*01d0*/  IMAD R50, R6, 0x140, RZ ;  /* 0x0000014006327824 */ /* 0x000fe200078e02ff */
[----:B------:R-:W-:Y:S01]  /*01e0*/  STL [R1+0x14], R6 ;  /* 0x0000140601007387 */ /* 0x000fe20000100800 */
[----:B-1----:R-:W-:Y:S01]  /*01f0*/  IMAD.WIDE.U32 R4, R61, -0x33333333, RZ ;  /* 0xcccccccd3d047825 */ /* 0x002fe200078e00ff */
[----:B0-----:R-:W-:-:S04]  /*0200*/  SHF.L.U32 R0, R0, 0x6, RZ ;  /* 0x0000000600007819 */ /* 0x001fc800000006ff */
[----:B------:R-:W-:Y:S02]  /*0210*/  SHF.R.U32.HI R5, RZ, 0x6, R5 ;  /* 0x00000006ff057819 */ /* 0x000fe40000011605 */
[----:B------:R-:W-:-:S03]  /*0220*/  LOP3.LUT R0, R0, 0xfc0, RZ, 0xc0, !PT ;  /* 0x00000fc000007812 */ /* 0x000fc600078ec0ff */
[----:B------:R-:W-:Y:S01]  /*0230*/  IMAD R4, R5, -0x50, R61 ;  /* 0xffffffb005047824 */ /* 0x000fe200078e023d */
[----:B------:R-:W-:-:S04]  /*0240*/  IADD3 R0, R0, R5, RZ ;  /* 0x0000000500007210 */ /* 0x000fc80007ffe0ff */
[----:B------:R-:W-:Y:S01]  /*0250*/  LEA R10, R4, R50, 0x2 ;  /* 0x00000032040a7211 */ /* 0x000fe200078e10ff */
[----:B------:R0:W-:Y:S03]  /*0260*/  STL [R1+0x4c], R4 ;  /* 0x00004c0401007387 */ /* 0x0001e60000100800 */
[--C-:B------:R-:W-:Y:S01]  /*0270*/  SHF.R.S32.HI R11, RZ, 0x1f, R10.reuse ;  /* 0x0000001fff0b7819 */ /* 0x100fe2000001140a */
[----:B------:R1:W-:Y:S02]  /*0280*/  STL [R1+0x8], R7 ;  /* 0x0000080701007387 */ /* 0x0003e40000100800 */
[----:B------:R-:W-:Y:S01]  /*0290*/  IMAD.WIDE.U32 R8, R7, 0x280000, R10 ;  /* 0x0028000007087825 */ /* 0x000fe200078e000a */
[----:B0-----:R-:W-:-:S05]  /*02a0*/  SHF.R.U32.HI R4, RZ, 0x1, R3 ;  /* 0x00000001ff047819 */ /* 0x001fca0000011603 */
[----:B------:R-:W-:Y:S02]  /*02b0*/  IMAD R6, R4, 0x280000, RZ ;  /* 0x0028000004067824 */ /* 0x000fe400078e02ff */
[----:B------:R-:W-:-:S03]  /*02c0*/  IMAD R4, R0, 0x280, RZ ;  /* 0x0000028000047824 */ /* 0x000fc600078e02ff */
[----:B------:R-:W-:Y:S01]  /*02d0*/  IADD3 R0, R9, R6, RZ ;  /* 0x0000000609007210 */ /* 0x000fe20007ffe0ff */
[----:B------:R0:W-:Y:S01]  /*02e0*/  STL [R1+0x1c], R6 ;  /* 0x00001c0601007387 */ /* 0x0001e20000100800 */
[C---:B------:R-:W-:Y:S02]  /*02f0*/  IADD3 R5, P0, R4.reuse, R8, RZ ;  /* 0x0000000804057210 */ /* 0x040fe40007f1e0ff */
[----:B-1----:R-:W-:Y:S02]  /*0300*/  IADD3 R7, R4, 0xa00, RZ ;  /* 0x00000a0004077810 */ /* 0x002fe40007ffe0ff */
[----:B0-----:R-:W-:Y:S02]  /*0310*/  IADD3.X R6, RZ, R0, RZ, P0, !PT ;  /* 0x00000000ff067210 */ /* 0x001fe400007fe4ff */
[----:B------:R-:W-:-:S04]  /*0320*/  LEA R44, P0, R5, UR6, 0x1 ;  /* 0x00000006052c7c11 */ /* 0x000fc8000f8008ff */
[----:B------:R-:W-:Y:S02]  /*0330*/  LEA.HI.X R45, R5, UR7, R6, 0x1, P0 ;  /* 0x00000007052d7c11 */ /* 0x000fe400080f0c06 */
[----:B------:R-:W-:-:S04]  /*0340*/  IADD3 R5, P0, R7, R8, RZ ;  /* 0x0000000807057210 */ /* 0x000fc80007f1e0ff */
[----:B------:R-:W2:Y:S01]  /*0350*/  LDG.E.64.CONSTANT R44, desc[UR8][R44.64] ;  /* 0x000000082c2c7981 */ /* 0x000ea2000c1e9b00 */
[----:B------:R-:W-:Y:S02]  /*0360*/  IADD3.X R6, RZ, R0, RZ, P0, !PT ;  /* 0x00000000ff067210 */ /* 0x000fe400007fe4ff */
[C---:B------:R-:W-:Y:S01]  /*0370*/  LEA R42, P0, R5.reuse, UR6, 0x1 ;  /* 0x00000006052a7c11 */ /* 0x040fe2000f8008ff */
[----:B------:R0:W-:Y:S03]  /*0380*/  STL [R1+0xa4], R7 ;  /* 0x0000a40701007387 */ /* 0x0001e60000100800 */
        /* <DEDUP_REMOVED lines=69> */
[----:B------:R-:W-:Y:S02]  /*07e0*/  LEA.HI.X R23, R5, UR7, R6, 0x1, P0 ;  /* 0x0000000705177c11 */ /* 0x000fe400080f0c06 */
[----:B------:R-:W-:-:S04]  /*07f0*/  IADD3 R5, R4, 0x7800, RZ ;  /* 0x0000780004057810 */ /* 0x000fc80007ffe0ff */
[----:B------:R-:W4:Y:S01]  /*0800*/  LDG.E.64.CONSTANT R22, desc[UR8][R22.64] ;  /* 0x0000000816167981 */ /* 0x000f22000c1e9b00 */
[----:B------:R-:W-:-:S03]  /*0810*/  IADD3 R5, P0, R5, R8, RZ ;  /* 0x0000000805057210 */ /* 0x000fc60007f1e0ff */
[----:B------:R0:W-:Y:S02]  /*0820*/  STL [R1+0x50], R7 ;  /* 0x0000500701007387 */ /* 0x0001e40000100800 */
[----:B0-----:R-:W-:Y:S02]  /*0830*/  IADD3.X R7, RZ, R0, RZ, P0, !PT ;  /* 0x00000000ff077210 */ /* 0x001fe400007fe4ff */
[----:B------:R-:W-:-:S04]  /*0840*/  LEA R20, P0, R5, UR6, 0x1 ;  /* 0x0000000605147c11 */ /* 0x000fc8000f8008ff */
[----:B------:R-:W-:Y:S01]  /*0850*/  LEA.HI.X R21, R5, UR7, R7, 0x1, P0 ;  /* 0x0000000705157c11 */ /* 0x000fe200080f0c07 */
[----:B------:R0:W-:Y:S05]  /*0860*/  STL [R1+0xec], R7 ;  /* 0x0000ec0701007387 */ /* 0x0001ea0000100800 */
[----:B------:R-:W4:Y:S01]  /*0870*/  LDG.E.64.CONSTANT R20, desc[UR8][R20.64] ;  /* 0x0000000814147981 */ /* 0x000f22000c1e9b00 */
[----:B0-----:R-:W-:-:S04]  /*0880*/  IADD3 R7, R4, 0x8200, RZ ;  /* 0x0000820004077810 */ /* 0x001fc80007ffe0ff */
[----:B------:R-:W-:-:S04]  /*0890*/  IADD3 R6, P0, R7, R8, RZ ;  /* 0x0000000807067210 */ /* 0x000fc80007f1e0ff */
[----:B------:R-:W-:Y:S02]  /*08a0*/  IADD3.X R12, RZ, R0, RZ, P0, !PT ;  /* 0x00000000ff0c7210 */ /* 0x000fe400007fe4ff */
        /* <DEDUP_REMOVED lines=10> */
[----:B------:R-:W-:-:S04]  /*0950*/  IADD3 R7, R4, 0x9600, RZ ;  /* 0x0000960004077810 */ /* 0x000fc80007ffe0ff */
[----:B------:R-:W-:Y:S01]  /*0960*/  IADD3 R8, P0, R7, R8, RZ ;  /* 0x0000000807087210 */ /* 0x000fe20007f1e0ff */
[----:B------:R-:W-:Y:S03]  /*0970*/  STL [R1+0x60], R12 ;  /* 0x0000600c01007387 */ /* 0x000fe60000100800 */
[----:B------:R-:W-:Y:S02]  /*0980*/  IADD3.X R0, RZ, R0, RZ, P0, !PT ;  /* 0x00000000ff007210 */ /* 0x000fe400007fe4ff */
[C---:B------:R-:W-:Y:S01]  /*0990*/  LEA R14, P0, R8.reuse, UR6, 0x1 ;  /* 0x00000006080e7c11 */ /* 0x040fe2000f8008ff */
[----:B------:R0:W-:Y:S03]  /*09a0*/  STL [R1+0x10c], R13 ;  /* 0x00010c0d01007387 */ /* 0x0001e60000100800 */
[----:B------:R-:W-:Y:S01]  /*09b0*/  LEA.HI.X R15, R8, UR7, R0, 0x1, P0 ;  /* 0x00000007080f7c11 */ /* 0x000fe200080f0c00 */
[----:B------:R1:W-:Y:S01]  /*09c0*/  STL [R1+0x64], R8 ;  /* 0x0000640801007387 */ /* 0x0003e20000100800 */
[----:B--2---:R-:W-:-:S02]  /*09d0*/  PRMT R7, R44, 0x7632, R7 ;  /* 0x000076322c077816 */ /* 0x004fc40000000007 */
[----:B------:R-:W-:Y:S02]  /*09e0*/  SHF.L.U32 R60, R45, 0x10, RZ ;  /* 0x000000102d3c7819 */ /* 0x000fe400000006ff */
[----:B---3--:R-:W-:Y:S01]  /*09f0*/  SHF.L.U32 R51, R42, 0x10, RZ ;  /* 0x000000102a337819 */ /* 0x008fe200000006ff */
[----:B0-----:R-:W0:Y:S01]  /*0a00*/  LDC.64 R12, c[0x0][0x220] ;  /* 0x00008800ff0c7b82 */ /* 0x001e220000000a00 */
[----:B------:R-:W-:Y:S01]  /*0a10*/  SHF.L.U32 R59, R43, 0x10, RZ ;  /* 0x000000102b3b7819 */ /* 0x000fe200000006ff */
[----:B------:R-:W2:Y:S06]  /*0a20*/  LDG.E.64.CONSTANT R14, desc[UR8][R14.64] ;  /* 0x000000080e0e7981 */ /* 0x000eac000c1e9b00 */
[----:B-1----:R-:W1:Y:S01]  /*0a30*/  LDC.64 R8, c[0x0][0x228] ;  /* 0x00008a00ff087b82 */ /* 0x002e620000000a00 */
[----:B------:R3:W-:Y:S01]  /*0a40*/  STL [R1+0x104], R0 ;  /* 0x0001040001007387 */ /* 0x0007e20000100800 */
[----:B------:R-:W-:-:S02]  /*0a50*/  SHF.L.U32 R7, R7, 0x10, RZ ;  /* 0x0000001007077819 */ /* 0x000fc400000006ff */
[----:B---3--:R-:W-:Y:S01]  /*0a60*/  SHF.L.U32 R0, R44, 0x10, RZ ;  /* 0x000000102c007819 */ /* 0x008fe200000006ff */
[----:B0-----:R-:W-:-:S04]  /*0a70*/  IMAD.WIDE R12, R10, 0x2, R12 ;  /* 0x000000020a0c7825 */ /* 0x001fc800078e020c */
[----:B------:R-:W-:Y:S01]  /*0a80*/  FADD.FTZ R47, RZ, R0 ;  /* 0x00000000ff2f7221 */ /* 0x000fe20000010000 */
[----:B-1----:R-:W-:-:S04]  /*0a90*/  IMAD.WIDE R10, R10, 0x2, R8 ;  /* 0x000000020a0a7825 */ /* 0x002fc800078e0208 */
[----:B------:R-:W-:Y:S01]  /*0aa0*/  FFMA.FTZ R9, R0, R0, RZ ;  /* 0x0000000000097223 */ /* 0x000fe200000100ff */
[----:B------:R-:W-:Y:S01]  /*0ab0*/  PRMT R8, R45, 0x7632, R8 ;  /* 0x000076322d087816 */ /* 0x000fe20000000008 */
[----:B------:R-:W-:Y:S01]  /*0ac0*/  FADD.FTZ R47, R47, R7 ;  /* 0x000000072f2f7221 */ /* 0x000fe20000010000 */
[----:B----4-:R-:W-:Y:S01]  /*0ad0*/  SHF.L.U32 R58, R40, 0x10, RZ ;  /* 0x00000010283a7819 */ /* 0x010fe200000006ff */
[----:B------:R-:W-:Y:S01]  /*0ae0*/  FFMA.FTZ R7, R7, R7, R9 ;  /* 0x0000000707077223 */ /* 0x000fe20000010009 */
[----:B------:R-:W-:Y:S01]  /*0af0*/  SHF.L.U32 R8, R8, 0x10, RZ ;  /* 0x0000001008087819 */ /* 0x000fe200000006ff */
[----:B------:R-:W-:Y:S01]  /*0b00*/  FADD.FTZ R47, R47, R60 ;  /* 0x0000003c2f2f7221 */ /* 0x000fe20000010000 */
[----:B------:R-:W-:Y:S01]  /*0b10*/  SHF.L.U32 R57, R41, 0x10, RZ ;  /* 0x0000001029397819 */ /* 0x000fe200000006ff */
[----:B------:R-:W-:Y:S01]  /*0b20*/  FFMA.FTZ R7, R60, R60, R7 ;  /* 0x0000003c3c077223 */ /* 0x000fe20000010007 */
[----:B------:R-:W-:Y:S01]  /*0b30*/  PRMT R9, R42, 0x7632, R9 ;  /* 0x000076322a097816 */ /* 0x000fe20000000009 */
[----:B------:R-:W-:Y:S01]  /*0b40*/  FADD.FTZ R47, R47, R8 ;  /* 0x000000082f2f7221 */ /* 0x000fe20000010000 */
[----:B------:R-:W-:Y:S01]  /*0b50*/  SHF.L.U32 R56, R38, 0x10, RZ ;  /* 0x0000001026387819 */ /* 0x000fe200000006ff */
[----:B------:R-:W-:Y:S01]  /*0b60*/  FFMA.FTZ R8, R8, R8, R7 ;  /* 0x0000000808087223 */ /* 0x000fe20000010007 */
[----:B------:R-:W-:Y:S01]  /*0b70*/  SHF.L.U32 R9, R9, 0x10, RZ ;  /* 0x0000001009097819 */ /* 0x000fe200000006ff */
[----:B------:R-:W-:Y:S01]  /*0b80*/  FADD.FTZ R47, R47, R51 ;  /* 0x000000332f2f7221 */ /* 0x000fe20000010000 */
[----:B------:R0:W-:Y:S01]  /*0b90*/  STL [R1+0xc], R51 ;  /* 0x00000c3301007387 */ /* 0x0001e20000100800 */
[----:B------:R-:W-:Y:S01]  /*0ba0*/  FFMA.FTZ R8, R51, R51, R8 ;  /* 0x0000003333087223 */ /* 0x000fe20000010008 */
[----:B------:R-:W-:Y:S01]  /*0bb0*/  PRMT R7, R43, 0x7632, R7 ;  /* 0x000076322b077816 */ /* 0x000fe20000000007 */
[----:B------:R-:W-:Y:S01]  /*0bc0*/  FADD.FTZ R47, R47, R9 ;  /* 0x000000092f2f7221 */ /* 0x000fe20000010000 */
[----:B------:R-:W5:Y:S01]  /*0bd0*/  LDG.E.64.CONSTANT R12, desc[UR8][R12.64] ;  /* 0x000000080c0c7981 */ /* 0x000f62000c1e9b00 */
[--C-:B------:R-:W-:Y:S01]  /*0be0*/  FFMA.FTZ R9, R9, R9, R8.reuse ;  /* 0x0000000909097223 */ /* 0x100fe20000010008 */
[----:B------:R-:W-:Y:S01]  /*0bf0*/  SHF.L.U32 R7, R7, 0x10, RZ ;  /* 0x0000001007077819 */ /* 0x000fe200000006ff */
[----:B------:R-:W-:Y:S01]  /*0c00*/  FADD.FTZ R47, R47, R59 ;  /* 0x0000003b2f2f7221 */ /* 0x000fe20000010000 */
[----:B------:R-:W5:Y:S01]  /*0c10*/  LDG.E.64.CONSTANT R10, desc[UR8][R10.64] ;  /* 0x000000080a0a7981 */ /* 0x000f62000c1e9b00 */
        /* <DEDUP_REMOVED lines=9> */
[----:B------:R-:W-:Y:S01]  /*0cb0*/  FFMA.FTZ R8, R8, R8, R7 ;  /* 0x0000000808087223 */ /* 0x000fe20000010007 */
[----:B------:R-:W-:Y:S01]  /*0cc0*/  SHF.L.U32 R9, R9, 0x10, RZ ;  /* 0x0000001009097819 */ /* 0x000fe200000006ff */
[----:B------:R-:W-:-:S02]  /*0cd0*/  FADD.FTZ R47, R47, R57 ;  /* 0x000000392f2f7221 */ /* 0x000fc40000010000 */
[----:B------:R-:W-:Y:S01]  /*0ce0*/  FFMA.FTZ R8, R57, R57, R8 ;  /* 0x0000003939087223 */ /* 0x000fe20000010008 */
[----:B------:R-:W-:Y:S01]  /*0cf0*/  PRMT R7, R38, 0x7632, R7 ;  /* 0x0000763226077816 */ /* 0x000fe20000000007 */
[----:B------:R-:W-:Y:S02]  /*0d00*/  FADD.FTZ R47, R47, R9 ;  /* 0x000000092f2f7221 */ /* 0x000fe40000010000 */
[----:B------:R-:W-:Y:S01]  /*0d10*/  FFMA.FTZ R9, R9, R9, R8 ;  /* 0x0000000909097223 */ /* 0x000fe20000010008 */
[----:B------:R-:W-:Y:S01]  /*0d20*/  SHF.L.U32 R7, R7, 0x10, RZ ;  /* 0x0000001007077819 */ /* 0x000fe200000006ff */
[----:B------:R-:W-:Y:S02]  /*0d30*/  FADD.FTZ R47, R47, R56 ;  /* 0x000000382f2f7221 */ /* 0x000fe40000010000 */
[----:B------:R-:W-:Y:S01]  /*0d40*/  FFMA.FTZ R9, R56, R56, R9 ;  /* 0x0000003838097223 */ /* 0x000fe20000010009 */
[----:B0-----:R-:W-:Y:S01]  /*0d50*/  SHF.L.U32 R51, R39, 0x10, RZ ;  /* 0x0000001027337819 */ /* 0x001fe200000006ff */
[----:B------:R-:W-:Y:S01]  /*0d60*/  FADD.FTZ R47, R47, R7 ;  /* 0x000000072f2f7221 */ /* 0x000fe20000010000 */
[----:B------:R-:W-:Y:S01]  /*0d70*/  PRMT R8, R39, 0x7632, R8 ;  /* 0x0000763227087816 */ /* 0x000fe20000000008 */
[----:B------:R-:W-:-:S02]  /*0d80*/  FFMA.FTZ R7, R7, R7, R9 ;  /* 0x0000000707077223 */ /* 0x000fc40000010009 */
[----:B------:R-:W-:Y:S01]  /*0d90*/  FADD.FTZ R47, R47, R51 ;  /* 0x000000332f2f7221 */ /* 0x000fe20000010000 */
[----:B------:R-:W-:Y:S01]  /*0da0*/  SHF.L.U32 R8, R8, 0x10, RZ ;  /* 0x0000001008087819 */ /* 0x000fe200000006ff */
[----:B------:R-:W-:Y:S01]  /*0db0*/  FFMA.FTZ R7, R51, R51, R7 ;  /* 0x0000003333077223 */ /* 0x000fe20000010007 */
[----:B------:R0:W-:Y:S01]  /*0dc0*/  STL [R1+0x20], R51 ;  /* 0x0000203301007387 */ /* 0x0001e20000100800 */
[----:B------:R-:W-:Y:S02]  /*0dd0*/  PRMT R9, R36, 0x7632, R9 ;  /* 0x0000763224097816 */ /* 0x000fe40000000009 */
        /* <DEDUP_REMOVED lines=116> */
[----:B0-----:R-:W-:-:S05]  /*1520*/  SHF.L.U32 R51, R23, 0x10, RZ ;  /* 0x0000001017337819 */ /* 0x001fca00000006ff */
[----:B------:R-:W-:Y:S01]  /*1530*/  FADD.FTZ R47, R47, R51 ;  /* 0x000000332f2f7221 */ /* 0x000fe20000010000 */
[----:B------:R-:W-:Y:S01]  /*1540*/  FFMA.FTZ R48, R51, R51, R48 ;  /* 0x0000003333307223 */ /* 0x000fe20000010030 */
[----:B------:R0:W-:Y:S01]  /*1550*/  STL [R1+0x30], R51 ;  /* 0x0000303301007387 */ /* 0x0001e20000100800 */
[----:B------:R-:W-:Y:S01]  /*1560*/  PRMT R46, R20, 0x7632, R46 ;  /* 0x00007632142e7816 */ /* 0x000fe2000000002e */
[----:B------:R-:W-:Y:S01]  /*1570*/  FADD.FTZ R47, R47, R49 ;  /* 0x000000312f2f7221 */ /* 0x000fe20000010000 */
[--C-:B------:R-:W-:Y:S02]  /*1580*/  FFMA.FTZ R49, R49, R49, R48.reuse ;  /* 0x0000003131317223 */ /* 0x100fe40000010030 */
[----:B------:R-:W-:Y:S02]  /*1590*/  SHF.L.U32 R46, R46, 0x10, RZ ;  /* 0x000000102e2e7819 */ /* 0x000fe400000006ff */
[----:B0-----:R-:W-:Y:S02]  /*15a0*/  SHF.L.U32 R51, R20, 0x10, RZ ;  /* 0x0000001014337819 */ /* 0x001fe400000006ff */
[----:B------:R-:W-:-:S03]  /*15b0*/  PRMT R48, R21, 0x7632, R48 ;  /* 0x0000763215307816 */ /* 0x000fc60000000030 */
[----:B------:R-:W-:Y:S01]  /*15c0*/  FADD.FTZ R47, R47, R51 ;  /* 0x000000332f2f7221 */ /* 0x000fe20000010000 */
[----:B------:R-:W-:Y:S01]  /*15d0*/  FFMA.FTZ R49, R51, R51, R49 ;  /* 0x0000003333317223 */ /* 0x000fe20000010031 */
[----:B------:R0:W-:Y:S02]  /*15e0*/  STL [R1+0x28], R51 ;  /* 0x0000283301007387 */ /* 0x0001e40000100800 */
[--C-:B------:R-:W-:Y:S01]  /*15f0*/  FADD.FTZ R47, R47, R46.reuse ;  /* 0x0000002e2f2f7221 */ /* 0x100fe20000010000 */
[----:B------:R-:W-:Y:S01]  /*1600*/  FFMA.FTZ R49, R46, R46, R49 ;  /* 0x0000002e2e317223 */ /* 0x000fe20000010031 */
        /* <DEDUP_REMOVED lines=20> */
[----:B------:R0:W-:Y:S02]  /*1750*/  STL [R1+0x5c], R51 ;  /* 0x00005c3301007387 */ /* 0x0001e40000100800 */
[----:B------:R-:W-:Y:S01]  /*1760*/  FADD.FTZ R47, R47, R48 ;  /* 0x000000302f2f7221 */ /* 0x000fe20000010000 */
[----:B------:R-:W-:Y:S01]  /*1770*/  FFMA.FTZ R49, R48, R48, R49 ;  /* 0x0000003030317223 */ /* 0x000fe20000010031 */
[----:B------:R-:W-:Y:S02]  /*1780*/  SHF.L.U32 R48, R17, 0x10, RZ ;  /* 0x0000001011307819 */ /* 0x000fe400000006ff */
[----:B0-----:R-:W-:-:S05]  /*1790*/  SHF.L.U32 R51, R16, 0x10, RZ ;  /* 0x0000001010337819 */ /* 0x001fca00000006ff */
[----:B------:R0:W-:Y:S01]  /*17a0*/  STL [R1+0x68], R51 ;  /* 0x0000683301007387 */ /* 0x0001e20000100800 */
[----:B------:R-:W-:Y:S01]  /*17b0*/  FADD.FTZ R47, R47, R51 ;  /* 0x000000332f2f7221 */ /* 0x000fe20000010000 */
[----:B------:R-:W-:Y:S02]  /*17c0*/  FFMA.FTZ R49, R51, R51, R49 ;  /* 0x0000003333317223 */ /* 0x000fe40000010031 */
[----:B------:R2:W-:Y:S04]  /*17d0*/  STL [R1+0x74], R48 ;  /* 0x0000743001007387 */ /* 0x0005e80000100800 */
[----:B0-----:R-:W3:Y:S01]  /*17e0*/  LDL R51, [R1+0x118] ;  /* 0x0001180001337983 */ /* 0x001ee20000100800 */
[----:B------:R-:W-:-:S04]  /*17f0*/  PRMT R46, R16, 0x7632, R46 ;  /* 0x00007632102e7816 */ /* 0x000fc8000000002e */
[----:B------:R-:W-:-:S05]  /*1800*/  SHF.L.U32 R46, R46, 0x10, RZ ;  /* 0x000000102e2e7819 */ /* 0x000fca00000006ff */
[--C-:B------:R-:W-:Y:S01]  /*1810*/  FADD.FTZ R47, R47, R46.reuse ;  /* 0x0000002e2f2f7221 */ /* 0x100fe20000010000 */
[----:B------:R-:W-:Y:S01]  /*1820*/  FFMA.FTZ R49, R46, R46, R49 ;  /* 0x0000002e2e317223 */ /* 0x000fe20000010031 */
[----:B------:R-:W-:Y:S02]  /*1830*/  PRMT R46, R17, 0x7632, R46 ;  /* 0x00007632112e7816 */ /* 0x000fe4000000002e */
[----:B------:R-:W-:Y:S01]  /*1840*/  FADD.FTZ R47, R47, R48 ;  /* 0x000000302f2f7221 */ /* 0x000fe20000010000 */
[----:B------:R-:W-:Y:S01]  /*1850*/  FFMA.FTZ R49, R48, R48, R49 ;  /* 0x0000003030317223 */ /* 0x000fe20000010031 */
[----:B------:R-:W-:Y:S02]  /*1860*/  SHF.L.U32 R46, R46, 0x10, RZ ;  /* 0x000000102e2e7819 */ /* 0x000fe400000006ff */
[----:B--2---:R-:W-:-:S03]  /*1870*/  SHF.L.U32 R48, R14, 0x10, RZ ;  /* 0x000000100e307819 */ /* 0x004fc600000006ff */
[--C-:B------:R-:W-:Y:S01]  /*1880*/  FADD.FTZ R47, R47, R46.reuse ;  /* 0x0000002e2f2f7221 */ /* 0x100fe20000010000 */
[----:B------:R-:W-:Y:S01]  /*1890*/  FFMA.FTZ R49, R46, R46, R49 ;  /* 0x0000002e2e317223 */ /* 0x000fe20000010031 */
[----:B------:R-:W-:Y:S02]  /*18a0*/  PRMT R46, R14, 0x7632, R46 ;  /* 0x000076320e2e7816 */ /* 0x000fe4000000002e */
[----:B------:R-:W-:Y:S01]  /*18b0*/  FADD.FTZ R47, R47, R48 ;  /* 0x000000302f2f7221 */ /* 0x000fe20000010000 */
[----:B------:R-:W-:Y:S01]  /*18c0*/  FFMA.FTZ R49, R48, R48, R49 ;  /* 0x0000003030317223 */ /* 0x000fe20000010031 */
[----:B------:R-:W-:Y:S01]  /*18d0*/  SHF.L.U32 R46, R46, 0x10, RZ ;  /* 0x000000102e2e7819 */ /* 0x000fe200000006ff */
[----:B------:R0:W-:Y:S04]  /*18e0*/  STL [R1+0x6c], R48 ;  /* 0x00006c3001007387 */ /* 0x0001e80000100800 */
[----:B------:R-:W-:Y:S01]  /*18f0*/  FADD.FTZ R47, R47, R46 ;  /* 0x0000002e2f2f7221 */ /* 0x000fe20000010000 */
[----:B------:R-:W-:Y:S01]  /*1900*/  ISETP.GT.U32.AND P0, PT, R61, 0x1f, PT ;  /* 0x0000001f3d00780c */ /* 0x000fe20003f04070 */
[----:B0-----:R-:W-:Y:S01]  /*1910*/  FFMA.FTZ R48, R46, R46, R49 ;  /* 0x0000002e2e307223 */ /* 0x001fe20000010031 */
[----:B------:R-:W-:-:S02]  /*1920*/  SHF.L.U32 R49, R15, 0x10, RZ ;  /* 0x000000100f317819 */ /* 0x000fc400000006ff */
[----:B------:R-:W-:-:S03]  /*1930*/  PRMT R46, R15, 0x7632, R46 ;  /* 0x000076320f2e7816 */ /* 0x000fc6000000002e */
[----:B------:R0:W-:Y:S01]  /*1940*/  STL [R1+0x70], R49 ;  /* 0x0000703101007387 */ /* 0x0001e20000100800 */
[----:B------:R-:W-:Y:S01]  /*1950*/  SHF.L.U32 R46, R46, 0x10, RZ ;  /* 0x000000102e2e7819 */ /* 0x000fe200000006ff */
[----:B------:R-:W-:Y:S01]  /*1960*/  FFMA.FTZ R48, R49, R49, R48 ;  /* 0x0000003131307223 */ /* 0x000fe20000010030 */
[----:B0-----:R-:W-:-:S03]  /*1970*/  FADD.FTZ R49, R47, R49 ;  /* 0x000000312f317221 */ /* 0x001fc60000010000 */
[----:B------:R-:W-:Y:S01]  /*1980*/  FFMA.FTZ R47, R46, R46, R48 ;  /* 0x0000002e2e2f7223 */ /* 0x000fe20000010030 */
[----:B------:R-:W-:Y:S01]  /*1990*/  FADD.FTZ R46, R49, R46 ;  /* 0x0000002e312e7221 */ /* 0x000fe20000010000 */
[----:B------:R-:W-:Y:S04]  /*19a0*/  BSSY B0, `(.L_x_888) ;  /* 0x000006d000007945 */ /* 0x000fe80003800000 */
[----:B---3--:R0:W-:Y:S02]  /*19b0*/  STS.64 [R51], R46 ;  /* 0x0000002e33007388 */ /* 0x0081e40000000a00 */
[----:B0-----:R-:W-:Y:S01]  /*19c0*/  CS2R R46, SRZ ;  /* 0x00000000002e7805 */ /* 0x001fe2000001ff00 */
[----:B------:R-:W-:Y:S06]  /*19d0*/  BAR.SYNC.DEFER_BLOCKING 0x0 ;  /* 0x0000000000007b1d */ /* 0x000fec0000010000 */
[----:B------:R-:W-:Y:S05]  /*19e0*/  @P0 BRA `(.L_x_889) ;  /* 0x0000000400a00947 */ /* 0x000fea0003800000 */
[----:B------:R-:W0:Y:S01]  /*19f0*/  S2R R47, SR_CgaCtaId ;  /* 0x00000000002f7919 */ /* 0x000e220000008800 */
[----:B------:R-:W-:Y:S01]  /*1a00*/  SHF.L.U32 R46, R2, 0x3, RZ ;  /* 0x00000003022e7819 */ /* 0x000fe200000006ff */
[----:B------:R-:W-:Y:S03]  /*1a10*/  STL [R1+0x120], R3 ;  /* 0x0001200301007387 */ /* 0x000fe60000100800 */
[----:B------:R-:W-:Y:S01]  /*1a20*/  LOP3.LUT R46, R46, 0x8, RZ, 0xc0, !PT ;  /* 0x000000082e2e7812 */ /* 0x000fe200078ec0ff */
[----:B------:R1:W-:Y:S03]  /*1a30*/  STL [R1+0x11c], R0 ;  /* 0x00011c0001007387 */ /* 0x0003e60000100800 */
[----:B------:R-:W-:-:S05]  /*1a40*/  LEA.HI R46, R61, R46, RZ, 0x1e ;  /* 0x0000002e3d2e7211 */ /* 0x000fca00078ff0ff */
[----:B------:R-:W-:Y:S01]  /*1a50*/  IMAD R50, R46, 0x28, -R50 ;  /* 0x000000282e327824 */ /* 0x000fe200078e0a32 */
[----:B------:R-:W-:-:S04]  /*1a60*/  MOV R46, 0x400 ;  /* 0x00000400002e7802 */ /* 0x000fc80000000f00 */
[----:B0-----:R-:W-:Y:S02]  /*1a70*/  LEA R51, R47, R46, 0x18 ;  /* 0x0000002e2f337211 */ /* 0x001fe400078ec0ff */
[----:B------:R-:W-:Y:S02]  /*1a80*/  SHF.R.S32.HI R46, RZ, 0x1f, R50 ;  /* 0x0000001fff2e7819 */ /* 0x000fe40000011432 */
[----:B------:R-:W-:Y:S01]  /*1a90*/  IADD3 R47, R50, 0x4, RZ ;  /* 0x00000004322f7810 */ /* 0x000fe20007ffe0ff */
[----:B------:R-:W-:Y:S01]  /*1aa0*/  STL [R1], R51 ;  /* 0x0000003301007387 */ /* 0x000fe20000100800 */
[----:B------:R-:W-:Y:S02]  /*1ab0*/  LEA.HI R46, R46, R50, RZ, 0x2 ;  /* 0x000000322e2e7211 */ /* 0x000fe400078f10ff */
[----:B------:R-:W-:Y:S02]  /*1ac0*/  SHF.R.S32.HI R48, RZ, 0x1f, R47 ;  /* 0x0000001fff307819 */ /* 0x000fe4000001142f */
[----:B------:R-:W-:-:S02]  /*1ad0*/  SHF.R.S32.HI R46, RZ, 0x2, R46 ;  /* 0x00000002ff2e7819 */ /* 0x000fc4000001142e */
[----:B------:R-:W-:Y:S02]  /*1ae0*/  LEA.HI R48, R48, R47, RZ, 0x2 ;  /* 0x0000002f30307211 */ /* 0x000fe400078f10ff */
[----:B------:R-:W-:Y:S01]  /*1af0*/  SHF.L.U32 R47, R61, 0x3, RZ ;  /* 0x000000033d2f7819 */ /* 0x000fe200000006ff */
[----:B------:R-:W-:Y:S01]  /*1b00*/  IMAD R46, R46, 0x28, R51 ;  /* 0x000000282e2e7824 */ /* 0x000fe200078e0233 */
[----:B------:R-:W-:Y:S02]  /*1b10*/  SHF.R.S32.HI R48, RZ, 0x2, R48 ;  /* 0x00000002ff307819 */ /* 0x000fe40000011430 */
[----:B-1----:R-:W-:-:S03]  /*1b20*/  LOP3.LUT R0, R47, 0x18, RZ, 0xc0, !PT ;  /* 0x000000182f007812 */ /* 0x002fc600078ec0ff */
[----:B------:R-:W-:Y:S01]  /*1b30*/  IMAD R48, R48, 0x28, R51 ;  /* 0x0000002830307824 */ /* 0x000fe200078e0233 */
[----:B------:R-:W-:-:S04]  /*1b40*/  IADD3 R46, R46, R0, RZ ;  /* 0x000000002e2e7210 */ /* 0x000fc80007ffe0ff */
[----:B------:R-:W-:Y:S02]  /*1b50*/  IADD3 R48, R0, R48, RZ ;  /* 0x0000003000307210 */ /* 0x000fe40007ffe0ff */
[----:B------:R-:W0:Y:S04]  /*1b60*/  LDS.64 R46, [R46] ;  /* 0x000000002e2e7984 */ /* 0x000e280000000a00 */
        /* <DEDUP_REMOVED lines=9> */
[----:B------:R-:W-:-:S05]  /*1c00*/  IMAD R47, R47, 0x28, R51 ;  /* 0x000000282f2f7824 */ /* 0x000fca00078e0233 */
[----:B------:R-:W-:-:S06]  /*1c10*/  IADD3 R47, R0, R47, RZ ;  /* 0x0000002f002f7210 */ /* 0x000fcc0007ffe0ff */
[----:B------:R-:W0:Y:S02]  /*1c20*/  LDS.64 R46, [R47] ;  /* 0x000000002f2e7984 */ /* 0x000e240000000a00 */
[----:B0-----:R-:W-:Y:S01]  /*1c30*/  FADD.FTZ R48, R48, R46 ;  /* 0x0000002e30307221 */ /* 0x001fe20000010000 */
        /* <DEDUP_REMOVED lines=14> */
[----:B------:R-:W-:Y:S01]  /*1d20*/  IMAD R47, R47, 0x28, R51 ;  /* 0x000000282f2f7824 */ /* 0x000fe200078e0233 */
[----:B------:R-:W-:-:S04]  /*1d30*/  IADD3 R51, R50, 0x20, RZ ;  /* 0x0000002032337810 */ /* 0x000fc80007ffe0ff */
[----:B------:R-:W-:-:S06]  /*1d40*/  IADD3 R47, R0, R47, RZ ;  /* 0x0000002f002f7210 */ /* 0x000fcc0007ffe0ff */
[----:B------:R-:W0:Y:S02]  /*1d50*/  LDS.64 R46, [R47] ;  /* 0x000000002f2e7984 */ /* 0x000e240000000a00 */
[----:B0-----:R-:W-:Y:S01]  /*1d60*/  FADD.FTZ R3, R48, R46 ;  /* 0x0000002e30037221 */ /* 0x001fe20000010000 */
[C---:B------:R-:W-:Y:S01]  /*1d70*/  IADD3 R46, R50.reuse, 0x14, RZ ;  /* 0x00000014322e7810 */ /* 0x040fe20007ffe0ff */
[----:B------:R-:W-:Y:S01]  /*1d80*/  FADD.FTZ R61, R49, R47 ;  /* 0x0000002f313d7221 */ /* 0x000fe20000010000 */
[C---:B------:R-:W-:Y:S02]  /*1d90*/  IADD3 R48, R50.reuse, 0x18, RZ ;  /* 0x0000001832307810 */ /* 0x040fe40007ffe0ff */
[----:B------:R-:W-:Y:S02]  /*1da0*/  SHF.R.S32.HI R47, RZ, 0x1f, R46 ;  /* 0x0000001fff2f7819 */ /* 0x000fe4000001142e */
[----:B------:R-:W-:Y:S02]  /*1db0*/  IADD3 R49, R50, 0x1c, RZ ;  /* 0x0000001c32317810 */ /* 0x000fe40007ffe0ff */
[----:B------:R-:W-:-:S02]  /*1dc0*/  LEA.HI R46, R47, R46, RZ, 0x2 ;  /* 0x0000002e2f2e7211 */ /* 0x000fc400078f10ff */
[----:B------:R-:W-:Y:S02]  /*1dd0*/  SHF.R.S32.HI R47, RZ, 0x1f, R48 ;  /* 0x0000001fff2f7819 */ /* 0x000fe40000011430 */
[----:B------:R-:W-:Y:S02]  /*1de0*/  SHF.R.S32.HI R46, RZ, 0x2, R46 ;  /* 0x00000002ff2e7819 */ /* 0x000fe4000001142e */
[----:B------:R-:W-:Y:S02]  /*1df0*/  LEA.HI R48, R47, R48, RZ, 0x2 ;  /* 0x000000302f307211 */ /* 0x000fe400078f10ff */
[----:B------:R-:W-:Y:S02]  /*1e00*/  SHF.R.S32.HI R47, RZ, 0x1f, R49 ;  /* 0x0000001fff2f7819 */ /* 0x000fe40000011431 */
[----:B------:R-:W-:Y:S02]  /*1e10*/  SHF.R.S32.HI R48, RZ, 0x2, R48 ;  /* 0x00000002ff307819 */ /* 0x000fe40000011430 */
[----:B------:R-:W-:-:S02]  /*1e20*/  LEA.HI R49, R47, R49, RZ, 0x2 ;  /* 0x000000312f317211 */ /* 0x000fc400078f10ff */
[----:B------:R-:W-:Y:S02]  /*1e30*/  IADD3 R47, R50, 0x24, RZ ;  /* 0x00000024322f7810 */ /* 0x000fe40007ffe0ff */
[----:B------:R-:W-:-:S04]  /*1e40*/  SHF.R.S32.HI R50, RZ, 0x1f, R51 ;  /* 0x0000001fff327819 */ /* 0x000fc80000011433 */
[----:B------:R-:W-:Y:S02]  /*1e50*/  LEA.HI R51, R50, R51, RZ, 0x2 ;  /* 0x0000003332337211 */ /* 0x000fe400078f10ff */
[----:B------:R-:W-:-:S04]  /*1e60*/  SHF.R.S32.HI R50, RZ, 0x1f, R47 ;  /* 0x0000001fff327819 */ /* 0x000fc8000001142f */
[----:B------:R-:W-:Y:S02]  /*1e70*/  LEA.HI R47, R50, R47, RZ, 0x2 ;  /* 0x0000002f322f7211 */ /* 0x000fe400078f10ff */
[----:B------:R-:W-:Y:S02]  /*1e80*/  SHF.R.S32.HI R50, RZ, 0x2, R49 ;  /* 0x00000002ff327819 */ /* 0x000fe40000011431 */
[----:B------:R-:W2:Y:S01]  /*1e90*/  LDL.LU R49, [R1] ;  /* 0x0000000001317983 */ /* 0x000ea20000300800 */
[----:B------:R-:W-:Y:S02]  /*1ea0*/  SHF.R.S32.HI R51, RZ, 0x2, R51 ;  /* 0x00000002ff337819 */ /* 0x000fe40000011433 */
[----:B------:R-:W-:Y:S01]  /*1eb0*/  SHF.R.S32.HI R47, RZ, 0x2, R47 ;  /* 0x00000002ff2f7819 */ /* 0x000fe2000001142f */
[--C-:B--2---:R-:W-:Y:S02]  /*1ec0*/  IMAD R46, R46, 0x28, R49.reuse ;  /* 0x000000282e2e7824 */ /* 0x104fe400078e0231 */
[----:B------:R-:W-:-:S02]  /*1ed0*/  IMAD R48, R48, 0x28, R49 ;  /* 0x0000002830307824 */ /* 0x000fc400078e0231 */
[--C-:B------:R-:W-:Y:S01]  /*1ee0*/  IMAD R50, R50, 0x28, R49.reuse ;  /* 0x0000002832327824 */ /* 0x100fe200078e0231 */
[C---:B------:R-:W-:Y:S01]  /*1ef0*/  IADD3 R46, R0.reuse, R46, RZ ;  /* 0x0000002e002e7210 */ /* 0x040fe20007ffe0ff */
[--C-:B------:R-:W-:Y:S01]  /*1f00*/  IMAD R51, R51, 0x28, R49.reuse ;  /* 0x0000002833337824 */ /* 0x100fe200078e0231 */
[C---:B------:R-:W-:Y:S01]  /*1f10*/  IADD3 R48, R0.reuse, R48, RZ ;  /* 0x0000003000307210 */ /* 0x040fe20007ffe0ff */
[----:B------:R-:W-:Y:S01]  /*1f20*/  IMAD R47, R47, 0x28, R49 ;  /* 0x000000282f2f7824 */ /* 0x000fe200078e0231 */
[C---:B------:R-:W-:Y:S02]  /*1f30*/  IADD3 R50, R0.reuse, R50, RZ ;  /* 0x0000003200327210 */ /* 0x040fe40007ffe0ff */
[C---:B------:R-:W-:Y:S02]  /*1f40*/  IADD3 R51, R0.reuse, R51, RZ ;  /* 0x0000003300337210 */ /* 0x040fe40007ffe0ff */
[----:B------:R-:W-:Y:S01]  /*1f50*/  IADD3 R0, R0, R47, RZ ;  /* 0x0000002f00007210 */ /* 0x000fe20007ffe0ff */
[----:B------:R-:W-:Y:S04]  /*1f60*/  LDS.64 R48, [R48] ;  /* 0x0000000030307984 */ /* 0x000fe80000000a00 */
[----:B------:R-:W0:Y:S02]  /*1f70*/  LDS.64 R46, [R46] ;  /* 0x000000002e2e7984 */ /* 0x000e240000000a00 */
[----:B0-----:R-:W-:Y:S01]  /*1f80*/  FADD.FTZ R46, R3, R46 ;  /* 0x0000002e032e7221 */ /* 0x001fe20000010000 */
[----:B------:R-:W-:Y:S01]  /*1f90*/  FADD.FTZ R61, R61, R47 ;  /* 0x0000002f3d3d7221 */ /* 0x000fe20000010000 */
[----:B------:R0:W5:Y:S02]  /*1fa0*/  LDL.LU R3, [R1+0x120] ;  /* 0x0001200001037983 */ /* 0x0001640000300800 */
[----:B------:R-:W-:Y:S01]  /*1fb0*/  FADD.FTZ R48, R46, R48 ;  /* 0x000000302e307221 */ /* 0x000fe20000010000 */
[----:B------:R-:W-:Y:S01]  /*1fc0*/  FADD.FTZ R61, R61, R49 ;  /* 0x000000313d3d7221 */ /* 0x000fe20000010000 */
[----:B------:R-:W1:Y:S02]  /*1fd0*/  LDS.64 R46, [R50] ;  /* 0x00000000322e7984 */ /* 0x000e640000000a00 */
[----:B-1----:R-:W-:-:S02]  /*1fe0*/  FADD.FTZ R46, R48, R46 ;  /* 0x0000002e302e7221 */ /* 0x002fc40000010000 */
[----:B------:R-:W1:Y:S04]  /*1ff0*/  LDS.64 R48, [R51] ;  /* 0x0000000033307984 */ /* 0x000e680000000a00 */
[----:B------:R2:W3:Y:S04]  /*2000*/  LDS.64 R50, [R0] ;  /* 0x0000000000327984 */ /* 0x0004e80000000a00 */
[----:B--2---:R0:W5:Y:S01]  /*2010*/  LDL.LU R0, [R1+0x11c] ;  /* 0x00011c0001007983 */ /* 0x0041620000300800 */
[----:B------:R-:W-:Y:S01]  /*2020*/  FADD.FTZ R47, R61, R47 ;  /* 0x0000002f3d2f7221 */ /* 0x000fe20000010000 */
[----:B-1----:R-:W-:-:S03]  /*2030*/  FADD.FTZ R46, R46, R48 ;  /* 0x000000302e2e7221 */ /* 0x002fc60000010000 */
[----:B------:R-:W-:Y:S01]  /*2040*/  FADD.FTZ R47, R47, R49 ;  /* 0x000000312f2f7221 */ /* 0x000fe20000010000 */
[----:B---3--:R-:W-:-:S03]  /*2050*/  FADD.FTZ R46, R46, R50 ;  /* 0x000000322e2e7221 */ /* 0x008fc60000010000 */
[----:B0-----:R-:W-:-:S07]  /*2060*/  FADD.FTZ R47, R47, R51 ;  /* 0x000000332f2f7221 */ /* 0x001fce0000010000 */
.L_x_889:
[----:B------:R-:W-:Y:S05]  /*2070*/  BSYNC B0 ;  /* 0x0000000000007941 */ /* 0x000fea0003800000 */
.L_x_888:
        /* <DEDUP_REMOVED lines=9> */
[----:B--2---:R-:W-:Y:S01]  /*2110*/  LOP3.LUT P0, RZ, R51, 0xffffffe3, RZ, 0xc0, !PT ;  /* 0xffffffe333ff7812 */ /* 0x004fe2000780c0ff */
[----:B0-----:R-:W-:Y:S01]  /*2120*/  FADD.FTZ R46, R46, R49 ;  /* 0x000000312e2e7221 */ /* 0x001fe20000010000 */
[----:B-1----:R-:W-:-:S11]  /*2130*/  FADD.FTZ R47, R47, R48 ;  /* 0x000000302f2f7221 */ /* 0x002fd60000010000 */
[----:B---3--:R-:W-:Y:S05]  /*2140*/  @P0 BRA `(.L_x_891) ;  /* 0x00000000002c0947 */ /* 0x008fea0003800000 */
[----:B------:R-:W0:Y:S01]  /*2150*/  S2R R50, SR_CTAID.X ;  /* 0x0000000000327919 */ /* 0x000e220000002500 */
[----:B------:R-:W1:Y:S01]  /*2160*/  LDC R48, c[0x0][0x10] ;  /* 0x00000400ff307b82 */ /* 0x000e620000000800 */
[----:B------:R-:W-:-:S04]  /*2170*/  SHF.R.U32.HI R49, RZ, 0x2, R51 ;  /* 0x00000002ff317819 */ /* 0x000fc80000011633 */
[----:B------:R-:W-:Y:S01]  /*2180*/  SHF.L.U32 R49, R49, 0x6, RZ ;  /* 0x0000000631317819 */ /* 0x000fe200000006ff */
[----:B-1----:R-:W-:-:S03]  /*2190*/  IMAD R48, R48, UR4, R61 ;  /* 0x0000000430307c24 */ /* 0x002fc6000f8e023d */
[----:B0-----:R-:W-:Y:S02]  /*21a0*/  LOP3.LUT R49, R49, 0xffffffc0, R50, 0xe2, !PT ;  /* 0xffffffc031317812 */ /* 0x001fe400078ee232 */
[----:B------:R-:W0:Y:S02]  /*21b0*/  LDC.64 R50, c[0x0][0x248] ;  /* 0x00009200ff327b82 */ /* 0x000e240000000a00 */
[----:B------:R-:W-:-:S04]  /*21c0*/  LEA R48, R48, R49, 0x9 ;  /* 0x0000003130307211 */ /* 0x000fc800078e48ff */
[----:B------:R-:W-:-:S05]  /*21d0*/  SHF.L.U32 R48, R48, 0x1, RZ ;  /* 0x0000000130307819 */ /* 0x000fca00000006ff */
[----:B0-----:R-:W-:-:S05]  /*21e0*/  IMAD.WIDE.U32 R48, R48, 0x4, R50 ;  /* 0x0000000430307825 */ /* 0x001fca00078e0032 */
[----:B------:R0:W-:Y:S02]  /*21f0*/  STG.E.64 desc[UR8][R48.64], R46 ;  /* 0x0000002e30007986 */ /* 0x0001e4000c101b08 */
.L_x_891:
[----:B------:R-:W-:Y:S05]  /*2200*/  BSYNC B0 ;  /* 0x0000000000007941 */ /* 0x000fea0003800000 */
.L_x_890:
[----:B0-----:R-:W-:Y:S01]  /*2210*/  PRMT R47, R34, 0x7632, R47 ;  /* 0x00007632222f7816 */ /* 0x001fe2000000002f */
[----:B------:R-:W-:Y:S01]  /*2220*/  BAR.SYNC.DEFER_BLOCKING 0x0 ;  /* 0x0000000000007b1d */ /* 0x000fe20000010000 */
[----:B------:R-:W-:Y:S02]  /*2230*/  PRMT R46, R31, 0x7632, R46 ;  /* 0x000076321f2e7816 */ /* 0x000fe4000000002e */
[----:B------:R-:W-:Y:S02]  /*2240*/  PRMT R34, R28, 0x7632, R34 ;  /* 0x000076321c227816 */ /* 0x000fe40000000022 */
[----:B------:R-:W-:Y:S02]  /*2250*/  PRMT R31, R29, 0x7632, R31 ;  /* 0x000076321d1f7816 */ /* 0x000fe4000000001f */
[----:B------:R-:W-:Y:S01]  /*2260*/  PRMT R29, R26, 0x7632, R29 ;  /* 0x000076321a1d7816 */ /* 0x000fe2000000001d */
[----:B------:R-:W-:Y:S01]  /*2270*/  STL.S16 [R1], R47 ;  /* 0x0000002f01007387 */ /* 0x000fe20000100600 */
        /* <DEDUP_REMOVED lines=11> */
[----:B0-----:R-:W0:Y:S01]  /*2330*/  S2R R46, SR_TID.X ;  /* 0x00000000002e7919 */ /* 0x001e220000002100 */
        /* <DEDUP_REMOVED lines=24> */
[----:B0-----:R-:W-:-:S02]  /*24c0*/  ISETP.NE.AND P0, PT, R46, RZ, PT ;  /* 0x000000ff2e00720c */ /* 0x001fc40003f05270 */
[----:B------:R-:W-:Y:S01]  /*24d0*/  PRMT R32, R32, 0x7632, R32 ;  /* 0x0000763220207816 */ /* 0x000fe20000000020 */
[----:B------:R1:W-:Y:S01]  /*24e0*/  STL.S16 [R1+0xf4], R21 ;  /* 0x0000f41501007387 */ /* 0x0003e20000100600 */
[----:B------:R-:W-:Y:S02]  /*24f0*/  PRMT R33, R33, 0x7632, R33 ;  /* 0x0000763221217816 */ /* 0x000fe40000000021 */
[----:B------:R-:W-:Y:S01]  /*2500*/  PRMT R30, R30, 0x7632, R30 ;  /* 0x000076321e1e7816 */ /* 0x000fe2000000001e */
[----:B------:R1:W-:Y:S01]  /*2510*/  STL.S16 [R1+0xfc], R19 ;  /* 0x0000fc1301007387 */ /* 0x0003e20000100600 */
[----:B------:R-:W-:Y:S02]  /*2520*/  ISETP.GT.U32.AND P1, PT, R46, 0xff, PT ;  /* 0x000000ff2e00780c */ /* 0x000fe40003f24070 */
[----:B-----5:R-:W-:Y:S01]  /*2530*/  PRMT R20, R12, 0x7632, R20 ;  /* 0x000076320c147816 */ /* 0x020fe20000000014 */
[----:B------:R1:W-:Y:S04]  /*2540*/  STL.S16 [R1+0x100], R18 ;  /* 0x0001001201007387 */ /* 0x0003e80000100600 */
[----:B------:R1:W-:Y:S04]  /*2550*/  STL.S16 [R1+0x110], R17 ;  /* 0x0001101101007387 */ /* 0x0003e80000100600 */
[----:B------:R1:W-:Y:S04]  /*2560*/  STL.S16 [R1+0x108], R16 ;  /* 0x0001081001007387 */ /* 0x0003e80000100600 */
[----:B------:R1:W-:Y:S01]  /*2570*/  STL.S16 [R1+0x114], R14 ;  /* 0x0001140e01007387 */ /* 0x0003e20000100600 */
[----:B------:R-:W-:Y:S05]  /*2580*/  @P0 BRA `(.L_x_892) ;  /* 0x0000000000400947 */ /* 0x000fea0003800000 */
[----:B------:R-:W0:Y:S01]  /*2590*/  S2R R46, SR_CTAID.X ;  /* 0x00000000002e7919 */ /* 0x000e220000002500 */
[----:B-1----:R-:W1:Y:S01]  /*25a0*/  LDC.64 R14, c[0x0][0x250] ;  /* 0x00009400ff0e7b82 */ /* 0x002e620000000a00 */
[----:B------:R-:W-:Y:S01]  /*25b0*/  MOV R16, 0x7fffffc1 ;  /* 0x7fffffc100107802 */ /* 0x000fe20000000f00 */
[----:B-1----:R-:W-:Y:S01]  /*25c0*/  IMAD.WIDE.U32 R14, R61, 0x4, R14 ;  /* 0x000000043d0e7825 */ /* 0x002fe200078e000e */
[----:B0-----:R-:W-:-:S04]  /*25d0*/  ISETP.NE.AND P0, PT, R46, RZ, PT ;  /* 0x000000ff2e00720c */ /* 0x001fc80003f05270 */
[----:B------:R-:W-:Y:S01]  /*25e0*/  SEL R16, R16, 0x1, !P0 ;  /* 0x0000000110107807 */ /* 0x000fe20004000000 */
[----:B------:R-:W-:Y:S06]  /*25f0*/  MEMBAR.ALL.GPU ;  /* 0x0000000000007992 */ /* 0x000fec000000a000 */
[----:B------:R-:W-:-:S00]  /*2600*/  ERRBAR ;  /* 0x00000000000079ab */ /* 0x000fc00000000000 */
[----:B------:R-:W-:Y:S06]  /*2610*/  CGAERRBAR ;  /* 0x00000000000075ab */ /* 0x000fec0000000000 */
[----:B------:R0:W5:Y:S02]  /*2620*/  ATOM.E.ADD.STRONG.GPU PT, R16, desc[UR8][R14.64], R16 ;  /* 0x000000100e10798a */ /* 0x00016400081ee1c8 */
.L_x_893:
[----:B------:R-:W2:Y:S04]  /*2630*/  LD.E.STRONG.GPU R17, desc[UR8][R14.64] ;  /* 0x000000080e117980 */ /* 0x000ea8000c10f900 */
[----:B--2---:R-:W-:Y:S01]  /*2640*/  CCTL.IVALL ;  /* 0x00000000ff00798f */ /* 0x004fe20002000000 */
[----:B------:R-:W-:Y:S05]  /*2650*/  YIELD ;  /* 0x0000000000007946 */ /* 0x000fea0003800000 */
[----:B-----5:R-:W-:-:S04]  /*2660*/  LOP3.LUT R17, R17, R16, RZ, 0x3c, !PT ;  /* 0x0000001011117212 */ /* 0x020fc800078e3cff */
[----:B------:R-:W-:-:S13]  /*2670*/  ISETP.GT.AND P0, PT, R17, -0x1, PT ;  /* 0xffffffff1100780c */ /* 0x000fda0003f04270 */
[----:B------:R-:W-:Y:S05]  /*2680*/  @P0 BRA `(.L_x_893) ;  /* 0xfffffffc00e80947 */ /* 0x000fea000383ffff */
.L_x_892:
[----:B------:R-:W-:Y:S05]  /*2690*/  WARPSYNC.ALL ;  /* 0x0000000000007948 */ /* 0x000fea0003800000 */
[----:B-1----:R-:W-:Y:S02]  /*26a0*/  PRMT R21, R13, 0x7632, R21 ;  /* 0x000076320d157816 */ /* 0x002fe40000000015 */
[----:B------:R-:W-:Y:S02]  /*26b0*/  PRMT R22, R10, 0x7632, R22 ;  /* 0x000076320a167816 */ /* 0x000fe40000000016 */
[----:B------:R-:W-:Y:S01]  /*26c0*/  PRMT R23, R11, 0x7632, R23 ;  /* 0x000076320b177816 */ /* 0x000fe20000000017 */
[----:B------:R-:W1:Y:S01]  /*26d0*/  S2R R19, SR_TID.X ;  /* 0x0000000000137919 */ /* 0x000e620000002100 */
[----:B------:R-:W2:Y:S01]  /*26e0*/  @!P1 LDC R17, c[0x0][0x10] ;  /* 0x00000400ff119b82 */ /* 0x000ea20000000800 */
[----:B------:R-:W-:Y:S01]  /*26f0*/  ULDC.64 UR12, c[0x0][0x240] ;  /* 0x00009000000c7ab9 */ /* 0x000fe20000000a00 */
[----:B------:R-:W2:Y:S06]  /*2700*/  S2R R18, SR_CTAID.Y ;  /* 0x0000000000127919 */ /* 0x000eac0000002600 */
[----:B0-----:R-:W0:Y:S01]  /*2710*/  @!P1 LDC.64 R14, c[0x0][0x248] ;  /* 0x00009200ff0e9b82 */ /* 0x001e220000000a00 */
[----:B-1----:R-:W-:Y:S01]  /*2720*/  @!P1 SHF.L.U32 R16, R19, 0x1, RZ ;  /* 0x0000000113109819 */ /* 0x002fe200000006ff */
[----:B--2---:R-:W-:-:S03]  /*2730*/  @!P1 IMAD R17, R17, UR4, R18 ;  /* 0x0000000411119c24 */ /* 0x004fc6000f8e0212 */
[----:B------:R-:W-:-:S04]  /*2740*/  @!P1 LOP3.LUT R16, R16, 0x7fffffc0, RZ, 0xc0, !PT ;  /* 0x7fffffc010109812 */ /* 0x000fc800078ec0ff */
[----:B------:R-:W-:Y:S02]  /*2750*/  @!P1 LEA R16, R17, R16, 0x9 ;  /* 0x0000001011109211 */ /* 0x000fe400078e48ff */
[----:B------:R-:W-:-:S04]  /*2760*/  @!P1 LOP3.LUT R17, R19, 0x1f, RZ, 0xc0, !PT ;  /* 0x0000001f13119812 */ /* 0x000fc800078ec0ff */
[----:B------:R-:W-:-:S04]  /*2770*/  @!P1 IADD3 R16, R16, R17, RZ ;  /* 0x0000001110109210 */ /* 0x000fc80007ffe0ff */
[----:B------:R-:W-:-:S04]  /*2780*/  @!P1 SHF.L.U32 R16, R16, 0x1, RZ ;  /* 0x0000000110109819 */ /* 0x000fc800000006ff */
[C---:B------:R-:W-:Y:S01]  /*2790*/  @!P1 IADD3 R18, R16.reuse, 0x40, RZ ;  /* 0x0000004010129810 */ /* 0x040fe20007ffe0ff */
[--C-:B0-----:R-:W-:Y:S01]  /*27a0*/  @!P1 IMAD.WIDE.U32 R16, R16, 0x4, R14.reuse ;  /* 0x0000000410109825 */ /* 0x101fe200078e000e */
[----:B------:R-:W-:Y:S03]  /*27b0*/  BAR.SYNC.DEFER_BLOCKING 0x0 ;  /* 0x0000000000007b1d */ /* 0x000fe60000010000 */
[----:B------:R-:W-:-:S03]  /*27c0*/  @!P1 IMAD.WIDE.U32 R14, R18, 0x4, R14 ;  /* 0x00000004120e9825 */ /* 0x000fc600078e000e */
[----:B------:R-:W2:Y:S04]  /*27d0*/  @!P1 LDG.E.64 R16, desc[UR8][R16.64] ;  /* 0x0000000810109981 */ /* 0x000ea8000c1e1b00 */
[----:B------:R-:W3:Y:S01]  /*27e0*/  @!P1 LDG.E.64 R14, desc[UR8][R14.64] ;  /* 0x000000080e0e9981 */ /* 0x000ee2000c1e1b00 */
[----:B------:R-:W-:Y:S01]  /*27f0*/  LOP3.LUT P0, RZ, R19, 0xffffff1f, RZ, 0xc0, !PT ;  /* 0xffffff1f13ff7812 */ /* 0x000fe2000780c0ff */
[----:B------:R-:W-:Y:S01]  /*2800*/  BSSY B0, `(.L_x_894) ;  /* 0x000003f000007945 */ /* 0x000fe20003800000 */
[----:B------:R-:W0:Y:S01]  /*2810*/  S2R R24, SR_CTAID.X ;  /* 0x0000000000187919 */ /* 0x000e220000002500 */
[----:B--2---:R-:W-:Y:S01]  /*2820*/  @!P1 FADD.FTZ R18, RZ, R16 ;  /* 0x00000010ff129221 */ /* 0x004fe20000010000 */
[----:B------:R-:W-:Y:S01]  /*2830*/  HFMA2.MMA R16, -RZ, RZ, 0, 0 ;  /* 0x00000000ff107435 */ /* 0x000fe200000001ff */
[----:B------:R-:W-:-:S05]  /*2840*/  @!P1 FADD.FTZ R17, RZ, R17 ;  /* 0x00000011ff119221 */ /* 0x000fca0000010000 */
[----:B---3--:R-:W-:Y:S01]  /*2850*/  @!P1 FADD.FTZ R16, R14, R18 ;  /* 0x000000120e109221 */ /* 0x008fe20000010000 */
[----:B------:R-:W-:Y:S01]  /*2860*/  MOV R14, RZ ;  /* 0x000000ff000e7202 */ /* 0x000fe20000000f00 */
[----:B------:R-:W-:Y:S01]  /*2870*/  @!P1 FADD.FTZ R14, R15, R17 ;  /* 0x000000110f0e9221 */ /* 0x000fe20000010000 */
[----:B------:R-:W-:Y:S02]  /*2880*/  ISETP.EQ.U32.AND P1, PT, RZ, UR12, PT ;  /* 0x0000000cff007c0c */ /* 0x000fe4000bf22070 */
        /* <DEDUP_REMOVED lines=19> */
[----:B------:R-:W-:Y:S01]  /*29c0*/  @!P0 MOV R17, 0x400 ;  /* 0x0000040000118802 */ /* 0x000fe20000000f00 */
[----:B------:R-:W1:Y:S02]  /*29d0*/  @!P0 S2R R16, SR_CgaCtaId ;  /* 0x0000000000108919 */ /* 0x000e640000008800 */
[----:B------:R-:W-:Y:S01]  /*29e0*/  @!P0 FMUL.FTZ R14, R14, 6.1035157159494701773e-06 ;  /* 0x36cccccd0e0e8820 */ /* 0x000fe20000410000 */
[----:B------:R-:W-:Y:S01]  /*29f0*/  @!P0 IADD3 R17, R17, 0xc80, RZ ;  /* 0x00000c8011118810 */ /* 0x000fe20007ffe0ff */
[----:B--2---:R-:W-:-:S02]  /*2a00*/  FADD.FTZ R18, R15, R18 ;  /* 0x000000120f127221 */ /* 0x004fc40000010000 */
[----:B------:R-:W-:-:S04]  /*2a10*/  @!P0 FMUL.FTZ R15, R14, R14 ;  /* 0x0000000e0e0f8220 */ /* 0x000fc80000410000 */
[----:B------:R-:W-:-:S05]  /*2a20*/  @!P0 FFMA.FTZ R15, R18, 6.1035157159494701773e-06, -R15 ;  /* 0x36cccccd120f8823 */ /* 0x000fca000001080f */
[----:B------:R-:W-:Y:S02]  /*2a30*/  @!P0 FMNMX.FTZ R15, RZ, R15, !PT ;  /* 0x0000000fff0f8209 */ /* 0x000fe40007810000 */
[----:B-1----:R-:W-:Y:S02]  /*2a40*/  @!P0 LEA R16, R16, R17, 0x18 ;  /* 0x0000001110108211 */ /* 0x002fe400078ec0ff */
[----:B------:R-:W-:-:S04]  /*2a50*/  @!P0 SHF.R.U32.HI R17, RZ, 0x2, R19 ;  /* 0x00000002ff118819 */ /* 0x000fc80000011613 */
[----:B------:R-:W-:-:S04]  /*2a60*/  @!P0 LOP3.LUT R17, R17, 0x3ffffff8, RZ, 0xc0, !PT ;  /* 0x3ffffff811118812 */ /* 0x000fc800078ec0ff */
[----:B------:R-:W-:-:S05]  /*2a70*/  @!P0 IADD3 R16, R17, R16, RZ ;  /* 0x0000001011108210 */ /* 0x000fca0007ffe0ff */
[----:B------:R1:W-:Y:S01]  /*2a80*/  @!P0 STS.64 [R16], R14 ;  /* 0x0000000e10008388 */ /* 0x0003e20000000a00 */
[----:B------:R-:W-:Y:S01]  /*2a90*/  BAR.SYNC.DEFER_BLOCKING 0x0 ;  /* 0x0000000000007b1d */ /* 0x000fe20000010000 */
[----:B0-----:R-:W-:-:S04]  /*2aa0*/  LOP3.LUT P0, RZ, R24, 0x3f, RZ, 0xc0, !PT ;  /* 0x0000003f18ff7812 */ /* 0x001fc8000780c0ff */
[----:B------:R-:W-:-:S04]  /*2ab0*/  ISETP.GT.U32.OR P0, PT, R19, 0x7, P0 ;  /* 0x000000071300780c */ /* 0x000fc80000704470 */
[----:B------:R-:W-:-:S13]  /*2ac0*/  ISETP.EQ.OR.EX P0, PT, RZ, UR13, P0, P1 ;  /* 0x0000000dff007c0c */ /* 0x000fda0008702710 */
[----:B-1----:R-:W-:Y:S05]  /*2ad0*/  @P0 BRA `(.L_x_895) ;  /* 0x0000000000440947 */ /* 0x002fea0003800000 */
[----:B------:R-:W0:Y:S01]  /*2ae0*/  S2UR UR7, SR_CgaCtaId ;  /* 0x00000000000779c3 */ /* 0x000e220000008800 */
[C---:B------:R-:W-:Y:S01]  /*2af0*/  SHF.L.U32 R15, R2.reuse, 0x3, RZ ;  /* 0x00000003020f7819 */ /* 0x040fe200000006ff */
[----:B------:R-:W-:Y:S01]  /*2b00*/  UMOV UR6, 0x400 ;  /* 0x0000040000067882 */ /* 0x000fe20000000000 */
[----:B------:R-:W-:Y:S01]  /*2b10*/  SHF.L.U64.HI R14, R2, 0x3, R3 ;  /* 0x00000003020e7819 */ /* 0x000fe20000010203 */
[----:B------:R-:W-:Y:S01]  /*2b20*/  UIADD3 UR6, UR6, 0xc80, URZ ;  /* 0x00000c8006067890 */ /* 0x000fe2000fffe03f */
[C---:B------:R-:W-:Y:S02]  /*2b30*/  LOP3.LUT R16, R15.reuse, 0x8, RZ, 0xc0, !PT ;  /* 0x000000080f107812 */ /* 0x040fe400078ec0ff */
[----:B------:R-:W-:Y:S02]  /*2b40*/  LOP3.LUT R15, R15, 0xfffffff0, RZ, 0xc0, !PT ;  /* 0xfffffff00f0f7812 */ /* 0x000fe400078ec0ff */
[----:B------:R-:W-:Y:S02]  /*2b50*/  IADD3 R16, R16, R19, RZ ;  /* 0x0000001310107210 */ /* 0x000fe40007ffe0ff */
[----:B------:R-:W-:-:S02]  /*2b60*/  LOP3.LUT R14, R14, 0x1fffffff, RZ, 0xc0, !PT ;  /* 0x1fffffff0e0e7812 */ /* 0x000fc400078ec0ff */
[----:B------:R-:W-:-:S04]  /*2b70*/  IADD3 R15, P0, R16, R15, RZ ;  /* 0x0000000f100f7210 */ /* 0x000fc80007f1e0ff */
[----:B------:R-:W-:Y:S02]  /*2b80*/  LEA.HI.X.SX32 R16, R16, R14, 0x1, P0 ;  /* 0x0000000e10107211 */ /* 0x000fe400000f0eff */
[----:B------:R-:W-:-:S04]  /*2b90*/  LEA R14, P0, R15, UR12, 0x3 ;  /* 0x0000000c0f0e7c11 */ /* 0x000fc8000f8018ff */
[----:B------:R-:W-:Y:S01]  /*2ba0*/  LEA.HI.X R15, R15, UR13, R16, 0x3, P0 ;  /* 0x0000000d0f0f7c11 */ /* 0x000fe200080f1c10 */
[----:B0-----:R-:W-:-:S06]  /*2bb0*/  ULEA UR6, UR7, UR6, 0x18 ;  /* 0x0000000607067291 */ /* 0x001fcc000f8ec03f */
[----:B------:R-:W-:-:S06]  /*2bc0*/  LEA R16, R19, UR6, 0x3 ;  /* 0x0000000613107c11 */ /* 0x000fcc000f8e18ff */
[----:B------:R-:W0:Y:S04]  /*2bd0*/  LDS.64 R16, [R16] ;  /* 0x0000000010107984 */ /* 0x000e280000000a00 */
[----:B0-----:R0:W-:Y:S02]  /*2be0*/  STG.E.64 desc[UR8][R14.64], R16 ;  /* 0x000000100e007986 */ /* 0x0011e4000c101b08 */
.L_x_895:
[----:B------:R-:W-:Y:S05]  /*2bf0*/  BSYNC B0 ;  /* 0x0000000000007941 */ /* 0x000fea0003800000 */
.L_x_894:
[----:B0-----:R-:W2:Y:S01]  /*2c00*/  LDL.LU R16, [R1+0x4c] ;  /* 0x00004c0001107983 */ /* 0x001ea20000300800 */
[----:B------:R-:W-:Y:S01]  /*2c10*/  SHF.L.U32 R14, R2, 0x3, RZ ;  /* 0x00000003020e7819 */ /* 0x000fe200000006ff */
[----:B------:R-:W0:Y:S01]  /*2c20*/  S2UR UR7, SR_CgaCtaId ;  /* 0x00000000000779c3 */ /* 0x000e220000008800 */
[----:B------:R-:W-:Y:S01]  /*2c30*/  UMOV UR6, 0x400 ;  /* 0x0000040000067882 */ /* 0x000fe20000000000 */
[----:B------:R-:W2:Y:S01]  /*2c40*/  LDL.LU R15, [R1+0x14] ;  /* 0x00001400010f7983 */ /* 0x000ea20000300800 */
[----:B------:R-:W-:-:S03]  /*2c50*/  ULDC.64 UR12, c[0x0][0x210] ;  /* 0x00008400000c7ab9 */ /* 0x000fc60000000a00 */
[----:B------:R-:W3:Y:S04]  /*2c60*/  LDL.LU R19, [R1+0x8] ;  /* 0x0000080001137983 */ /* 0x000ee80000300800 */
[----:B------:R-:W4:Y:S04]  /*2c70*/  LDL.LU R18, [R1+0x1c] ;  /* 0x00001c0001127983 */ /* 0x000f280000300800 */
[----:B------:R-:W5:Y:S04]  /*2c80*/  LDL.LU R31, [R1+0x50] ;  /* 0x00005000011f7983 */ /* 0x000f680000300800 */
[----:B------:R-:W-:Y:S04]  /*2c90*/  STL [R1+0x158], R5 ;  /* 0x0001580501007387 */ /* 0x000fe80000100800 */
[----:B------:R1:W-:Y:S04]  /*2ca0*/  STL [R1+0x154], R6 ;  /* 0x0001540601007387 */ /* 0x0003e80000100800 */
[----:B------:R0:W-:Y:S04]  /*2cb0*/  STL [R1+0x11c], R3 ;  /* 0x00011c0301007387 */ /* 0x0001e80000100800 */
[----:B------:R0:W-:Y:S04]  /*2cc0*/  STL [R1+0x120], R2 ;  /* 0x0001200201007387 */ /* 0x0001e80000100800 */
[----:B------:R-:W5:Y:S04]  /*2cd0*/  LDL.LU R25, [R1+0x54] ;  /* 0x0000540001197983 */ /* 0x000f680000300800 */
[----:B------:R-:W5:Y:S04]  /*2ce0*/  LDL.LU R24, [R1+0x78] ;  /* 0x0000780001187983 */ /* 0x000f680000300800 */
[----:B------:R-:W5:Y:S04]  /*2cf0*/  LDL.LU R26, [R1+0x80] ;  /* 0x00008000011a7983 */ /* 0x000f680000300800 */
[----:B------:R-:W5:Y:S04]  /*2d00*/  LDL.LU R29, [R1+0x88] ;  /* 0x00008800011d7983 */ /* 0x000f680000300800 */
[----:B-1----:R-:W5:Y:S04]  /*2d10*/  LDL.LU R6, [R1+0x8c] ;  /* 0x00008c0001067983 */ /* 0x002f680000300800 */
[----:B------:R-:W5:Y:S04]  /*2d20*/  LDL.LU R5, [R1+0x90] ;  /* 0x0000900001057983 */ /* 0x000f680000300800 */
[----:B------:R-:W5:Y:S04]  /*2d30*/  LDL.LU R27, [R1+0x94] ;  /* 0x00009400011b7983 */ /* 0x000f680000300800 */
[----:B------:R-:W5:Y:S04]  /*2d40*/  LDL.LU R28, [R1+0x9c] ;  /* 0x00009c00011c7983 */ /* 0x000f680000300800 */
[----:B0-----:R-:W5:Y:S04]  /*2d50*/  LDL.LU R3, [R1+0xa0] ;  /* 0x0000a00001037983 */ /* 0x001f680000300800 */
[----:B------:R-:W5:Y:S01]  /*2d60*/  LDL.LU R2, [R1+0xa4] ;  /* 0x0000a40001027983 */ /* 0x000f620000300800 */
[----:B------:R-:W-:-:S04]  /*2d70*/  LOP3.LUT R14, R14, 0x8, RZ, 0xc0, !PT ;  /* 0x000000080e0e7812 */ /* 0x000fc800078ec0ff */
[----:B------:R-:W-:Y:S01]  /*2d80*/  IADD3 R14, RZ, -R14, RZ ;  /* 0x8000000eff0e7210 */ /* 0x000fe20007ffe0ff */
[----:B------:R-:W-:-:S03]  /*2d90*/  UIADD3 UR6, UR6, 0xc80, URZ ;  /* 0x00000c8006067890 */ /* 0x000fc6000fffe03f */
[----:B------:R-:W-:Y:S01]  /*2da0*/  MOV R17, R14 ;  /* 0x0000000e00117202 */ /* 0x000fe20000000f00 */
[----:B------:R-:W-:Y:S01]  /*2db0*/  ULEA UR6, UR7, UR6, 0x18 ;  /* 0x0000000607067291 */ /* 0x000fe2000f8ec03f */
[----:B--2---:R-:W-:-:S05]  /*2dc0*/  IMAD R16, R15, 0x50, R16 ;  /* 0x000000500f107824 */ /* 0x004fca00078e0210 */
[----:B------:R-:W-:-:S05]  /*2dd0*/  SHF.L.U32 R16, R16, 0x2, RZ ;  /* 0x0000000210107819 */ /* 0x000fca00000006ff */
[----:B------:R-:W-:-:S05]  /*2de0*/  IMAD.WIDE.U32 R14, R16, -0x33333333, RZ ;  /* 0xcccccccd100e7825 */ /* 0x000fca00078e00ff */
[----:B------:R-:W-:-:S04]  /*2df0*/  LEA.HI R14, R15, R17, RZ, 0x1b ;  /* 0x000000110f0e7211 */ /* 0x000fc800078fd8ff */
[----:B------:R-:W-:Y:S01]  /*2e00*/  LEA R14, R14, UR6, 0x3 ;  /* 0x000000060e0e7c11 */ /* 0x000fe2000f8e18ff */
[----:B------:R-:W-:-:S05]  /*2e10*/  ULDC UR6, c[0x0][0x230] ;  /* 0x00008c0000067ab9 */ /* 0x000fca0000000800 */
[----:B------:R-:W0:Y:S01]  /*2e20*/  LDS.64 R14, [R14] ;  /* 0x000000000e0e7984 */ /* 0x000e220000000a00 */
[----:B------:R-:W-:-:S03]  /*2e30*/  SHF.R.S32.HI R17, RZ, 0x1f, R16 ;  /* 0x0000001fff117819 */ /* 0x000fc60000011410 */
[----:B---3--:R-:W-:-:S05]  /*2e40*/  IMAD.WIDE.U32 R16, R19, 0x280000, R16 ;  /* 0x0028000013107825 */ /* 0x008fca00078e0010 */
[----:B----4-:R-:W-:Y:S02]  /*2e50*/  IADD3 R17, R18, R17, RZ ;  /* 0x0000001112117210 */ /* 0x010fe40007ffe0ff */
[----:B------:R-:W-:-:S04]  /*2e60*/  IADD3 R4, P0, R4, R16, RZ ;  /* 0x0000001004047210 */ /* 0x000fc80007f1e0ff */
[----:B------:R-:W-:Y:S02]  /*2e70*/  IADD3.X R19, RZ, R17, RZ, P0, !PT ;  /* 0x00000011ff137210 */ /* 0x000fe400007fe4ff */
[C---:B------:R-:W-:Y:S02]  /*2e80*/  LEA R18, P0, R4.reuse, UR12, 0x1 ;  /* 0x0000000c04127c11 */ /* 0x040fe4000f8008ff */
[-C--:B-----5:R-:W-:Y:S02]  /*2e90*/  IADD3 R25, P1, R25, R16.reuse, RZ ;  /* 0x0000001019197210 */ /* 0x0a0fe40007f3e0ff */
[----:B------:R-:W-:Y:S02]  /*2ea0*/  LEA.HI.X R19, R4, UR13, R19, 0x1, P0 ;  /* 0x0000000d04137c11 */ /* 0x000fe400080f0c13 */
[-C--:B------:R-:W-:Y:S02]  /*2eb0*/  IADD3 R31, P0, R31, R16.reuse, RZ ;  /* 0x000000101f1f7210 */ /* 0x080fe40007f1e0ff */
[----:B------:R-:W-:-:S02]  /*2ec0*/  IADD3 R34, P3, R24, R16, RZ ;  /* 0x0000001018227210 */ /* 0x000fc40007f7e0ff */
[-C--:B------:R-:W-:Y:S01]  /*2ed0*/  IADD3 R4, P5, R5, R16.reuse, RZ ;  /* 0x0000001005047210 */ /* 0x080fe20007fbe0ff */
[----:B------:R1:W-:Y:S01]  /*2ee0*/  STL [R1+0x15c], R31 ;  /* 0x00015c1f01007387 */ /* 0x0003e20000100800 */
[----:B------:R-:W-:Y:S01]  /*2ef0*/  IADD3 R46, P6, R29, R16, RZ ;  /* 0x000000101d2e7210 */ /* 0x000fe20007fde0ff */
[----:B0-----:R-:W-:-:S04]  /*2f00*/  FADD.FTZ R15, R15, UR6 ;  /* 0x000000060f0f7e21 */ /* 0x001fc80008010000 */
[----:B------:R0:W2:Y:S01]  /*2f10*/  MUFU.RSQ R24, R15 ;  /* 0x0000000f00187308 */ /* 0x0000a20000001400 */
[----:B------:R3:W-:Y:S01]  /*2f20*/  STL [R1+0x160], R25 ;  /* 0x0001601901007387 */ /* 0x0007e20000100800 */
[-C--:B------:R-:W-:Y:S02]  /*2f30*/  IADD3 R26, P2, R26, R16.reuse, RZ ;  /* 0x000000101a1a7210 */ /* 0x080fe40007f5e0ff */
[-C--:B------:R-:W-:Y:S02]  /*2f40*/  IADD3.X R5, RZ, R17.reuse, RZ, P6, !PT ;  /* 0x00000011ff057210 */ /* 0x080fe400037fe4ff */
[----:B0-----:R-:W-:Y:S02]  /*2f50*/  IADD3 R15, P4, R6, R16, RZ ;  /* 0x00000010060f7210 */ /* 0x001fe40007f9e0ff */
[-C--:B------:R-:W-:Y:S02]  /*2f60*/  IADD3.X R6, RZ, R17.reuse, RZ, P3, !PT ;  /* 0x00000011ff067210 */ /* 0x080fe40001ffe4ff */
[----:B-1----:R-:W-:-:S02]  /*2f70*/  IADD3.X R31, RZ, R17, RZ, P4, !PT ;  /* 0x00000011ff1f7210 */ /* 0x002fc400027fe4ff */
[----:B---3--:R-:W-:Y:S02]  /*2f80*/  IADD3.X R25, RZ, R17, RZ, P5, !PT ;  /* 0x00000011ff197210 */ /* 0x008fe40002ffe4ff */
[-C--:B------:R-:W-:Y:S02]  /*2f90*/  IADD3 R27, P3, R27, R16.reuse, RZ ;  /* 0x000000101b1b7210 */ /* 0x080fe40007f7e0ff */
[-C--:B------:R-:W-:Y:S02]  /*2fa0*/  IADD3 R28, P4, R28, R16.reuse, RZ ;  /* 0x000000101c1c7210 */ /* 0x080fe40007f9e0ff */
[-C--:B------:R-:W-:Y:S02]  /*2fb0*/  IADD3 R29, P5, R3, R16.reuse, RZ ;  /* 0x00000010031d7210 */ /* 0x080fe40007fbe0ff */
[----:B------:R-:W-:Y:S02]  /*2fc0*/  IADD3 R16, P6, R2, R16, RZ ;  /* 0x0000001002107210 */ /* 0x000fe40007fde0ff */
[----:B------:R-:W3:Y:S01]  /*2fd0*/  LDL.LU R2, [R1+0xc] ;  /* 0x00000c0001027983 */ /* 0x000ee20000300800 */
[--C-:B------:R-:W-:Y:S01]  /*2fe0*/  FADD.FTZ R0, R0, -R14.reuse ;  /* 0x8000000e00007221 */ /* 0x100fe20000010000 */
[----:B------:R-:W-:Y:S01]  /*2ff0*/  FADD.FTZ R60, R60, -R14 ;  /* 0x8000000e3c3c7221 */ /* 0x000fe20000010000 */
[----:B------:R-:W-:-:S02]  /*3000*/  SHF.L.U32 R44, R44, 0x10, RZ ;  /* 0x000000102c2c7819 */ /* 0x000fc400000006ff */
[----:B------:R-:W-:Y:S01]  /*3010*/  SHF.L.U32 R45, R45, 0x10, RZ ;  /* 0x000000102d2d7819 */ /* 0x000fe200000006ff */
[----:B--2---:R-:W-:Y:S01]  /*3020*/  FMUL.FTZ R0, R0, R24 ;  /* 0x0000001800007220 */ /* 0x004fe20000410000 */
[----:B------:R-:W-:Y:S01]  /*3030*/  SHF.L.U32 R12, R12, 0x10, RZ ;  /* 0x000000100c0c7819 */ /* 0x000fe200000006ff */
[----:B------:R-:W-:Y:S01]  /*3040*/  FMUL.FTZ R60, R24, R60 ;  /* 0x0000003c183c7220 */ /* 0x000fe20000410000 */
[----:B------:R-:W-:Y:S02]  /*3050*/  SHF.L.U32 R10, R10, 0x10, RZ ;  /* 0x000000100a0a7819 */ /* 0x000fe400000006ff */
[----:B------:R-:W-:Y:S02]  /*3060*/  SHF.L.U32 R13, R13, 0x10, RZ ;  /* 0x000000100d0d7819 */ /* 0x000fe400000006ff */
[----:B------:R-:W-:Y:S01]  /*3070*/  SHF.L.U32 R11, R11, 0x10, RZ ;  /* 0x000000100b0b7819 */ /* 0x000fe200000006ff */
[C---:B------:R-:W-:Y:S01]  /*3080*/  FADD.FTZ R44, -R14.reuse, R44 ;  /* 0x0000002c0e2c7221 */ /* 0x040fe20000010100 */
[----:B------:R-:W-:Y:S01]  /*3090*/  FADD.FTZ R49, -R14, R45 ;  /* 0x0000002d0e317221 */ /* 0x000fe20000010100 */
[----:B------:R-:W-:Y:S01]  /*30a0*/  FFMA.FTZ R0, R0, R12, R10 ;  /* 0x0000000c00007223 */ /* 0x000fe2000001000a */
[----:B------:R-:W-:Y:S01]  /*30b0*/  SHF.L.U32 R20, R20, 0x10, RZ ;  /* 0x0000001014147819 */ /* 0x000fe200000006ff */
[----:B------:R-:W-:Y:S01]  /*30c0*/  FFMA.FTZ R45, R60, R13, R11 ;  /* 0x0000000d3c2d7223 */ /* 0x000fe2000001000b */
[----:B------:R-:W-:Y:S01]  /*30d0*/  SHF.L.U32 R22, R22, 0x10, RZ ;  /* 0x0000001016167819 */ /* 0x000fe200000006ff */
[C---:B------:R-:W-:Y:S01]  /*30e0*/  FMUL.FTZ R44, R24.reuse, R44 ;  /* 0x0000002c182c7220 */ /* 0x040fe20000410000 */
[----:B------:R-:W-:Y:S01]  /*30f0*/  SHF.L.U32 R21, R21, 0x10, RZ ;  /* 0x0000001015157819 */ /* 0x000fe200000006ff */
[----:B------:R-:W-:Y:S01]  /*3100*/  FMUL.FTZ R49, R24, R49 ;  /* 0x0000003118317220 */ /* 0x000fe20000410000 */
[----:B------:R-:W-:Y:S01]  /*3110*/  SHF.L.U32 R23, R23, 0x10, RZ ;  /* 0x0000001017177819 */ /* 0x000fe200000006ff */
[----:B------:R-:W-:Y:S01]  /*3120*/  FMUL.FTZ R47, R0, -1.4426950216293334961 ;  /* 0xbfb8aa3b002f7820 */ /* 0x000fe20000410000 */
[----:B------:R-:W-:Y:S01]  /*3130*/  FMUL.FTZ R51, R45, -1.4426950216293334961 ;  /* 0xbfb8aa3b2d337820 */ /* 0x000fe20000410000 */
[----:B------:R-:W-:-:S02]  /*3140*/  FFMA.FTZ R44, R44, R20, R22 ;  /* 0x000000142c2c7223 */ /* 0x000fc40000010016 */
[----:B------:R-:W-:Y:S02]  /*3150*/  FFMA.FTZ R50, R49, R21, R23 ;  /* 0x0000001531327223 */ /* 0x000fe40000010017 */
[----:B------:R-:W0:Y:S01]  /*3160*/  MUFU.EX2 R47, R47 ;  /* 0x0000002f002f7308 */ /* 0x000e220000000800 */
[----:B------:R-:W-:Y:S01]  /*3170*/  FMUL.FTZ R48, R44, -1.4426950216293334961 ;  /* 0xbfb8aa3b2c307820 */ /* 0x000fe20000410000 */
[----:B------:R-:W-:-:S06]  /*3180*/  FMUL.FTZ R49, R50, -1.4426950216293334961 ;  /* 0xbfb8aa3b32317820 */ /* 0x000fcc0000410000 */
[----:B------:R-:W1:Y:S08]  /*3190*/  MUFU.EX2 R51, R51 ;  /* 0x0000003300337308 */ /* 0x000e700000000800 */
[----:B------:R-:W2:Y:S08]  /*31a0*/  MUFU.EX2 R48, R48 ;  /* 0x0000003000307308 */ /* 0x000eb00000000800 */
[----:B------:R-:W4:Y:S01]  /*31b0*/  MUFU.EX2 R49, R49 ;  /* 0x0000003100317308 */ /* 0x000f220000000800 */
[----:B0-----:R-:W-:Y:S01]  /*31c0*/  FADD.FTZ R47, R47, 1 ;  /* 0x3f8000002f2f7421 */ /* 0x001fe20000010000 */
[----:B-1----:R-:W-:-:S06]  /*31d0*/  FADD.FTZ R51, R51, 1 ;  /* 0x3f80000033337421 */ /* 0x002fcc0000010000 */
[----:B------:R-:W0:Y:S01]  /*31e0*/  MUFU.RCP R47, R47 ;  /* 0x0000002f002f7308 */ /* 0x000e220000001000 */
[----:B--2---:R-:W-:-:S07]  /*31f0*/  FADD.FTZ R48, R48, 1 ;  /* 0x3f80000030307421 */ /* 0x004fce0000010000 */
[----:B------:R-:W1:Y:S01]  /*3200*/  MUFU.RCP R51, R51 ;  /* 0x0000003300337308 */ /* 0x000e620000001000 */
[----:B----4-:R-:W-:Y:S01]  /*3210*/  FADD.FTZ R61, R49, 1 ;  /* 0x3f800000313d7421 */ /* 0x010fe20000010000 */
[----:B------:R-:W-:-:S06]  /*3220*/  SHF.L.U32 R42, R42, 0x10, RZ ;  /* 0x000000102a2a7819 */ /* 0x000fcc00000006ff */
[----:B------:R-:W2:Y:S01]  /*3230*/  MUFU.RCP R48, R48 ;  /* 0x0000003000307308 */ /* 0x000ea20000001000 */
[----:B------:R-:W-:Y:S01]  /*3240*/  FADD.FTZ R42, -R14, R42 ;  /* 0x0000002a0e2a7221 */ /* 0x000fe20000010100 */
[----:B------:R-:W-:Y:S01]  /*3250*/  FADD.FTZ R59, R59, -R14 ;  /* 0x8000000e3b3b7221 */ /* 0x000fe20000010000 */
[----:B------:R-:W-:Y:S01]  /*3260*/  SHF.L.U32 R43, R43, 0x10, RZ ;  /* 0x000000102b2b7819 */ /* 0x000fe200000006ff */
[----:B0-----:R-:W-:Y:S01]  /*3270*/  FMUL.FTZ R47, R0, R47 ;  /* 0x0000002f002f7220 */ /* 0x001fe20000410000 */
[C---:B------:R-:W-:Y:S01]  /*3280*/  FMUL.FTZ R42, R24.reuse, R42 ;  /* 0x0000002a182a7220 */ /* 0x040fe20000410000 */
[----:B------:R-:W-:Y:S01]  /*3290*/  FMUL.FTZ R59, R24, R59 ;  /* 0x0000003b183b7220 */ /* 0x000fe20000410000 */
[----:B-1----:R-:W-:Y:S01]  /*32a0*/  FMUL.FTZ R51, R45, R51 ;  /* 0x000000332d337220 */ /* 0x002fe20000410000 */
[----:B------:R-:W-:Y:S01]  /*32b0*/  FADD.FTZ R45, -R14, R43 ;  /* 0x0000002b0e2d7221 */ /* 0x000fe20000010100 */
[----:B------:R-:W-:Y:S01]  /*32c0*/  FFMA.FTZ R42, R20, R42, R22 ;  /* 0x0000002a142a7223 */ /* 0x000fe20000010016 */
[----:B------:R-:W-:Y:S01]  /*32d0*/  FFMA.FTZ R43, R13, R59, R11 ;  /* 0x0000003b0d2b7223 */ /* 0x000fe2000001000b */
[----:B--2---:R-:W-:-:S02]  /*32e0*/  FMUL.FTZ R48, R44, R48 ;  /* 0x000000302c307220 */ /* 0x004fc40000410000 */
[----:B------:R-:W-:Y:S01]  /*32f0*/  FMUL.FTZ R44, R42, -1.4426950216293334961 ;  /* 0xbfb8aa3b2a2c7820 */ /* 0x000fe20000410000 */
[----:B------:R-:W-:-:S05]  /*3300*/  FADD.FTZ R59, R58, -R14 ;  /* 0x8000000e3a3b7221 */ /* 0x000fca0000010000 */
[----:B------:R-:W0:Y:S02]  /*3310*/  MUFU.EX2 R44, R44 ;  /* 0x0000002c002c7308 */ /* 0x000e240000000800 */
[----:B0-----:R-:W-:-:S06]  /*3320*/  FADD.FTZ R44, R44, 1 ;  /* 0x3f8000002c2c7421 */ /* 0x001fcc0000010000 */
[----:B------:R-:W-:Y:S01]  /*3330*/  MUFU.RCP R44, R44 ;  /* 0x0000002c002c7308 */ /* 0x000fe20000001000 */
[----:B------:R-:W-:-:S04]  /*3340*/  FMUL.FTZ R59, R24, R59 ;  /* 0x0000003b183b7220 */ /* 0x000fc80000410000 */
[----:B------:R-:W-:Y:S01]  /*3350*/  FFMA.FTZ R59, R12, R59, R10 ;  /* 0x0000003b0c3b7223 */ /* 0x000fe2000001000a */
[----:B---3--:R-:W-:-:S04]  /*3360*/  FADD.FTZ R60, R2, -R14 ;  /* 0x8000000e023c7221 */ /* 0x008fc80000010000 */
[----:B------:R-:W-:-:S04]  /*3370*/  FMUL.FTZ R60, R24, R60 ;  /* 0x0000003c183c7220 */ /* 0x000fc80000410000 */
[----:B------:R-:W-:Y:S02]  /*3380*/  FFMA.FTZ R49, R12, R60, R10 ;  /* 0x0000003c0c317223 */ /* 0x000fe4000001000a */
[----:B------:R-:W0:Y:S02]  /*3390*/  MUFU.RCP R60, R61 ;  /* 0x0000003d003c7308 */ /* 0x000e240000001000 */
[----:B------:R-:W-:-:S06]  /*33a0*/  FMUL.FTZ R0, R49, -1.4426950216293334961 ;  /* 0xbfb8aa3b31007820 */ /* 0x000fcc0000410000 */
[----:B------:R-:W1:Y:S01]  /*33b0*/  MUFU.EX2 R0, R0 ;  /* 0x0000000000007308 */ /* 0x000e620000000800 */
[----:B0-----:R-:W-:Y:S01]  /*33c0*/  FMUL.FTZ R60, R50, R60 ;  /* 0x0000003c323c7220 */ /* 0x001fe20000410000 */
[----:B------:R-:W-:Y:S01]  /*33d0*/  FMUL.FTZ R50, R24, R45 ;  /* 0x0000002d18327220 */ /* 0x000fe20000410000 */
[----:B------:R-:W-:-:S03]  /*33e0*/  FMUL.FTZ R45, R43, -1.4426950216293334961 ;  /* 0xbfb8aa3b2b2d7820 */ /* 0x000fc60000410000 */
[----:B------:R-:W-:-:S03]  /*33f0*/  FFMA.FTZ R50, R21, R50, R23 ;  /* 0x0000003215327223 */ /* 0x000fc60000010017 */
[----:B------:R-:W0:Y:S01]  /*3400*/  MUFU.EX2 R45, R45 ;  /* 0x0000002d002d7308 */ /* 0x000e220000000800 */
[----:B------:R-:W-:Y:S01]  /*3410*/  FMUL.FTZ R58, R50, -1.4426950216293334961 ;  /* 0xbfb8aa3b323a7820 */ /* 0x000fe20000410000 */
[----:B-1----:R-:W-:-:S06]  /*3420*/  FADD.FTZ R0, R0, 1 ;  /* 0x3f80000000007421 */ /* 0x002fcc0000010000 */
[----:B------:R-:W1:Y:S08]  /*3430*/  MUFU.EX2 R58, R58 ;  /* 0x0000003a003a7308 */ /* 0x000e700000000800 */
[----:B------:R-:W2:Y:S01]  /*3440*/  MUFU.RCP R0, R0 ;  /* 0x0000000000007308 */ /* 0x000ea20000001000 */
[----:B0-----:R-:W-:-:S07]  /*3450*/  FADD.FTZ R45, R45, 1 ;  /* 0x3f8000002d2d7421 */ /* 0x001fce0000010000 */
[----:B------:R-:W0:Y:S01]  /*3460*/  MUFU.RCP R45, R45 ;  /* 0x0000002d002d7308 */ /* 0x000e220000001000 */
[----:B-1----:R-:W-:-:S07]  /*3470*/  FADD.FTZ R58, R58, 1 ;  /* 0x3f8000003a3a7421 */ /* 0x002fce0000010000 */
[----:B------:R-:W1:Y:S01]  /*3480*/  MUFU.RCP R58, R58 ;  /* 0x0000003a003a7308 */ /* 0x000e620000001000 */
[----:B--2---:R-:W-:-:S05]  /*3490*/  FMUL.FTZ R2, R49, R0 ;  /* 0x0000000031027220 */ /* 0x004fca0000410000 */
[----:B------:R2:W-:Y:S01]  /*34a0*/  STL [R1+0xe0], R2 ;  /* 0x0000e00201007387 */ /* 0x0005e20000100800 */
[----:B0-----:R-:W-:Y:S01]  /*34b0*/  FMUL.FTZ R3, R43, R45 ;  /* 0x0000002d2b037220 */ /* 0x001fe20000410000 */
[----:B--2---:R-:W-:-:S05]  /*34c0*/  FMUL.FTZ R2, R42, R44 ;  /* 0x0000002c2a027220 */ /* 0x004fca0000410000 */
[----:B------:R1:W-:Y:S04]  /*34d0*/  STL [R1+0xd8], R2 ;  /* 0x0000d80201007387 */ /* 0x0003e80000100800 */
[----:B------:R0:W-:Y:S01]  /*34e0*/  STL [R1+0xd4], R3 ;  /* 0x0000d40301007387 */ /* 0x0001e20000100800 */
[----:B-1----:R-:W-:-:S03]  /*34f0*/  FMUL.FTZ R2, R50, R58 ;  /* 0x0000003a32027220 */ /* 0x002fc60000410000 */
[----:B------:R-:W2:Y:S01]  /*3500*/  LDL.LU R50, [R1+0x20] ;  /* 0x0000200001327983 */ /* 0x000ea20000300800 */
[----:B------:R-:W-:-:S03]  /*3510*/  FMUL.FTZ R0, R59, -1.4426950216293334961 ;  /* 0xbfb8aa3b3b007820 */ /* 0x000fc60000410000 */
[----:B------:R1:W-:Y:S03]  /*3520*/  STL [R1+0xcc], R2 ;  /* 0x0000cc0201007387 */ /* 0x0003e60000100800 */
[----:B------:R-:W3:Y:S01]  /*3530*/  MUFU.EX2 R0, R0 ;  /* 0x0000000000007308 */ /* 0x000ee20000000800 */
[----:B0-----:R-:W4:Y:S01]  /*3540*/  LDL.LU R3, [R1+0x40] ;  /* 0x0000400001037983 */ /* 0x001f220000300800 */
[----:B---3--:R-:W-:-:S06]  /*3550*/  FADD.FTZ R0, R0, 1 ;  /* 0x3f80000000007421 */ /* 0x008fcc0000010000 */
[----:B------:R-:W0:Y:S02]  /*3560*/  MUFU.RCP R0, R0 ;  /* 0x0000000000007308 */ /* 0x000e240000001000 */
[----:B0-----:R-:W-:-:S05]  /*3570*/  FMUL.FTZ R0, R59, R0 ;  /* 0x000000003b007220 */ /* 0x001fca0000410000 */
[----:B------:R0:W-:Y:S04]  /*3580*/  STL [R1+0xd0], R0 ;  /* 0x0000d00001007387 */ /* 0x0001e80000100800 */
[----:B-1----:R-:W3:Y:S01]  /*3590*/  LDL.LU R2, [R1+0x3c] ;  /* 0x00003c0001027983 */ /* 0x002ee20000300800 */
[----:B------:R-:W-:-:S05]  /*35a0*/  SHF.L.U32 R40, R40, 0x10, RZ ;  /* 0x0000001028287819 */ /* 0x000fca00000006ff */
[----:B------:R-:W-:-:S04]  /*35b0*/  FADD.FTZ R40, -R14, R40 ;  /* 0x000000280e287221 */ /* 0x000fc80000010100 */
[----:B------:R-:W-:-:S04]  /*35c0*/  FMUL.FTZ R40, R24, R40 ;  /* 0x0000002818287220 */ /* 0x000fc80000410000 */
[----:B------:R-:W-:-:S04]  /*35d0*/  FFMA.FTZ R40, R20, R40, R22 ;  /* 0x0000002814287223 */ /* 0x000fc80000010016 */
[----:B------:R-:W-:-:S06]  /*35e0*/  FMUL.FTZ R42, R40, -1.4426950216293334961 ;  /* 0xbfb8aa3b282a7820 */ /* 0x000fcc0000410000 */
[----:B------:R-:W0:Y:S01]  /*35f0*/  MUFU.EX2 R42, R42 ;  /* 0x0000002a002a7308 */ /* 0x000e220000000800 */
[----:B------:R-:W-:Y:S01]  /*3600*/  FADD.FTZ R57, R57, -R14 ;  /* 0x8000000e39397221 */ /* 0x000fe20000010000 */
[----:B------:R-:W-:-:S03]  /*3610*/  SHF.L.U32 R43, R41, 0x10, RZ ;  /* 0x00000010292b7819 */ /* 0x000fc600000006ff */
[----:B------:R-:W-:Y:S01]  /*3620*/  FMUL.FTZ R41, R24, R57 ;  /* 0x0000003918297220 */ /* 0x000fe20000410000 */
[----:B------:R-:W-:-:S03]  /*3630*/  SHF.L.U32 R49, R38, 0x10, RZ ;  /* 0x0000001026317819 */ /* 0x000fc600000006ff */
[----:B------:R-:W-:Y:S01]  /*3640*/  FFMA.FTZ R41, R13, R41, R11 ;  /* 0x000000290d297223 */ /* 0x000fe2000001000b */
[----:B------:R-:W-:-:S03]  /*3650*/  FADD.FTZ R43, -R14, R43 ;  /* 0x0000002b0e2b7221 */ /* 0x000fc60000010100 */
[----:B------:R-:W-:Y:S01]  /*3660*/  FMUL.FTZ R38, R41, -1.4426950216293334961 ;  /* 0xbfb8aa3b29267820 */ /* 0x000fe20000410000 */
[----:B0-----:R-:W-:Y:S01]  /*3670*/  FADD.FTZ R0, R42, 1 ;  /* 0x3f8000002a007421 */ /* 0x001fe20000010000 */
[----:B------:R-:W-:Y:S01]  /*3680*/  FMUL.FTZ R43, R24, R43 ;  /* 0x0000002b182b7220 */ /* 0x000fe20000410000 */
[----:B------:R-:W-:-:S03]  /*3690*/  FADD.FTZ R56, R56, -R14 ;  /* 0x8000000e38387221 */ /* 0x000fc60000010000 */
[----:B------:R-:W0:Y:S01]  /*36a0*/  MUFU.EX2 R38, R38 ;  /* 0x0000002600267308 */ /* 0x000e220000000800 */
[----:B------:R-:W-:-:S07]  /*36b0*/  FFMA.FTZ R43, R21, R43, R23 ;  /* 0x0000002b152b7223 */ /* 0x000fce0000010017 */
[----:B------:R-:W1:Y:S01]  /*36c0*/  MUFU.RCP R0, R0 ;  /* 0x0000000000007308 */ /* 0x000e620000001000 */
[----:B------:R-:W-:Y:S01]  /*36d0*/  FADD.FTZ R49, -R14, R49 ;  /* 0x000000310e317221 */ /* 0x000fe20000010100 */
[C---:B------:R-:W-:Y:S01]  /*36e0*/  FMUL.FTZ R44, R24.reuse, R56 ;  /* 0x00000038182c7220 */ /* 0x040fe20000410000 */
[----:B------:R-:W-:Y:S02]  /*36f0*/  FMUL.FTZ R42, R43, -1.4426950216293334961 ;  /* 0xbfb8aa3b2b2a7820 */ /* 0x000fe40000410000 */
[----:B------:R-:W-:Y:S01]  /*3700*/  FMUL.FTZ R49, R24, R49 ;  /* 0x0000003118317220 */ /* 0x000fe20000410000 */
[----:B------:R-:W-:-:S03]  /*3710*/  FFMA.FTZ R44, R12, R44, R10 ;  /* 0x0000002c0c2c7223 */ /* 0x000fc6000001000a */
[----:B------:R-:W5:Y:S01]  /*3720*/  MUFU.EX2 R42, R42 ;  /* 0x0000002a002a7308 */ /* 0x000f620000000800 */
[----:B------:R-:W-:Y:S01]  /*3730*/  FFMA.FTZ R49, R20, R49, R22 ;  /* 0x0000003114317223 */ /* 0x000fe20000010016 */
[----:B------:R-:W-:Y:S01]  /*3740*/  FMUL.FTZ R45, R44, -1.4426950216293334961 ;  /* 0xbfb8aa3b2c2d7820 */ /* 0x000fe20000410000 */
[----:B0-----:R-:W-:Y:S01]  /*3750*/  FADD.FTZ R38, R38, 1 ;  /* 0x3f80000026267421 */ /* 0x001fe20000010000 */
[----:B-1----:R-:W-:Y:S01]  /*3760*/  FMUL.FTZ R40, R40, R0 ;  /* 0x0000000028287220 */ /* 0x002fe20000410000 */
[----:B------:R-:W-:-:S03]  /*3770*/  FMUL.FTZ R0, R49, -1.4426950216293334961 ;  /* 0xbfb8aa3b31007820 */ /* 0x000fc60000410000 */
[----:B------:R-:W0:Y:S08]  /*3780*/  MUFU.EX2 R45, R45 ;  /* 0x0000002d002d7308 */ /* 0x000e300000000800 */
[----:B------:R-:W1:Y:S01]  /*3790*/  MUFU.EX2 R0, R0 ;  /* 0x0000000000007308 */ /* 0x000e620000000800 */
[----:B------:R5:W-:Y:S07]  /*37a0*/  STL [R1+0xc8], R40 ;  /* 0x0000c82801007387 */ /* 0x000bee0000100800 */
[----:B------:R-:W1:Y:S01]  /*37b0*/  MUFU.RCP R38, R38 ;  /* 0x0000002600267308 */ /* 0x000e620000001000 */
[----:B-----5:R-:W-:Y:S01]  /*37c0*/  FADD.FTZ R40, R42, 1 ;  /* 0x3f8000002a287421 */ /* 0x020fe20000010000 */
[----:B0-----:R-:W-:-:S06]  /*37d0*/  FADD.FTZ R45, R45, 1 ;  /* 0x3f8000002d2d7421 */ /* 0x001fcc0000010000 */
[----:B------:R-:W0:Y:S01]  /*37e0*/  MUFU.RCP R40, R40 ;  /* 0x0000002800287308 */ /* 0x000e220000001000 */
[----:B-1----:R-:W-:Y:S01]  /*37f0*/  FADD.FTZ R0, R0, 1 ;  /* 0x3f80000000007421 */ /* 0x002fe20000010000 */
[----:B------:R-:W-:-:S06]  /*3800*/  FMUL.FTZ R41, R41, R38 ;  /* 0x0000002629297220 */ /* 0x000fcc0000410000 */
[----:B------:R-:W1:Y:S08]  /*3810*/  MUFU.RCP R45, R45 ;  /* 0x0000002d002d7308 */ /* 0x000e700000001000 */
[----:B------:R-:W5:Y:S01]  /*3820*/  MUFU.RCP R0, R0 ;  /* 0x0000000000007308 */ /* 0x000f620000001000 */
[----:B------:R-:W-:Y:S01]  /*3830*/  SHF.L.U32 R39, R39, 0x10, RZ ;  /* 0x0000001027277819 */ /* 0x000fe200000006ff */
[----:B------:R0:W-:Y:S04]  /*3840*/  STL [R1+0xc4], R41 ;  /* 0x0000c42901007387 */ /* 0x0001e80000100800 */
[----:B------:R-:W-:Y:S01]  /*3850*/  FADD.FTZ R39, -R14, R39 ;  /* 0x000000270e277221 */ /* 0x000fe20000010100 */
[----:B0-----:R-:W-:Y:S01]  /*3860*/  FMUL.FTZ R41, R43, R40 ;  /* 0x000000282b297220 */ /* 0x001fe20000410000 */
[----:B-1----:R-:W-:-:S04]  /*3870*/  FMUL.FTZ R40, R44, R45 ;  /* 0x0000002d2c287220 */ /* 0x002fc80000410000 */
[----:B------:R5:W-:Y:S04]  /*3880*/  STL [R1+0xbc], R41 ;  /* 0x0000bc2901007387 */ /* 0x000be80000100800 */
[----:B------:R0:W-:Y:S01]  /*3890*/  STL [R1+0xc0], R40 ;  /* 0x0000c02801007387 */ /* 0x0001e20000100800 */
[----:B-----5:R-:W-:Y:S01]  /*38a0*/  FMUL.FTZ R41, R49, R0 ;  /* 0x0000000031297220 */ /* 0x020fe20000410000 */
[----:B------:R-:W-:-:S04]  /*38b0*/  FMUL.FTZ R0, R24, R39 ;  /* 0x0000002718007220 */ /* 0x000fc80000410000 */
[----:B------:R1:W-:Y:S04]  /*38c0*/  STL [R1+0xb8], R41 ;  /* 0x0000b82901007387 */ /* 0x0003e80000100800 */
[----:B------:R-:W5:Y:S04]  /*38d0*/  LDL.LU R49, [R1+0x44] ;  /* 0x0000440001317983 */ /* 0x000f680000300800 */
[----:B------:R-:W5:Y:S01]  /*38e0*/  LDL.LU R45, [R1] ;  /* 0x00000000012d7983 */ /* 0x000f620000300800 */
[----:B--2---:R-:W-:-:S04]  /*38f0*/  FADD.FTZ R42, R50, -R14 ;  /* 0x8000000e322a7221 */ /* 0x004fc80000010000 */
[----:B------:R-:W-:-:S04]  /*3900*/  FMUL.FTZ R42, R24, R42 ;  /* 0x0000002a182a7220 */ /* 0x000fc80000410000 */
[----:B------:R-:W-:-:S04]  /*3910*/  FFMA.FTZ R42, R13, R42, R11 ;  /* 0x0000002a0d2a7223 */ /* 0x000fc8000001000b */
[----:B------:R-:W-:-:S06]  /*3920*/  FMUL.FTZ R38, R42, -1.4426950216293334961 ;  /* 0xbfb8aa3b2a267820 */ /* 0x000fcc0000410000 */
[----:B------:R-:W0:Y:S01]  /*3930*/  MUFU.EX2 R38, R38 ;  /* 0x0000002600267308 */ /* 0x000e220000000800 */
[----:B----4-:R-:W-:Y:S02]  /*3940*/  FADD.FTZ R39, R3, -R14 ;  /* 0x8000000e03277221 */ /* 0x010fe40000010000 */
[----:B------:R-:W2:Y:S02]  /*3950*/  LDL.LU R3, [R1+0x38] ;  /* 0x0000380001037983 */ /* 0x000ea40000300800 */
[----:B------:R-:W-:Y:S01]  /*3960*/  FMUL.FTZ R39, R24, R39 ;  /* 0x0000002718277220 */ /* 0x000fe20000410000 */
[----:B0-----:R-:W-:Y:S01]  /*3970*/  FADD.FTZ R40, R38, 1 ;  /* 0x3f80000026287421 */ /* 0x001fe20000010000 */
[----:B------:R-:W-:-:S03]  /*3980*/  FFMA.FTZ R38, R21, R0, R23 ;  /* 0x0000000015267223 */ /* 0x000fc60000010017 */
[----:B------:R0:W-:Y:S01]  /*3990*/  MUFU.RCP R0, R40 ;  /* 0x0000002800007308 */ /* 0x0001e20000001000 */
[----:B------:R-:W-:Y:S01]  /*39a0*/  FFMA.FTZ R39, R12, R39, R10 ;  /* 0x000000270c277223 */ /* 0x000fe2000001000a */
[----:B0-----:R-:W-:Y:S01]  /*39b0*/  SHF.L.U32 R40, R36, 0x10, RZ ;  /* 0x0000001024287819 */ /* 0x001fe200000006ff */
[----:B------:R-:W-:-:S04]  /*39c0*/  FMUL.FTZ R36, R38, -1.4426950216293334961 ;  /* 0xbfb8aa3b26247820 */ /* 0x000fc80000410000 */
[----:B------:R-:W-:Y:S02]  /*39d0*/  FADD.FTZ R40, -R14, R40 ;  /* 0x000000280e287221 */ /* 0x000fe40000010100 */
[----:B------:R-:W0:Y:S02]  /*39e0*/  MUFU.EX2 R36, R36 ;  /* 0x0000002400247308 */ /* 0x000e240000000800 */
[----:B-1----:R-:W-:Y:S01]  /*39f0*/  FMUL.FTZ R41, R24, R40 ;  /* 0x0000002818297220 */ /* 0x002fe20000410000 */
[----:B------:R-:W-:-:S06]  /*3a00*/  FMUL.FTZ R40, R39, -1.4426950216293334961 ;  /* 0xbfb8aa3b27287820 */ /* 0x000fcc0000410000 */
[----:B------:R-:W1:Y:S01]  /*3a10*/  MUFU.EX2 R40, R40 ;  /* 0x0000002800287308 */ /* 0x000e620000000800 */
[----:B0-----:R-:W-:-:S07]  /*3a20*/  FADD.FTZ R36, R36, 1 ;  /* 0x3f80000024247421 */ /* 0x001fce0000010000 */
[----:B------:R-:W0:Y:S01]  /*3a30*/  MUFU.RCP R36, R36 ;  /* 0x0000002400247308 */ /* 0x000e220000001000 */
[----:B-1----:R-:W-:Y:S01]  /*3a40*/  FADD.FTZ R40, R40, 1 ;  /* 0x3f80000028287421 */ /* 0x002fe20000010000 */
[----:B---3--:R-:W-:-:S06]  /*3a50*/  FADD.FTZ R44, R2, -R14 ;  /* 0x8000000e022c7221 */ /* 0x008fcc0000010000 */
[----:B------:R-:W1:Y:S01]  /*3a60*/  MUFU.RCP R40, R40 ;  /* 0x0000002800287308 */ /* 0x000e620000001000 */
[----:B------:R-:W-:-:S05]  /*3a70*/  FMUL.FTZ R2, R42, R0 ;  /* 0x000000002a027220 */ /* 0x000fca0000410000 */
[----:B------:R0:W-:Y:S02]  /*3a80*/  STL [R1+0xb4], R2 ;  /* 0x0000b40201007387 */ /* 0x0001e40000100800 */
[----:B0-----:R-:W-:-:S05]  /*3a90*/  FMUL.FTZ R2, R38, R36 ;  /* 0x0000002426027220 */ /* 0x001fca0000410000 */
[----:B------:R1:W-:Y:S02]  /*3aa0*/  STL [R1+0xa4], R2 ;  /* 0x0000a40201007387 */ /* 0x0003e40000100800 */
[----:B-1----:R-:W-:-:S05]  /*3ab0*/  FMUL.FTZ R2, R39, R40 ;  /* 0x0000002827027220 */ /* 0x002fca0000410000 */
[----:B------:R0:W-:Y:S04]  /*3ac0*/  STL [R1+0xac], R2 ;  /* 0x0000ac0201007387 */ /* 0x0001e80000100800 */
[----:B0-----:R-:W3:Y:S01]  /*3ad0*/  LDL.LU R2, [R1+0x34] ;  /* 0x0000340001027983 */ /* 0x001ee20000300800 */
[----:B------:R-:W-:Y:S01]  /*3ae0*/  FMUL.FTZ R44, R24, R44 ;  /* 0x0000002c182c7220 */ /* 0x000fe20000410000 */
[----:B------:R-:W-:-:S03]  /*3af0*/  FFMA.FTZ R41, R20, R41, R22 ;  /* 0x0000002914297223 */ /* 0x000fc60000010016 */
[----:B------:R-:W-:Y:S01]  /*3b00*/  FFMA.FTZ R44, R13, R44, R11 ;  /* 0x0000002c0d2c7223 */ /* 0x000fe2000001000b */
[----:B------:R-:W-:-:S03]  /*3b10*/  FMUL.FTZ R43, R41, -1.4426950216293334961 ;  /* 0xbfb8aa3b292b7820 */ /* 0x000fc60000410000 */
[----:B------:R-:W-:-:S03]  /*3b20*/  FMUL.FTZ R0, R44, -1.4426950216293334961 ;  /* 0xbfb8aa3b2c007820 */ /* 0x000fc60000410000 */
[----:B------:R-:W0:Y:S01]  /*3b30*/  MUFU.EX2 R43, R43 ;  /* 0x0000002b002b7308 */ /* 0x000e220000000800 */
[----:B------:R-:W-:-:S07]  /*3b40*/  SHF.L.U32 R37, R37, 0x10, RZ ;  /* 0x0000001025257819 */ /* 0x000fce00000006ff */
[----:B------:R-:W1:Y:S01]  /*3b50*/  MUFU.EX2 R0, R0 ;  /* 0x0000000000007308 */ /* 0x000e620000000800 */
[----:B------:R-:W-:-:S04]  /*3b60*/  FADD.FTZ R37, -R14, R37 ;  /* 0x000000250e257221 */ /* 0x000fc80000010100 */
[----:B------:R-:W-:Y:S01]  /*3b70*/  FMUL.FTZ R37, R24, R37 ;  /* 0x0000002518257220 */ /* 0x000fe20000410000 */
[----:B0-----:R-:W-:-:S03]  /*3b80*/  FADD.FTZ R43, R43, 1 ;  /* 0x3f8000002b2b7421 */ /* 0x001fc60000010000 */
[----:B------:R-:W-:Y:S01]  /*3b90*/  FFMA.FTZ R37, R21, R37, R23 ;  /* 0x0000002515257223 */ /* 0x000fe20000010017 */
[----:B-1----:R-:W-:Y:S02]  /*3ba0*/  FADD.FTZ R0, R0, 1 ;  /* 0x3f80000000007421 */ /* 0x002fe40000010000 */
[----:B------:R-:W0:Y:S01]  /*3bb0*/  MUFU.RCP R43, R43 ;  /* 0x0000002b002b7308 */ /* 0x000e220000001000 */
[----:B------:R-:W-:-:S07]  /*3bc0*/  FMUL.FTZ R36, R37, -1.4426950216293334961 ;  /* 0xbfb8aa3b25247820 */ /* 0x000fce0000410000 */
[----:B------:R-:W1:Y:S08]  /*3bd0*/  MUFU.RCP R0, R0 ;  /* 0x0000000000007308 */ /* 0x000e700000001000 */
[----:B------:R-:W4:Y:S01]  /*3be0*/  MUFU.EX2 R36, R36 ;  /* 0x0000002400247308 */ /* 0x000f220000000800 */
[----:B0-----:R-:W-:Y:S01]  /*3bf0*/  FMUL.FTZ R39, R41, R43 ;  /* 0x0000002b29277220 */ /* 0x001fe20000410000 */
[----:B-1----:R-:W-:-:S04]  /*3c00*/  FMUL.FTZ R38, R44, R0 ;  /* 0x000000002c267220 */ /* 0x002fc80000410000 */
[----:B------:R0:W-:Y:S01]  /*3c10*/  STL [R1+0xa0], R39 ;  /* 0x0000a02701007387 */ /* 0x0001e20000100800 */
[----:B-----5:R-:W-:-:S03]  /*3c20*/  FADD.FTZ R0, R49, -R14 ;  /* 0x8000000e31007221 */ /* 0x020fc60000010000 */
[----:B------:R4:W-:Y:S01]  /*3c30*/  STL [R1+0x9c], R38 ;  /* 0x00009c2601007387 */ /* 0x0009e20000100800 */
[----:B------:R-:W-:Y:S01]  /*3c40*/  FMUL.FTZ R0, R24, R0 ;  /* 0x0000000018007220 */ /* 0x000fe20000410000 */
[----:B0-----:R-:W-:Y:S01]  /*3c50*/  SHF.L.U32 R39, R45, 0x10, RZ ;  /* 0x000000102d277819 */ /* 0x001fe200000006ff */
[----:B----4-:R-:W-:Y:S02]  /*3c60*/  FADD.FTZ R38, R36, 1 ;  /* 0x3f80000024267421 */ /* 0x010fe40000010000 */
[----:B------:R-:W-:Y:S02]  /*3c70*/  FFMA.FTZ R36, R12, R0, R10 ;  /* 0x000000000c247223 */ /* 0x000fe4000001000a */
[----:B------:R-:W-:Y:S01]  /*3c80*/  FADD.FTZ R39, -R14, R39 ;  /* 0x000000270e277221 */ /* 0x000fe20000010100 */
[----:B------:R-:W-:Y:S03]  /*3c90*/  MUFU.RCP R0, R38 ;  /* 0x0000002600007308 */ /* 0x000fe60000001000 */
[----:B------:R-:W-:Y:S01]  /*3ca0*/  FMUL.FTZ R39, R24, R39 ;  /* 0x0000002718277220 */ /* 0x000fe20000410000 */
[----:B------:R-:W-:Y:S01]  /*3cb0*/  SHF.L.U32 R42, R35, 0x10, RZ ;  /* 0x00000010232a7819 */ /* 0x000fe200000006ff */
[----:B------:R-:W-:-:S02]  /*3cc0*/  FMUL.FTZ R35, R36, -1.4426950216293334961 ;  /* 0xbfb8aa3b24237820 */ /* 0x000fc40000410000 */
[----:B------:R-:W-:-:S04]  /*3cd0*/  FFMA.FTZ R39, R20, R39, R22 ;  /* 0x0000002714277223 */ /* 0x000fc80000010016 */
[----:B------:R-:W0:Y:S02]  /*3ce0*/  MUFU.EX2 R35, R35 ;  /* 0x0000002300237308 */ /* 0x000e240000000800 */
[----:B0-----:R-:W-:-:S06]  /*3cf0*/  FADD.FTZ R35, R35, 1 ;  /* 0x3f80000023237421 */ /* 0x001fcc0000010000 */
[----:B------:R-:W-:Y:S01]  /*3d00*/  MUFU.RCP R35, R35 ;  /* 0x0000002300237308 */ /* 0x000fe20000001000 */
[----:B--2---:R-:W-:-:S04]  /*3d10*/  FADD.FTZ R38, R3, -R14 ;  /* 0x8000000e03267221 */ /* 0x004fc80000010000 */
[----:B------:R-:W-:Y:S01]  /*3d20*/  FMUL.FTZ R40, R24, R38 ;  /* 0x0000002618287220 */ /* 0x000fe20000410000 */
[----:B------:R-:W-:-:S03]  /*3d30*/  FMUL.FTZ R38, R39, -1.4426950216293334961 ;  /* 0xbfb8aa3b27267820 */ /* 0x000fc60000410000 */
[----:B------:R-:W-:-:S04]  /*3d40*/  FFMA.FTZ R40, R13, R40, R11 ;  /* 0x000000280d287223 */ /* 0x000fc8000001000b */
[----:B------:R-:W-:Y:S01]  /*3d50*/  FMUL.FTZ R41, R40, -1.4426950216293334961 ;  /* 0xbfb8aa3b28297820 */ /* 0x000fe20000410000 */
[----:B------:R-:W0:Y:S08]  /*3d60*/  MUFU.EX2 R38, R38 ;  /* 0x0000002600267308 */ /* 0x000e300000000800 */
[----:B------:R-:W1:Y:S01]  /*3d70*/  MUFU.EX2 R41, R41 ;  /* 0x0000002900297308 */ /* 0x000e620000000800 */
[----:B------:R-:W-:Y:S01]  /*3d80*/  FMUL.FTZ R3, R37, R0 ;  /* 0x0000000025037220 */ /* 0x000fe20000410000 */
[----:B0-----:R-:W-:Y:S01]  /*3d90*/  FADD.FTZ R37, R38, 1 ;  /* 0x3f80000026257421 */ /* 0x001fe20000010000 */
[----:B-1----:R-:W-:-:S05]  /*3da0*/  FADD.FTZ R41, R41, 1 ;  /* 0x3f80000029297421 */ /* 0x002fca0000010000 */
[----:B------:R-:W0:Y:S08]  /*3db0*/  MUFU.RCP R37, R37 ;  /* 0x0000002500257308 */ /* 0x000e300000001000 */
[----:B------:R-:W1:Y:S01]  /*3dc0*/  MUFU.RCP R41, R41 ;  /* 0x0000002900297308 */ /* 0x000e620000001000 */
[----:B------:R0:W-:Y:S02]  /*3dd0*/  STL [R1+0x94], R3 ;  /* 0x0000940301007387 */ /* 0x0001e40000100800 */
[----:B0-----:R-:W-:Y:S01]  /*3de0*/  FMUL.FTZ R3, R39, R37 ;  /* 0x0000002527037220 */ /* 0x001fe20000410000 */
[----:B---3--:R-:W-:Y:S01]  /*3df0*/  FADD.FTZ R38, R2, -R14 ;  /* 0x8000000e02267221 */ /* 0x008fe20000010000 */
[----:B------:R-:W-:-:S05]  /*3e00*/  FMUL.FTZ R2, R36, R35 ;  /* 0x0000002324027220 */ /* 0x000fca0000410000 */
[----:B------:R1:W-:Y:S04]  /*3e10*/  STL [R1+0x90], R2 ;  /* 0x0000900201007387 */ /* 0x0003e80000100800 */
[----:B------:R0:W-:Y:S01]  /*3e20*/  STL [R1+0x8c], R3 ;  /* 0x00008c0301007387 */ /* 0x0001e20000100800 */
[----:B-1----:R-:W-:-:S05]  /*3e30*/  FMUL.FTZ R2, R40, R41 ;  /* 0x0000002928027220 */ /* 0x002fca0000410000 */
[----:B------:R1:W-:Y:S04]  /*3e40*/  STL [R1+0x88], R2 ;  /* 0x0000880201007387 */ /* 0x0003e80000100800 */
[----:B0-----:R-:W2:Y:S04]  /*3e50*/  LDL.LU R3, [R1+0x48] ;  /* 0x0000480001037983 */ /* 0x001ea80000300800 */
[----:B-1----:R-:W3:Y:S01]  /*3e60*/  LDL.LU R2, [R1+0x4] ;  /* 0x0000040001027983 */ /* 0x002ee20000300800 */
[----:B------:R-:W-:-:S04]  /*3e70*/  FADD.FTZ R42, -R14, R42 ;  /* 0x0000002a0e2a7221 */ /* 0x000fc80000010100 */
[----:B------:R-:W-:-:S04]  /*3e80*/  FMUL.FTZ R42, R24, R42 ;  /* 0x0000002a182a7220 */ /* 0x000fc80000410000 */
[----:B------:R-:W-:-:S04]  /*3e90*/  FFMA.FTZ R42, R21, R42, R23 ;  /* 0x0000002a152a7223 */ /* 0x000fc80000010017 */
[----:B------:R-:W-:-:S06]  /*3ea0*/  FMUL.FTZ R0, R42, -1.4426950216293334961 ;  /* 0xbfb8aa3b2a007820 */ /* 0x000fcc0000410000 */
[----:B------:R-:W0:Y:S01]  /*3eb0*/  MUFU.EX2 R0, R0 ;  /* 0x0000000000007308 */ /* 0x000e220000000800 */
[----:B------:R-:W-:-:S04]  /*3ec0*/  FMUL.FTZ R38, R24, R38 ;  /* 0x0000002618267220 */ /* 0x000fc80000410000 */
[----:B------:R-:W-:-:S04]  /*3ed0*/  FFMA.FTZ R38, R12, R38, R10 ;  /* 0x000000260c267223 */ /* 0x000fc8000001000a */
[----:B------:R-:W-:Y:S01]  /*3ee0*/  FMUL.FTZ R35, R38, -1.4426950216293334961 ;  /* 0xbfb8aa3b26237820 */ /* 0x000fe20000410000 */
[----:B0-----:R-:W-:-:S05]  /*3ef0*/  FADD.FTZ R0, R0, 1 ;  /* 0x3f80000000007421 */ /* 0x001fca0000010000 */
[----:B------:R-:W0:Y:S08]  /*3f00*/  MUFU.EX2 R35, R35 ;  /* 0x0000002300237308 */ /* 0x000e300000000800 */
[----:B------:R-:W1:Y:S01]  /*3f10*/  MUFU.RCP R0, R0 ;  /* 0x0000000000007308 */ /* 0x000e620000001000 */
[----:B------:R-:W-:Y:S02]  /*3f20*/  SHF.L.U32 R32, R32, 0x10, RZ ;  /* 0x0000001020207819 */ /* 0x000fe400000006ff */
[----:B------:R-:W-:-:S03]  /*3f30*/  SHF.L.U32 R33, R33, 0x10, RZ ;  /* 0x0000001021217819 */ /* 0x000fc600000006ff */
[C---:B------:R-:W-:Y:S02]  /*3f40*/  FADD.FTZ R32, -R14.reuse, R32 ;  /* 0x000000200e207221 */ /* 0x040fe40000010100 */
[----:B------:R-:W-:Y:S02]  /*3f50*/  FADD.FTZ R33, -R14, R33 ;  /* 0x000000210e217221 */ /* 0x000fe40000010100 */
[----:B------:R-:W-:Y:S01]  /*3f60*/  FMUL.FTZ R32, R24, R32 ;  /* 0x0000002018207220 */ /* 0x000fe20000410000 */
[----:B------:R-:W-:Y:S01]  /*3f70*/  FADD.FTZ R55, R55, -R14 ;  /* 0x8000000e37377221 */ /* 0x000fe20000010000 */
[----:B0-----:R-:W-:Y:S01]  /*3f80*/  FADD.FTZ R37, R35, 1 ;  /* 0x3f80000023257421 */ /* 0x001fe20000010000 */
[----:B-1----:R-:W-:Y:S01]  /*3f90*/  FMUL.FTZ R0, R42, R0 ;  /* 0x000000002a007220 */ /* 0x002fe20000410000 */
[----:B------:R-:W-:Y:S01]  /*3fa0*/  FMUL.FTZ R33, R24, R33 ;  /* 0x0000002118217220 */ /* 0x000fe20000410000 */
[----:B------:R-:W-:-:S03]  /*3fb0*/  FFMA.FTZ R35, R20, R32, R22 ;  /* 0x0000002014237223 */ /* 0x000fc60000010016 */
[----:B------:R0:W-:Y:S01]  /*3fc0*/  STL [R1+0x80], R0 ;  /* 0x0000800001007387 */ /* 0x0001e20000100800 */
[----:B------:R-:W-:Y:S01]  /*3fd0*/  FMUL.FTZ R32, R24, R55 ;  /* 0x0000003718207220 */ /* 0x000fe20000410000 */
[----:B------:R-:W-:Y:S01]  /*3fe0*/  FFMA.FTZ R33, R21, R33, R23 ;  /* 0x0000002115217223 */ /* 0x000fe20000010017 */
[----:B------:R-:W-:Y:S01]  /*3ff0*/  FMUL.FTZ R39, R35, -1.4426950216293334961 ;  /* 0xbfb8aa3b23277820 */ /* 0x000fe20000410000 */
[----:B0-----:R-:W-:Y:S01]  /*4000*/  FADD.FTZ R0, R54, -R14 ;  /* 0x8000000e36007221 */ /* 0x001fe20000010000 */
[----:B------:R-:W-:-:S03]  /*4010*/  FFMA.FTZ R32, R13, R32, R11 ;  /* 0x000000200d207223 */ /* 0x000fc6000001000b */
[----:B------:R-:W-:Y:S01]  /*4020*/  FMUL.FTZ R0, R24, R0 ;  /* 0x0000000018007220 */ /* 0x000fe20000410000 */
[----:B------:R-:W-:Y:S01]  /*4030*/  FMUL.FTZ R36, R33, -1.4426950216293334961 ;  /* 0xbfb8aa3b21247820 */ /* 0x000fe20000410000 */
[----:B------:R-:W0:Y:S02]  /*4040*/  MUFU.RCP R37, R37 ;  /* 0x0000002500257308 */ /* 0x000e240000001000 */
[----:B------:R-:W-:Y:S01]  /*4050*/  FFMA.FTZ R0, R12, R0, R10 ;  /* 0x000000000c007223 */ /* 0x000fe2000001000a */
[----:B------:R-:W-:-:S03]  /*4060*/  FMUL.FTZ R40, R32, -1.4426950216293334961 ;  /* 0xbfb8aa3b20287820 */ /* 0x000fc60000410000 */
[----:B------:R-:W-:Y:S02]  /*4070*/  FMUL.FTZ R41, R0, -1.4426950216293334961 ;  /* 0xbfb8aa3b00297820 */ /* 0x000fe40000410000 */
[----:B------:R-:W1:Y:S08]  /*4080*/  MUFU.EX2 R39, R39 ;  /* 0x0000002700277308 */ /* 0x000e700000000800 */
[----:B------:R-:W4:Y:S08]  /*4090*/  MUFU.EX2 R36, R36 ;  /* 0x0000002400247308 */ /* 0x000f300000000800 */
[----:B------:R-:W5:Y:S08]  /*40a0*/  MUFU.EX2 R40, R40 ;  /* 0x0000002800287308 */ /* 0x000f700000000800 */
[----:B------:R-:W5:Y:S01]  /*40b0*/  MUFU.EX2 R41, R41 ;  /* 0x0000002900297308 */ /* 0x000f620000000800 */
[----:B0-----:R-:W-:Y:S01]  /*40c0*/  FMUL.FTZ R37, R38, R37 ;  /* 0x0000002526257220 */ /* 0x001fe20000410000 */
[----:B-1----:R-:W-:Y:S01]  /*40d0*/  FADD.FTZ R38, R39, 1 ;  /* 0x3f80000027267421 */ /* 0x002fe20000010000 */
[----:B----4-:R-:W-:-:S03]  /*40e0*/  FADD.FTZ R36, R36, 1 ;  /* 0x3f80000024247421 */ /* 0x010fc60000010000 */
[----:B------:R0:W-:Y:S02]  /*40f0*/  STL [R1+0x78], R37 ;  /* 0x0000782501007387 */ /* 0x0001e40000100800 */
[----:B------:R-:W1:Y:S01]  /*4100*/  MUFU.RCP R38, R38 ;  /* 0x0000002600267308 */ /* 0x000e620000001000 */
[----:B-----5:R-:W-:-:S07]  /*4110*/  FADD.FTZ R39, R40, 1 ;  /* 0x3f80000028277421 */ /* 0x020fce0000010000 */
[----:B0-----:R0:W-:Y:S02]  /*4120*/  MUFU.RCP R37, R36 ;  /* 0x0000002400257308 */ /* 0x0011e40000001000 */
[----:B0-----:R-:W-:-:S06]  /*4130*/  FADD.FTZ R36, R41, 1 ;  /* 0x3f80000029247421 */ /* 0x001fcc0000010000 */
[----:B------:R-:W0:Y:S08]  /*4140*/  MUFU.RCP R39, R39 ;  /* 0x0000002700277308 */ /* 0x000e300000001000 */
[----:B------:R-:W4:Y:S01]  /*4150*/  MUFU.RCP R36, R36 ;  /* 0x0000002400247308 */ /* 0x000f220000001000 */
[----:B-1----:R-:W-:-:S05]  /*4160*/  FMUL.FTZ R38, R35, R38 ;  /* 0x0000002623267220 */ /* 0x002fca0000410000 */
[----:B------:R0:W-:Y:S02]  /*4170*/  STL [R1+0x44], R38 ;  /* 0x0000442601007387 */ /* 0x0001e40000100800 */
[----:B0-----:R-:W-:Y:S01]  /*4180*/  FMUL.FTZ R38, R32, R39 ;  /* 0x0000002720267220 */ /* 0x001fe20000410000 */
[----:B------:R-:W-:Y:S01]  /*4190*/  FMUL.FTZ R32, R33, R37 ;  /* 0x0000002521207220 */ /* 0x000fe20000410000 */
[----:B----4-:R-:W-:-:S03]  /*41a0*/  FMUL.FTZ R0, R0, R36 ;  /* 0x0000002400007220 */ /* 0x010fc60000410000 */
[----:B------:R-:W-:Y:S04]  /*41b0*/  STL [R1+0x50], R38 ;  /* 0x0000502601007387 */ /* 0x000fe80000100800 */
[----:B------:R-:W-:Y:S04]  /*41c0*/  STL [R1+0x4c], R32 ;  /* 0x00004c2001007387 */ /* 0x000fe80000100800 */
[----:B------:R3:W-:Y:S02]  /*41d0*/  STL [R1+0x54], R0 ;  /* 0x0000540001007387 */ /* 0x0007e40000100800 */
[----:B---3--:R-:W-:-:S02]  /*41e0*/  SHF.L.U32 R0, R2, 0x10, RZ ;  /* 0x0000001002007819 */ /* 0x008fc400000006ff */
[----:B------:R-:W3:Y:S01]  /*41f0*/  LDL.LU R2, [R1+0x7c] ;  /* 0x00007c0001027983 */ /* 0x000ee20000300800 */
[----:B--2---:R-:W-:-:S03]  /*4200*/  SHF.L.U32 R32, R3, 0x10, RZ ;  /* 0x0000001003207819 */ /* 0x004fc600000006ff */
[----:B------:R-:W2:Y:S01]  /*4210*/  LDL.LU R3, [R1+0x84] ;  /* 0x0000840001037983 */ /* 0x000ea20000300800 */
[----:B------:R-:W-:-:S05]  /*4220*/  SHF.L.U32 R30, R30, 0x10, RZ ;  /* 0x000000101e1e7819 */ /* 0x000fca00000006ff */
[----:B------:R-:W-:-:S04]  /*4230*/  FADD.FTZ R30, -R14, R30 ;  /* 0x0000001e0e1e7221 */ /* 0x000fc80000010100 */
[----:B------:R-:W-:-:S04]  /*4240*/  FMUL.FTZ R30, R24, R30 ;  /* 0x0000001e181e7220 */ /* 0x000fc80000410000 */
[----:B------:R-:W-:-:S04]  /*4250*/  FFMA.FTZ R30, R20, R30, R22 ;  /* 0x0000001e141e7223 */ /* 0x000fc80000010016 */
[----:B------:R-:W-:-:S06]  /*4260*/  FMUL.FTZ R35, R30, -1.4426950216293334961 ;  /* 0xbfb8aa3b1e237820 */ /* 0x000fcc0000410000 */
[----:B------:R-:W0:Y:S01]  /*4270*/  MUFU.EX2 R35, R35 ;  /* 0x0000002300237308 */ /* 0x000e220000000800 */
[----:B------:R-:W-:Y:S01]  /*4280*/  FADD.FTZ R33, R7, -R14 ;  /* 0x8000000e07217221 */ /* 0x000fe20000010000 */
[----:B------:R-:W-:Y:S01]  /*4290*/  FADD.FTZ R32, -R14, R32 ;  /* 0x000000200e207221 */ /* 0x000fe20000010100 */
[----:B------:R-:W-:Y:S02]  /*42a0*/  FADD.FTZ R7, R8, -R14 ;  /* 0x8000000e08077221 */ /* 0x000fe40000010000 */
[C---:B------:R-:W-:Y:S01]  /*42b0*/  FMUL.FTZ R33, R24.reuse, R33 ;  /* 0x0000002118217220 */ /* 0x040fe20000410000 */
[C---:B------:R-:W-:Y:S01]  /*42c0*/  FMUL.FTZ R32, R24.reuse, R32 ;  /* 0x0000002018207220 */ /* 0x040fe20000410000 */
[----:B------:R-:W-:Y:S02]  /*42d0*/  FMUL.FTZ R7, R24, R7 ;  /* 0x0000000718077220 */ /* 0x000fe40000410000 */
[----:B------:R-:W-:Y:S01]  /*42e0*/  FFMA.FTZ R33, R13, R33, R11 ;  /* 0x000000210d217223 */ /* 0x000fe2000001000b */
[----:B------:R-:W-:Y:S01]  /*42f0*/  FFMA.FTZ R32, R21, R32, R23 ;  /* 0x0000002015207223 */ /* 0x000fe20000010017 */
[----:B0-----:R-:W-:Y:S01]  /*4300*/  FADD.FTZ R35, R35, 1 ;  /* 0x3f80000023237421 */ /* 0x001fe20000010000 */
[----:B------:R-:W-:-:S03]  /*4310*/  FFMA.FTZ R7, R12, R7, R10 ;  /* 0x000000070c077223 */ /* 0x000fc6000001000a */
[----:B------:R0:W-:Y:S01]  /*4320*/  MUFU.RCP R37, R35 ;  /* 0x0000002300257308 */ /* 0x0001e20000001000 */
[----:B------:R-:W-:Y:S01]  /*4330*/  FMUL.FTZ R36, R7, -1.4426950216293334961 ;  /* 0xbfb8aa3b07247820 */ /* 0x000fe20000410000 */
[----:B0-----:R-:W-:-:S06]  /*4340*/  FMUL.FTZ R35, R33, -1.4426950216293334961 ;  /* 0xbfb8aa3b21237820 */ /* 0x001fcc0000410000 */
[----:B------:R0:W1:Y:S02]  /*4350*/  MUFU.EX2 R8, R35 ;  /* 0x0000002300087308 */ /* 0x0000640000000800 */
[----:B0-----:R-:W-:-:S06]  /*4360*/  FMUL.FTZ R35, R32, -1.4426950216293334961 ;  /* 0xbfb8aa3b20237820 */ /* 0x001fcc0000410000 */
[----:B------:R-:W0:Y:S08]  /*4370*/  MUFU.EX2 R36, R36 ;  /* 0x0000002400247308 */ /* 0x000e300000000800 */
[----:B------:R-:W4:Y:S01]  /*4380*/  MUFU.EX2 R35, R35 ;  /* 0x0000002300237308 */ /* 0x000f220000000800 */
[----:B-1----:R-:W-:Y:S01]  /*4390*/  FADD.FTZ R8, R8, 1 ;  /* 0x3f80000008087421 */ /* 0x002fe20000010000 */
[----:B------:R-:W-:-:S06]  /*43a0*/  FADD.FTZ R0, -R14, R0 ;  /* 0x000000000e007221 */ /* 0x000fcc0000010100 */
[----:B------:R-:W1:Y:S01]  /*43b0*/  MUFU.RCP R8, R8 ;  /* 0x0000000800087308 */ /* 0x000e620000001000 */
[----:B0-----:R-:W-:Y:S01]  /*43c0*/  FADD.FTZ R36, R36, 1 ;  /* 0x3f80000024247421 */ /* 0x001fe20000010000 */
[----:B----4-:R-:W-:-:S06]  /*43d0*/  FADD.FTZ R35, R35, 1 ;  /* 0x3f80000023237421 */ /* 0x010fcc0000010000 */
[----:B------:R-:W-:Y:S01]  /*43e0*/  MUFU.RCP R36, R36 ;  /* 0x0000002400247308 */ /* 0x000fe20000001000 */
[----:B------:R-:W-:-:S07]  /*43f0*/  FMUL.FTZ R0, R24, R0 ;  /* 0x0000000018007220 */ /* 0x000fce0000410000 */
[----:B------:R-:W0:Y:S01]  /*4400*/  MUFU.RCP R35, R35 ;  /* 0x0000002300237308 */ /* 0x000e220000001000 */
[----:B------:R-:W-:Y:S01]  /*4410*/  FFMA.FTZ R0, R20, R0, R22 ;  /* 0x0000000014007223 */ /* 0x000fe20000010016 */
[----:B------:R-:W-:Y:S01]  /*4420*/  FMUL.FTZ R37, R30, R37 ;  /* 0x000000251e257220 */ /* 0x000fe20000410000 */
[----:B-1----:R-:W-:Y:S02]  /*4430*/  FMUL.FTZ R33, R33, R8 ;  /* 0x0000000821217220 */ /* 0x002fe40000410000 */
[----:B------:R-:W-:Y:S02]  /*4440*/  FMUL.FTZ R30, R0, -1.4426950216293334961 ;  /* 0xbfb8aa3b001e7820 */ /* 0x000fe40000410000 */
[----:B------:R-:W-:Y:S04]  /*4450*/  STL [R1+0x48], R37 ;  /* 0x0000482501007387 */ /* 0x000fe80000100800 */
[----:B------:R-:W1:Y:S01]  /*4460*/  MUFU.EX2 R30, R30 ;  /* 0x0000001e001e7308 */ /* 0x000e620000000800 */
[----:B------:R3:W-:Y:S01]  /*4470*/  STL [R1+0x40], R33 ;  /* 0x0000402101007387 */ /* 0x0007e20000100800 */
[----:B0-----:R-:W-:-:S05]  /*4480*/  FMUL.FTZ R32, R32, R35 ;  /* 0x0000002320207220 */ /* 0x001fca0000410000 */
[----:B------:R-:W-:Y:S01]  /*4490*/  STL [R1+0x3c], R32 ;  /* 0x00003c2001007387 */ /* 0x000fe20000100800 */
[----:B-1----:R-:W-:-:S06]  /*44a0*/  FADD.FTZ R30, R30, 1 ;  /* 0x3f8000001e1e7421 */ /* 0x002fcc0000010000 */
[----:B------:R-:W0:Y:S02]  /*44b0*/  MUFU.RCP R30, R30 ;  /* 0x0000001e001e7308 */ /* 0x000e240000001000 */
[----:B0-----:R-:W-:Y:S01]  /*44c0*/  FMUL.FTZ R0, R0, R30 ;  /* 0x0000001e00007220 */ /* 0x001fe20000410000 */
[----:B---3--:R-:W-:Y:S01]  /*44d0*/  SHF.L.U32 R33, R2, 0x10, RZ ;  /* 0x0000001002217819 */ /* 0x008fe200000006ff */
[----:B------:R-:W-:-:S05]  /*44e0*/  FMUL.FTZ R2, R7, R36 ;  /* 0x0000002407027220 */ /* 0x000fca0000410000 */
[----:B------:R0:W-:Y:S04]  /*44f0*/  STL [R1+0x38], R2 ;  /* 0x0000380201007387 */ /* 0x0001e80000100800 */
[----:B0-----:R-:W3:Y:S04]  /*4500*/  LDL.LU R2, [R1+0x98] ;  /* 0x0000980001027983 */ /* 0x001ee80000300800 */
[----:B------:R0:W-:Y:S04]  /*4510*/  STL [R1+0x34], R0 ;  /* 0x0000340001007387 */ /* 0x0001e80000100800 */
[----:B------:R-:W4:Y:S04]  /*4520*/  LDL.LU R39, [R1+0x18] ;  /* 0x0000180001277983 */ /* 0x000f280000300800 */
[----:B------:R-:W5:Y:S01]  /*4530*/  LDL.LU R38, [R1+0xa8] ;  /* 0x0000a80001267983 */ /* 0x000f620000300800 */
[----:B--2---:R-:W-:-:S03]  /*4540*/  SHF.L.U32 R32, R3, 0x10, RZ ;  /* 0x0000001003207819 */ /* 0x004fc600000006ff */
[----:B------:R-:W2:Y:S04]  /*4550*/  LDL.LU R37, [R1+0xb0] ;  /* 0x0000b00001257983 */ /* 0x000ea80000300800 */
[----:B------:R-:W2:Y:S01]  /*4560*/  LDL.LU R3, [R1+0x10] ;  /* 0x0000100001037983 */ /* 0x000ea20000300800 */
[----:B------:R-:W-:-:S04]  /*4570*/  FADD.FTZ R9, R9, -R14 ;  /* 0x8000000e09097221 */ /* 0x000fc80000010000 */
[----:B------:R-:W-:-:S04]  /*4580*/  FMUL.FTZ R9, R24, R9 ;  /* 0x0000000918097220 */ /* 0x000fc80000410000 */
[----:B------:R-:W-:-:S04]  /*4590*/  FFMA.FTZ R9, R13, R9, R11 ;  /* 0x000000090d097223 */ /* 0x000fc8000001000b */
[----:B------:R-:W-:-:S06]  /*45a0*/  FMUL.FTZ R8, R9, -1.4426950216293334961 ;  /* 0xbfb8aa3b09087820 */ /* 0x000fcc0000410000 */
[----:B------:R-:W1:Y:S01]  /*45b0*/  MUFU.EX2 R8, R8 ;  /* 0x0000000800087308 */ /* 0x000e620000000800 */
[----:B------:R-:W-:-:S04]  /*45c0*/  FADD.FTZ R33, -R14, R33 ;  /* 0x000000210e217221 */ /* 0x000fc80000010100 */
[----:B------:R-:W-:-:S04]  /*45d0*/  FMUL.FTZ R7, R24, R33 ;  /* 0x0000002118077220 */ /* 0x000fc80000410000 */
[----:B------:R-:W-:-:S04]  /*45e0*/  FFMA.FTZ R7, R21, R7, R23 ;  /* 0x0000000715077223 */ /* 0x000fc80000010017 */
[----:B0-----:R-:W-:Y:S01]  /*45f0*/  FMUL.FTZ R0, R7, -1.4426950216293334961 ;  /* 0xbfb8aa3b07007820 */ /* 0x001fe20000410000 */
[----:B-1----:R-:W-:-:S04]  /*4600*/  FADD.FTZ R8, R8, 1 ;  /* 0x3f80000008087421 */ /* 0x002fc80000010000 */
[----:B------:R0:W1:Y:S01]  /*4610*/  MUFU.RCP R36, R8 ;  /* 0x0000000800247308 */ /* 0x0000620000001000 */
[----:B------:R-:W-:-:S07]  /*4620*/  FADD.FTZ R30, R52, -R14 ;  /* 0x8000000e341e7221 */ /* 0x000fce0000010000 */
[----:B------:R-:W1:Y:S01]  /*4630*/  MUFU.EX2 R0, R0 ;  /* 0x0000000000007308 */ /* 0x000e620000000800 */
[----:B0-----:R-:W-:Y:S01]  /*4640*/  FADD.FTZ R8, R53, -R14 ;  /* 0x8000000e35087221 */ /* 0x001fe20000010000 */
[----:B------:R-:W-:-:S03]  /*4650*/  FADD.FTZ R32, -R14, R32 ;  /* 0x000000200e207221 */ /* 0x000fc60000010100 */
[C---:B------:R-:W-:Y:S01]  /*4660*/  FMUL.FTZ R8, R24.reuse, R8 ;  /* 0x0000000818087220 */ /* 0x040fe20000410000 */
[C---:B------:R-:W-:Y:S01]  /*4670*/  FMUL.FTZ R30, R24.reuse, R30 ;  /* 0x0000001e181e7220 */ /* 0x040fe20000410000 */
[----:B------:R-:W-:Y:S02]  /*4680*/  FMUL.FTZ R32, R24, R32 ;  /* 0x0000002018207220 */ /* 0x000fe40000410000 */
[----:B------:R-:W-:Y:S01]  /*4690*/  FFMA.FTZ R8, R13, R8, R11 ;  /* 0x000000080d087223 */ /* 0x000fe2000001000b */
[----:B------:R-:W-:Y:S01]  /*46a0*/  FFMA.FTZ R30, R12, R30, R10 ;  /* 0x0000001e0c1e7223 */ /* 0x000fe2000001000a */
[----:B-1----:R-:W-:Y:S01]  /*46b0*/  FMUL.FTZ R36, R9, R36 ;  /* 0x0000002409247220 */ /* 0x002fe20000410000 */
[----:B------:R-:W-:Y:S01]  /*46c0*/  FFMA.FTZ R32, R20, R32, R22 ;  /* 0x0000002014207223 */ /* 0x000fe20000010016 */
[----:B------:R-:W-:Y:S01]  /*46d0*/  FMUL.FTZ R9, R8, -1.4426950216293334961 ;  /* 0xbfb8aa3b08097820 */ /* 0x000fe20000410000 */
[----:B------:R-:W-:Y:S01]  /*46e0*/  FMUL.FTZ R35, R30, -1.4426950216293334961 ;  /* 0xbfb8aa3b1e237820 */ /* 0x000fe20000410000 */
[----:B------:R-:W-:Y:S01]  /*46f0*/  FADD.FTZ R0, R0, 1 ;  /* 0x3f80000000007421 */ /* 0x000fe20000010000 */
[----:B------:R-:W-:Y:S01]  /*4700*/  FMUL.FTZ R33, R32, -1.4426950216293334961 ;  /* 0xbfb8aa3b20217820 */ /* 0x000fe20000410000 */
[----:B------:R0:W-:Y:S02]  /*4710*/  STL [R1+0x20], R36 ;  /* 0x0000202401007387 */ /* 0x0001e40000100800 */
[----:B------:R-:W1:Y:S08]  /*4720*/  MUFU.EX2 R9, R9 ;  /* 0x0000000900097308 */ /* 0x000e700000000800 */
[----:B0-----:R-:W-:Y:S08]  /*4730*/  MUFU.RCP R36, R0 ;  /* 0x0000000000247308 */ /* 0x001ff00000001000 */
[----:B------:R-:W0:Y:S08]  /*4740*/  MUFU.EX2 R35, R35 ;  /* 0x0000002300237308 */ /* 0x000e300000000800 */
[----:B------:R-:W0:Y:S01]  /*4750*/  MUFU.EX2 R33, R33 ;  /* 0x0000002100217308 */ /* 0x000e220000000800 */
[----:B-1----:R-:W-:Y:S01]  /*4760*/  FADD.FTZ R9, R9, 1 ;  /* 0x3f80000009097421 */ /* 0x002fe20000010000 */
[----:B0-----:R-:W-:-:S06]  /*4770*/  FADD.FTZ R35, R35, 1 ;  /* 0x3f80000023237421 */ /* 0x001fcc0000010000 */
[----:B------:R-:W-:Y:S01]  /*4780*/  MUFU.RCP R9, R9 ;  /* 0x0000000900097308 */ /* 0x000fe20000001000 */
[----:B------:R-:W-:-:S07]  /*4790*/  FADD.FTZ R33, R33, 1 ;  /* 0x3f80000021217421 */ /* 0x000fce0000010000 */
[----:B------:R-:W0:Y:S08]  /*47a0*/  MUFU.RCP R35, R35 ;  /* 0x0000002300237308 */ /* 0x000e300000001000 */
[----:B------:R-:W1:Y:S01]  /*47b0*/  MUFU.RCP R33, R33 ;  /* 0x0000002100217308 */ /* 0x000e620000001000 */
[----:B0-----:R-:W-:Y:S01]  /*47c0*/  FMUL.FTZ R35, R30, R35 ;  /* 0x000000231e237220 */ /* 0x001fe20000410000 */
[----:B-1----:R-:W-:Y:S01]  /*47d0*/  FMUL.FTZ R30, R32, R33 ;  /* 0x00000021201e7220 */ /* 0x002fe20000410000 */
[----:B------:R-:W-:-:S02]  /*47e0*/  F2FP.BF16.F32.PACK_AB R47, R48, R47 ;  /* 0x0000002f302f723e */ /* 0x000fc400000010ff */
[----:B---3--:R-:W-:-:S05]  /*47f0*/  SHF.L.U32 R0, R2, 0x10, RZ ;  /* 0x0000001002007819 */ /* 0x008fca00000006ff */
[----:B------:R-:W-:-:S04]  /*4800*/  FADD.FTZ R0, -R14, R0 ;  /* 0x000000000e007221 */ /* 0x000fc80000010100 */
[----:B------:R-:W-:Y:S01]  /*4810*/  FMUL.FTZ R0, R24, R0 ;  /* 0x0000000018007220 */ /* 0x000fe20000410000 */
[----:B------:R-:W-:-:S03]  /*4820*/  FMUL.FTZ R2, R7, R36 ;  /* 0x0000002407027220 */ /* 0x000fc60000410000 */
[----:B------:R-:W-:-:S04]  /*4830*/  FFMA.FTZ R0, R21, R0, R23 ;  /* 0x0000000015007223 */ /* 0x000fc80000010017 */
[----:B------:R-:W-:-:S06]  /*4840*/  FMUL.FTZ R7, R0, -1.4426950216293334961 ;  /* 0xbfb8aa3b00077820 */ /* 0x000fcc0000410000 */
[----:B------:R-:W0:Y:S01]  /*4850*/  MUFU.EX2 R7, R7 ;  /* 0x0000000700077308 */ /* 0x000e220000000800 */
[----:B------:R1:W-:Y:S02]  /*4860*/  STL [R1+0x1c], R2 ;  /* 0x00001c0201007387 */ /* 0x0003e40000100800 */
[----:B-1----:R-:W-:Y:S01]  /*4870*/  FMUL.FTZ R2, R8, R9 ;  /* 0x0000000908027220 */ /* 0x002fe20000410000 */
[----:B-----5:R-:W-:Y:S01]  /*4880*/  SHF.L.U32 R9, R38, 0x10, RZ ;  /* 0x0000001026097819 */ /* 0x020fe200000006ff */
[----:B0-----:R-:W-:-:S04]  /*4890*/  FADD.FTZ R7, R7, 1 ;  /* 0x3f80000007077421 */ /* 0x001fc80000010000 */
[----:B------:R-:W-:Y:S01]  /*48a0*/  FADD.FTZ R9, -R14, R9 ;  /* 0x000000090e097221 */ /* 0x000fe20000010100 */
[----:B------:R-:W-:Y:S01]  /*48b0*/  STL [R1+0x14], R35 ;  /* 0x0000142301007387 */ /* 0x000fe20000100800 */
[----:B------:R2:W0:Y:S02]  /*48c0*/  MUFU.RCP R36, R7 ;  /* 0x0000000700247308 */ /* 0x0004240000001000 */
[----:B------:R-:W-:Y:S01]  /*48d0*/  FMUL.FTZ R9, R24, R9 ;  /* 0x0000000918097220 */ /* 0x000fe20000410000 */
[----:B------:R-:W-:Y:S01]  /*48e0*/  STL [R1+0x124], R2 ;  /* 0x0001240201007387 */ /* 0x000fe20000100800 */
[----:B----4-:R-:W-:-:S03]  /*48f0*/  FADD.FTZ R32, R39, -R14 ;  /* 0x8000000e27207221 */ /* 0x010fc60000010000 */
[----:B------:R1:W-:Y:S01]  /*4900*/  STL [R1+0xc], R30 ;  /* 0x00000c1e01007387 */ /* 0x0003e20000100800 */
[----:B--2---:R-:W-:Y:S01]  /*4910*/  FADD.FTZ R7, R3, -R14 ;  /* 0x8000000e03077221 */ /* 0x004fe20000010000 */
[----:B------:R-:W-:Y:S01]  /*4920*/  FFMA.FTZ R9, R20, R9, R22 ;  /* 0x0000000914097223 */ /* 0x000fe20000010016 */
[C---:B------:R-:W-:Y:S01]  /*4930*/  FMUL.FTZ R32, R24.reuse, R32 ;  /* 0x0000002018207220 */ /* 0x040fe20000410000 */
[----:B------:R-:W2:Y:S01]  /*4940*/  LDL.LU R44, [R1+0x2c] ;  /* 0x00002c00012c7983 */ /* 0x000ea20000300800 */
[----:B------:R-:W-:Y:S01]  /*4950*/  FMUL.FTZ R7, R24, R7 ;  /* 0x0000000718077220 */ /* 0x000fe20000410000 */
[----:B-1----:R-:W-:-:S03]  /*4960*/  SHF.L.U32 R30, R37, 0x10, RZ ;  /* 0x00000010251e7819 */ /* 0x002fc600000006ff */
[----:B------:R-:W-:Y:S01]  /*4970*/  FFMA.FTZ R7, R13, R7, R11 ;  /* 0x000000070d077223 */ /* 0x000fe2000001000b */
[----:B------:R-:W-:Y:S01]  /*4980*/  FMUL.FTZ R33, R9, -1.4426950216293334961 ;  /* 0xbfb8aa3b09217820 */ /* 0x000fe20000410000 */
[----:B------:R-:W-:Y:S02]  /*4990*/  FADD.FTZ R30, -R14, R30 ;  /* 0x0000001e0e1e7221 */ /* 0x000fe40000010100 */
[----:B------:R-:W-:Y:S01]  /*49a0*/  FMUL.FTZ R8, R7, -1.4426950216293334961 ;  /* 0xbfb8aa3b07087820 */ /* 0x000fe20000410000 */
[----:B------:R-:W-:Y:S01]  /*49b0*/  FFMA.FTZ R32, R12, R32, R10 ;  /* 0x000000200c207223 */ /* 0x000fe2000001000a */
[----:B------:R-:W-:Y:S01]  /*49c0*/  FMUL.FTZ R30, R24, R30 ;  /* 0x0000001e181e7220 */ /* 0x000fe20000410000 */
[----:B------:R-:W1:Y:S02]  /*49d0*/  MUFU.EX2 R33, R33 ;  /* 0x0000002100217308 */ /* 0x000e640000000800 */
[----:B------:R-:W-:Y:S01]  /*49e0*/  FMUL.FTZ R35, R32, -1.4426950216293334961 ;  /* 0xbfb8aa3b20237820 */ /* 0x000fe20000410000 */
[----:B------:R-:W-:Y:S01]  /*49f0*/  FFMA.FTZ R30, R21, R30, R23 ;  /* 0x0000001e151e7223 */ /* 0x000fe20000010017 */
[----:B0-----:R-:W-:-:S04]  /*4a00*/  FMUL.FTZ R2, R0, R36 ;  /* 0x0000002400027220 */ /* 0x001fc80000410000 */
[----:B------:R-:W0:Y:S01]  /*4a10*/  MUFU.EX2 R8, R8 ;  /* 0x0000000800087308 */ /* 0x000e220000000800 */
[----:B------:R-:W-:-:S07]  /*4a20*/  FMUL.FTZ R0, R30, -1.4426950216293334961 ;  /* 0xbfb8aa3b1e007820 */ /* 0x000fce0000410000 */
[----:B------:R-:W3:Y:S01]  /*4a30*/  MUFU.EX2 R35, R35 ;  /* 0x0000002300237308 */ /* 0x000ee20000000800 */
[----:B-1----:R-:W-:-:S07]  /*4a40*/  FADD.FTZ R33, R33, 1 ;  /* 0x3f80000021217421 */ /* 0x002fce0000010000 */
[----:B------:R-:W1:Y:S01]  /*4a50*/  MUFU.EX2 R0, R0 ;  /* 0x0000000000007308 */ /* 0x000e620000000800 */
[----:B0-----:R-:W-:-:S07]  /*4a60*/  FADD.FTZ R8, R8, 1 ;  /* 0x3f80000008087421 */ /* 0x001fce0000010000 */
[----:B------:R-:W0:Y:S01]  /*4a70*/  MUFU.RCP R33, R33 ;  /* 0x0000002100217308 */ /* 0x000e220000001000 */
[----:B---3--:R-:W-:-:S07]  /*4a80*/  FADD.FTZ R35, R35, 1 ;  /* 0x3f80000023237421 */ /* 0x008fce0000010000 */
[----:B------:R-:W3:Y:S01]  /*4a90*/  MUFU.RCP R8, R8 ;  /* 0x0000000800087308 */ /* 0x000ee20000001000 */
[----:B-1----:R-:W-:-:S07]  /*4aa0*/  FADD.FTZ R0, R0, 1 ;  /* 0x3f80000000007421 */ /* 0x002fce0000010000 */
[----:B------:R-:W1:Y:S01]  /*4ab0*/  MUFU.RCP R35, R35 ;  /* 0x0000002300237308 */ /* 0x000e620000001000 */
[----:B0-----:R-:W-:-:S07]  /*4ac0*/  FMUL.FTZ R48, R9, R33 ;  /* 0x0000002109307220 */ /* 0x001fce0000410000 */
[----:B------:R-:W0:Y:S01]  /*4ad0*/  MUFU.RCP R0, R0 ;  /* 0x0000000000007308 */ /* 0x000e220000001000 */
[----:B---3--:R-:W-:Y:S01]  /*4ae0*/  FMUL.FTZ R7, R7, R8 ;  /* 0x0000000807077220 */ /* 0x008fe20000410000 */
[----:B------:R-:W-:Y:S02]  /*4af0*/  IADD3.X R9, RZ, R17, RZ, P6, !PT ;  /* 0x00000011ff097210 */ /* 0x000fe400037fe4ff */
[----:B------:R-:W-:-:S04]  /*4b00*/  LEA R8, P6, R16, UR12, 0x1 ;  /* 0x0000000c10087c11 */ /* 0x000fc8000f8c08ff */
[----:B------:R-:W-:Y:S01]  /*4b10*/  LEA.HI.X R9, R16, UR13, R9, 0x1, P6 ;  /* 0x0000000d10097c11 */ /* 0x000fe2000b0f0c09 */
[----:B-1----:R-:W-:Y:S01]  /*4b20*/  FMUL.FTZ R3, R32, R35 ;  /* 0x0000002320037220 */ /* 0x002fe20000410000 */
[C---:B------:R-:W-:Y:S01]  /*4b30*/  LEA R32, P6, R4.reuse, UR12, 0x1 ;  /* 0x0000000c04207c11 */ /* 0x040fe2000f8c08ff */
[----:B------:R1:W-:Y:S03]  /*4b40*/  STL [R1+0x4], R2 ;  /* 0x0000040201007387 */ /* 0x0003e60000100800 */
[----:B------:R-:W-:Y:S01]  /*4b50*/  LEA.HI.X R33, R4, UR13, R25, 0x1, P6 ;  /* 0x0000000d04217c11 */ /* 0x000fe2000b0f0c19 */
[----:B------:R-:W-:Y:S01]  /*4b60*/  STL [R1+0x128], R3 ;  /* 0x0001280301007387 */ /* 0x000fe20000100800 */
[----:B0-----:R-:W-:Y:S01]  /*4b70*/  FMUL.FTZ R30, R30, R0 ;  /* 0x000000001e1e7220 */ /* 0x001fe20000410000 */
[C---:B------:R-:W-:Y:S02]  /*4b80*/  LEA R36, P6, R15.reuse, UR12, 0x1 ;  /* 0x0000000c0f247c11 */ /* 0x040fe4000f8c08ff */
[----:B------:R-:W-:Y:S04]  /*4b90*/  STL [R1+0x12c], R48 ;  /* 0x00012c3001007387 */ /* 0x000fe80000100800 */
[----:B------:R0:W-:Y:S01]  /*4ba0*/  STL [R1+0x130], R7 ;  /* 0x0001300701007387 */ /* 0x0001e20000100800 */
[----:B------:R-:W-:-:S03]  /*4bb0*/  LEA.HI.X R37, R15, UR13, R31, 0x1, P6 ;  /* 0x0000000d0f257c11 */ /* 0x000fc6000b0f0c1f */
[----:B------:R3:W-:Y:S01]  /*4bc0*/  STL [R1+0x134], R30 ;  /* 0x0001341e01007387 */ /* 0x0007e20000100800 */
[----:B------:R-:W-:-:S03]  /*4bd0*/  LEA R38, P6, R46, UR12, 0x1 ;  /* 0x0000000c2e267c11 */ /* 0x000fc6000f8c08ff */
[----:B------:R-:W4:Y:S04]  /*4be0*/  LDL.LU R25, [R1+0x160] ;  /* 0x0001600001197983 */ /* 0x000f280000300800 */
[----:B------:R5:W-:Y:S01]  /*4bf0*/  STL [R1+0x150], R32 ;  /* 0x0001502001007387 */ /* 0x000be20000100800 */
[----:B------:R-:W-:-:S03]  /*4c00*/  LEA.HI.X R39, R46, UR13, R5, 0x1, P6 ;  /* 0x0000000d2e277c11 */ /* 0x000fc6000b0f0c05 */
[----:B------:R-:W-:Y:S04]  /*4c10*/  STL [R1+0x14c], R33 ;  /* 0x00014c2101007387 */ /* 0x000fe80000100800 */
[----:B------:R-:W5:Y:S04]  /*4c20*/  LDL.LU R31, [R1+0x15c] ;  /* 0x00015c00011f7983 */ /* 0x000f680000300800 */
[----:B------:R-:W-:Y:S04]  /*4c30*/  STL [R1+0x144], R36 ;  /* 0x0001442401007387 */ /* 0x000fe80000100800 */
[----:B------:R-:W-:Y:S04]  /*4c40*/  STL [R1+0x140], R37 ;  /* 0x0001402501007387 */ /* 0x000fe80000100800 */
[----:B------:R-:W5:Y:S04]  /*4c50*/  LDL.LU R5, [R1+0x158] ;  /* 0x0001580001057983 */ /* 0x000f680000300800 */
[----:B------:R-:W3:Y:S01]  /*4c60*/  LDL.LU R15, [R1+0xdc] ;  /* 0x0000dc00010f7983 */ /* 0x000ee20000300800 */
[----:B------:R-:W-:-:S03]  /*4c70*/  LEA R40, P6, R34, UR12, 0x1 ;  /* 0x0000000c22287c11 */ /* 0x000fc6000f8c08ff */
[----:B------:R-:W-:Y:S01]  /*4c80*/  STL [R1+0x148], R39 ;  /* 0x0001482701007387 */ /* 0x000fe20000100800 */
[----:B------:R-:W-:-:S03]  /*4c90*/  LEA.HI.X R41, R34, UR13, R6, 0x1, P6 ;  /* 0x0000000d22297c11 */ /* 0x000fc6000b0f0c06 */
[----:B------:R-:W5:Y:S04]  /*4ca0*/  LDL.LU R6, [R1+0x154] ;  /* 0x0001540001067983 */ /* 0x000f680000300800 */
[----:B-1----:R-:W4:Y:S01]  /*4cb0*/  LDL.LU R2, [R1+0x30] ;  /* 0x0000300001027983 */ /* 0x002f220000300800 */
[----:B------:R-:W-:Y:S02]  /*4cc0*/  IADD3.X R4, RZ, R17, RZ, P5, !PT ;  /* 0x00000011ff047210 */ /* 0x000fe40002ffe4ff */
[----:B------:R-:W-:-:S04]  /*4cd0*/  LEA R34, P5, R29, UR12, 0x1 ;  /* 0x0000000c1d227c11 */ /* 0x000fc8000f8a08ff */
[----:B------:R-:W-:Y:S01]  /*4ce0*/  LEA.HI.X R35, R29, UR13, R4, 0x1, P5 ;  /* 0x0000000d1d237c11 */ /* 0x000fe2000a8f0c04 */
[----:B------:R-:W-:Y:S04]  /*4cf0*/  STL [R1+0x13c], R41 ;  /* 0x00013c2901007387 */ /* 0x000fe80000100800 */
[----:B------:R-:W-:Y:S04]  /*4d00*/  STL [R1+0x138], R35 ;  /* 0x0001382301007387 */ /* 0x000fe80000100800 */
[----:B0-----:R-:W5:Y:S04]  /*4d10*/  LDL.LU R7, [R1+0xe4] ;  /* 0x0000e40001077983 */ /* 0x001f680000300800 */
[----:B------:R-:W5:Y:S01]  /*4d20*/  LDL.LU R3, [R1+0x28] ;  /* 0x0000280001037983 */ /* 0x000f620000300800 */
[----:B------:R-:W-:-:S02]  /*4d30*/  IADD3.X R4, RZ, R17, RZ, P4, !PT ;  /* 0x00000011ff047210 */ /* 0x000fc400027fe4ff */
[----:B------:R-:W-:-:S04]  /*4d40*/  LEA R42, P4, R28, UR12, 0x1 ;  /* 0x0000000c1c2a7c11 */ /* 0x000fc8000f8808ff */
[----:B------:R-:W-:Y:S02]  /*4d50*/  LEA.HI.X R43, R28, UR13, R4, 0x1, P4 ;  /* 0x0000000d1c2b7c11 */ /* 0x000fe4000a0f0c04 */
[----:B------:R-:W-:Y:S02]  /*4d60*/  IADD3.X R4, RZ, R17, RZ, P3, !PT ;  /* 0x00000011ff047210 */ /* 0x000fe40001ffe4ff */
[----:B------:R-:W-:-:S04]  /*4d70*/  LEA R28, P3, R27, UR12, 0x1 ;  /* 0x0000000c1b1c7c11 */ /* 0x000fc8000f8608ff */
[----:B------:R-:W-:Y:S02]  /*4d80*/  LEA.HI.X R29, R27, UR13, R4, 0x1, P3 ;  /* 0x0000000d1b1d7c11 */ /* 0x000fe400098f0c04 */
[----:B------:R-:W-:Y:S01]  /*4d90*/  IADD3.X R4, RZ, R17, RZ, P2, !PT ;  /* 0x00000011ff047210 */ /* 0x000fe200017fe4ff */
[----:B--2---:R-:W-:Y:S01]  /*4da0*/  FADD.FTZ R49, R44, -R14 ;  /* 0x8000000e2c317221 */ /* 0x004fe20000010000 */
[----:B------:R-:W-:-:S03]  /*4db0*/  LEA R44, P2, R26, UR12, 0x1 ;  /* 0x0000000c1a2c7c11 */ /* 0x000fc6000f8408ff */
[----:B------:R-:W-:Y:S01]  /*4dc0*/  FMUL.FTZ R49, R24, R49 ;  /* 0x0000003118317220 */ /* 0x000fe20000410000 */
[----:B------:R-:W-:Y:S02]  /*4dd0*/  LEA.HI.X R45, R26, UR13, R4, 0x1, P2 ;  /* 0x0000000d1a2d7c11 */ /* 0x000fe400090f0c04 */
[----:B------:R-:W-:Y:S01]  /*4de0*/  IADD3.X R4, RZ, R17, RZ, P1, !PT ;  /* 0x00000011ff047210 */ /* 0x000fe20000ffe4ff */
[----:B------:R-:W-:Y:S01]  /*4df0*/  FFMA.FTZ R49, R12, R49, R10 ;  /* 0x000000310c317223 */ /* 0x000fe2000001000a */
[----:B---3--:R-:W-:-:S05]  /*4e00*/  SHF.L.U32 R15, R15, 0x10, RZ ;  /* 0x000000100f0f7819 */ /* 0x008fca00000006ff */
[----:B------:R-:W-:-:S04]  /*4e10*/  FADD.FTZ R15, -R14, R15 ;  /* 0x0000000f0e0f7221 */ /* 0x000fc80000010100 */
[----:B------:R-:W-:-:S04]  /*4e20*/  FMUL.FTZ R15, R24, R15 ;  /* 0x0000000f180f7220 */ /* 0x000fc80000410000 */
[----:B------:R-:W-:Y:S01]  /*4e30*/  FFMA.FTZ R50, R20, R15, R22 ;  /* 0x0000000f14327223 */ /* 0x000fe20000010016 */
[----:B----4-:R-:W-:Y:S02]  /*4e40*/  FADD.FTZ R15, R2, -R14 ;  /* 0x8000000e020f7221 */ /* 0x010fe40000010000 */
[----:B------:R-:W2:Y:S04]  /*4e50*/  LDL.LU R2, [R1+0xe8] ;  /* 0x0000e80001027983 */ /* 0x000ea80000300800 */
[----:B------:R-:W3:Y:S01]  /*4e60*/  LDL.LU R30, [R1+0x24] ;  /* 0x00002400011e7983 */ /* 0x000ee20000300800 */
[----:B------:R-:W-:-:S04]  /*4e70*/  LEA R26, P1, R25, UR12, 0x1 ;  /* 0x0000000c191a7c11 */ /* 0x000fc8000f8208ff */
[----:B------:R-:W-:Y:S01]  /*4e80*/  LEA.HI.X R27, R25, UR13, R4, 0x1, P1 ;  /* 0x0000000d191b7c11 */ /* 0x000fe200088f0c04 */
[----:B------:R-:W-:Y:S01]  /*4e90*/  FMUL.FTZ R4, R49, -1.4426950216293334961 ;  /* 0xbfb8aa3b31047820 */ /* 0x000fe20000410000 */
[----:B-----5:R-:W-:Y:S02]  /*4ea0*/  SHF.L.U32 R16, R7, 0x10, RZ ;  /* 0x0000001007107819 */ /* 0x020fe400000006ff */
[----:B------:R-:W4:Y:S03]  /*4eb0*/  LDL.LU R7, [R1+0xf0] ;  /* 0x0000f00001077983 */ /* 0x000f260000300800 */
[----:B------:R-:W0:Y:S01]  /*4ec0*/  MUFU.EX2 R4, R4 ;  /* 0x0000000400047308 */ /* 0x000e220000000800 */
[----:B------:R-:W-:Y:S01]  /*4ed0*/  FMUL.FTZ R15, R24, R15 ;  /* 0x0000000f180f7220 */ /* 0x000fe20000410000 */
[----:B------:R-:W-:Y:S01]  /*4ee0*/  FADD.FTZ R16, -R14, R16 ;  /* 0x000000100e107221 */ /* 0x000fe20000010100 */
[----:B------:R-:W5:Y:S01]  /*4ef0*/  LDL.LU R32, [R1+0x58] ;  /* 0x0000580001207983 */ /* 0x000f620000300800 */
        /* <DEDUP_REMOVED lines=8> */
[----:B0-----:R-:W-:-:S03]  /*4f80*/  FMUL.FTZ R50, R50, R4 ;  /* 0x0000000432327220 */ /* 0x001fc60000410000 */
        /* <DEDUP_REMOVED lines=10> */
[----:B------:R-:W-:Y:S01]  /*5030*/  IADD3.X R17, RZ, R17, RZ, P0, !PT ;  /* 0x00000011ff117210 */ /* 0x000fe200007fe4ff */
[----:B------:R-:W5:Y:S01]  /*5040*/  LDL.LU R3, [R1+0xec] ;  /* 0x0000ec0001037983 */ /* 0x000f620000300800 */
[----:B0-----:R-:W-:-:S06]  /*5050*/  FADD.FTZ R4, R4, 1 ;  /* 0x3f80000004047421 */ /* 0x001fcc0000010000 */
[----:B------:R-:W0:Y:S01]  /*5060*/  MUFU.RCP R4, R4 ;  /* 0x0000000400047308 */ /* 0x000e220000001000 */
[----:B------:R-:W-:-:S04]  /*5070*/  FMUL.FTZ R16, R24, R16 ;  /* 0x0000001018107220 */ /* 0x000fc80000410000 */
[----:B------:R-:W-:Y:S01]  /*5080*/  FFMA.FTZ R52, R12, R16, R10 ;  /* 0x000000100c347223 */ /* 0x000fe2000001000a */
[----:B0-----:R-:W-:-:S03]  /*5090*/  FMUL.FTZ R25, R25, R4 ;  /* 0x0000000419197220 */ /* 0x001fc60000410000 */
[----:B------:R-:W-:-:S06]  /*50a0*/  FMUL.FTZ R4, R52, -1.4426950216293334961 ;  /* 0xbfb8aa3b34047820 */ /* 0x000fcc0000410000 */
[----:B------:R-:W0:Y:S01]  /*50b0*/  MUFU.EX2 R4, R4 ;  /* 0x0000000400047308 */ /* 0x000e220000000800 */
[----:B------:R-:W-:-:S04]  /*50c0*/  LEA R16, P0, R31, UR12, 0x1 ;  /* 0x0000000c1f107c11 */ /* 0x000fc8000f8008ff */
[----:B------:R-:W-:Y:S01]  /*50d0*/  LEA.HI.X R17, R31, UR13, R17, 0x1, P0 ;  /* 0x0000000d1f117c11 */ /* 0x000fe200080f0c11 */
[----:B0-----:R-:W-:-:S06]  /*50e0*/  FADD.FTZ R4, R4, 1 ;  /* 0x3f80000004047421 */ /* 0x001fcc0000010000 */
[----:B------:R-:W0:Y:S02]  /*50f0*/  MUFU.RCP R4, R4 ;  /* 0x0000000400047308 */ /* 0x000e240000001000 */
[----:B0-----:R-:W-:Y:S01]  /*5100*/  FMUL.FTZ R52, R52, R4 ;  /* 0x0000000434347220 */ /* 0x001fe20000410000 */
[----:B--2---:R-:W-:Y:S02]  /*5110*/  SHF.L.U32 R31, R2, 0x10, RZ ;  /* 0x00000010021f7819 */ /* 0x004fe400000006ff */
[----:B------:R-:W2:Y:S03]  /*5120*/  LDL.LU R2, [R1+0xf4] ;  /* 0x0000f40001027983 */ /* 0x000ea60000300800 */
[----:B------:R-:W-:-:S04]  /*5130*/  FADD.FTZ R31, -R14, R31 ;  /* 0x0000001f0e1f7221 */ /* 0x000fc80000010100 */
[----:B------:R-:W-:-:S04]  /*5140*/  FMUL.FTZ R31, R24, R31 ;  /* 0x0000001f181f7220 */ /* 0x000fc80000410000 */
[----:B------:R-:W-:-:S04]  /*5150*/  FFMA.FTZ R53, R20, R31, R22 ;  /* 0x0000001f14357223 */ /* 0x000fc80000010016 */
[----:B------:R-:W-:-:S06]  /*5160*/  FMUL.FTZ R4, R53, -1.4426950216293334961 ;  /* 0xbfb8aa3b35047820 */ /* 0x000fcc0000410000 */
[----:B------:R-:W0:Y:S01]  /*5170*/  MUFU.EX2 R4, R4 ;  /* 0x0000000400047308 */ /* 0x000e220000000800 */
[----:B---3--:R-:W-:Y:S02]  /*5180*/  FADD.FTZ R31, R30, -R14 ;  /* 0x8000000e1e1f7221 */ /* 0x008fe40000010000 */
[----:B------:R-:W3:Y:S01]  /*5190*/  LDL.LU R30, [R1+0x5c] ;  /* 0x00005c00011e7983 */ /* 0x000ee20000300800 */
        /* <DEDUP_REMOVED lines=8> */
[----:B------:R4:W0:Y:S02]  /*5220*/  MUFU.RCP R46, R4 ;  /* 0x00000004002e7308 */ /* 0x0008240000001000 */
[----:B----4-:R-:W-:Y:S02]  /*5230*/  SHF.L.U32 R4, R7, 0x10, RZ ;  /* 0x0000001007047819 */ /* 0x010fe400000006ff */
[----:B------:R-:W4:Y:S03]  /*5240*/  LDL.LU R7, [R1+0xfc] ;  /* 0x0000fc0001077983 */ /* 0x000f260000300800 */
[----:B------:R-:W-:-:S04]  /*5250*/  FADD.FTZ R4, -R14, R4 ;  /* 0x000000040e047221 */ /* 0x000fc80000010100 */
[----:B------:R-:W-:Y:S01]  /*5260*/  FMUL.FTZ R4, R24, R4 ;  /* 0x0000000418047220 */ /* 0x000fe20000410000 */
[----:B0-----:R-:W-:-:S03]  /*5270*/  FMUL.FTZ R31, R31, R46 ;  /* 0x0000002e1f1f7220 */ /* 0x001fc60000410000 */
[----:B------:R-:W-:-:S04]  /*5280*/  FFMA.FTZ R4, R21, R4, R23 ;  /* 0x0000000415047223 */ /* 0x000fc80000010017 */
[----:B------:R-:W-:-:S06]  /*5290*/  FMUL.FTZ R46, R4, -1.4426950216293334961 ;  /* 0xbfb8aa3b042e7820 */ /* 0x000fcc0000410000 */
[----:B------:R-:W0:Y:S01]  /*52a0*/  MUFU.EX2 R46, R46 ;  /* 0x0000002e002e7308 */ /* 0x000e220000000800 */
[----:B-----5:R-:W-:Y:S01]  /*52b0*/  FADD.FTZ R56, R32, -R14 ;  /* 0x8000000e20387221 */ /* 0x020fe20000010000 */
[----:B------:R-:W-:-:S03]  /*52c0*/  PRMT R0, R47, 0x7632, R0 ;  /* 0x000076322f007816 */ /* 0x000fc60000000000 */
[----:B------:R-:W-:Y:S02]  /*52d0*/  FMUL.FTZ R56, R24, R56 ;  /* 0x0000003818387220 */ /* 0x000fe40000410000 */
[----:B------:R1:W-:Y:S02]  /*52e0*/  STG.E.U16 desc[UR8][R18.64+0x2], R0 ;  /* 0x0000020012007986 */ /* 0x0003e4000c101508 */
[----:B------:R-:W-:Y:S01]  /*52f0*/  FFMA.FTZ R56, R12, R56, R10 ;  /* 0x000000380c387223 */ /* 0x000fe2000001000a */
[----:B0-----:R-:W-:Y:S01]  /*5300*/  FADD.FTZ R46, R46, 1 ;  /* 0x3f8000002e2e7421 */ /* 0x001fe20000010000 */
[----:B-1----:R-:W-:-:S03]  /*5310*/  F2FP.BF16.F32.PACK_AB R0, R60, R51 ;  /* 0x000000333c00723e */ /* 0x002fc600000010ff */
[----:B------:R0:W1:Y:S02]  /*5320*/  MUFU.RCP R51, R46 ;  /* 0x0000002e00337308 */ /* 0x0000640000001000 */
[----:B0-----:R-:W-:-:S06]  /*5330*/  FMUL.FTZ R46, R56, -1.4426950216293334961 ;  /* 0xbfb8aa3b382e7820 */ /* 0x001fcc0000410000 */
[----:B------:R-:W0:Y:S01]  /*5340*/  MUFU.EX2 R46, R46 ;  /* 0x0000002e002e7308 */ /* 0x000e220000000800 */
[----:B------:R5:W-:Y:S01]  /*5350*/  STG.E.U16 desc[UR8][R18.64], R47 ;  /* 0x0000002f12007986 */ /* 0x000be2000c101508 */
[----:B-1----:R-:W-:Y:S01]  /*5360*/  FMUL.FTZ R51, R4, R51 ;  /* 0x0000003304337220 */ /* 0x002fe20000410000 */
[----:B------:R-:W-:Y:S01]  /*5370*/  LEA R4, P0, R5, UR12, 0x1 ;  /* 0x0000000c05047c11 */ /* 0x000fe2000f8008ff */
[----:B0-----:R-:W-:-:S04]  /*5380*/  FADD.FTZ R46, R46, 1 ;  /* 0x3f8000002e2e7421 */ /* 0x001fc80000010000 */
[----:B-----5:R-:W0:Y:S01]  /*5390*/  MUFU.RCP R47, R46 ;  /* 0x0000002e002f7308 */ /* 0x020e220000001000 */
[----:B------:R-:W-:Y:S02]  /*53a0*/  LEA.HI.X R5, R5, UR13, R3, 0x1, P0 ;  /* 0x0000000d05057c11 */ /* 0x000fe400080f0c03 */
[----:B------:R-:W5:Y:S01]  /*53b0*/  LDL.LU R3, [R1+0x68] ;  /* 0x0000680001037983 */ /* 0x000f620000300800 */
[----:B0-----:R-:W-:Y:S01]  /*53c0*/  FMUL.FTZ R56, R56, R47 ;  /* 0x0000002f38387220 */ /* 0x001fe20000410000 */
[----:B--2---:R-:W-:Y:S02]  /*53d0*/  SHF.L.U32 R46, R2, 0x10, RZ ;  /* 0x00000010022e7819 */ /* 0x004fe400000006ff */
[----:B------:R-:W2:Y:S03]  /*53e0*/  LDL.LU R2, [R1+0xf8] ;  /* 0x0000f80001027983 */ /* 0x000ea60000300800 */
[----:B------:R-:W-:Y:S01]  /*53f0*/  FADD.FTZ R46, -R14, R46 ;  /* 0x0000002e0e2e7221 */ /* 0x000fe20000010100 */
[----:B------:R-:W2:Y:S03]  /*5400*/  LDL.LU R35, [R1+0x100] ;  /* 0x0001000001237983 */ /* 0x000ea60000300800 */
[----:B------:R-:W-:Y:S01]  /*5410*/  FMUL.FTZ R46, R24, R46 ;  /* 0x0000002e182e7220 */ /* 0x000fe20000410000 */
[----:B------:R-:W2:Y:S03]  /*5420*/  LDL.LU R33, [R1+0x6c] ;  /* 0x00006c0001217983 */ /* 0x000ea60000300800 */
[----:B------:R-:W-:Y:S01]  /*5430*/  FFMA.FTZ R46, R20, R46, R22 ;  /* 0x0000002e142e7223 */ /* 0x000fe20000010016 */
[----:B------:R-:W2:Y:S03]  /*5440*/  LDL.LU R32, [R1+0x74] ;  /* 0x0000740001207983 */ /* 0x000ea60000300800 */
[----:B------:R-:W-:-:S06]  /*5450*/  FMUL.FTZ R47, R46, -1.4426950216293334961 ;  /* 0xbfb8aa3b2e2f7820 */ /* 0x000fcc0000410000 */
[----:B------:R-:W0:Y:S02]  /*5460*/  MUFU.EX2 R47, R47 ;  /* 0x0000002f002f7308 */ /* 0x000e240000000800 */
[----:B0-----:R-:W-:-:S06]  /*5470*/  FADD.FTZ R47, R47, 1 ;  /* 0x3f8000002f2f7421 */ /* 0x001fcc0000010000 */
[----:B------:R3:W0:Y:S02]  /*5480*/  MUFU.RCP R57, R47 ;  /* 0x0000002f00397308 */ /* 0x0006240000001000 */
[----:B---3--:R-:W-:Y:S02]  /*5490*/  FADD.FTZ R47, R30, -R14 ;  /* 0x8000000e1e2f7221 */ /* 0x008fe40000010000 */
[----:B------:R-:W3:Y:S02]  /*54a0*/  LDL.LU R30, [R1+0x108] ;  /* 0x00010800011e7983 */ /* 0x000ee40000300800 */
        /* <DEDUP_REMOVED lines=14> */
[----:B------:R-:W0:Y:S02]  /*5590*/  MUFU.EX2 R47, R47 ;  /* 0x0000002f002f7308 */ /* 0x000e240000000800 */
[----:B0-----:R-:W-:-:S06]  /*55a0*/  FADD.FTZ R47, R47, 1 ;  /* 0x3f8000002f2f7421 */ /* 0x001fcc0000010000 */
[----:B------:R-:W0:Y:S02]  /*55b0*/  MUFU.RCP R55, R47 ;  /* 0x0000002f00377308 */ /* 0x000e240000001000 */
[----:B0-----:R-:W-:Y:S01]  /*55c0*/  FMUL.FTZ R55, R46, R55 ;  /* 0x000000372e377220 */ /* 0x001fe20000410000 */
[----:B------:R-:W-:Y:S01]  /*55d0*/  LEA R46, P0, R6, UR12, 0x1 ;  /* 0x0000000c062e7c11 */ /* 0x000fe2000f8008ff */
[----:B-----5:R-:W-:Y:S02]  /*55e0*/  FADD.FTZ R58, R3, -R14 ;  /* 0x8000000e033a7221 */ /* 0x020fe40000010000 */
[----:B------:R-:W5:Y:S02]  /*55f0*/  LDL.LU R3, [R1+0x110] ;  /* 0x0001100001037983 */ /* 0x000f640000300800 */
[----:B------:R-:W-:-:S04]  /*5600*/  FMUL.FTZ R58, R24, R58 ;  /* 0x0000003a183a7220 */ /* 0x000fc80000410000 */
[----:B------:R-:W-:Y:S01]  /*5610*/  FFMA.FTZ R58, R12, R58, R10 ;  /* 0x0000003a0c3a7223 */ /* 0x000fe2000001000a */
[----:B--2---:R-:W-:Y:S02]  /*5620*/  LEA.HI.X R47, R6, UR13, R2, 0x1, P0 ;  /* 0x0000000d062f7c11 */ /* 0x004fe400080f0c02 */
[----:B------:R-:W2:Y:S01]  /*5630*/  LDL.LU R2, [R1+0x114] ;  /* 0x0001140001027983 */ /* 0x000ea20000300800 */
[----:B------:R-:W-:-:S03]  /*5640*/  SHF.L.U32 R59, R35, 0x10, RZ ;  /* 0x00000010233b7819 */ /* 0x000fc600000006ff */
[----:B------:R-:W2:Y:S01]  /*5650*/  LDL.LU R41, [R1+0x10c] ;  /* 0x00010c0001297983 */ /* 0x000ea20000300800 */
[----:B------:R-:W-:Y:S01]  /*5660*/  FADD.FTZ R60, R33, -R14 ;  /* 0x8000000e213c7221 */ /* 0x000fe20000010000 */
[----:B------:R-:W-:Y:S02]  /*5670*/  FADD.FTZ R59, -R14, R59 ;  /* 0x0000003b0e3b7221 */ /* 0x000fe40000010100 */
[----:B------:R-:W2:Y:S01]  /*5680*/  LDL.LU R39, [R1+0x60] ;  /* 0x0000600001277983 */ /* 0x000ea20000300800 */
[C---:B------:R-:W-:Y:S01]  /*5690*/  FMUL.FTZ R60, R24.reuse, R60 ;  /* 0x0000003c183c7220 */ /* 0x040fe20000410000 */
[----:B------:R-:W-:Y:S02]  /*56a0*/  FMUL.FTZ R59, R24, R59 ;  /* 0x0000003b183b7220 */ /* 0x000fe40000410000 */
[----:B------:R-:W2:Y:S01]  /*56b0*/  LDL.LU R37, [R1+0x104] ;  /* 0x0001040001257983 */ /* 0x000ea20000300800 */
[----:B------:R-:W-:-:S03]  /*56c0*/  FFMA.FTZ R10, R12, R60, R10 ;  /* 0x0000003c0c0a7223 */ /* 0x000fc6000001000a */
[----:B------:R-:W2:Y:S01]  /*56d0*/  LDL.LU R35, [R1+0x64] ;  /* 0x0000640001237983 */ /* 0x000ea20000300800 */
[----:B------:R-:W-:-:S03]  /*56e0*/  FFMA.FTZ R59, R20, R59, R22 ;  /* 0x0000003b143b7223 */ /* 0x000fc60000010016 */
[----:B------:R-:W2:Y:S01]  /*56f0*/  LDL.LU R36, [R1+0xd8] ;  /* 0x0000d80001247983 */ /* 0x000ea20000300800 */
[----:B------:R-:W-:Y:S01]  /*5700*/  FADD.FTZ R12, R32, -R14 ;  /* 0x8000000e200c7221 */ /* 0x000fe20000010000 */
[----:B---3--:R-:W-:Y:S02]  /*5710*/  SHF.L.U32 R60, R30, 0x10, RZ ;  /* 0x000000101e3c7819 */ /* 0x008fe400000006ff */
[----:B------:R-:W3:Y:S03]  /*5720*/  LDL.LU R30, [R1+0xe0] ;  /* 0x0000e000011e7983 */ /* 0x000ee60000300800 */
[----:B------:R-:W-:-:S04]  /*5730*/  FADD.FTZ R60, -R14, R60 ;  /* 0x0000003c0e3c7221 */ /* 0x000fc80000010100 */
[----:B------:R-:W-:-:S04]  /*5740*/  FMUL.FTZ R60, R24, R60 ;  /* 0x0000003c183c7220 */ /* 0x000fc80000410000 */
[----:B------:R-:W-:Y:S01]  /*5750*/  FFMA.FTZ R20, R20, R60, R22 ;  /* 0x0000003c14147223 */ /* 0x000fe20000010016 */
[----:B----4-:R-:W-:Y:S02]  /*5760*/  FADD.FTZ R22, R7, -R14 ;  /* 0x8000000e07167221 */ /* 0x010fe40000010000 */
[----:B------:R-:W4:Y:S04]  /*5770*/  LDL.LU R7, [R1+0xcc] ;  /* 0x0000cc0001077983 */ /* 0x000f280000300800 */
[----:B------:R-:W4:Y:S04]  /*5780*/  LDL.LU R48, [R1+0xd4] ;  /* 0x0000d40001307983 */ /* 0x000f280000300800 */
[----:B------:R-:W4:Y:S04]  /*5790*/  LDL.LU R32, [R1+0xc8] ;  /* 0x0000c80001207983 */ /* 0x000f280000300800 */
[----:B------:R-:W4:Y:S01]  /*57a0*/  LDL.LU R33, [R1+0xd0] ;  /* 0x0000d00001217983 */ /* 0x000f220000300800 */
        /* <DEDUP_REMOVED lines=14> */
[----:B------:R-:W-:-:S04]  /*5890*/  FMUL.FTZ R22, R24, R22 ;  /* 0x0000001618167220 */ /* 0x000fc80000410000 */
[----:B------:R-:W-:Y:S01]  /*58a0*/  FFMA.FTZ R22, R13, R22, R11 ;  /* 0x000000160d167223 */ /* 0x000fe2000001000b */
[----:B-----5:R-:W-:Y:S02]  /*58b0*/  SHF.L.U32 R60, R3, 0x10, RZ ;  /* 0x00000010033c7819 */ /* 0x020fe400000006ff */
[----:B------:R-:W5:Y:S01]  /*58c0*/  LDL.LU R3, [R1+0xbc] ;  /* 0x0000bc0001037983 */ /* 0x000f620000300800 */
[----:B0-----:R-:W-:-:S06]  /*58d0*/  FADD.FTZ R11, R59, 1 ;  /* 0x3f8000003b0b7421 */ /* 0x001fcc0000010000 */
[----:B------:R-:W0:Y:S01]  /*58e0*/  MUFU.RCP R11, R11 ;  /* 0x0000000b000b7308 */ /* 0x000e220000001000 */
[----:B------:R-:W-:-:S04]  /*58f0*/  FADD.FTZ R60, -R14, R60 ;  /* 0x0000003c0e3c7221 */ /* 0x000fc80000010100 */
[----:B------:R-:W-:-:S04]  /*5900*/  FMUL.FTZ R60, R24, R60 ;  /* 0x0000003c183c7220 */ /* 0x000fc80000410000 */
[----:B------:R-:W-:Y:S01]  /*5910*/  FFMA.FTZ R60, R21, R60, R23 ;  /* 0x0000003c153c7223 */ /* 0x000fe20000010017 */
[----:B------:R-:W-:-:S06]  /*5920*/  FMUL.FTZ R59, R22, -1.4426950216293334961 ;  /* 0xbfb8aa3b163b7820 */ /* 0x000fcc0000410000 */
[----:B------:R-:W-:Y:S01]  /*5930*/  MUFU.EX2 R59, R59 ;  /* 0x0000003b003b7308 */ /* 0x000fe20000000800 */
[----:B--2---:R-:W-:Y:S02]  /*5940*/  SHF.L.U32 R13, R2, 0x10, RZ ;  /* 0x00000010020d7819 */ /* 0x004fe400000006ff */
[----:B------:R-:W5:Y:S03]  /*5950*/  LDL.LU R2, [R1+0xc4] ;  /* 0x0000c40001027983 */ /* 0x000f660000300800 */
[----:B------:R-:W-:Y:S01]  /*5960*/  FADD.FTZ R13, -R14, R13 ;  /* 0x0000000d0e0d7221 */ /* 0x000fe20000010100 */
[----:B0-----:R-:W-:Y:S01]  /*5970*/  FMUL.FTZ R14, R12, R11 ;  /* 0x0000000b0c0e7220 */ /* 0x001fe20000410000 */
[----:B------:R-:W-:Y:S02]  /*5980*/  FMUL.FTZ R11, R60, -1.4426950216293334961 ;  /* 0xbfb8aa3b3c0b7820 */ /* 0x000fe40000410000 */
[----:B------:R-:W-:Y:S01]  /*5990*/  FMUL.FTZ R13, R24, R13 ;  /* 0x0000000d180d7220 */ /* 0x000fe20000410000 */
[----:B------:R-:W-:-:S03]  /*59a0*/  FMUL.FTZ R24, R10, -1.4426950216293334961 ;  /* 0xbfb8aa3b0a187820 */ /* 0x000fc60000410000 */
[----:B------:R-:W0:Y:S01]  /*59b0*/  MUFU.EX2 R11, R11 ;  /* 0x0000000b000b7308 */ /* 0x000e220000000800 */
[----:B------:R-:W-:Y:S01]  /*59c0*/  FFMA.FTZ R21, R21, R13, R23 ;  /* 0x0000000d15157223 */ /* 0x000fe20000010017 */
[----:B------:R-:W-:-:S06]  /*59d0*/  FMUL.FTZ R23, R20, -1.4426950216293334961 ;  /* 0xbfb8aa3b14177820 */ /* 0x000fcc0000410000 */
[----:B------:R-:W1:Y:S08]  /*59e0*/  MUFU.EX2 R24, R24 ;  /* 0x0000001800187308 */ /* 0x000e700000000800 */
[----:B------:R-:W2:Y:S01]  /*59f0*/  MUFU.EX2 R23, R23 ;  /* 0x0000001700177308 */ /* 0x000ea20000000800 */
[----:B0-----:R-:W-:Y:S01]  /*5a00*/  FADD.FTZ R11, R11, 1 ;  /* 0x3f8000000b0b7421 */ /* 0x001fe20000010000 */
[----:B------:R-:W-:-:S06]  /*5a10*/  FMUL.FTZ R13, R21, -1.4426950216293334961 ;  /* 0xbfb8aa3b150d7820 */ /* 0x000fcc0000410000 */
[----:B------:R1:W-:Y:S02]  /*5a20*/  MUFU.RCP R12, R11 ;  /* 0x0000000b000c7308 */ /* 0x0003e40000001000 */
[----:B-1----:R-:W-:Y:S01]  /*5a30*/  FADD.FTZ R11, R24, 1 ;  /* 0x3f800000180b7421 */ /* 0x002fe20000010000 */
[----:B--2---:R-:W-:Y:S01]  /*5a40*/  FADD.FTZ R23, R23, 1 ;  /* 0x3f80000017177421 */ /* 0x004fe20000010000 */
[----:B------:R-:W-:-:S04]  /*5a50*/  FADD.FTZ R24, R59, 1 ;  /* 0x3f8000003b187421 */ /* 0x000fc80000010000 */
[----:B------:R-:W-:Y:S08]  /*5a60*/  MUFU.EX2 R13, R13 ;  /* 0x0000000d000d7308 */ /* 0x000ff00000000800 */
[----:B------:R-:W0:Y:S08]  /*5a70*/  MUFU.RCP R11, R11 ;  /* 0x0000000b000b7308 */ /* 0x000e300000001000 */
[----:B------:R-:W1:Y:S08]  /*5a80*/  MUFU.RCP R23, R23 ;  /* 0x0000001700177308 */ /* 0x000e700000001000 */
[----:B------:R-:W2:Y:S01]  /*5a90*/  MUFU.RCP R24, R24 ;  /* 0x0000001800187308 */ /* 0x000ea20000001000 */
[----:B0-----:R-:W-:Y:S01]  /*5aa0*/  FMUL.FTZ R61, R10, R11 ;  /* 0x0000000b0a3d7220 */ /* 0x001fe20000410000 */
[----:B------:R-:W-:Y:S01]  /*5ab0*/  LEA R10, P0, R39, UR12, 0x1 ;  /* 0x0000000c270a7c11 */ /* 0x000fe2000f8008ff */
[----:B------:R-:W-:Y:S01]  /*5ac0*/  FADD.FTZ R13, R13, 1 ;  /* 0x3f8000000d0d7421 */ /* 0x000fe20000010000 */
[----:B------:R-:W-:Y:S01]  /*5ad0*/  FMUL.FTZ R60, R60, R12 ;  /* 0x0000000c3c3c7220 */ /* 0x000fe20000410000 */
[----:B------:R-:W-:-:S02]  /*5ae0*/  LEA R12, P1, R35, UR12, 0x1 ;  /* 0x0000000c230c7c11 */ /* 0x000fc4000f8208ff */
[----:B------:R-:W-:Y:S01]  /*5af0*/  LEA.HI.X R11, R39, UR13, R41, 0x1, P0 ;  /* 0x0000000d270b7c11 */ /* 0x000fe200080f0c29 */
[----:B------:R0:W4:Y:S01]  /*5b00*/  MUFU.RCP R59, R13 ;  /* 0x0000000d003b7308 */ /* 0x0001220000001000 */
[----:B------:R-:W5:Y:S01]  /*5b10*/  LDL.LU R39, [R1+0xb8] ;  /* 0x0000b80001277983 */ /* 0x000f620000300800 */
[----:B-1----:R-:W-:Y:S01]  /*5b20*/  FMUL.FTZ R23, R20, R23 ;  /* 0x0000001714177220 */ /* 0x002fe20000410000 */
[----:B---3--:R-:W-:Y:S02]  /*5b30*/  F2FP.BF16.F32.PACK_AB R20, R36, R30 ;  /* 0x0000001e2414723e */ /* 0x008fe400000010ff */
[----:B------:R-:W3:Y:S01]  /*5b40*/  LDL.LU R41, [R1+0xc0] ;  /* 0x0000c00001297983 */ /* 0x000ee20000300800 */
[----:B--2---:R-:W-:Y:S01]  /*5b50*/  FMUL.FTZ R24, R22, R24 ;  /* 0x0000001816187220 */ /* 0x004fe20000410000 */
[----:B------:R-:W-:Y:S02]  /*5b60*/  PRMT R22, R0, 0x7632, R22 ;  /* 0x0000763200167816 */ /* 0x000fe40000000016 */
[----:B------:R-:W2:Y:S01]  /*5b70*/  LDL.LU R36, [R1+0xa4] ;  /* 0x0000a40001247983 */ /* 0x000ea20000300800 */
[----:B0-----:R-:W-:-:S03]  /*5b80*/  LEA.HI.X R13, R35, UR13, R37, 0x1, P1 ;  /* 0x0000000d230d7c11 */ /* 0x001fc600088f0c25 */
[----:B------:R-:W2:Y:S04]  /*5b90*/  LDL.LU R37, [R1+0xb4] ;  /* 0x0000b40001257983 */ /* 0x000ea80000300800 */
[----:B------:R4:W-:Y:S04]  /*5ba0*/  STG.E.U16 desc[UR8][R18.64+0x4], R0 ;  /* 0x0000040012007986 */ /* 0x0009e8000c101508 */
[----:B------:R-:W2:Y:S04]  /*5bb0*/  LDL.LU R35, [R1+0xa0] ;  /* 0x0000a00001237983 */ /* 0x000ea80000300800 */
[----:B------:R-:W2:Y:S01]  /*5bc0*/  LDL.LU R30, [R1+0xac] ;  /* 0x0000ac00011e7983 */ /* 0x000ea20000300800 */
[----:B----4-:R-:W-:-:S03]  /*5bd0*/  F2FP.BF16.F32.PACK_AB R0, R7, R48 ;  /* 0x000000300700723e */ /* 0x010fc600000010ff */
[----:B------:R0:W-:Y:S04]  /*5be0*/  STG.E.U16 desc[UR8][R18.64+0x6], R22 ;  /* 0x0000061612007986 */ /* 0x0001e8000c101508 */
[----:B------:R-:W4:Y:S04]  /*5bf0*/  LDL.LU R7, [R1+0x94] ;  /* 0x0000940001077983 */ /* 0x000f280000300800 */
[----:B------:R-:W4:Y:S01]  /*5c00*/  LDL.LU R48, [R1+0x9c] ;  /* 0x00009c0001307983 */ /* 0x000f220000300800 */
[----:B0-----:R-:W-:-:S03]  /*5c10*/  F2FP.BF16.F32.PACK_AB R18, R32, R33 ;  /* 0x000000212012723e */ /* 0x001fc600000010ff */
[----:B------:R-:W2:Y:S04]  /*5c20*/  LDL.LU R32, [R1+0x150] ;  /* 0x0001500001207983 */ /* 0x000ea80000300800 */
[----:B------:R-:W2:Y:S01]  /*5c30*/  LDL.LU R33, [R1+0x14c] ;  /* 0x00014c0001217983 */ /* 0x000ea20000300800 */
[----:B------:R-:W-:Y:S01]  /*5c40*/  FMUL.FTZ R59, R21, R59 ;  /* 0x0000003b153b7220 */ /* 0x000fe20000410000 */
[C---:B------:R-:W-:Y:S02]  /*5c50*/  PRMT R21, R20.reuse, 0x7610, R21 ;  /* 0x0000761014157816 */ /* 0x040fe40000000015 */
[----:B------:R-:W-:Y:S01]  /*5c60*/  PRMT R20, R20, 0x7632, R20 ;  /* 0x0000763214147816 */ /* 0x000fe20000000014 */
[----:B------:R-:W-:Y:S01]  /*5c70*/  STG.E.U16 desc[UR8][R8.64+0x4], R0 ;  /* 0x0000040008007986 */ /* 0x000fe2000c101508 */
[----:B------:R-:W-:-:S03]  /*5c80*/  PRMT R19, R0, 0x7632, R19 ;  /* 0x0000763200137816 */ /* 0x000fc60000000013 */
[----:B------:R-:W-:Y:S04]  /*5c90*/  STG.E.U16 desc[UR8][R8.64], R21 ;  /* 0x0000001508007986 */ /* 0x000fe8000c101508 */
[----:B------:R-:W-:Y:S04]  /*5ca0*/  STG.E.U16 desc[UR8][R8.64+0x2], R20 ;  /* 0x0000021408007986 */ /* 0x000fe8000c101508 */
[----:B------:R0:W-:Y:S02]  /*5cb0*/  STG.E.U16 desc[UR8][R8.64+0x6], R19 ;  /* 0x0000061308007986 */ /* 0x0001e4000c101508 */
[----:B0-----:R-:W-:-:S02]  /*5cc0*/  PRMT R8, R18, 0x7632, R8 ;  /* 0x0000763212087816 */ /* 0x001fc40000000008 */
[----:B-----5:R-:W-:Y:S02]  /*5cd0*/  F2FP.BF16.F32.PACK_AB R0, R3, R2 ;  /* 0x000000020300723e */ /* 0x020fe400000010ff */
[----:B------:R-:W5:Y:S04]  /*5ce0*/  LDL.LU R3, [R1+0x8c] ;  /* 0x00008c0001037983 */ /* 0x000f680000300800 */
[----:B------:R-:W5:Y:S01]  /*5cf0*/  LDL.LU R2, [R1+0x90] ;  /* 0x0000900001027983 */ /* 0x000f620000300800 */
[----:B---3--:R-:W-:-:S03]  /*5d00*/  F2FP.BF16.F32.PACK_AB R9, R39, R41 ;  /* 0x000000292709723e */ /* 0x008fc600000010ff */
[----:B------:R-:W3:Y:S04]  /*5d10*/  LDL.LU R39, [R1+0x148] ;  /* 0x0001480001277983 */ /* 0x000ee80000300800 */
[----:B------:R-:W5:Y:S04]  /*5d20*/  LDL.LU R41, [R1+0x80] ;  /* 0x0000800001297983 */ /* 0x000f680000300800 */
[----:B--2---:R0:W-:Y:S04]  /*5d30*/  STG.E.U16 desc[UR8][R32.64], R18 ;  /* 0x0000001220007986 */ /* 0x0041e8000c101508 */
[----:B------:R1:W-:Y:S01]  /*5d40*/  STG.E.U16 desc[UR8][R32.64+0x4], R0 ;  /* 0x0000040020007986 */ /* 0x0003e2000c101508 */
[----:B0-----:R-:W-:-:S02]  /*5d50*/  PRMT R18, R0, 0x7632, R18 ;  /* 0x0000763200127816 */ /* 0x001fc40000000012 */
[----:B-1----:R-:W-:Y:S02]  /*5d60*/  F2FP.BF16.F32.PACK_AB R0, R36, R37 ;  /* 0x000000252400723e */ /* 0x002fe400000010ff */
[----:B------:R-:W2:Y:S04]  /*5d70*/  LDL.LU R36, [R1+0x144] ;  /* 0x0001440001247983 */ /* 0x000ea80000300800 */
[----:B------:R-:W2:Y:S04]  /*5d80*/  LDL.LU R37, [R1+0x140] ;  /* 0x0001400001257983 */ /* 0x000ea80000300800 */
[----:B------:R0:W-:Y:S04]  /*5d90*/  STG.E.U16 desc[UR8][R32.64+0x2], R8 ;  /* 0x0000020820007986 */ /* 0x0001e8000c101508 */
[----:B------:R1:W-:Y:S01]  /*5da0*/  STG.E.U16 desc[UR8][R32.64+0x6], R18 ;  /* 0x0000061220007986 */ /* 0x0003e2000c101508 */
[----:B0-----:R-:W-:-:S02]  /*5db0*/  PRMT R8, R9, 0x7632, R8 ;  /* 0x0000763209087816 */ /* 0x001fc40000000008 */
[----:B-1----:R-:W-:Y:S01]  /*5dc0*/  PRMT R18, R0, 0x7632, R18 ;  /* 0x0000763200127816 */ /* 0x002fe20000000012 */
[----:B------:R-:W5:Y:S04]  /*5dd0*/  LDL.LU R33, [R1+0x78] ;  /* 0x0000780001217983 */ /* 0x000f680000300800 */
[----:B--2---:R0:W-:Y:S04]  /*5de0*/  STG.E.U16 desc[UR8][R36.64], R9 ;  /* 0x0000000924007986 */ /* 0x0041e8000c101508 */
[----:B------:R4:W-:Y:S04]  /*5df0*/  STG.E.U16 desc[UR8][R36.64+0x4], R0 ;  /* 0x0000040024007986 */ /* 0x0009e8000c101508 */
[----:B------:R-:W-:Y:S01]  /*5e00*/  STG.E.U16 desc[UR8][R36.64+0x2], R8 ;  /* 0x0000020824007986 */ /* 0x000fe2000c101508 */
[----:B0-----:R-:W-:-:S03]  /*5e10*/  F2FP.BF16.F32.PACK_AB R9, R35, R30 ;  /* 0x0000001e2309723e */ /* 0x001fc600000010ff */
[----:B------:R-:W2:Y:S01]  /*5e20*/  LDL.LU R35, [R1+0x4c] ;  /* 0x00004c0001237983 */ /* 0x000ea20000300800 */
[----:B----4-:R-:W-:-:S03]  /*5e30*/  F2FP.BF16.F32.PACK_AB R0, R7, R48 ;  /* 0x000000300700723e */ /* 0x010fc600000010ff */
[----:B------:R-:W2:Y:S04]  /*5e40*/  LDL.LU R30, [R1+0x50] ;  /* 0x00005000011e7983 */ /* 0x000ea80000300800 */
[----:B------:R-:W4:Y:S04]  /*5e50*/  LDL.LU R7, [R1+0x48] ;  /* 0x0000480001077983 */ /* 0x000f280000300800 */
[----:B------:R-:W4:Y:S04]  /*5e60*/  LDL.LU R48, [R1+0x54] ;  /* 0x0000540001307983 */ /* 0x000f280000300800 */
[----:B------:R0:W-:Y:S04]  /*5e70*/  STG.E.U16 desc[UR8][R36.64+0x6], R18 ;  /* 0x0000061224007986 */ /* 0x0001e8000c101508 */
[----:B0-----:R-:W2:Y:S01]  /*5e80*/  LDL.LU R36, [R1+0x88] ;  /* 0x0000880001247983 */ /* 0x001ea20000300800 */
[----:B------:R-:W-:-:S03]  /*5e90*/  PRMT R8, R9, 0x7632, R8 ;  /* 0x0000763209087816 */ /* 0x000fc60000000008 */
[----:B---3--:R5:W-:Y:S01]  /*5ea0*/  STG.E.U16 desc[UR8][R38.64], R9 ;  /* 0x0000000926007986 */ /* 0x008be2000c101508 */
[----:B------:R-:W-:-:S03]  /*5eb0*/  PRMT R18, R0, 0x7632, R18 ;  /* 0x0000763200127816 */ /* 0x000fc60000000012 */
[----:B------:R-:W3:Y:S04]  /*5ec0*/  LDL.LU R37, [R1+0x44] ;  /* 0x0000440001257983 */ /* 0x000ee80000300800 */
[----:B------:R2:W-:Y:S01]  /*5ed0*/  STG.E.U16 desc[UR8][R38.64+0x4], R0 ;  /* 0x0000040026007986 */ /* 0x0005e2000c101508 */
[----:B-----5:R-:W-:-:S03]  /*5ee0*/  F2FP.BF16.F32.PACK_AB R9, R3, R2 ;  /* 0x000000020309723e */ /* 0x020fc600000010ff */
[----:B------:R-:W5:Y:S04]  /*5ef0*/  LDL.LU R3, [R1+0x3c] ;  /* 0x00003c0001037983 */ /* 0x000f680000300800 */
[----:B------:R-:W5:Y:S01]  /*5f00*/  LDL.LU R2, [R1+0x40] ;  /* 0x0000400001027983 */ /* 0x000f620000300800 */
[----:B--2---:R-:W-:-:S03]  /*5f10*/  F2FP.BF16.F32.PACK_AB R0, R41, R36 ;  /* 0x000000242900723e */ /* 0x004fc600000010ff */
[----:B------:R-:W2:Y:S04]  /*5f20*/  LDL.LU R41, [R1+0x13c] ;  /* 0x00013c0001297983 */ /* 0x000ea80000300800 */
[----:B------:R0:W-:Y:S04]  /*5f30*/  STG.E.U16 desc[UR8][R38.64+0x2], R8 ;  /* 0x0000020826007986 */ /* 0x0001e8000c101508 */
[----:B------:R1:W-:Y:S01]  /*5f40*/  STG.E.U16 desc[UR8][R38.64+0x6], R18 ;  /* 0x0000061226007986 */ /* 0x0003e2000c101508 */
[----:B0-----:R-:W-:-:S03]  /*5f50*/  PRMT R8, R9, 0x7632, R8 ;  /* 0x0000763209087816 */ /* 0x001fc60000000008 */
[----:B-1----:R-:W4:Y:S01]  /*5f60*/  LDL.LU R38, [R1+0x1c] ;  /* 0x00001c0001267983 */ /* 0x002f220000300800 */
[----:B------:R-:W-:-:S03]  /*5f70*/  PRMT R18, R0, 0x7632, R18 ;  /* 0x0000763200127816 */ /* 0x000fc60000000012 */
[----:B------:R-:W4:Y:S04]  /*5f80*/  LDL.LU R39, [R1+0x20] ;  /* 0x0000200001277983 */ /* 0x000f280000300800 */
[----:B------:R-:W4:Y:S04]  /*5f90*/  LDL.LU R36, [R1+0xc] ;  /* 0x00000c0001247983 */ /* 0x000f280000300800 */
[----:B--2---:R3:W-:Y:S04]  /*5fa0*/  STG.E.U16 desc[UR8][R40.64], R9 ;  /* 0x0000000928007986 */ /* 0x0047e8000c101508 */
[----:B------:R0:W-:Y:S01]  /*5fb0*/  STG.E.U16 desc[UR8][R40.64+0x4], R0 ;  /* 0x0000040028007986 */ /* 0x0001e2000c101508 */
[----:B---3--:R-:W-:-:S03]  /*5fc0*/  F2FP.BF16.F32.PACK_AB R9, R37, R33 ;  /* 0x000000212509723e */ /* 0x008fc600000010ff */
[----:B------:R-:W2:Y:S01]  /*5fd0*/  LDL.LU R37, [R1+0x14] ;  /* 0x0000140001257983 */ /* 0x000ea20000300800 */
[----:B0-----:R-:W-:-:S03]  /*5fe0*/  F2FP.BF16.F32.PACK_AB R0, R35, R30 ;  /* 0x0000001e2300723e */ /* 0x001fc600000010ff */
[----:B------:R-:W3:Y:S04]  /*5ff0*/  LDL.LU R33, [R1+0x4] ;  /* 0x0000040001217983 */ /* 0x000ee80000300800 */
[----:B------:R-:W4:Y:S04]  /*6000*/  LDL.LU R35, [R1+0x138] ;  /* 0x0001380001237983 */ /* 0x000f280000300800 */
[----:B------:R0:W-:Y:S04]  /*6010*/  STG.E.U16 desc[UR8][R40.64+0x2], R8 ;  /* 0x0000020828007986 */ /* 0x0001e8000c101508 */
[----:B------:R-:W2:Y:S04]  /*6020*/  LDL.LU R30, [R1+0x134] ;  /* 0x00013400011e7983 */ /* 0x000ea80000300800 */
[----:B------:R1:W-:Y:S01]  /*6030*/  STG.E.U16 desc[UR8][R40.64+0x6], R18 ;  /* 0x0000061228007986 */ /* 0x0003e2000c101508 */
[----:B-----5:R-:W-:-:S02]  /*6040*/  F2FP.BF16.F32.PACK_AB R19, R3, R2 ;  /* 0x000000020313723e */ /* 0x020fc400000010ff */
[----:B0-----:R-:W-:Y:S01]  /*6050*/  PRMT R8, R9, 0x7632, R8 ;  /* 0x0000763209087816 */ /* 0x001fe20000000008 */
[----:B-1----:R-:W5:Y:S04]  /*6060*/  LDL.LU R40, [R1+0x34] ;  /* 0x0000340001287983 */ /* 0x002f680000300800 */
[----:B------:R-:W5:Y:S04]  /*6070*/  LDL.LU R41, [R1+0x38] ;  /* 0x0000380001297983 */ /* 0x000f680000300800 */
[----:B----4-:R0:W-:Y:S02]  /*6080*/  STG.E.U16 desc[UR8][R34.64], R9 ;  /* 0x0000000922007986 */ /* 0x0101e4000c101508 */
[----:B0-----:R-:W-:-:S02]  /*6090*/  F2FP.BF16.F32.PACK_AB R9, R7, R48 ;  /* 0x000000300709723e */ /* 0x001fc400000010ff */
[----:B------:R-:W4:Y:S04]  /*60a0*/  LDL.LU R7, [R1+0x130] ;  /* 0x0001300001077983 */ /* 0x000f280000300800 */
[----:B------:R-:W3:Y:S04]  /*60b0*/  LDL.LU R48, [R1+0x12c] ;  /* 0x00012c0001307983 */ /* 0x000ee80000300800 */
[----:B------:R-:W3:Y:S04]  /*60c0*/  LDL.LU R3, [R1+0x128] ;  /* 0x0001280001037983 */ /* 0x000ee80000300800 */
[----:B------:R-:W2:Y:S01]  /*60d0*/  LDL.LU R2, [R1+0x124] ;  /* 0x0001240001027983 */ /* 0x000ea20000300800 */
[----:B------:R-:W-:-:S02]  /*60e0*/  PRMT R18, R0, 0x7632, R18 ;  /* 0x0000763200127816 */ /* 0x000fc40000000012 */
[----:B------:R-:W-:Y:S01]  /*60f0*/  PRMT R21, R9, 0x7610, R21 ;  /* 0x0000761009157816 */ /* 0x000fe20000000015 */
[----:B------:R0:W-:Y:S04]  /*6100*/  STG.E.U16 desc[UR8][R34.64+0x4], R0 ;  /* 0x0000040022007986 */ /* 0x0001e8000c101508 */
[----:B------:R-:W-:Y:S04]  /*6110*/  STG.E.U16 desc[UR8][R34.64+0x2], R8 ;  /* 0x0000020822007986 */ /* 0x000fe8000c101508 */
[----:B------:R-:W-:Y:S01]  /*6120*/  STG.E.U16 desc[UR8][R34.64+0x6], R18 ;  /* 0x0000061222007986 */ /* 0x000fe2000c101508 */
[----:B0-----:R-:W-:-:S03]  /*6130*/  F2FP.BF16.F32.PACK_AB R0, R38, R39 ;  /* 0x000000272600723e */ /* 0x001fc600000010ff */
[----:B------:R0:W-:Y:S01]  /*6140*/  STG.E.U16 desc[UR8][R42.64], R21 ;  /* 0x000000152a007986 */ /* 0x0001e2000c101508 */
[C---:B------:R-:W-:Y:S02]  /*6150*/  PRMT R32, R0.reuse, 0x7610, R32 ;  /* 0x0000761000207816 */ /* 0x040fe40000000020 */
[----:B0-----:R-:W-:Y:S02]  /*6160*/  PRMT R21, R0, 0x7632, R21 ;  /* 0x0000763200157816 */ /* 0x001fe40000000015 */
[----:B---3--:R-:W-:Y:S02]  /*6170*/  F2FP.BF16.F32.PACK_AB R48, R48, R3 ;  /* 0x000000033030723e */ /* 0x008fe400000010ff */
[----:B--2---:R-:W-:Y:S02]  /*6180*/  F2FP.BF16.F32.PACK_AB R0, R33, R2 ;  /* 0x000000022100723e */ /* 0x004fe400000010ff */
[----:B------:R-:W2:Y:S04]  /*6190*/  LDL.LU R2, [R1+0x120] ;  /* 0x0001200001027983 */ /* 0x000ea80000300800 */
[----:B------:R-:W3:Y:S01]  /*61a0*/  LDL.LU R3, [R1+0x11c] ;  /* 0x00011c0001037983 */ /* 0x000ee20000300800 */
[----:B------:R-:W-:-:S02]  /*61b0*/  PRMT R20, R9, 0x7632, R20 ;  /* 0x0000763209147816 */ /* 0x000fc40000000014 */
[----:B-----5:R-:W-:Y:S02]  /*61c0*/  F2FP.BF16.F32.PACK_AB R9, R40, R41 ;  /* 0x000000292809723e */ /* 0x020fe400000010ff */
[----:B------:R-:W-:Y:S02]  /*61d0*/  PRMT R22, R19, 0x7632, R22 ;  /* 0x0000763213167816 */ /* 0x000fe40000000016 */
[----:B------:R-:W-:Y:S02]  /*61e0*/  PRMT R18, R9, 0x7632, R18 ;  /* 0x0000763209127816 */ /* 0x000fe40000000012 */
[----:B------:R-:W-:Y:S01]  /*61f0*/  F2FP.BF16.F32.PACK_AB R8, R36, R37 ;  /* 0x000000252408723e */ /* 0x000fe200000010ff */
[----:B------:R-:W-:Y:S01]  /*6200*/  STG.E.U16 desc[UR8][R42.64+0x2], R20 ;  /* 0x000002142a007986 */ /* 0x000fe2000c101508 */
[----:B----4-:R-:W-:-:S03]  /*6210*/  F2FP.BF16.F32.PACK_AB R7, R30, R7 ;  /* 0x000000071e07723e */ /* 0x010fc600000010ff */
[----:B------:R-:W-:Y:S04]  /*6220*/  STG.E.U16 desc[UR8][R42.64+0x4], R19 ;  /* 0x000004132a007986 */ /* 0x000fe8000c101508 */
[----:B------:R0:W-:Y:S01]  /*6230*/  STG.E.U16 desc[UR8][R42.64+0x6], R22 ;  /* 0x000006162a007986 */ /* 0x0001e2000c101508 */
[----:B------:R-:W-:-:S03]  /*6240*/  F2FP.BF16.F32.PACK_AB R49, R50, R49 ;  /* 0x000000313231723e */ /* 0x000fc600000010ff */
[----:B------:R1:W-:Y:S01]  /*6250*/  STG.E.U16 desc[UR8][R28.64], R9 ;  /* 0x000000091c007986 */ /* 0x0003e2000c101508 */
[----:B------:R-:W-:-:S03]  /*6260*/  F2FP.BF16.F32.PACK_AB R15, R25, R15 ;  /* 0x0000000f190f723e */ /* 0x000fc600000010ff */
[----:B------:R4:W-:Y:S04]  /*6270*/  STG.E.U16 desc[UR8][R28.64+0x2], R18 ;  /* 0x000002121c007986 */ /* 0x0009e8000c101508 */
[----:B------:R-:W-:Y:S01]  /*6280*/  STG.E.U16 desc[UR8][R28.64+0x4], R32 ;  /* 0x000004201c007986 */ /* 0x000fe2000c101508 */
[----:B0-----:R-:W-:-:S03]  /*6290*/  PRMT R22, R8, 0x7632, R22 ;  /* 0x0000763208167816 */ /* 0x001fc60000000016 */
[----:B------:R-:W-:Y:S01]  /*62a0*/  STG.E.U16 desc[UR8][R28.64+0x6], R21 ;  /* 0x000006151c007986 */ /* 0x000fe2000c101508 */
[----:B-1----:R-:W-:-:S03]  /*62b0*/  PRMT R9, R0, 0x7632, R9 ;  /* 0x0000763200097816 */ /* 0x002fc60000000009 */
[----:B------:R0:W-:Y:S01]  /*62c0*/  STG.E.U16 desc[UR8][R44.64], R8 ;  /* 0x000000082c007986 */ /* 0x0001e2000c101508 */
[----:B------:R-:W-:Y:S02]  /*62d0*/  F2FP.BF16.F32.PACK_AB R52, R53, R52 ;  /* 0x000000343534723e */ /* 0x000fe400000010ff */
[----:B------:R-:W-:Y:S01]  /*62e0*/  F2FP.BF16.F32.PACK_AB R31, R51, R31 ;  /* 0x0000001f331f723e */ /* 0x000fe200000010ff */
[----:B------:R-:W-:Y:S01]  /*62f0*/  STG.E.U16 desc[UR8][R44.64+0x2], R22 ;  /* 0x000002162c007986 */ /* 0x000fe2000c101508 */
[----:B----4-:R-:W-:-:S03]  /*6300*/  PRMT R18, R48, 0x7632, R18 ;  /* 0x0000763230127816 */ /* 0x010fc60000000012 */
[----:B------:R1:W-:Y:S01]  /*6310*/  STG.E.U16 desc[UR8][R44.64+0x4], R0 ;  /* 0x000004002c007986 */ /* 0x0003e2000c101508 */
[----:B0-----:R-:W-:-:S03]  /*6320*/  PRMT R8, R7, 0x7632, R8 ;  /* 0x0000763207087816 */ /* 0x001fc60000000008 */
[----:B------:R0:W-:Y:S01]  /*6330*/  STG.E.U16 desc[UR8][R44.64+0x6], R9 ;  /* 0x000006092c007986 */ /* 0x0001e2000c101508 */
[----:B------:R-:W-:-:S03]  /*6340*/  F2FP.BF16.F32.PACK_AB R56, R57, R56 ;  /* 0x000000383938723e */ /* 0x000fc600000010ff */
[----:B------:R4:W-:Y:S01]  /*6350*/  STG.E.U16 desc[UR8][R26.64+0x4], R7 ;  /* 0x000004071a007986 */ /* 0x0009e2000c101508 */
[----:B-1----:R-:W-:-:S03]  /*6360*/  PRMT R0, R49, 0x7632, R0 ;  /* 0x0000763231007816 */ /* 0x002fc60000000000 */
[----:B------:R1:W-:Y:S01]  /*6370*/  STG.E.U16 desc[UR8][R26.64+0x6], R8 ;  /* 0x000006081a007986 */ /* 0x0003e2000c101508 */
[----:B------:R-:W-:Y:S02]  /*6380*/  F2FP.BF16.F32.PACK_AB R54, R55, R54 ;  /* 0x000000363736723e */ /* 0x000fe400000010ff */
[----:B0-----:R-:W-:Y:S01]  /*6390*/  PRMT R9, R15, 0x7632, R9 ;  /* 0x000076320f097816 */ /* 0x001fe20000000009 */
[----:B------:R-:W-:Y:S01]  /*63a0*/  STG.E.U16 desc[UR8][R26.64], R48 ;  /* 0x000000301a007986 */ /* 0x000fe2000c101508 */
[----:B----4-:R-:W-:-:S03]  /*63b0*/  PRMT R7, R52, 0x7632, R7 ;  /* 0x0000763234077816 */ /* 0x010fc60000000007 */
[----:B------:R-:W-:Y:S01]  /*63c0*/  STG.E.U16 desc[UR8][R26.64+0x2], R18 ;  /* 0x000002121a007986 */ /* 0x000fe2000c101508 */
[----:B-1----:R-:W-:-:S03]  /*63d0*/  PRMT R8, R31, 0x7632, R8 ;  /* 0x000076321f087816 */ /* 0x002fc60000000008 */
[----:B------:R-:W-:Y:S01]  /*63e0*/  STG.E.U16 desc[UR8][R16.64], R49 ;  /* 0x0000003110007986 */ /* 0x000fe2000c101508 */
[----:B------:R-:W-:-:S03]  /*63f0*/  F2FP.BF16.F32.PACK_AB R6, R58, R6 ;  /* 0x000000063a06723e */ /* 0x000fc600000010ff */
[----:B------:R0:W-:Y:S01]  /*6400*/  STG.E.U16 desc[UR8][R16.64+0x2], R0 ;  /* 0x0000020010007986 */ /* 0x0001e2000c101508 */
[----:B------:R-:W-:-:S03]  /*6410*/  F2FP.BF16.F32.PACK_AB R14, R60, R14 ;  /* 0x0000000e3c0e723e */ /* 0x000fc600000010ff */
[----:B------:R-:W-:Y:S04]  /*6420*/  STG.E.U16 desc[UR8][R16.64+0x4], R15 ;  /* 0x0000040f10007986 */ /* 0x000fe8000c101508 */
[----:B------:R-:W-:Y:S01]  /*6430*/  STG.E.U16 desc[UR8][R16.64+0x6], R9 ;  /* 0x0000060910007986 */ /* 0x000fe2000c101508 */
[----:B------:R-:W-:-:S03]  /*6440*/  F2FP.BF16.F32.PACK_AB R23, R23, R61 ;  /* 0x0000003d1717723e */ /* 0x000fc600000010ff */
[----:B------:R-:W-:Y:S01]  /*6450*/  STG.E.U16 desc[UR8][R4.64], R52 ;  /* 0x0000003404007986 */ /* 0x000fe2000c101508 */
[----:B0-----:R-:W-:-:S03]  /*6460*/  PRMT R0, R56, 0x7632, R0 ;  /* 0x0000763238007816 */ /* 0x001fc60000000000 */
[----:B------:R0:W-:Y:S01]  /*6470*/  STG.E.U16 desc[UR8][R4.64+0x2], R7 ;  /* 0x0000020704007986 */ /* 0x0001e2000c101508 */
[----:B------:R-:W-:-:S03]  /*6480*/  F2FP.BF16.F32.PACK_AB R24, R59, R24 ;  /* 0x000000183b18723e */ /* 0x000fc600000010ff */
[----:B------:R-:W-:Y:S04]  /*6490*/  STG.E.U16 desc[UR8][R4.64+0x4], R31 ;  /* 0x0000041f04007986 */ /* 0x000fe8000c101508 */
[----:B------:R1:W-:Y:S04]  /*64a0*/  STG.E.U16 desc[UR8][R4.64+0x6], R8 ;  /* 0x0000060804007986 */ /* 0x0003e8000c101508 */
[----:B------:R4:W-:Y:S01]  /*64b0*/  STG.E.U16 desc[UR8][R46.64+0x2], R0 ;  /* 0x000002002e007986 */ /* 0x0009e2000c101508 */
[----:B0-----:R-:W-:Y:S02]  /*64c0*/  PRMT R7, R14, 0x7632, R7 ;  /* 0x000076320e077816 */ /* 0x001fe40000000007 */
[----:B-1----:R-:W-:-:S02]  /*64d0*/  PRMT R5, R54, 0x7632, R5 ;  /* 0x0000763236057816 */ /* 0x002fc40000000005 */
[----:B------:R-:W-:Y:S02]  /*64e0*/  PRMT R4, R6, 0x7632, R4 ;  /* 0x0000763206047816 */ /* 0x000fe40000000004 */
[----:B----4-:R-:W-:Y:S01]  /*64f0*/  PRMT R0, R23, 0x7632, R0 ;  /* 0x0000763217007816 */ /* 0x010fe20000000000 */
[----:B------:R0:W-:Y:S04]  /*6500*/  STG.E.U16 desc[UR8][R46.64+0x6], R5 ;  /* 0x000006052e007986 */ /* 0x0001e8000c101508 */
        /* <DEDUP_REMOVED lines=18> */
.L_x_897:
        /* <DEDUP_REMOVED lines=13> */
.L_x_1830:


//--------------------- .text._ZN13group_norm_v214gn_cuda_kernelI13__nv_bfloat16Li320ELi3ELi16ELi40ELi4096ELb1ELi64ELi320ELi320ELi4ELb1ELi6ELb0ELb0ENS_16CompileConditionILi900EEEEEvPT_PKS4_S7_S7_flPfS8_Pj --------------------------
	.section	.text._ZN13group_norm_v214gn_cuda_kernelI13__nv_bfloat16Li320ELi3ELi16ELi40ELi4096ELb1ELi64ELi320ELi320ELi4ELb1ELi6ELb0ELb0ENS_16CompileConditionILi900EEEEEvPT_PKS4_S7_S7_flPfS8_Pj,"ax",@progbits
	.align	128
        .global         _ZN13group_norm_v214gn_cuda_kernelI13__nv_bfloat16Li320ELi3ELi16ELi40ELi4096ELb1ELi64ELi320ELi320ELi4ELb1ELi6ELb0ELb0ENS_16CompileConditionILi900EEEEEvPT_PKS4_S7_S7_flPfS8_Pj
        .type           _ZN13group_norm_v214gn_cuda_kernelI13__nv_bfloat16Li320ELi3ELi16ELi40ELi4096ELb1ELi64ELi320ELi320ELi4ELb1ELi6ELb0ELb0ENS_16CompileConditionILi900EEEEEvPT_PKS4_S7_S7_flPfS8_Pj,@function
        .size           _ZN13group_norm_v214gn_cuda_kernelI13__nv_bfloat16Li320ELi3ELi16ELi40ELi4096ELb1ELi64ELi320ELi320ELi4ELb1ELi6ELb0ELb0ENS_16CompileConditionILi900EEEEEvPT_PKS4_S7_S7_flPfS8_Pj,(.L_x_1831 - _ZN13group_norm_v214gn_cuda_kernelI13__nv_bfloat16Li320ELi3ELi16ELi40ELi4096ELb1ELi64ELi320ELi320ELi4ELb1ELi6ELb0ELb0ENS_16CompileConditionILi900EEEEEvPT_PKS4_S7_S7_flPfS8_Pj)
        .other          _ZN13group_norm_v214gn_cuda_kernelI13__nv_bfloat16Li320ELi3ELi16ELi40ELi4096ELb1ELi64ELi320ELi320ELi4ELb1ELi6ELb0ELb0ENS_16CompileConditionILi900EEEEEvPT_PKS4_S7_S7_flPfS8_Pj,@"STO_CUDA_ENTRY STV_DEFAULT"
_ZN13group_norm_v214gn_cuda_kernelI13__nv_bfloat16Li320ELi3ELi16ELi40ELi4096ELb1ELi64ELi320ELi320ELi4ELb1ELi6ELb0ELb0ENS_16CompileConditionILi900EEEEEvPT_PKS4_S7_S7_flPfS8_Pj:
.text._ZN13group_norm_v214gn_cuda_kernelI13__nv_bfloat16Li320ELi3ELi16ELi40ELi4096ELb1ELi64ELi320ELi320ELi4ELb1ELi6ELb0ELb0ENS_16CompileConditionILi900EEEEEvPT_PKS4_S7_S7_flPfS8_Pj:
        /* <DEDUP_REMOVED lines=12> */
[----:B------:R-:W-:-:S04]  /*00c0*/  LOP3.LUT R10, R5, 0x8, RZ, 0xc0, !PT ;  /* 0x00000008050a7812 */ /* 0x000fc800078ec0ff */
[----:B------:R-:W-:Y:S01]  /*00d0*/  IADD3 R8, RZ, -R10, RZ ;  /* 0x8000000aff087210 */ /* 0x000fe20007ffe0ff */
[----:B-1----:R-:W-:Y:S02]  /*00e0*/  ULEA UR6, UR5, UR4, 0x18 ;  /* 0x0000000405067291 */ /* 0x002fe4000f8ec03f */
[----:B------:R-:W-:-:S04]  /*00f0*/  UIADD3 UR4, UR4, 0xc80, URZ ;  /* 0x00000c8004047890 */ /* 0x000fc8000fffe03f */
[----:B------:R-:W-:Y:S01]  /*0100*/  MOV R21, UR6 ;  /* 0x0000000600157c02 */ /* 0x000fe20008000f00 */
[----:B0-----:R-:W-:Y:S01]  /*0110*/  IMAD.WIDE.U32 R2, R9, -0x33333333, RZ ;  /* 0xcccccccd09027825 */ /* 0x001fe200078e00ff */
[----:B------:R-:W-:Y:S01]  /*0120*/  LOP3.LUT R2, R4, 0x1, RZ, 0xc0, !PT ;  /* 0x0000000104027812 */ /* 0x000fe200078ec0ff */
[----:B------:R-:W-:Y:S01]  /*0130*/  ULEA UR5, UR5, UR4, 0x18 ;  /* 0x0000000405057291 */ /* 0x000fe2000f8ec03f */
[----:B------:R-:W-:Y:S01]  /*0140*/  SHF.R.U32.HI R7, RZ, 0x2, R9 ;  /* 0x00000002ff077819 */ /* 0x000fe20000011609 */
[----:B------:R-:W-:Y:S01]  /*0150*/  ULDC.64 UR6, c[0x0][0x208] ;  /* 0x0000820000067ab9 */ /* 0x000fe20000000a00 */
[----:B------:R-:W-:Y:S01]  /*0160*/  SHF.R.U32.HI R6, RZ, 0x6, R3 ;  /* 0x00000006ff067819 */ /* 0x000fe20000011603 */
[----:B------:R-:W-:Y:S01]  /*0170*/  IMAD R4, R2, 0x140, RZ ;  /* 0x0000014002047824 */ /* 0x000fe200078e02ff */
[----:B------:R-:W-:Y:S01]  /*0180*/  IADD3 R7, R7, R10, RZ ;  /* 0x0000000a07077210 */ /* 0x000fe20007ffe0ff */
[----:B------:R-:W-:Y:S02]  /*0190*/  UMOV UR4, URZ ;  /* 0x0000003f00047c82 */ /* 0x000fe40008000000 */
[----:B------:R-:W-:-:S02]  /*01a0*/  IMAD R3, R6, -0x50, R9 ;  /* 0xffffffb006037824 */ /* 0x000fc400078e0209 */
[----:B------:R-:W-:Y:S02]  /*01b0*/  IMAD R7, R7, 0x28, -R4 ;  /* 0x0000002807077824 */ /* 0x000fe400078e0a04 */
[C---:B------:R-:W-:Y:S01]  /*01c0*/  IMAD R5, R3.reuse, 0x28, R21 ;  /* 0x0000002803057824 */ /* 0x040fe200078e0215 */
[----:B------:R-:W-:Y:S02]  /*01d0*/  LEA R2, R3, R4, 0x2 ;  /* 0x0000000403027211 */ /* 0x000fe400078e10ff */
[----:B------:R-:W-:Y:S02]  /*01e0*/  SHF.L.U32 R4, R9, 0x3, RZ ;  /* 0x0000000309047819 */ /* 0x000fe400000006ff */
[----:B------:R-:W-:Y:S01]  /*01f0*/  LEA R5, R6, R5, 0x3 ;  /* 0x0000000506057211 */ /* 0x000fe200078e18ff */
[----:B------:R-:W-:Y:S01]  /*0200*/  IMAD.WIDE.U32 R2, R2, -0x33333333, RZ ;  /* 0xcccccccd02027825 */ /* 0x000fe200078e00ff */
[----:B------:R-:W-:Y:S02]  /*0210*/  MOV R2, R8 ;  /* 0x0000000800027202 */ /* 0x000fe40000000f00 */
[----:B------:R-:W-:Y:S01]  /*0220*/  IADD3 R6, R7, 0x8, RZ ;  /* 0x0000000807067810 */ /* 0x000fe20007ffe0ff */
[----:B------:R0:W-:Y:S01]  /*0230*/  STL [R1+0x144], R5 ;  /* 0x0001440501007387 */ /* 0x0001e20000100800 */
[----:B------:R-:W-:-:S02]  /*0240*/  LEA.HI R2, R3, R2, RZ, 0x1b ;  /* 0x0000000203027211 */ /* 0x000fc400078fd8ff */
[----:B------:R-:W-:Y:S02]  /*0250*/  SHF.R.S32.HI R3, RZ, 0x2, R7 ;  /* 0x00000002ff037819 */ /* 0x000fe40000011407 */
[C---:B------:R-:W-:Y:S02]  /*0260*/  IADD3 R8, R7.reuse, 0xc, RZ ;  /* 0x0000000c07087810 */ /* 0x040fe40007ffe0ff */
[----:B------:R-:W-:Y:S01]  /*0270*/  IADD3 R9, R7, 0x10, RZ ;  /* 0x0000001007097810 */ /* 0x000fe20007ffe0ff */
[----:B------:R-:W-:Y:S01]  /*0280*/  IMAD R3, R3, 0x28, R21 ;  /* 0x0000002803037824 */ /* 0x000fe200078e0215 */
[C---:B------:R-:W-:Y:S02]  /*0290*/  IADD3 R11, R7.reuse, 0x14, RZ ;  /* 0x00000014070b7810 */ /* 0x040fe40007ffe0ff */
[C---:B0-----:R-:W-:Y:S02]  /*02a0*/  LOP3.LUT R5, R7.reuse, 0x4, RZ, 0xfc, !PT ;  /* 0x0000000407057812 */ /* 0x041fe400078efcff */
[----:B------:R-:W-:-:S02]  /*02b0*/  IADD3 R13, R7, 0x18, RZ ;  /* 0x00000018070d7810 */ /* 0x000fc40007ffe0ff */
[C---:B------:R-:W-:Y:S02]  /*02c0*/  IADD3 R15, R7.reuse, 0x1c, RZ ;  /* 0x0000001c070f7810 */ /* 0x040fe40007ffe0ff */
[C---:B------:R-:W-:Y:S02]  /*02d0*/  IADD3 R17, R7.reuse, 0x20, RZ ;  /* 0x0000002007117810 */ /* 0x040fe40007ffe0ff */
[----:B------:R-:W-:Y:S02]  /*02e0*/  SHF.R.S32.HI R5, RZ, 0x2, R5 ;  /* 0x00000002ff057819 */ /* 0x000fe40000011405 */
[----:B------:R-:W-:Y:S02]  /*02f0*/  IADD3 R7, R7, 0x24, RZ ;  /* 0x0000002407077810 */ /* 0x000fe40007ffe0ff */
[----:B------:R-:W-:Y:S01]  /*0300*/  SHF.R.S32.HI R6, RZ, 0x2, R6 ;  /* 0x00000002ff067819 */ /* 0x000fe20000011406 */
[----:B------:R-:W-:Y:S01]  /*0310*/  IMAD R5, R5, 0x28, R21 ;  /* 0x0000002805057824 */ /* 0x000fe200078e0215 */
[----:B------:R-:W-:-:S02]  /*0320*/  LOP3.LUT R4, R4, 0x18, RZ, 0xc0, !PT ;  /* 0x0000001804047812 */ /* 0x000fc400078ec0ff */
[----:B------:R-:W-:Y:S02]  /*0330*/  SHF.R.S32.HI R8, RZ, 0x2, R8 ;  /* 0x00000002ff087819 */ /* 0x000fe40000011408 */
[----:B------:R-:W-:Y:S01]  /*0340*/  SHF.R.S32.HI R20, RZ, 0x2, R7 ;  /* 0x00000002ff147819 */ /* 0x000fe20000011407 */
[----:B------:R-:W-:Y:S01]  /*0350*/  IMAD R7, R6, 0x28, R21 ;  /* 0x0000002806077824 */ /* 0x000fe200078e0215 */
[----:B------:R-:W-:Y:S01]  /*0360*/  SHF.R.S32.HI R10, RZ, 0x2, R9 ;  /* 0x00000002ff0a7819 */ /* 0x000fe20000011409 */
[----:B------:R-:W-:Y:S01]  /*0370*/  IMAD R9, R8, 0x28, R21 ;  /* 0x0000002808097824 */ /* 0x000fe200078e0215 */
[----:B------:R-:W-:Y:S02]  /*0380*/  IADD3 R3, R3, R4, RZ ;  /* 0x0000000403037210 */ /* 0x000fe40007ffe0ff */
[----:B------:R-:W-:Y:S01]  /*0390*/  SHF.R.S32.HI R12, RZ, 0x2, R11 ;  /* 0x00000002ff0c7819 */ /* 0x000fe2000001140b */
[----:B------:R-:W-:Y:S01]  /*03a0*/  IMAD R11, R10, 0x28, R21 ;  /* 0x000000280a0b7824 */ /* 0x000fe200078e0215 */
[----:B------:R-:W-:Y:S01]  /*03b0*/  SHF.R.S32.HI R14, RZ, 0x2, R13 ;  /* 0x00000002ff0e7819 */ /* 0x000fe2000001140d */
[----:B------:R0:W-:Y:S01]  /*03c0*/  STL [R1+0x13c], R3 ;  /* 0x00013c0301007387 */ /* 0x0001e20000100800 */
[----:B------:R-:W-:Y:S01]  /*03d0*/  IADD3 R6, R4, R5, RZ ;  /* 0x0000000504067210 */ /* 0x000fe20007ffe0ff */
[----:B------:R-:W-:Y:S01]  /*03e0*/  IMAD R13, R12, 0x28, R21 ;  /* 0x000000280c0d7824 */ /* 0x000fe200078e0215 */
[----:B------:R-:W-:-:S02]  /*03f0*/  IADD3 R5, R4, R7, RZ ;  /* 0x0000000704057210 */ /* 0x000fc40007ffe0ff */
[----:B------:R-:W-:Y:S01]  /*0400*/  SHF.R.S32.HI R16, RZ, 0x2, R15 ;  /* 0x00000002ff107819 */ /* 0x000fe2000001140f */
[----:B------:R-:W-:Y:S01]  /*0410*/  IMAD R15, R14, 0x28, R21 ;  /* 0x000000280e0f7824 */ /* 0x000fe200078e0215 */
[----:B------:R-:W-:Y:S01]  /*0420*/  SHF.R.S32.HI R18, RZ, 0x2, R17 ;  /* 0x00000002ff127819 */ /* 0x000fe20000011411 */
[----:B------:R1:W-:Y:S01]  /*0430*/  STL [R1+0x138], R6 ;  /* 0x0001380601007387 */ /* 0x0003e20000100800 */
[----:B------:R-:W-:Y:S01]  /*0440*/  LEA R2, R2, UR5, 0x3 ;  /* 0x0000000502027c11 */ /* 0x000fe2000f8e18ff */
[--C-:B------:R-:W-:Y:S01]  /*0450*/  IMAD R17, R16, 0x28, R21.reuse ;  /* 0x0000002810117824 */ /* 0x100fe200078e0215 */
[----:B0-----:R-:W-:Y:S01]  /*0460*/  IADD3 R3, R4, R9, RZ ;  /* 0x0000000904037210 */ /* 0x001fe20007ffe0ff */
[----:B------:R0:W-:Y:S01]  /*0470*/  STL [R1+0x134], R5 ;  /* 0x0001340501007387 */ /* 0x0001e20000100800 */
[--C-:B------:R-:W-:Y:S02]  /*0480*/  IMAD R19, R18, 0x28, R21.reuse ;  /* 0x0000002812137824 */ /* 0x100fe400078e0215 */
[----:B------:R-:W-:Y:S01]  /*0490*/  IMAD R21, R20, 0x28, R21 ;  /* 0x0000002814157824 */ /* 0x000fe200078e0215 */
[----:B------:R2:W-:Y:S01]  /*04a0*/  STL [R1+0x130], R3 ;  /* 0x0001300301007387 */ /* 0x0005e20000100800 */
[----:B-1----:R-:W-:-:S02]  /*04b0*/  IADD3 R6, R4, R11, RZ ;  /* 0x0000000b04067210 */ /* 0x002fc40007ffe0ff */
[----:B0-----:R-:W-:-:S03]  /*04c0*/  IADD3 R5, R4, R13, RZ ;  /* 0x0000000d04057210 */ /* 0x001fc60007ffe0ff */
        /* <DEDUP_REMOVED lines=8> */
[----:B------:R0:W-:Y:S04]  /*0550*/  STL [R1+0x11c], R5 ;  /* 0x00011c0501007387 */ /* 0x0001e80000100800 */
[----:B------:R0:W-:Y:S04]  /*0560*/  STL [R1+0x118], R3 ;  /* 0x0001180301007387 */ /* 0x0001e80000100800 */
[----:B------:R0:W-:Y:S04]  /*0570*/  STL [R1+0x84], RZ ;  /* 0x000084ff01007387 */ /* 0x0001e80000100800 */
[----:B------:R0:W-:Y:S02]  /*0580*/  STL [R1+0x140], R2 ;  /* 0x0001400201007387 */ /* 0x0001e40000100800 */
.L_x_904:
[----:B------:R-:W2:Y:S01]  /*0590*/  LDL R4, [R1+0x84] ;  /* 0x0000840001047983 */ /* 0x000ea20000100800 */
[----:B0-----:R-:W0:Y:S01]  /*05a0*/  S2R R5, SR_TID.X ;  /* 0x0000000000057919 */ /* 0x001e220000002100 */
        /* <DEDUP_REMOVED lines=12> */
[----:B------:R-:W-:Y:S02]  /*0670*/  SHF.L.U32 R44, R44, 0x2, RZ ;  /* 0x000000022c2c7819 */ /* 0x000fe400000006ff */
[----:B------:R-:W-:-:S03]  /*0680*/  IADD3 R2, R2, R3, RZ ;  /* 0x0000000302027210 */ /* 0x000fc60007ffe0ff */
[----:B------:R-:W-:-:S04]  /*0690*/  IMAD.WIDE.U32 R42, R0, 0x280000, R44 ;  /* 0x00280000002a7825 */ /* 0x000fc800078e002c */
[----:B------:R-:W-:-:S05]  /*06a0*/  IMAD R45, R2, 0x280, RZ ;  /* 0x00000280022d7824 */ /* 0x000fca00078e02ff */
[C---:B------:R-:W-:Y:S01]  /*06b0*/  IADD3 R2, P0, R45.reuse, R42, RZ ;  /* 0x0000002a2d027210 */ /* 0x040fe20007f1e0ff */
[----:B------:R0:W-:Y:S01]  /*06c0*/  STL [R1+0x148], R0 ;  /* 0x0001480001007387 */ /* 0x0001e20000100800 */
[C---:B------:R-:W-:Y:S02]  /*06d0*/  IADD3 R5, R45.reuse, 0x1400, RZ ;  /* 0x000014002d057810 */ /* 0x040fe40007ffe0ff */
[C---:B------:R-:W-:Y:S02]  /*06e0*/  IADD3 R7, R45.reuse, 0x2800, RZ ;  /* 0x000028002d077810 */ /* 0x040fe40007ffe0ff */
[C---:B------:R-:W-:Y:S02]  /*06f0*/  IADD3 R9, R45.reuse, 0x3c00, RZ ;  /* 0x00003c002d097810 */ /* 0x040fe40007ffe0ff */
[C---:B------:R-:W-:Y:S02]  /*0700*/  IADD3 R11, R45.reuse, 0x5000, RZ ;  /* 0x000050002d0b7810 */ /* 0x040fe40007ffe0ff */
[----:B------:R-:W-:-:S02]  /*0710*/  IADD3 R52, R45, 0x6400, RZ ;  /* 0x000064002d347810 */ /* 0x000fc40007ffe0ff */
[C---:B------:R-:W-:Y:S02]  /*0720*/  IADD3 R53, R45.reuse, 0x6e00, RZ ;  /* 0x00006e002d357810 */ /* 0x040fe40007ffe0ff */
[C---:B------:R-:W-:Y:S02]  /*0730*/  IADD3 R54, R45.reuse, 0x7800, RZ ;  /* 0x000078002d367810 */ /* 0x040fe40007ffe0ff */
[----:B------:R-:W-:Y:S01]  /*0740*/  IADD3 R38, R45, 0x8200, RZ ;  /* 0x000082002d267810 */ /* 0x000fe20007ffe0ff */
[----:B--2---:R-:W-:-:S05]  /*0750*/  IMAD R3, R4, 0x280000, RZ ;  /* 0x0028000004037824 */ /* 0x004fca00078e02ff */
[----:B------:R-:W-:-:S04]  /*0760*/  IADD3 R43, R43, R3, RZ ;  /* 0x000000032b2b7210 */ /* 0x000fc80007ffe0ff */
[----:B------:R-:W-:Y:S02]  /*0770*/  IADD3.X R4, RZ, R43, RZ, P0, !PT ;  /* 0x0000002bff047210 */ /* 0x000fe400007fe4ff */
[----:B------:R-:W-:-:S04]  /*0780*/  LEA R28, P0, R2, UR8, 0x1 ;  /* 0x00000008021c7c11 */ /* 0x000fc8000f8008ff */
[----:B------:R-:W-:Y:S02]  /*0790*/  LEA.HI.X R29, R2, UR9, R4, 0x1, P0 ;  /* 0x00000009021d7c11 */ /* 0x000fe400080f0c04 */
[----:B------:R-:W-:-:S04]  /*07a0*/  IADD3 R3, R45, 0xa00, RZ ;  /* 0x00000a002d037810 */ /* 0x000fc80007ffe0ff */
[----:B------:R-:W2:Y:S01]  /*07b0*/  LDG.E.64.CONSTANT R28, desc[UR6][R28.64] ;  /* 0x000000061c1c7981 */ /* 0x000ea2000c1e9b00 */
[----:B------:R-:W-:-:S04]  /*07c0*/  IADD3 R3, P0, R3, R42, RZ ;  /* 0x0000002a03037210 */ /* 0x000fc80007f1e0ff */
[----:B0-----:R-:W-:Y:S02]  /*07d0*/  IADD3.X R0, RZ, R43, RZ, P0, !PT ;  /* 0x0000002bff007210 */ /* 0x001fe400007fe4ff */
[----:B------:R-:W-:-:S04]  /*07e0*/  LEA R26, P0, R3, UR8, 0x1 ;  /* 0x00000008031a7c11 */ /* 0x000fc8000f8008ff */
[----:B------:R-:W-:Y:S01]  /*07f0*/  LEA.HI.X R27, R3, UR9, R0, 0x1, P0 ;  /* 0x00000009031b7c11 */ /* 0x000fe200080f0c00 */
[----:B------:R0:W-:Y:S05]  /*0800*/  STL [R1+0x70], R4 ;  /* 0x0000700401007387 */ /* 0x0001ea0000100800 */
[----:B------:R-:W3:Y:S01]  /*0810*/  LDG.E.64.CONSTANT R26, desc[UR6][R26.64] ;  /* 0x000000061a1a7981 */ /* 0x000ee2000c1e9b00 */
[----:B0-----:R-:W-:-:S03]  /*0820*/  IADD3 R4, P0, R5, R42, RZ ;  /* 0x0000002a05047210 */ /* 0x001fc60007f1e0ff */
[----:B------:R0:W-:Y:S01]  /*0830*/  STL [R1+0x74], R0 ;  /* 0x0000740001007387 */ /* 0x0001e20000100800 */
[----:B------:R-:W-:Y:S02]  /*0840*/  IADD3 R5, R45, 0x1e00, RZ ;  /* 0x00001e002d057810 */ /* 0x000fe40007ffe0ff */
        /* <DEDUP_REMOVED lines=80> */
[----:B------:R-:W-:-:S04]  /*0d50*/  IADD3 R45, R45, 0x9600, RZ ;  /* 0x000096002d2d7810 */ /* 0x000fc80007ffe0ff */
[----:B------:R-:W4:Y:S04]  /*0d60*/  LDG.E.64.CONSTANT R40, desc[UR6][R40.64] ;  /* 0x0000000628287981 */ /* 0x000f28000c1e9b00 */
[----:B------:R0:W-:Y:S04]  /*0d70*/  STL [R1+0x7c], R0 ;  /* 0x00007c0001007387 */ /* 0x0001e80000100800 */
[----:B------:R1:W-:Y:S01]  /*0d80*/  STL [R1+0x108], R46 ;  /* 0x0001082e01007387 */ /* 0x0003e20000100800 */
[----:B0-----:R-:W-:-:S04]  /*0d90*/  IADD3 R0, P0, R45, R42, RZ ;  /* 0x0000002a2d007210 */ /* 0x001fc80007f1e0ff */
[----:B-1----:R-:W-:Y:S02]  /*0da0*/  IADD3.X R46, RZ, R43, RZ, P0, !PT ;  /* 0x0000002bff2e7210 */ /* 0x002fe400007fe4ff */
[----:B------:R-:W-:-:S04]  /*0db0*/  LEA R42, P0, R0, UR8, 0x1 ;  /* 0x00000008002a7c11 */ /* 0x000fc8000f8008ff */
[----:B------:R-:W-:Y:S02]  /*0dc0*/  LEA.HI.X R43, R0, UR9, R46, 0x1, P0 ;  /* 0x00000009002b7c11 */ /* 0x000fe400080f0c2e */
[C---:B--2---:R-:W-:Y:S02]  /*0dd0*/  PRMT R49, R28.reuse, 0x7632, R49 ;  /* 0x000076321c317816 */ /* 0x044fe40000000031 */
[----:B------:R-:W-:Y:S02]  /*0de0*/  SHF.L.U32 R55, R28, 0x10, RZ ;  /* 0x000000101c377819 */ /* 0x000fe400000006ff */
[----:B------:R-:W-:Y:S01]  /*0df0*/  SHF.L.U32 R61, R29, 0x10, RZ ;  /* 0x000000101d3d7819 */ /* 0x000fe200000006ff */
[----:B------:R-:W2:Y:S01]  /*0e00*/  LDG.E.64.CONSTANT R42, desc[UR6][R42.64] ;  /* 0x000000062a2a7981 */ /* 0x000ea2000c1e9b00 */
[----:B------:R-:W-:Y:S01]  /*0e10*/  SHF.L.U32 R49, R49, 0x10, RZ ;  /* 0x0000001031317819 */ /* 0x000fe200000006ff */
[----:B------:R-:W-:Y:S01]  /*0e20*/  FADD.FTZ R48, RZ, R55 ;  /* 0x00000037ff307221 */ /* 0x000fe20000010000 */
[----:B------:R-:W-:Y:S01]  /*0e30*/  FFMA.FTZ R50, R55, R55, RZ ;  /* 0x0000003737327223 */ /* 0x000fe200000100ff */
[----:B------:R-:W-:-:S02]  /*0e40*/  PRMT R51, R29, 0x7632, R51 ;  /* 0x000076321d337816 */ /* 0x000fc40000000033 */
[----:B---3--:R-:W-:Y:S01]  /*0e50*/  SHF.L.U32 R60, R26, 0x10, RZ ;  /* 0x000000101a3c7819 */ /* 0x008fe200000006ff */
[----:B------:R-:W-:Y:S01]  /*0e60*/  FADD.FTZ R48, R48, R49 ;  /* 0x0000003130307221 */ /* 0x000fe20000010000 */
[--C-:B------:R-:W-:Y:S01]  /*0e70*/  FFMA.FTZ R49, R49, R49, R50.reuse ;  /* 0x0000003131317223 */ /* 0x100fe20000010032 */
[----:B------:R-:W-:Y:S02]  /*0e80*/  SHF.L.U32 R51, R51, 0x10, RZ ;  /* 0x0000001033337819 */ /* 0x000fe400000006ff */
[----:B------:R-:W-:Y:S01]  /*0e90*/  SHF.L.U32 R59, R27, 0x10, RZ ;  /* 0x000000101b3b7819 */ /* 0x000fe200000006ff */
[----:B------:R-:W-:Y:S01]  /*0ea0*/  FADD.FTZ R48, R48, R61 ;  /* 0x0000003d30307221 */ /* 0x000fe20000010000 */
[----:B------:R-:W-:Y:S01]  /*0eb0*/  FFMA.FTZ R49, R61, R61, R49 ;  /* 0x0000003d3d317223 */ /* 0x000fe20000010031 */
[----:B------:R-:W-:Y:S02]  /*0ec0*/  PRMT R50, R26, 0x7632, R50 ;  /* 0x000076321a327816 */ /* 0x000fe40000000032 */
[----:B----4-:R-:W-:Y:S01]  /*0ed0*/  SHF.L.U32 R58, R24, 0x10, RZ ;  /* 0x00000010183a7819 */ /* 0x010fe200000006ff */
[----:B------:R-:W-:Y:S01]  /*0ee0*/  FADD.FTZ R48, R48, R51 ;  /* 0x0000003330307221 */ /* 0x000fe20000010000 */
[----:B------:R-:W-:Y:S01]  /*0ef0*/  FFMA.FTZ R51, R51, R51, R49 ;  /* 0x0000003333337223 */ /* 0x000fe20000010031 */
[----:B------:R-:W-:-:S02]  /*0f00*/  SHF.L.U32 R50, R50, 0x10, RZ ;  /* 0x0000001032327819 */ /* 0x000fc400000006ff */
[----:B------:R-:W-:Y:S01]  /*0f10*/  SHF.L.U32 R57, R25, 0x10, RZ ;  /* 0x0000001019397819 */ /* 0x000fe200000006ff */
[----:B------:R-:W-:Y:S01]  /*0f20*/  FADD.FTZ R48, R48, R60 ;  /* 0x0000003c30307221 */ /* 0x000fe20000010000 */
[----:B------:R-:W-:Y:S01]  /*0f30*/  FFMA.FTZ R51, R60, R60, R51 ;  /* 0x0000003c3c337223 */ /* 0x000fe20000010033 */
[----:B------:R-:W-:Y:S02]  /*0f40*/  PRMT R49, R27, 0x7632, R49 ;  /* 0x000076321b317816 */ /* 0x000fe40000000031 */
[----:B------:R-:W-:Y:S01]  /*0f50*/  SHF.L.U32 R56, R22, 0x10, RZ ;  /* 0x0000001016387819 */ /* 0x000fe200000006ff */
[----:B------:R-:W-:Y:S01]  /*0f60*/  FADD.FTZ R48, R48, R50 ;  /* 0x0000003230307221 */ /* 0x000fe20000010000 */
[----:B------:R-:W-:Y:S01]  /*0f70*/  FFMA.FTZ R50, R50, R50, R51 ;  /* 0x0000003232327223 */ /* 0x000fe20000010033 */
[----:B------:R-:W-:Y:S01]  /*0f80*/  SHF.L.U32 R49, R49, 0x10, RZ ;  /* 0x0000001031317819 */ /* 0x000fe200000006ff */
[----:B------:R0:W-:Y:S01]  /*0f90*/  STL [R1+0x78], R0 ;  /* 0x0000780001007387 */ /* 0x0001e20000100800 */
        /* <DEDUP_REMOVED lines=21> */
[C---:B0-----:R-:W-:Y:S02]  /*10f0*/  SHF.L.U32 R0, R23.reuse, 0x10, RZ ;  /* 0x0000001017007819 */ /* 0x041fe400000006ff */
[----:B------:R-:W-:Y:S01]  /*1100*/  PRMT R51, R23, 0x7632, R51 ;  /* 0x0000763217337816 */ /* 0x000fe20000000033 */
[----:B------:R-:W-:Y:S01]  /*1110*/  FADD.FTZ R48, R48, R49 ;  /* 0x0000003130307221 */ /* 0x000fe20000010000 */
[----:B------:R-:W-:-:S02]  /*1120*/  FFMA.FTZ R49, R49, R49, R50 ;  /* 0x0000003131317223 */ /* 0x000fc40000010032 */
[----:B------:R-:W-:Y:S01]  /*1130*/  SHF.L.U32 R51, R51, 0x10, RZ ;  /* 0x0000001033337819 */ /* 0x000fe200000006ff */
[----:B------:R-:W-:Y:S01]  /*1140*/  FADD.FTZ R48, R48, R0 ;  /* 0x0000000030307221 */ /* 0x000fe20000010000 */
[----:B------:R-:W-:Y:S01]  /*1150*/  STL [R1+0x104], R46 ;  /* 0x0001042e01007387 */ /* 0x000fe20000100800 */
[----:B------:R-:W-:Y:S01]  /*1160*/  FFMA.FTZ R49, R0, R0, R49 ;  /* 0x0000000000317223 */ /* 0x000fe20000010031 */
[----:B------:R-:W-:Y:S02]  /*1170*/  PRMT R50, R20, 0x7632, R50 ;  /* 0x0000763214327816 */ /* 0x000fe40000000032 */
[----:B------:R0:W-:Y:S01]  /*1180*/  STL [R1+0x68], R0 ;  /* 0x0000680001007387 */ /* 0x0001e20000100800 */
[----:B------:R-:W-:Y:S01]  /*1190*/  FADD.FTZ R48, R48, R51 ;  /* 0x0000003330307221 */ /* 0x000fe20000010000 */
[----:B------:R-:W-:Y:S01]  /*11a0*/  FFMA.FTZ R51, R51, R51, R49 ;  /* 0x0000003333337223 */ /* 0x000fe20000010031 */
[----:B------:R-:W-:Y:S02]  /*11b0*/  SHF.L.U32 R50, R50, 0x10, RZ ;  /* 0x0000001032327819 */ /* 0x000fe400000006ff */
[----:B0-----:R-:W-:-:S02]  /*11c0*/  SHF.L.U32 R0, R20, 0x10, RZ ;  /* 0x0000001014007819 */ /* 0x001fc400000006ff */
[----:B------:R-:W-:-:S03]  /*11d0*/  PRMT R49, R21, 0x7632, R49 ;  /* 0x0000763215317816 */ /* 0x000fc60000000031 */
[----:B------:R-:W-:Y:S01]  /*11e0*/  FADD.FTZ R48, R48, R0 ;  /* 0x0000000030307221 */ /* 0x000fe20000010000 */
[----:B------:R0:W-:Y:S01]  /*11f0*/  STL [R1+0x64], R0 ;  /* 0x0000640001007387 */ /* 0x0001e20000100800 */
[----:B------:R-:W-:Y:S02]  /*1200*/  FFMA.FTZ R51, R0, R0, R51 ;  /* 0x0000000000337223 */ /* 0x000fe40000010033 */
[----:B------:R-:W-:Y:S01]  /*1210*/  FADD.FTZ R48, R48, R50 ;  /* 0x0000003230307221 */ /* 0x000fe20000010000 */
[----:B------:R-:W-:Y:S01]  /*1220*/  SHF.L.U32 R49, R49, 0x10, RZ ;  /* 0x0000001031317819 */ /* 0x000fe200000006ff */
[--C-:B------:R-:W-:Y:S01]  /*1230*/  FFMA.FTZ R50, R50, R50, R51.reuse ;  /* 0x0000003232327223 */ /* 0x100fe20000010033 */
[----:B0-----:R-:W-:Y:S02]  /*1240*/  SHF.L.U32 R0, R21, 0x10, RZ ;  /* 0x0000001015007819 */ /* 0x001fe400000006ff */
        /* <DEDUP_REMOVED lines=142> */
[----:B------:R-:W-:Y:S01]  /*1b30*/  FFMA.FTZ R51, R50, R50, R51 ;  /* 0x0000003232337223 */ /* 0x000fe20000010033 */
[----:B0-----:R-:W-:-:S05]  /*1b40*/  SHF.L.U32 R0, R39, 0x10, RZ ;  /* 0x0000001027007819 */ /* 0x001fca00000006ff */
[----:B------:R-:W-:Y:S01]  /*1b50*/  FADD.FTZ R48, R48, R0 ;  /* 0x0000000030307221 */ /* 0x000fe20000010000 */
[----:B------:R-:W-:Y:S01]  /*1b60*/  FFMA.FTZ R51, R0, R0, R51 ;  /* 0x0000000000337223 */ /* 0x000fe20000010033 */
[----:B------:R0:W-:Y:S02]  /*1b70*/  STL [R1+0x10], R0 ;  /* 0x0000100001007387 */ /* 0x0001e40000100800 */
[----:B------:R-:W-:Y:S01]  /*1b80*/  FADD.FTZ R50, R48, R49 ;  /* 0x0000003130327221 */ /* 0x000fe20000010000 */
[C---:B------:R-:W-:Y:S01]  /*1b90*/  PRMT R48, R40.reuse, 0x7632, R48 ;  /* 0x0000763228307816 */ /* 0x040fe20000000030 */
[----:B------:R-:W-:Y:S01]  /*1ba0*/  FFMA.FTZ R49, R49, R49, R51 ;  /* 0x0000003131317223 */ /* 0x000fe20000010033 */
[----:B0-----:R-:W-:Y:S02]  /*1bb0*/  SHF.L.U32 R0, R40, 0x10, RZ ;  /* 0x0000001028007819 */ /* 0x001fe400000006ff */
[----:B------:R-:W-:-:S03]  /*1bc0*/  SHF.L.U32 R48, R48, 0x10, RZ ;  /* 0x0000001030307819 */ /* 0x000fc600000006ff */
[----:B------:R-:W-:Y:S01]  /*1bd0*/  FADD.FTZ R50, R50, R0 ;  /* 0x0000000032327221 */ /* 0x000fe20000010000 */
[----:B------:R-:W-:Y:S01]  /*1be0*/  FFMA.FTZ R49, R0, R0, R49 ;  /* 0x0000000000317223 */ /* 0x000fe20000010031 */
[----:B------:R0:W-:Y:S02]  /*1bf0*/  STL [R1+0x8], R0 ;  /* 0x0000080001007387 */ /* 0x0001e40000100800 */
[----:B------:R-:W-:Y:S01]  /*1c00*/  FADD.FTZ R50, R50, R48 ;  /* 0x0000003032327221 */ /* 0x000fe20000010000 */
[--C-:B------:R-:W-:Y:S01]  /*1c10*/  FFMA.FTZ R48, R48, R48, R49.reuse ;  /* 0x0000003030307223 */ /* 0x100fe20000010031 */
[C---:B------:R-:W-:Y:S02]  /*1c20*/  PRMT R49, R41.reuse, 0x7632, R49 ;  /* 0x0000763229317816 */ /* 0x040fe40000000031 */
[----:B0-----:R-:W-:Y:S02]  /*1c30*/  SHF.L.U32 R0, R41, 0x10, RZ ;  /* 0x0000001029007819 */ /* 0x001fe400000006ff */
[----:B------:R-:W-:-:S03]  /*1c40*/  SHF.L.U32 R49, R49, 0x10, RZ ;  /* 0x0000001031317819 */ /* 0x000fc600000006ff */
[----:B------:R-:W-:Y:S01]  /*1c50*/  FADD.FTZ R50, R50, R0 ;  /* 0x0000000032327221 */ /* 0x000fe20000010000 */
[----:B------:R-:W-:Y:S01]  /*1c60*/  FFMA.FTZ R48, R0, R0, R48 ;  /* 0x0000000000307223 */ /* 0x000fe20000010030 */
[----:B------:R-:W-:Y:S01]  /*1c70*/  SHF.L.U32 R46, R44, 0x1, RZ ;  /* 0x000000012c2e7819 */ /* 0x000fe200000006ff */
[----:B------:R0:W-:Y:S01]  /*1c80*/  STL [R1+0x24], R0 ;  /* 0x0000240001007387 */ /* 0x0001e20000100800 */
[----:B------:R-:W-:Y:S01]  /*1c90*/  FADD.FTZ R50, R50, R49 ;  /* 0x0000003132327221 */ /* 0x000fe20000010000 */
[--C-:B------:R-:W-:Y:S01]  /*1ca0*/  FFMA.FTZ R49, R49, R49, R48.reuse ;  /* 0x0000003131317223 */ /* 0x100fe20000010030 */
[----:B--2---:R-:W-:Y:S01]  /*1cb0*/  PRMT R48, R42, 0x7632, R48 ;  /* 0x000076322a307816 */ /* 0x004fe20000000030 */
[----:B------:R-:W2:Y:S01]  /*1cc0*/  LDL R51, [R1+0x144] ;  /* 0x0001440001337983 */ /* 0x000ea20000100800 */
[----:B------:R-:W-:Y:S02]  /*1cd0*/  SHF.R.U32.HI R47, RZ, 0x1f, R44 ;  /* 0x0000001fff2f7819 */ /* 0x000fe4000001162c */
[----:B------:R-:W-:-:S02]  /*1ce0*/  IADD3 R44, P0, R46, UR8, RZ ;  /* 0x000000082e2c7c10 */ /* 0x000fc4000ff1e0ff */
[----:B0-----:R-:W-:Y:S02]  /*1cf0*/  SHF.L.U32 R0, R42, 0x10, RZ ;  /* 0x000000102a007819 */ /* 0x001fe400000006ff */
[----:B------:R-:W-:Y:S02]  /*1d00*/  IADD3 R46, P1, R46, UR10, RZ ;  /* 0x0000000a2e2e7c10 */ /* 0x000fe4000ff3e0ff */
[----:B------:R-:W-:Y:S01]  /*1d10*/  SHF.L.U32 R48, R48, 0x10, RZ ;  /* 0x0000001030307819 */ /* 0x000fe200000006ff */
[----:B------:R-:W-:Y:S01]  /*1d20*/  FADD.FTZ R50, R50, R0 ;  /* 0x0000000032327221 */ /* 0x000fe20000010000 */
[----:B------:R-:W-:Y:S01]  /*1d30*/  FFMA.FTZ R49, R0, R0, R49 ;  /* 0x0000000000317223 */ /* 0x000fe20000010031 */
[C---:B------:R-:W-:Y:S01]  /*1d40*/  IADD3.X R45, R47.reuse, UR9, RZ, P0, !PT ;  /* 0x000000092f2d7c10 */ /* 0x040fe200087fe4ff */
[----:B------:R0:W-:Y:S01]  /*1d50*/  STL [R1+0xc], R0 ;  /* 0x00000c0001007387 */ /* 0x0001e20000100800 */
[----:B------:R-:W-:Y:S01]  /*1d60*/  IADD3.X R47, R47, UR11, RZ, P1, !PT ;  /* 0x0000000b2f2f7c10 */ /* 0x000fe20008ffe4ff */
[----:B------:R-:W-:Y:S01]  /*1d70*/  FADD.FTZ R50, R50, R48 ;  /* 0x0000003032327221 */ /* 0x000fe20000010000 */
[----:B------:R-:W-:-:S02]  /*1d80*/  FFMA.FTZ R49, R48, R48, R49 ;  /* 0x0000003030317223 */ /* 0x000fc40000010031 */
[----:B------:R-:W5:Y:S04]  /*1d90*/  LDG.E.64.CONSTANT R44, desc[UR6][R44.64] ;  /* 0x000000062c2c7981 */ /* 0x000f68000c1e9b00 */
[----:B------:R-:W5:Y:S01]  /*1da0*/  LDG.E.64.CONSTANT R46, desc[UR6][R46.64] ;  /* 0x000000062e2e7981 */ /* 0x000f62000c1e9b00 */
[----:B0-----:R-:W-:-:S05]  /*1db0*/  SHF.L.U32 R0, R43, 0x10, RZ ;  /* 0x000000102b007819 */ /* 0x001fca00000006ff */
[----:B------:R0:W-:Y:S01]  /*1dc0*/  STL [R1+0x18], R0 ;  /* 0x0000180001007387 */ /* 0x0001e20000100800 */
[----:B------:R-:W-:Y:S01]  /*1dd0*/  FFMA.FTZ R49, R0, R0, R49 ;  /* 0x0000000000317223 */ /* 0x000fe20000010031 */
[----:B------:R-:W-:Y:S02]  /*1de0*/  FADD.FTZ R50, R50, R0 ;  /* 0x0000000032327221 */ /* 0x000fe40000010000 */
[----:B0-----:R0:W5:Y:S01]  /*1df0*/  LDL.LU R0, [R1+0x148] ;  /* 0x0001480001007983 */ /* 0x0011620000300800 */
[----:B------:R-:W-:-:S04]  /*1e00*/  PRMT R48, R43, 0x7632, R48 ;  /* 0x000076322b307816 */ /* 0x000fc80000000030 */
[----:B------:R-:W-:-:S05]  /*1e10*/  SHF.L.U32 R48, R48, 0x10, RZ ;  /* 0x0000001030307819 */ /* 0x000fca00000006ff */
[----:B------:R-:W-:Y:S01]  /*1e20*/  FFMA.FTZ R49, R48, R48, R49 ;  /* 0x0000003030317223 */ /* 0x000fe20000010031 */
[----:B------:R-:W-:Y:S02]  /*1e30*/  FADD.FTZ R48, R50, R48 ;  /* 0x0000003032307221 */ /* 0x000fe40000010000 */
[----:B------:R-:W1:Y:S01]  /*1e40*/  S2R R50, SR_TID.X ;  /* 0x0000000000327919 */ /* 0x000e620000002100 */
[----:B------:R-:W-:Y:S01]  /*1e50*/  BSSY B0, `(.L_x_898) ;  /* 0x000002e000007945 */ /* 0x000fe20003800000 */
[----:B-1----:R-:W-:Y:S01]  /*1e60*/  ISETP.GT.U32.AND P0, PT, R50, 0x1f, PT ;  /* 0x0000001f3200780c */ /* 0x002fe20003f04070 */
[----:B--2---:R1:W-:Y:S02]  /*1e70*/  STS.64 [R51], R48 ;  /* 0x0000003033007388 */ /* 0x0043e40000000a00 */
[----:B-1----:R-:W-:Y:S01]  /*1e80*/  CS2R R48, SRZ ;  /* 0x0000000000307805 */ /* 0x002fe2000001ff00 */
[----:B------:R-:W-:Y:S09]  /*1e90*/  BAR.SYNC.DEFER_BLOCKING 0x0 ;  /* 0x0000000000007b1d */ /* 0x000ff20000010000 */
[----:B0-----:R-:W-:Y:S05]  /*1ea0*/  @P0 BRA `(.L_x_899) ;  /* 0x0000000000a00947 */ /* 0x001fea0003800000 */
[----:B------:R-:W2:Y:S04]  /*1eb0*/  LDL R50, [R1+0x13c] ;  /* 0x00013c0001327983 */ /* 0x000ea80000100800 */
[----:B------:R-:W3:Y:S04]  /*1ec0*/  LDL R51, [R1+0x138] ;  /* 0x0001380001337983 */ /* 0x000ee80000100800 */
        /* <DEDUP_REMOVED lines=36> */
[----:B0-----:R-:W-:Y:S01]  /*2110*/  FADD.FTZ R48, R50, R48 ;  /* 0x0000003032307221 */ /* 0x001fe20000010000 */
[----:B------:R-:W-:-:S07]  /*2120*/  FADD.FTZ R49, R51, R49 ;  /* 0x0000003133317221 */ /* 0x000fce0000010000 */
.L_x_899:
[----:B------:R-:W-:Y:S05]  /*2130*/  BSYNC B0 ;  /* 0x0000000000007941 */ /* 0x000fea0003800000 */
.L_x_898:
[----:B------:R0:W-:Y:S04]  /*2140*/  STL [R1+0x164], R6 ;  /* 0x0001640601007387 */ /* 0x0001e80000100800 */
[----:B------:R-:W1:Y:S04]  /*2150*/  SHFL.BFLY PT, R51, R48, 0x2, 0x1f ;  /* 0x0c401f0030337f89 */ /* 0x000e6800000e0000 */
[----:B------:R-:W-:Y:S01]  /*2160*/  STL [R1+0x160], R3 ;  /* 0x0001600301007387 */ /* 0x000fe20000100800 */
[----:B0-----:R-:W0:Y:S03]  /*2170*/  S2R R6, SR_TID.X ;  /* 0x0000000000067919 */ /* 0x001e260000002100 */
[----:B------:R-:W2:Y:S04]  /*2180*/  SHFL.BFLY PT, R50, R49, 0x2, 0x1f ;  /* 0x0c401f0031327f89 */ /* 0x000ea800000e0000 */
[----:B------:R3:W-:Y:S04]  /*2190*/  STL.64 [R1+0x158], R4 ;  /* 0x0001580401007387 */ /* 0x0007e80000100a00 */
[----:B------:R-:W-:Y:S01]  /*21a0*/  STL [R1+0x150], R2 ;  /* 0x0001500201007387 */ /* 0x000fe20000100800 */
[----:B-1----:R-:W-:-:S03]  /*21b0*/  FADD.FTZ R48, R51, R48 ;  /* 0x0000003033307221 */ /* 0x002fc60000010000 */
[----:B-----5:R-:W-:Y:S04]  /*21c0*/  STL [R1+0x148], R0 ;  /* 0x0001480001007387 */ /* 0x020fe80000100800 */
[----:B------:R-:W1:Y:S01]  /*21d0*/  SHFL.BFLY PT, R2, R48, 0x1, 0x1f ;  /* 0x0c201f0030027f89 */ /* 0x000e6200000e0000 */
[----:B--2---:R-:W-:Y:S01]  /*21e0*/  FADD.FTZ R49, R50, R49 ;  /* 0x0000003132317221 */ /* 0x004fe20000010000 */
[----:B0-----:R-:W-:-:S04]  /*21f0*/  LOP3.LUT P0, RZ, R6, 0xffffffe3, RZ, 0xc0, !PT ;  /* 0xffffffe306ff7812 */ /* 0x001fc8000780c0ff */
[----:B------:R-:W0:Y:S01]  /*2200*/  SHFL.BFLY PT, R0, R49, 0x1, 0x1f ;  /* 0x0c201f0031007f89 */ /* 0x000e2200000e0000 */
[----:B------:R-:W-:Y:S02]  /*2210*/  SHF.R.U32.HI R51, RZ, 0x2, R6 ;  /* 0x00000002ff337819 */ /* 0x000fe40000011606 */
[----:B------:R-:W2:Y:S06]  /*2220*/  S2R R6, SR_CTAID.Y ;  /* 0x0000000000067919 */ /* 0x000eac0000002600 */
[----:B------:R-:W4:Y:S01]  /*2230*/  @!P0 LDC R3, c[0x0][0x10] ;  /* 0x00000400ff038b82 */ /* 0x000f220000000800 */
[----:B------:R-:W-:-:S07]  /*2240*/  @!P0 SHF.L.U32 R51, R51, 0x6, RZ ;  /* 0x0000000633338819 */ /* 0x000fce00000006ff */
[----:B---3--:R-:W3:Y:S01]  /*2250*/  @!P0 LDC.64 R4, c[0x0][0x248] ;  /* 0x00009200ff048b82 */ /* 0x008ee20000000a00 */
[----:B----4-:R-:W-:Y:S02]  /*2260*/  MOV R50, R3 ;  /* 0x0000000300327202 */ /* 0x010fe40000000f00 */
[----:B------:R-:W4:Y:S03]  /*2270*/  S2R R3, SR_CTAID.X ;  /* 0x0000000000037919 */ /* 0x000f260000002500 */
[----:B--2---:R-:W-:Y:S02]  /*2280*/  @!P0 IMAD R50, R50, UR4, R6 ;  /* 0x0000000432328c24 */ /* 0x004fe4000f8e0206 */
[----:B-1----:R-:W-:Y:S01]  /*2290*/  FADD.FTZ R48, R48, R2 ;  /* 0x0000000230307221 */ /* 0x002fe20000010000 */
[----:B0-----:R-:W-:Y:S01]  /*22a0*/  FADD.FTZ R49, R49, R0 ;  /* 0x0000000031317221 */ /* 0x001fe20000010000 */
[----:B------:R-:W-:Y:S01]  /*22b0*/  PRMT R31, R19, 0x7632, R31 ;  /* 0x00007632131f7816 */ /* 0x000fe2000000001f */
[----:B------:R0:W5:Y:S01]  /*22c0*/  LDL.LU R6, [R1+0x164] ;  /* 0x0001640001067983 */ /* 0x0001620000300800 */
[----:B----4-:R-:W-:-:S02]  /*22d0*/  @!P0 LOP3.LUT R51, R51, 0xffffffc0, R3, 0xe2, !PT ;  /* 0xffffffc033338812 */ /* 0x010fc400078ee203 */
[----:B------:R-:W-:Y:S01]  /*22e0*/  PRMT R32, R18, 0x7632, R32 ;  /* 0x0000763212207816 */ /* 0x000fe20000000020 */
[----:B------:R0:W5:Y:S01]  /*22f0*/  LDL.LU R3, [R1+0x160] ;  /* 0x0001600001037983 */ /* 0x0001620000300800 */
[----:B------:R-:W-:-:S04]  /*2300*/  @!P0 LEA R50, R50, R51, 0x9 ;  /* 0x0000003332328211 */ /* 0x000fc800078e48ff */
        /* <DEDUP_REMOVED lines=8> */
[----:B-1----:R-:W1:Y:S01]  /*2390*/  S2R R51, SR_TID.X ;  /* 0x0000000000337919 */ /* 0x002e620000002100 */
[----:B------:R-:W-:-:S02]  /*23a0*/  PRMT R39, R30, 0x7632, R39 ;  /* 0x000076321e277816 */ /* 0x000fc40000000027 */
[----:B------:R-:W-:Y:S01]  /*23b0*/  PRMT R40, R31, 0x7632, R40 ;  /* 0x000076321f287816 */ /* 0x000fe20000000028 */
[----:B------:R0:W5:Y:S01]  /*23c0*/  LDL.LU R0, [R1+0x148] ;  /* 0x0001480001007983 */ /* 0x0001620000300800 */
[----:B------:R-:W-:Y:S02]  /*23d0*/  PRMT R41, R32, 0x7632, R41 ;  /* 0x0000763220297816 */ /* 0x000fe40000000029 */
[----:B------:R-:W-:Y:S02]  /*23e0*/  PRMT R19, R37, 0x7632, R19 ;  /* 0x0000763225137816 */ /* 0x000fe40000000013 */
        /* <DEDUP_REMOVED lines=31> */
[----:B------:R-:W-:Y:S01]  /*25e0*/  BAR.SYNC.DEFER_BLOCKING 0x0 ;  /* 0x0000000000007b1d */ /* 0x000fe20000010000 */
[----:B------:R-:W-:-:S05]  /*25f0*/  ISETP.GT.U32.AND P0, PT, R51, 0xff, PT ;  /* 0x000000ff3300780c */ /* 0x000fca0003f04070 */
[----:B0-----:R-:W-:Y:S08]  /*2600*/  @P1 BRA `(.L_x_900) ;  /* 0x0000000000441947 */ /* 0x001ff00003800000 */
[----:B------:R-:W0:Y:S01]  /*2610*/  S2R R28, SR_CTAID.X ;  /* 0x00000000001c7919 */ /* 0x000e220000002500 */
[----:B------:R-:W1:Y:S01]  /*2620*/  LDC.64 R12, c[0x0][0x250] ;  /* 0x00009400ff0c7b82 */ /* 0x000e620000000a00 */
[----:B------:R-:W-:Y:S01]  /*2630*/  MOV R14, 0x7fffffc1 ;  /* 0x7fffffc1000e7802 */ /* 0x000fe20000000f00 */
[----:B------:R-:W1:Y:S01]  /*2640*/  S2R R51, SR_CTAID.Y ;  /* 0x0000000000337919 */ /* 0x000e620000002600 */
[----:B0-----:R-:W-:-:S04]  /*2650*/  ISETP.NE.AND P1, PT, R28, RZ, PT ;  /* 0x000000ff1c00720c */ /* 0x001fc80003f25270 */
[----:B------:R-:W-:Y:S01]  /*2660*/  SEL R14, R14, 0x1, !P1 ;  /* 0x000000010e0e7807 */ /* 0x000fe20004800000 */
[----:B-1----:R-:W-:Y:S01]  /*2670*/  IMAD.WIDE.U32 R12, R51, 0x4, R12 ;  /* 0x00000004330c7825 */ /* 0x002fe200078e000c */
[----:B------:R-:W-:Y:S06]  /*2680*/  MEMBAR.ALL.GPU ;  /* 0x0000000000007992 */ /* 0x000fec000000a000 */
[----:B------:R-:W-:-:S00]  /*2690*/  ERRBAR ;  /* 0x00000000000079ab */ /* 0x000fc00000000000 */
[----:B------:R-:W-:Y:S06]  /*26a0*/  CGAERRBAR ;  /* 0x00000000000075ab */ /* 0x000fec0000000000 */
[----:B------:R0:W5:Y:S02]  /*26b0*/  ATOM.E.ADD.STRONG.GPU PT, R14, desc[UR6][R12.64], R14 ;  /* 0x0000000e0c0e798a */ /* 0x00016400081ee1c6 */
.L_x_901:
[----:B------:R-:W2:Y:S04]  /*26c0*/  LD.E.STRONG.GPU R15, desc[UR6][R12.64] ;  /* 0x000000060c0f7980 */ /* 0x000ea8000c10f900 */
[----:B--2---:R-:W-:Y:S01]  /*26d0*/  CCTL.IVALL ;  /* 0x00000000ff00798f */ /* 0x004fe20002000000 */
[----:B------:R-:W-:Y:S05]  /*26e0*/  YIELD ;  /* 0x0000000000007946 */ /* 0x000fea0003800000 */
[----:B-----5:R-:W-:-:S04]  /*26f0*/  LOP3.LUT R15, R15, R14, RZ, 0x3c, !PT ;  /* 0x0000000e0f0f7212 */ /* 0x020fc800078e3cff */
[----:B------:R-:W-:-:S13]  /*2700*/  ISETP.GT.AND P1, PT, R15, -0x1, PT ;  /* 0xffffffff0f00780c */ /* 0x000fda0003f24270 */
[----:B------:R-:W-:Y:S05]  /*2710*/  @P1 BRA `(.L_x_901) ;  /* 0xfffffffc00e81947 */ /* 0x000fea000383ffff */
.L_x_900:
[----:B------:R-:W-:Y:S05]  /*2720*/  WARPSYNC.ALL ;  /* 0x0000000000007948 */ /* 0x000fea0003800000 */
[----:B------:R-:W-:Y:S02]  /*2730*/  PRMT R17, R44, 0x7632, R17 ;  /* 0x000076322c117816 */ /* 0x000fe40000000011 */
[----:B------:R-:W-:Y:S02]  /*2740*/  PRMT R28, R45, 0x7632, R28 ;  /* 0x000076322d1c7816 */ /* 0x000fe4000000001c */
[----:B------:R-:W-:Y:S02]  /*2750*/  PRMT R18, R46, 0x7632, R18 ;  /* 0x000076322e127816 */ /* 0x000fe40000000012 */
[----:B------:R-:W-:Y:S01]  /*2760*/  PRMT R19, R47, 0x7632, R19 ;  /* 0x000076322f137816 */ /* 0x000fe20000000013 */
[----:B------:R-:W1:Y:S01]  /*2770*/  S2R R43, SR_TID.X ;  /* 0x00000000002b7919 */ /* 0x000e620000002100 */
[----:B0-----:R-:W0:Y:S01]  /*2780*/  @!P0 LDC R13, c[0x0][0x10] ;  /* 0x00000400ff0d8b82 */ /* 0x001e220000000800 */
[----:B------:R-:W0:Y:S01]  /*2790*/  S2R R51, SR_CTAID.Y ;  /* 0x0000000000337919 */ /* 0x000e220000002600 */
[----:B-----5:R2:W-:Y:S06]  /*27a0*/  STL.64 [R1+0x150], R2 ;  /* 0x0001500201007387 */ /* 0x0205ec0000100a00 */
[----:B------:R-:W-:Y:S01]  /*27b0*/  BAR.SYNC.DEFER_BLOCKING 0x0 ;  /* 0x0000000000007b1d */ /* 0x000fe20000010000 */
[----:B------:R-:W-:-:S05]  /*27c0*/  HFMA2.MMA R30, -RZ, RZ, 0, 0 ;  /* 0x00000000ff1e7435 */ /* 0x000fca00000001ff */
[----:B------:R-:W-:Y:S02]  /*27d0*/  ULDC.64 UR8, c[0x0][0x240] ;  /* 0x0000900000087ab9 */ /* 0x000fe40000000a00 */
[----:B--2---:R-:W2:Y:S01]  /*27e0*/  @!P0 LDC.64 R2, c[0x0][0x248] ;  /* 0x00009200ff028b82 */ /* 0x004ea20000000a00 */
[----:B-1----:R-:W-:Y:S01]  /*27f0*/  @!P0 SHF.L.U32 R12, R43, 0x1, RZ ;  /* 0x000000012b0c8819 */ /* 0x002fe200000006ff */
[----:B0-----:R-:W-:-:S03]  /*2800*/  @!P0 IMAD R13, R13, UR4, R51 ;  /* 0x000000040d0d8c24 */ /* 0x001fc6000f8e0233 */
[----:B------:R-:W-:-:S04]  /*2810*/  @!P0 LOP3.LUT R12, R12, 0x7fffffc0, RZ, 0xc0, !PT ;  /* 0x7fffffc00c0c8812 */ /* 0x000fc800078ec0ff */
[----:B------:R-:W-:Y:S02]  /*2820*/  @!P0 LEA R12, R13, R12, 0x9 ;  /* 0x0000000c0d0c8211 */ /* 0x000fe400078e48ff */
[----:B------:R-:W-:-:S04]  /*2830*/  @!P0 LOP3.LUT R13, R43, 0x1f, RZ, 0xc0, !PT ;  /* 0x0000001f2b0d8812 */ /* 0x000fc800078ec0ff */
[----:B------:R-:W-:-:S04]  /*2840*/  @!P0 IADD3 R12, R12, R13, RZ ;  /* 0x0000000d0c0c8210 */ /* 0x000fc80007ffe0ff */
[----:B------:R-:W-:-:S04]  /*2850*/  @!P0 SHF.L.U32 R14, R12, 0x1, RZ ;  /* 0x000000010c0e8819 */ /* 0x000fc800000006ff */
[C---:B------:R-:W-:Y:S01]  /*2860*/  @!P0 IADD3 R12, R14.reuse, 0x40, RZ ;  /* 0x000000400e0c8810 */ /* 0x040fe20007ffe0ff */
[----:B--2---:R-:W-:-:S04]  /*2870*/  @!P0 IMAD.WIDE.U32 R14, R14, 0x4, R2 ;  /* 0x000000040e0e8825 */ /* 0x004fc800078e0002 */
[----:B------:R-:W-:Y:S02]  /*2880*/  @!P0 IMAD.WIDE.U32 R12, R12, 0x4, R2 ;  /* 0x000000040c0c8825 */ /* 0x000fe400078e0002 */
[----:B------:R-:W2:Y:S04]  /*2890*/  @!P0 LDG.E.64 R14, desc[UR6][R14.64] ;  /* 0x000000060e0e8981 */ /* 0x000ea8000c1e1b00 */
[----:B------:R-:W3:Y:S04]  /*28a0*/  @!P0 LDG.E.64 R12, desc[UR6][R12.64] ;  /* 0x000000060c0c8981 */ /* 0x000ee8000c1e1b00 */
[----:B------:R0:W5:Y:S01]  /*28b0*/  LDL.LU.64 R2, [R1+0x150] ;  /* 0x0001500001027983 */ /* 0x0001620000300a00 */
[----:B------:R-:W-:Y:S01]  /*28c0*/  ISETP.EQ.U32.AND P1, PT, RZ, UR8, PT ;  /* 0x00000008ff007c0c */ /* 0x000fe2000bf22070 */
[----:B------:R-:W-:Y:S01]  /*28d0*/  BSSY B0, `(.L_x_902) ;  /* 0x0000035000007945 */ /* 0x000fe20003800000 */
[----:B--2---:R-:W-:Y:S01]  /*28e0*/  @!P0 FADD.FTZ R14, RZ, R14 ;  /* 0x0000000eff0e8221 */ /* 0x004fe20000010000 */
[----:B------:R-:W-:-:S03]  /*28f0*/  @!P0 FADD.FTZ R15, RZ, R15 ;  /* 0x0000000fff0f8221 */ /* 0x000fc60000010000 */
[----:B---3--:R-:W-:Y:S01]  /*2900*/  @!P0 FADD.FTZ R30, R12, R14 ;  /* 0x0000000e0c1e8221 */ /* 0x008fe20000010000 */
[----:B------:R-:W-:Y:S01]  /*2910*/  MOV R12, RZ ;  /* 0x000000ff000c7202 */ /* 0x000fe20000000f00 */
[----:B------:R-:W-:-:S03]  /*2920*/  @!P0 FADD.FTZ R12, R13, R15 ;  /* 0x0000000f0d0c8221 */ /* 0x000fc60000010000 */
        /* <DEDUP_REMOVED lines=14> */
[----:B------:R-:W3:Y:S01]  /*2a10*/  S2R R15, SR_TID.X ;  /* 0x00000000000f7919 */ /* 0x000ee20000002100 */
[----:B-1----:R-:W-:Y:S01]  /*2a20*/  FADD.FTZ R30, R30, R14 ;  /* 0x0000000e1e1e7221 */ /* 0x002fe20000010000 */
[----:B--2---:R-:W-:-:S04]  /*2a30*/  FADD.FTZ R13, R13, R12 ;  /* 0x0000000c0d0d7221 */ /* 0x004fc80000010000 */
[----:B------:R-:W1:Y:S04]  /*2a40*/  SHFL.BFLY PT, R12, R30, 0x1, 0x1f ;  /* 0x0c201f001e0c7f89 */ /* 0x000e6800000e0000 */
[----:B------:R-:W2:Y:S01]  /*2a50*/  SHFL.BFLY PT, R14, R13, 0x1, 0x1f ;  /* 0x0c201f000d0e7f89 */ /* 0x000ea200000e0000 */
[----:B------:R-:W-:Y:S01]  /*2a60*/  LOP3.LUT P0, RZ, R43, 0xffffff1f, RZ, 0xc0, !PT ;  /* 0xffffff1f2bff7812 */ /* 0x000fe2000780c0ff */
[----:B-1----:R-:W-:Y:S01]  /*2a70*/  FADD.FTZ R12, R30, R12 ;  /* 0x0000000c1e0c7221 */ /* 0x002fe20000010000 */
[----:B---3--:R-:W-:Y:S02]  /*2a80*/  SHF.R.U32.HI R30, RZ, 0x2, R15 ;  /* 0x00000002ff1e7819 */ /* 0x008fe4000001160f */
[----:B------:R-:W1:Y:S09]  /*2a90*/  S2R R15, SR_CTAID.X ;  /* 0x00000000000f7919 */ /* 0x000e720000002500 */
        /* <DEDUP_REMOVED lines=8> */
[----:B-1----:R-:W-:-:S04]  /*2b20*/  LOP3.LUT P0, RZ, R15, 0x3f, RZ, 0xc0, !PT ;  /* 0x0000003f0fff7812 */ /* 0x002fc8000780c0ff */
[----:B------:R-:W-:-:S04]  /*2b30*/  ISETP.GT.U32.OR P0, PT, R43, 0x7, P0 ;  /* 0x000000072b00780c */ /* 0x000fc80000704470 */
[----:B------:R-:W-:-:S13]  /*2b40*/  ISETP.EQ.OR.EX P0, PT, RZ, UR9, P0, P1 ;  /* 0x00000009ff007c0c */ /* 0x000fda0008702710 */
[----:B0-----:R-:W-:Y:S05]  /*2b50*/  @P0 BRA `(.L_x_903) ;  /* 0x0000000000300947 */ /* 0x001fea0003800000 */
[----:B------:R-:W-:Y:S02]  /*2b60*/  SHF.L.U32 R15, R51, 0x3, RZ ;  /* 0x00000003330f7819 */ /* 0x000fe400000006ff */
[----:B------:R-:W2:Y:S02]  /*2b70*/  LDL R51, [R1+0x84] ;  /* 0x0000840001337983 */ /* 0x000ea40000100800 */
        /* <DEDUP_REMOVED lines=10> */
.L_x_903:
[----:B------:R-:W-:Y:S05]  /*2c20*/  BSYNC B0 ;  /* 0x0000000000007941 */ /* 0x000fea0003800000 */
.L_x_902:
[----:B0-----:R-:W2:Y:S01]  /*2c30*/  LDL R12, [R1+0x140] ;  /* 0x00014000010c7983 */ /* 0x001ea20000100800 */
[----:B------:R-:W-:-:S03]  /*2c40*/  ULDC UR8, c[0x0][0x230] ;  /* 0x00008c0000087ab9 */ /* 0x000fc60000000800 */
[----:B------:R0:W-:Y:S04]  /*2c50*/  STL [R1+0x148], R0 ;  /* 0x0001480001007387 */ /* 0x0001e80000100800 */
[----:B0-----:R-:W3:Y:S01]  /*2c60*/  LDL.LU R0, [R1+0x70] ;  /* 0x0000700001007983 */ /* 0x001ee20000300800 */
        /* <DEDUP_REMOVED lines=11> */
[----:B------:R-:W-:Y:S01]  /*2d20*/  FADD.FTZ R55, R55, -R12 ;  /* 0x8000000c37377221 */ /* 0x000fe20000010000 */
[C---:B------:R-:W-:Y:S01]  /*2d30*/  FADD.FTZ R30, -R12.reuse, R16 ;  /* 0x000000100c1e7221 */ /* 0x040fe20000010100 */
[----:B------:R-:W-:Y:S01]  /*2d40*/  FADD.FTZ R61, R61, -R12 ;  /* 0x8000000c3d3d7221 */ /* 0x000fe20000010000 */
[----:B------:R-:W-:Y:S01]  /*2d50*/  FADD.FTZ R29, -R12, R29 ;  /* 0x0000001d0c1d7221 */ /* 0x000fe20000010100 */
[----:B------:R-:W-:Y:S01]  /*2d60*/  ULDC.64 UR8, c[0x0][0x210] ;  /* 0x0000840000087ab9 */ /* 0x000fe20000000a00 */
[----:B------:R-:W0:Y:S02]  /*2d70*/  MUFU.RSQ R13, R13 ;  /* 0x0000000d000d7308 */ /* 0x000e240000001400 */
[----:B0-----:R-:W-:-:S04]  /*2d80*/  FMUL.FTZ R15, R55, R13 ;  /* 0x0000000d370f7220 */ /* 0x001fc80000410000 */
[----:B------:R-:W-:-:S04]  /*2d90*/  FFMA.FTZ R15, R15, R44, R46 ;  /* 0x0000002c0f0f7223 */ /* 0x000fc8000001002e */
[----:B------:R-:W-:-:S06]  /*2da0*/  FMUL.FTZ R14, R15, -1.4426950216293334961 ;  /* 0xbfb8aa3b0f0e7820 */ /* 0x000fcc0000410000 */
[----:B------:R-:W0:Y:S01]  /*2db0*/  MUFU.EX2 R14, R14 ;  /* 0x0000000e000e7308 */ /* 0x000e220000000800 */
[----:B------:R-:W-:Y:S01]  /*2dc0*/  SHF.L.U32 R16, R18, 0x10, RZ ;  /* 0x0000001012107819 */ /* 0x000fe200000006ff */
        /* <DEDUP_REMOVED lines=11> */
[----:B0-----:R-:W-:-:S05]  /*2e80*/  FMUL.FTZ R14, R30, R14 ;  /* 0x0000000e1e0e7220 */ /* 0x001fca0000410000 */
[----:B------:R-:W-:Y:S01]  /*2e90*/  F2FP.BF16.F32.PACK_AB R18, R14, R18 ;  /* 0x000000120e12723e */ /* 0x000fe200000010ff */
        /* <DEDUP_REMOVED lines=10> */
[----:B------:R-:W0:Y:S02]  /*2f40*/  MUFU.RCP R15, R15 ;  /* 0x0000000f000f7308 */ /* 0x000e240000001000 */
[----:B0-----:R-:W-:-:S05]  /*2f50*/  FMUL.FTZ R29, R29, R15 ;  /* 0x0000000f1d1d7220 */ /* 0x001fca0000410000 */
[----:B------:R-:W-:Y:S02]  /*2f60*/  F2FP.BF16.F32.PACK_AB R29, R29, R14 ;  /* 0x0000000e1d1d723e */ /* 0x000fe400000010ff */
[----:B-----5:R-:W-:-:S04]  /*2f70*/  LEA R14, P0, R2, UR8, 0x1 ;  /* 0x00000008020e7c11 */ /* 0x020fc8000f8008ff */
[----:B---3--:R-:W-:Y:S02]  /*2f80*/  LEA.HI.X R15, R2, UR9, R0, 0x1, P0 ;  /* 0x00000009020f7c11 */ /* 0x008fe400080f0c00 */
[----:B------:R-:W2:Y:S01]  /*2f90*/  LDL.LU R0, [R1+0x74] ;  /* 0x0000740001007983 */ /* 0x000ea20000300800 */
[----:B------:R-:W-:-:S04]  /*2fa0*/  FADD.FTZ R60, R60, -R12 ;  /* 0x8000000c3c3c7221 */ /* 0x000fc80000010000 */
[----:B------:R-:W-:-:S04]  /*2fb0*/  FMUL.FTZ R30, R13, R60 ;  /* 0x0000003c0d1e7220 */ /* 0x000fc80000410000 */
[----:B------:R-:W-:-:S04]  /*2fc0*/  FFMA.FTZ R30, R44, R30, R46 ;  /* 0x0000001e2c1e7223 */ /* 0x000fc8000001002e */
        /* <DEDUP_REMOVED lines=23> */
[----:B------:R-:W-:Y:S01]  /*3140*/  FMUL.FTZ R27, R13, R27 ;  /* 0x0000001b0d1b7220 */ /* 0x000fe20000410000 */
[----:B------:R-:W-:Y:S03]  /*3150*/  STL [R1+0xe8], R30 ;  /* 0x0000e81e01007387 */ /* 0x000fe60000100800 */
[----:B------:R-:W-:Y:S01]  /*3160*/  FFMA.FTZ R27, R28, R27, R19 ;  /* 0x0000001b1c1b7223 */ /* 0x000fe20000010013 */
[----:B------:R0:W-:Y:S02]  /*3170*/  STL [R1+0xe4], R26 ;  /* 0x0000e41a01007387 */ /* 0x0001e40000100800 */
[----:B0-----:R-:W-:Y:S01]  /*3180*/  FMUL.FTZ R26, R59, R2 ;  /* 0x000000023b1a7220 */ /* 0x001fe20000410000 */
[----:B------:R-:W-:-:S06]  /*3190*/  FMUL.FTZ R2, R27, -1.4426950216293334961 ;  /* 0xbfb8aa3b1b027820 */ /* 0x000fcc0000410000 */
[----:B------:R-:W0:Y:S02]  /*31a0*/  MUFU.EX2 R2, R2 ;  /* 0x0000000200027308 */ /* 0x000e240000000800 */
[----:B0-----:R-:W-:-:S06]  /*31b0*/  FADD.FTZ R2, R2, 1 ;  /* 0x3f80000002027421 */ /* 0x001fcc0000010000 */
[----:B------:R-:W0:Y:S01]  /*31c0*/  MUFU.RCP R2, R2 ;  /* 0x0000000200027308 */ /* 0x000e220000001000 */
[----:B------:R-:W-:Y:S01]  /*31d0*/  FADD.FTZ R58, R58, -R12 ;  /* 0x8000000c3a3a7221 */ /* 0x000fe20000010000 */
[----:B------:R1:W-:Y:S03]  /*31e0*/  STL [R1+0xe0], R26 ;  /* 0x0000e01a01007387 */ /* 0x0003e60000100800 */
[----:B-1----:R-:W-:Y:S01]  /*31f0*/  FMUL.FTZ R26, R13, R58 ;  /* 0x0000003a0d1a7220 */ /* 0x002fe20000410000 */
[----:B0-----:R-:W-:-:S03]  /*3200*/  FMUL.FTZ R27, R27, R2 ;  /* 0x000000021b1b7220 */ /* 0x001fc60000410000 */
[----:B------:R-:W-:Y:S01]  /*3210*/  FFMA.FTZ R26, R44, R26, R46 ;  /* 0x0000001a2c1a7223 */ /* 0x000fe2000001002e */
[----:B------:R-:W-:Y:S01]  /*3220*/  LEA R2, P0, R3, UR8, 0x1 ;  /* 0x0000000803027c11 */ /* 0x000fe2000f8008ff */
[----:B------:R0:W-:Y:S02]  /*3230*/  STL [R1+0xd8], R27 ;  /* 0x0000d81b01007387 */ /* 0x0001e40000100800 */
[----:B0-----:R-:W-:-:S06]  /*3240*/  FMUL.FTZ R27, R26, -1.4426950216293334961 ;  /* 0xbfb8aa3b1a1b7820 */ /* 0x001fcc0000410000 */
[----:B------:R-:W0:Y:S01]  /*3250*/  MUFU.EX2 R27, R27 ;  /* 0x0000001b001b7308 */ /* 0x000e220000000800 */
[----:B------:R-:W-:Y:S01]  /*3260*/  SHF.L.U32 R24, R24, 0x10, RZ ;  /* 0x0000001018187819 */ /* 0x000fe200000006ff */
[----:B0-----:R-:W-:-:S06]  /*3270*/  FADD.FTZ R27, R27, 1 ;  /* 0x3f8000001b1b7421 */ /* 0x001fcc0000010000 */
[----:B------:R-:W0:Y:S01]  /*3280*/  MUFU.RCP R27, R27 ;  /* 0x0000001b001b7308 */ /* 0x000e220000001000 */
[----:B------:R-:W-:-:S04]  /*3290*/  FADD.FTZ R24, -R12, R24 ;  /* 0x000000180c187221 */ /* 0x000fc80000010100 */
[----:B------:R-:W-:-:S04]  /*32a0*/  FMUL.FTZ R24, R13, R24 ;  /* 0x000000180d187220 */ /* 0x000fc80000410000 */
[----:B------:R-:W-:Y:S01]  /*32b0*/  FFMA.FTZ R24, R17, R24, R16 ;  /* 0x0000001811187223 */ /* 0x000fe20000010010 */
[----:B--2---:R-:W-:Y:S02]  /*32c0*/  LEA.HI.X R3, R3, UR9, R0, 0x1, P0 ;  /* 0x0000000903037c11 */ /* 0x004fe400080f0c00 */
[----:B------:R-:W2:Y:S04]  /*32d0*/  LDL.LU R0, [R1+0x80] ;  /* 0x0000800001007983 */ /* 0x000ea80000300800 */
[----:B------:R0:W-:Y:S02]  /*32e0*/  STL [R1+0x16c], R3 ;  /* 0x00016c0301007387 */ /* 0x0001e40000100800 */
[----:B0-----:R-:W-:Y:S01]  /*32f0*/  FMUL.FTZ R3, R26, R27 ;  /* 0x0000001b1a037220 */ /* 0x001fe20000410000 */
[----:B------:R-:W-:-:S06]  /*3300*/  FMUL.FTZ R26, R24, -1.4426950216293334961 ;  /* 0xbfb8aa3b181a7820 */ /* 0x000fcc0000410000 */
[----:B------:R-:W0:Y:S01]  /*3310*/  MUFU.EX2 R26, R26 ;  /* 0x0000001a001a7308 */ /* 0x000e220000000800 */
[----:B------:R-:W-:Y:S01]  /*3320*/  FADD.FTZ R57, R57, -R12 ;  /* 0x8000000c39397221 */ /* 0x000fe20000010000 */
[----:B0-----:R-:W-:-:S06]  /*3330*/  FADD.FTZ R26, R26, 1 ;  /* 0x3f8000001a1a7421 */ /* 0x001fcc0000010000 */
[----:B------:R-:W0:Y:S01]  /*3340*/  MUFU.RCP R26, R26 ;  /* 0x0000001a001a7308 */ /* 0x000e220000001000 */
[----:B------:R-:W-:Y:S01]  /*3350*/  FMUL.FTZ R57, R13, R57 ;  /* 0x000000390d397220 */ /* 0x000fe20000410000 */
[----:B------:R0:W-:Y:S03]  /*3360*/  STL [R1+0xd4], R3 ;  /* 0x0000d40301007387 */ /* 0x0001e60000100800 */
[----:B------:R-:W-:Y:S01]  /*3370*/  FFMA.FTZ R57, R45, R57, R47 ;  /* 0x000000392d397223 */ /* 0x000fe2000001002f */
[----:B------:R-:W3:Y:S01]  /*3380*/  LDL.LU R27, [R1+0x68] ;  /* 0x00006800011b7983 */ /* 0x000ee20000300800 */
[----:B0-----:R-:W-:Y:S02]  /*3390*/  FMUL.FTZ R3, R24, R26 ;  /* 0x0000001a18037220 */ /* 0x001fe40000410000 */
[----:B------:R-:W-:-:S06]  /*33a0*/  FMUL.FTZ R24, R57, -1.4426950216293334961 ;  /* 0xbfb8aa3b39187820 */ /* 0x000fcc0000410000 */
[----:B------:R-:W0:Y:S01]  /*33b0*/  MUFU.EX2 R24, R24 ;  /* 0x0000001800187308 */ /* 0x000e220000000800 */
[----:B------:R-:W-:Y:S01]  /*33c0*/  SHF.L.U32 R25, R25, 0x10, RZ ;  /* 0x0000001019197819 */ /* 0x000fe200000006ff */
[----:B0-----:R-:W-:-:S06]  /*33d0*/  FADD.FTZ R24, R24, 1 ;  /* 0x3f80000018187421 */ /* 0x001fcc0000010000 */
[----:B------:R-:W0:Y:S01]  /*33e0*/  MUFU.RCP R24, R24 ;  /* 0x0000001800187308 */ /* 0x000e220000001000 */
[----:B------:R-:W-:-:S04]  /*33f0*/  FADD.FTZ R25, -R12, R25 ;  /* 0x000000190c197221 */ /* 0x000fc80000010100 */
[----:B------:R-:W-:Y:S01]  /*3400*/  FMUL.FTZ R25, R13, R25 ;  /* 0x000000190d197220 */ /* 0x000fe20000410000 */
[----:B------:R0:W-:Y:S03]  /*3410*/  STL [R1+0xd0], R3 ;  /* 0x0000d00301007387 */ /* 0x0001e60000100800 */
[----:B------:R-:W-:Y:S01]  /*3420*/  FFMA.FTZ R25, R28, R25, R19 ;  /* 0x000000191c197223 */ /* 0x000fe20000010013 */
[----:B0-----:R-:W-:-:S03]  /*3430*/  FMUL.FTZ R3, R57, R24 ;  /* 0x0000001839037220 */ /* 0x001fc60000410000 */
[----:B------:R-:W-:-:S06]  /*3440*/  FMUL.FTZ R24, R25, -1.4426950216293334961 ;  /* 0xbfb8aa3b19187820 */ /* 0x000fcc0000410000 */
[----:B------:R-:W0:Y:S02]  /*3450*/  MUFU.EX2 R24, R24 ;  /* 0x0000001800187308 */ /* 0x000e240000000800 */
[----:B0-----:R-:W-:-:S06]  /*3460*/  FADD.FTZ R24, R24, 1 ;  /* 0x3f80000018187421 */ /* 0x001fcc0000010000 */
[----:B------:R-:W0:Y:S01]  /*3470*/  MUFU.RCP R24, R24 ;  /* 0x0000001800187308 */ /* 0x000e220000001000 */
[----:B------:R0:W-:Y:S02]  /*3480*/  STL [R1+0xc8], R3 ;  /* 0x0000c80301007387 */ /* 0x0001e40000100800 */
[----:B0-----:R-:W-:-:S05]  /*3490*/  FMUL.FTZ R3, R25, R24 ;  /* 0x0000001819037220 */ /* 0x001fca0000410000 */
[----:B------:R0:W-:Y:S04]  /*34a0*/  STL [R1+0xc4], R3 ;  /* 0x0000c40301007387 */ /* 0x0001e80000100800 */
[----:B0-----:R-:W4:Y:S01]  /*34b0*/  LDL.LU R3, [R1+0x64] ;  /* 0x0000640001037983 */ /* 0x001f220000300800 */
[----:B------:R-:W-:Y:S01]  /*34c0*/  FADD.FTZ R56, R56, -R12 ;  /* 0x8000000c38387221 */ /* 0x000fe20000010000 */
[----:B------:R-:W-:-:S03]  /*34d0*/  LEA R24, P0, R4, UR8, 0x1 ;  /* 0x0000000804187c11 */ /* 0x000fc6000f8008ff */
[----:B------:R-:W-:-:S04]  /*34e0*/  FMUL.FTZ R26, R13, R56 ;  /* 0x000000380d1a7220 */ /* 0x000fc80000410000 */
[----:B------:R-:W-:Y:S01]  /*34f0*/  FFMA.FTZ R26, R44, R26, R46 ;  /* 0x0000001a2c1a7223 */ /* 0x000fe2000001002e */
[----:B------:R-:W-:-:S05]  /*3500*/  SHF.L.U32 R22, R22, 0x10, RZ ;  /* 0x0000001016167819 */ /* 0x000fca00000006ff */
[----:B------:R-:W-:-:S04]  /*3510*/  FADD.FTZ R22, -R12, R22 ;  /* 0x000000160c167221 */ /* 0x000fc80000010100 */
[----:B------:R-:W-:-:S04]  /*3520*/  FMUL.FTZ R22, R13, R22 ;  /* 0x000000160d167220 */ /* 0x000fc80000410000 */
[----:B------:R-:W-:Y:S01]  /*3530*/  FFMA.FTZ R22, R17, R22, R16 ;  /* 0x0000001611167223 */ /* 0x000fe20000010010 */
[----:B--2---:R-:W-:Y:S01]  /*3540*/  LEA.HI.X R25, R4, UR9, R0, 0x1, P0 ;  /* 0x0000000904197c11 */ /* 0x004fe200080f0c00 */
[----:B------:R-:W-:Y:S01]  /*3550*/  FMUL.FTZ R4, R26, -1.4426950216293334961 ;  /* 0xbfb8aa3b1a047820 */ /* 0x000fe20000410000 */
[----:B------:R-:W2:Y:S05]  /*3560*/  LDL.LU R0, [R1+0x88] ;  /* 0x0000880001007983 */ /* 0x000eaa0000300800 */
[----:B------:R-:W0:Y:S02]  /*3570*/  MUFU.EX2 R4, R4 ;  /* 0x0000000400047308 */ /* 0x000e240000000800 */
[----:B0-----:R-:W-:-:S06]  /*3580*/  FADD.FTZ R4, R4, 1 ;  /* 0x3f80000004047421 */ /* 0x001fcc0000010000 */
[----:B------:R-:W0:Y:S02]  /*3590*/  MUFU.RCP R4, R4 ;  /* 0x0000000400047308 */ /* 0x000e240000001000 */
[----:B0-----:R-:W-:Y:S01]  /*35a0*/  FMUL.FTZ R26, R26, R4 ;  /* 0x000000041a1a7220 */ /* 0x001fe20000410000 */
[----:B------:R-:W-:-:S06]  /*35b0*/  FMUL.FTZ R4, R22, -1.4426950216293334961 ;  /* 0xbfb8aa3b16047820 */ /* 0x000fcc0000410000 */
[----:B------:R-:W0:Y:S01]  /*35c0*/  MUFU.EX2 R4, R4 ;  /* 0x0000000400047308 */ /* 0x000e220000000800 */
[----:B------:R3:W-:Y:S01]  /*35d0*/  STL [R1+0xc0], R26 ;  /* 0x0000c01a01007387 */ /* 0x0007e20000100800 */
[----:B0-----:R-:W-:-:S06]  /*35e0*/  FADD.FTZ R4, R4, 1 ;  /* 0x3f80000004047421 */ /* 0x001fcc0000010000 */
[----:B------:R-:W0:Y:S01]  /*35f0*/  MUFU.RCP R4, R4 ;  /* 0x0000000400047308 */ /* 0x000e220000001000 */
[----:B---3--:R-:W-:Y:S02]  /*3600*/  FADD.FTZ R26, R27, -R12 ;  /* 0x8000000c1b1a7221 */ /* 0x008fe40000010000 */
[----:B------:R-:W3:Y:S02]  /*3610*/  LDL.LU R27, [R1+0x60] ;  /* 0x00006000011b7983 */ /* 0x000ee40000300800 */
        /* <DEDUP_REMOVED lines=18> */
[----:B----4-:R-:W-:Y:S01]  /*3740*/  FADD.FTZ R22, R3, -R12 ;  /* 0x8000000c03167221 */ /* 0x010fe20000010000 */
[----:B0-----:R-:W-:-:S05]  /*3750*/  FMUL.FTZ R3, R23, R4 ;  /* 0x0000000417037220 */ /* 0x001fca0000410000 */
[----:B------:R0:W-:Y:S04]  /*3760*/  STL [R1+0xb0], R3 ;  /* 0x0000b00301007387 */ /* 0x0001e80000100800 */
[----:B0-----:R-:W4:Y:S01]  /*3770*/  LDL.LU R3, [R1+0x5c] ;  /* 0x00005c0001037983 */ /* 0x001f220000300800 */
[----:B------:R-:W-:-:S04]  /*3780*/  FMUL.FTZ R22, R13, R22 ;  /* 0x000000160d167220 */ /* 0x000fc80000410000 */
[----:B------:R-:W-:Y:S01]  /*3790*/  FFMA.FTZ R22, R44, R22, R46 ;  /* 0x000000162c167223 */ /* 0x000fe2000001002e */
[----:B------:R-:W-:-:S03]  /*37a0*/  LEA R4, P0, R5, UR8, 0x1 ;  /* 0x0000000805047c11 */ /* 0x000fc6000f8008ff */
        /* <DEDUP_REMOVED lines=13> */
[----:B------:R-:W0:Y:S02]  /*3880*/  MUFU.EX2 R22, R22 ;  /* 0x0000001600167308 */ /* 0x000e240000000800 */
[----:B0-----:R-:W-:-:S06]  /*3890*/  FADD.FTZ R22, R22, 1 ;  /* 0x3f80000016167421 */ /* 0x001fcc0000010000 */
[----:B------:R-:W0:Y:S01]  /*38a0*/  MUFU.RCP R22, R22 ;  /* 0x0000001600167308 */ /* 0x000e220000001000 */
[----:B------:R1:W-:Y:S04]  /*38b0*/  STL [R1+0xa8], R5 ;  /* 0x0000a80501007387 */ /* 0x0003e80000100800 */
[----:B-1----:R-:W2:Y:S01]  /*38c0*/  LDL.LU R5, [R1+0x58] ;  /* 0x0000580001057983 */ /* 0x002ea20000300800 */
[----:B0-----:R-:W-:Y:S01]  /*38d0*/  FMUL.FTZ R22, R20, R22 ;  /* 0x0000001614167220 */ /* 0x001fe20000410000 */
[----:B---3--:R-:W-:-:S04]  /*38e0*/  FADD.FTZ R23, R27, -R12 ;  /* 0x8000000c1b177221 */ /* 0x008fc80000010000 */
        /* <DEDUP_REMOVED lines=20> */
[----:B0-----:R-:W3:Y:S01]  /*3a30*/  LDL.LU R3, [R1+0x54] ;  /* 0x0000540001037983 */ /* 0x001ee20000300800 */
[----:B------:R-:W-:Y:S01]  /*3a40*/  FMUL.FTZ R22, R13, R22 ;  /* 0x000000160d167220 */ /* 0x000fe20000410000 */
[----:B------:R-:W-:-:S03]  /*3a50*/  LEA R20, P0, R6, UR8, 0x1 ;  /* 0x0000000806147c11 */ /* 0x000fc6000f8008ff */
        /* <DEDUP_REMOVED lines=17> */
[----:B-1----:R-:W-:Y:S02]  /*3b70*/  FADD.FTZ R22, R5, -R12 ;  /* 0x8000000c05167221 */ /* 0x002fe40000010000 */
[----:B------:R-:W4:Y:S02]  /*3b80*/  LDL.LU R5, [R1+0x50] ;  /* 0x0000500001057983 */ /* 0x000f240000300800 */
        /* <DEDUP_REMOVED lines=16> */
[----:B------:R-:W-:Y:S04]  /*3c90*/  STL [R1+0x88], R23 ;  /* 0x0000881701007387 */ /* 0x000fe80000100800 */
[----:B------:R3:W-:Y:S02]  /*3ca0*/  STL [R1+0x80], R22 ;  /* 0x0000801601007387 */ /* 0x0007e40000100800 */
[----:B---3--:R-:W-:Y:S01]  /*3cb0*/  FADD.FTZ R22, R3, -R12 ;  /* 0x8000000c03167221 */ /* 0x008fe20000010000 */
[----:B0-----:R-:W-:-:S05]  /*3cc0*/  FMUL.FTZ R3, R31, R6 ;  /* 0x000000061f037220 */ /* 0x001fca0000410000 */
[----:B------:R0:W-:Y:S04]  /*3cd0*/  STL [R1+0x74], R3 ;  /* 0x0000740301007387 */ /* 0x0001e80000100800 */
[----:B0-----:R-:W3:Y:S01]  /*3ce0*/  LDL.LU R3, [R1+0x4c] ;  /* 0x00004c0001037983 */ /* 0x001ee20000300800 */
[----:B------:R-:W-:-:S04]  /*3cf0*/  FMUL.FTZ R22, R13, R22 ;  /* 0x000000160d167220 */ /* 0x000fc80000410000 */
[----:B------:R-:W-:Y:S01]  /*3d00*/  FFMA.FTZ R6, R44, R22, R46 ;  /* 0x000000162c067223 */ /* 0x000fe2000001002e */
[----:B------:R-:W-:Y:S02]  /*3d10*/  LEA R22, P0, R7, UR8, 0x1 ;  /* 0x0000000807167c11 */ /* 0x000fe4000f8008ff */
        /* <DEDUP_REMOVED lines=16> */
[----:B----4-:R-:W-:Y:S02]  /*3e20*/  FADD.FTZ R7, R5, -R12 ;  /* 0x8000000c05077221 */ /* 0x010fe40000010000 */
[----:B------:R-:W4:Y:S02]  /*3e30*/  LDL.LU R5, [R1+0x48] ;  /* 0x0000480001057983 */ /* 0x000f240000300800 */
[----:B------:R-:W-:-:S04]  /*3e40*/  FMUL.FTZ R7, R13, R7 ;  /* 0x000000070d077220 */ /* 0x000fc80000410000 */
[----:B------:R-:W-:Y:S01]  /*3e50*/  FFMA.FTZ R7, R45, R7, R47 ;  /* 0x000000072d077223 */ /* 0x000fe2000001002f */
[----:B0-----:R-:W-:-:S03]  /*3e60*/  FMUL.FTZ R26, R34, R6 ;  /* 0x00000006221a7220 */ /* 0x001fc60000410000 */
[----:B------:R-:W-:-:S06]  /*3e70*/  FMUL.FTZ R6, R7, -1.4426950216293334961 ;  /* 0xbfb8aa3b07067820 */ /* 0x000fcc0000410000 */
[----:B------:R-:W0:Y:S01]  /*3e80*/  MUFU.EX2 R6, R6 ;  /* 0x0000000600067308 */ /* 0x000e220000000800 */
[----:B------:R1:W-:Y:S01]  /*3e90*/  STL [R1+0x68], R26 ;  /* 0x0000681a01007387 */ /* 0x0003e20000100800 */
[----:B------:R-:W-:-:S05]  /*3ea0*/  SHF.L.U32 R33, R33, 0x10, RZ ;  /* 0x0000001021217819 */ /* 0x000fca00000006ff */
[----:B------:R-:W-:Y:S01]  /*3eb0*/  FADD.FTZ R33, -R12, R33 ;  /* 0x000000210c217221 */ /* 0x000fe20000010100 */
[----:B0-----:R-:W-:-:S04]  /*3ec0*/  FADD.FTZ R6, R6, 1 ;  /* 0x3f80000006067421 */ /* 0x001fc80000010000 */
[----:B-1----:R0:W1:Y:S02]  /*3ed0*/  MUFU.RCP R26, R6 ;  /* 0x00000006001a7308 */ /* 0x0020640000001000 */
        /* <DEDUP_REMOVED lines=8> */
[----:B---3--:R-:W-:Y:S01]  /*3f60*/  FADD.FTZ R26, R3, -R12 ;  /* 0x8000000c031a7221 */ /* 0x008fe20000010000 */
[----:B0-----:R-:W-:-:S05]  /*3f70*/  FMUL.FTZ R3, R6, R7 ;  /* 0x0000000706037220 */ /* 0x001fca0000410000 */
[----:B------:R0:W-:Y:S04]  /*3f80*/  STL [R1+0x60], R3 ;  /* 0x0000600301007387 */ /* 0x0001e80000100800 */
[----:B0-----:R-:W3:Y:S01]  /*3f90*/  LDL.LU R3, [R1+0x44] ;  /* 0x0000440001037983 */ /* 0x001ee20000300800 */
[----:B------:R-:W-:-:S04]  /*3fa0*/  FMUL.FTZ R26, R13, R26 ;  /* 0x0000001a0d1a7220 */ /* 0x000fc80000410000 */
[----:B------:R-:W-:-:S04]  /*3fb0*/  FFMA.FTZ R6, R44, R26, R46 ;  /* 0x0000001a2c067223 */ /* 0x000fc8000001002e */
[----:B------:R-:W-:-:S06]  /*3fc0*/  FMUL.FTZ R7, R6, -1.4426950216293334961 ;  /* 0xbfb8aa3b06077820 */ /* 0x000fcc0000410000 */
[----:B------:R-:W0:Y:S01]  /*3fd0*/  MUFU.EX2 R7, R7 ;  /* 0x0000000700077308 */ /* 0x000e220000000800 */
[----:B------:R-:W-:Y:S02]  /*3fe0*/  LEA R26, P0, R8, UR8, 0x1 ;  /* 0x00000008081a7c11 */ /* 0x000fe4000f8008ff */
[----:B------:R-:W-:Y:S01]  /*3ff0*/  SHF.L.U32 R36, R36, 0x10, RZ ;  /* 0x0000001024247819 */ /* 0x000fe200000006ff */
[----:B0-----:R-:W-:-:S04]  /*4000*/  FADD.FTZ R7, R7, 1 ;  /* 0x3f80000007077421 */ /* 0x001fc80000010000 */
[----:B------:R-:W-:Y:S01]  /*4010*/  FADD.FTZ R36, -R12, R36 ;  /* 0x000000240c247221 */ /* 0x000fe20000010100 */
[----:B--2---:R-:W-:Y:S02]  /*4020*/  LEA.HI.X R27, R8, UR9, R0, 0x1, P0 ;  /* 0x00000009081b7c11 */ /* 0x004fe400080f0c00 */
[----:B------:R0:W1:Y:S01]  /*4030*/  MUFU.RCP R8, R7 ;  /* 0x0000000700087308 */ /* 0x0000620000001000 */
[----:B------:R-:W2:Y:S01]  /*4040*/  LDL.LU R0, [R1+0x9c] ;  /* 0x00009c0001007983 */ /* 0x000ea20000300800 */
[----:B0-----:R-:W-:-:S04]  /*4050*/  FMUL.FTZ R7, R13, R36 ;  /* 0x000000240d077220 */ /* 0x001fc80000410000 */
[----:B------:R-:W-:Y:S01]  /*4060*/  FFMA.FTZ R7, R17, R7, R16 ;  /* 0x0000000711077223 */ /* 0x000fe20000010010 */
[----:B-1----:R-:W-:-:S03]  /*4070*/  FMUL.FTZ R8, R6, R8 ;  /* 0x0000000806087220 */ /* 0x002fc60000410000 */
[----:B------:R-:W-:-:S06]  /*4080*/  FMUL.FTZ R6, R7, -1.4426950216293334961 ;  /* 0xbfb8aa3b07067820 */ /* 0x000fcc0000410000 */
[----:B------:R-:W0:Y:S01]  /*4090*/  MUFU.EX2 R6, R6 ;  /* 0x0000000600067308 */ /* 0x000e220000000800 */
[----:B------:R-:W-:Y:S04]  /*40a0*/  STL [R1+0x164], R26 ;  /* 0x0001641a01007387 */ /* 0x000fe80000100800 */
[----:B------:R-:W-:Y:S04]  /*40b0*/  STL [R1+0x160], R27 ;  /* 0x0001601b01007387 */ /* 0x000fe80000100800 */
[----:B------:R1:W-:Y:S01]  /*40c0*/  STL [R1+0x5c], R8 ;  /* 0x00005c0801007387 */ /* 0x0003e20000100800 */
[----:B0-----:R-:W-:-:S04]  /*40d0*/  FADD.FTZ R6, R6, 1 ;  /* 0x3f80000006067421 */ /* 0x001fc80000010000 */
[----:B-1----:R-:W0:Y:S02]  /*40e0*/  MUFU.RCP R8, R6 ;  /* 0x0000000600087308 */ /* 0x002e240000001000 */
[----:B0-----:R-:W-:Y:S01]  /*40f0*/  FMUL.FTZ R8, R7, R8 ;  /* 0x0000000807087220 */ /* 0x001fe20000410000 */
[----:B----4-:R-:W-:Y:S02]  /*4100*/  FADD.FTZ R6, R5, -R12 ;  /* 0x8000000c05067221 */ /* 0x010fe40000010000 */
[----:B------:R-:W4:Y:S02]  /*4110*/  LDL.LU R5, [R1+0x40] ;  /* 0x0000400001057983 */ /* 0x000f240000300800 */
[----:B------:R-:W-:-:S04]  /*4120*/  FMUL.FTZ R6, R13, R6 ;  /* 0x000000060d067220 */ /* 0x000fc80000410000 */
[----:B------:R-:W-:-:S04]  /*4130*/  FFMA.FTZ R6, R45, R6, R47 ;  /* 0x000000062d067223 */ /* 0x000fc8000001002f */
        /* <DEDUP_REMOVED lines=32> */
[----:B------:R-:W-:-:S04]  /*4340*/  LEA R30, P0, R9, UR8, 0x1 ;  /* 0x00000008091e7c11 */ /* 0x000fc8000f8008ff */
[----:B--2---:R-:W-:Y:S02]  /*4350*/  LEA.HI.X R31, R9, UR9, R0, 0x1, P0 ;  /* 0x00000009091f7c11 */ /* 0x004fe400080f0c00 */
[----:B------:R-:W2:Y:S01]  /*4360*/  LDL.LU R0, [R1+0xac] ;  /* 0x0000ac0001007983 */ /* 0x000ea20000300800 */
[----:B0-----:R-:W-:-:S03]  /*4370*/  FADD.FTZ R6, R6, 1 ;  /* 0x3f80000006067421 */ /* 0x001fc60000010000 */
[----:B------:R-:W-:Y:S03]  /*4380*/  STL [R1+0x154], R30 ;  /* 0x0001541e01007387 */ /* 0x000fe60000100800 */
[----:B------:R-:W0:Y:S01]  /*4390*/  MUFU.RCP R6, R6 ;  /* 0x0000000600067308 */ /* 0x000e220000001000 */
[----:B------:R-:W-:Y:S04]  /*43a0*/  STL [R1+0x150], R31 ;  /* 0x0001501f01007387 */ /* 0x000fe80000100800 */
[----:B------:R4:W-:Y:S01]  /*43b0*/  STL [R1+0x4c], R7 ;  /* 0x00004c0701007387 */ /* 0x0009e20000100800 */
[----:B0-----:R-:W-:Y:S01]  /*43c0*/  FMUL.FTZ R8, R8, R6 ;  /* 0x0000000608087220 */ /* 0x001fe20000410000 */
[----:B----4-:R-:W-:-:S02]  /*43d0*/  FADD.FTZ R7, R5, -R12 ;  /* 0x8000000c05077221 */ /* 0x010fc40000010000 */
[----:B------:R-:W4:Y:S02]  /*43e0*/  LDL.LU R5, [R1+0x38] ;  /* 0x0000380001057983 */ /* 0x000f240000300800 */
[----:B------:R-:W-:-:S04]  /*43f0*/  FMUL.FTZ R7, R13, R7 ;  /* 0x000000070d077220 */ /* 0x000fc80000410000 */
[----:B------:R-:W-:-:S04]  /*4400*/  FFMA.FTZ R7, R45, R7, R47 ;  /* 0x000000072d077223 */ /* 0x000fc8000001002f */
[----:B------:R-:W-:-:S06]  /*4410*/  FMUL.FTZ R6, R7, -1.4426950216293334961 ;  /* 0xbfb8aa3b07067820 */ /* 0x000fcc0000410000 */
[----:B------:R-:W0:Y:S01]  /*4420*/  MUFU.EX2 R6, R6 ;  /* 0x0000000600067308 */ /* 0x000e220000000800 */
[----:B------:R1:W-:Y:S01]  /*4430*/  STL [R1+0x48], R8 ;  /* 0x0000480801007387 */ /* 0x0003e20000100800 */
[----:B0-----:R-:W-:-:S06]  /*4440*/  FADD.FTZ R6, R6, 1 ;  /* 0x3f80000006067421 */ /* 0x001fcc0000010000 */
[----:B-1----:R0:W1:Y:S02]  /*4450*/  MUFU.RCP R8, R6 ;  /* 0x0000000600087308 */ /* 0x0020640000001000 */
[----:B0-----:R-:W-:-:S05]  /*4460*/  SHF.L.U32 R6, R38, 0x10, RZ ;  /* 0x0000001026067819 */ /* 0x001fca00000006ff */
[----:B------:R-:W-:-:S04]  /*4470*/  FADD.FTZ R6, -R12, R6 ;  /* 0x000000060c067221 */ /* 0x000fc80000010100 */
[----:B------:R-:W-:Y:S01]  /*4480*/  FMUL.FTZ R6, R13, R6 ;  /* 0x000000060d067220 */ /* 0x000fe20000410000 */
[----:B-1----:R-:W-:-:S03]  /*4490*/  FMUL.FTZ R8, R7, R8 ;  /* 0x0000000807087220 */ /* 0x002fc60000410000 */
[----:B------:R-:W-:-:S04]  /*44a0*/  FFMA.FTZ R6, R28, R6, R19 ;  /* 0x000000061c067223 */ /* 0x000fc80000010013 */
        /* <DEDUP_REMOVED lines=12> */
[----:B------:R-:W0:Y:S02]  /*4570*/  MUFU.EX2 R6, R6 ;  /* 0x0000000600067308 */ /* 0x000e240000000800 */
[----:B0-----:R-:W-:-:S06]  /*4580*/  FADD.FTZ R6, R6, 1 ;  /* 0x3f80000006067421 */ /* 0x001fcc0000010000 */
[----:B------:R0:W1:Y:S02]  /*4590*/  MUFU.RCP R8, R6 ;  /* 0x0000000600087308 */ /* 0x0000640000001000 */
[----:B0-----:R-:W-:-:S05]  /*45a0*/  SHF.L.U32 R6, R39, 0x10, RZ ;  /* 0x0000001027067819 */ /* 0x001fca00000006ff */
[----:B------:R-:W-:-:S04]  /*45b0*/  FADD.FTZ R6, -R12, R6 ;  /* 0x000000060c067221 */ /* 0x000fc80000010100 */
[----:B------:R-:W-:Y:S01]  /*45c0*/  FMUL.FTZ R6, R13, R6 ;  /* 0x000000060d067220 */ /* 0x000fe20000410000 */
[----:B-1----:R-:W-:-:S03]  /*45d0*/  FMUL.FTZ R8, R7, R8 ;  /* 0x0000000807087220 */ /* 0x002fc60000410000 */
[----:B------:R-:W-:-:S04]  /*45e0*/  FFMA.FTZ R6, R17, R6, R16 ;  /* 0x0000000611067223 */ /* 0x000fc80000010010 */
[----:B------:R-:W-:-:S06]  /*45f0*/  FMUL.FTZ R7, R6, -1.4426950216293334961 ;  /* 0xbfb8aa3b06077820 */ /* 0x000fcc0000410000 */
[----:B------:R-:W0:Y:S01]  /*4600*/  MUFU.EX2 R7, R7 ;  /* 0x0000000700077308 */ /* 0x000e220000000800 */
[----:B------:R-:W-:-:S04]  /*4610*/  LEA R32, P0, R10, UR8, 0x1 ;  /* 0x000000080a207c11 */ /* 0x000fc8000f8008ff */
[----:B--2---:R-:W-:Y:S02]  /*4620*/  LEA.HI.X R33, R10, UR9, R0, 0x1, P0 ;  /* 0x000000090a217c11 */ /* 0x004fe400080f0c00 */
[----:B------:R-:W2:Y:S04]  /*4630*/  LDL.LU R0, [R1+0xbc] ;  /* 0x0000bc0001007983 */ /* 0x000ea80000300800 */
[----:B------:R-:W-:Y:S04]  /*4640*/  STL [R1+0x15c], R32 ;  /* 0x00015c2001007387 */ /* 0x000fe80000100800 */
[----:B------:R-:W-:Y:S01]  /*4650*/  STL [R1+0x158], R33 ;  /* 0x0001582101007387 */ /* 0x000fe20000100800 */
[----:B0-----:R-:W-:-:S03]  /*4660*/  FADD.FTZ R7, R7, 1 ;  /* 0x3f80000007077421 */ /* 0x001fc60000010000 */
[----:B------:R0:W-:Y:S04]  /*4670*/  STL [R1+0x3c], R8 ;  /* 0x00003c0801007387 */ /* 0x0001e80000100800 */
[----:B------:R-:W2:Y:S01]  /*4680*/  LDL.LU R9, [R1+0x30] ;  /* 0x0000300001097983 */ /* 0x000ea20000300800 */
[----:B0-----:R4:W0:Y:S02]  /*4690*/  MUFU.RCP R8, R7 ;  /* 0x0000000700087308 */ /* 0x0018240000001000 */
[----:B----4-:R-:W-:-:S04]  /*46a0*/  FADD.FTZ R7, R5, -R12 ;  /* 0x8000000c05077221 */ /* 0x010fc80000010000 */
[----:B------:R-:W-:-:S04]  /*46b0*/  FMUL.FTZ R7, R13, R7 ;  /* 0x000000070d077220 */ /* 0x000fc80000410000 */
[----:B------:R-:W-:Y:S01]  /*46c0*/  FFMA.FTZ R7, R45, R7, R47 ;  /* 0x000000072d077223 */ /* 0x000fe2000001002f */
[----:B0-----:R-:W-:-:S03]  /*46d0*/  FMUL.FTZ R5, R6, R8 ;  /* 0x0000000806057220 */ /* 0x001fc60000410000 */
[----:B------:R-:W-:-:S06]  /*46e0*/  FMUL.FTZ R6, R7, -1.4426950216293334961 ;  /* 0xbfb8aa3b07067820 */ /* 0x000fcc0000410000 */
[----:B------:R-:W0:Y:S02]  /*46f0*/  MUFU.EX2 R6, R6 ;  /* 0x0000000600067308 */ /* 0x000e240000000800 */
[----:B0-----:R-:W-:-:S06]  /*4700*/  FADD.FTZ R6, R6, 1 ;  /* 0x3f80000006067421 */ /* 0x001fcc0000010000 */
[----:B------:R0:W1:Y:S02]  /*4710*/  MUFU.RCP R8, R6 ;  /* 0x0000000600087308 */ /* 0x0000640000001000 */
[----:B0-----:R-:W-:-:S05]  /*4720*/  SHF.L.U32 R6, R40, 0x10, RZ ;  /* 0x0000001028067819 */ /* 0x001fca00000006ff */
[----:B------:R-:W-:-:S04]  /*4730*/  FADD.FTZ R6, -R12, R6 ;  /* 0x000000060c067221 */ /* 0x000fc80000010100 */
[----:B------:R-:W-:Y:S01]  /*4740*/  FMUL.FTZ R6, R13, R6 ;  /* 0x000000060d067220 */ /* 0x000fe20000410000 */
[----:B------:R1:W-:Y:S03]  /*4750*/  STL [R1+0x38], R5 ;  /* 0x0000380501007387 */ /* 0x0003e60000100800 */
[----:B------:R-:W-:Y:S01]  /*4760*/  FFMA.FTZ R6, R28, R6, R19 ;  /* 0x000000061c067223 */ /* 0x000fe20000010013 */
[----:B-1----:R-:W-:-:S03]  /*4770*/  FMUL.FTZ R5, R7, R8 ;  /* 0x0000000807057220 */ /* 0x002fc60000410000 */
[----:B------:R-:W-:-:S06]  /*4780*/  FMUL.FTZ R7, R6, -1.4426950216293334961 ;  /* 0xbfb8aa3b06077820 */ /* 0x000fcc0000410000 */
[----:B------:R-:W0:Y:S02]  /*4790*/  MUFU.EX2 R7, R7 ;  /* 0x0000000700077308 */ /* 0x000e240000000800 */
[----:B0-----:R-:W-:-:S06]  /*47a0*/  FADD.FTZ R7, R7, 1 ;  /* 0x3f80000007077421 */ /* 0x001fcc0000010000 */
[----:B------:R-:W0:Y:S01]  /*47b0*/  MUFU.RCP R7, R7 ;  /* 0x0000000700077308 */ /* 0x000e220000001000 */
[----:B------:R1:W-:Y:S01]  /*47c0*/  STL [R1+0x4], R5 ;  /* 0x0000040501007387 */ /* 0x0003e20000100800 */
[----:B---3--:R-:W-:Y:S01]  /*47d0*/  FADD.FTZ R8, R3, -R12 ;  /* 0x8000000c03087221 */ /* 0x008fe20000010000 */
[----:B0-----:R-:W-:-:S05]  /*47e0*/  FMUL.FTZ R3, R6, R7 ;  /* 0x0000000706037220 */ /* 0x001fca0000410000 */
[----:B------:R0:W-:Y:S04]  /*47f0*/  STL [R1], R3 ;  /* 0x0000000301007387 */ /* 0x0001e80000100800 */
[----:B-1----:R-:W3:Y:S04]  /*4800*/  LDL.LU R5, [R1+0x2c] ;  /* 0x00002c0001057983 */ /* 0x002ee80000300800 */
[----:B0-----:R-:W4:Y:S04]  /*4810*/  LDL.LU R3, [R1+0xcc] ;  /* 0x0000cc0001037983 */ /* 0x001f280000300800 */
[----:B------:R-:W4:Y:S01]  /*4820*/  LDL.LU R26, [R1+0x28] ;  /* 0x00002800011a7983 */ /* 0x000f220000300800 */
[----:B------:R-:W-:-:S04]  /*4830*/  FMUL.FTZ R8, R13, R8 ;  /* 0x000000080d087220 */ /* 0x000fc80000410000 */
[----:B------:R-:W-:-:S04]  /*4840*/  FFMA.FTZ R6, R44, R8, R46 ;  /* 0x000000082c067223 */ /* 0x000fc8000001002e */
[----:B------:R-:W-:-:S06]  /*4850*/  FMUL.FTZ R7, R6, -1.4426950216293334961 ;  /* 0xbfb8aa3b06077820 */ /* 0x000fcc0000410000 */
[----:B------:R-:W0:Y:S01]  /*4860*/  MUFU.EX2 R7, R7 ;  /* 0x0000000700077308 */ /* 0x000e220000000800 */
[----:B------:R-:W-:Y:S01]  /*4870*/  SHF.L.U32 R8, R41, 0x10, RZ ;  /* 0x0000001029087819 */ /* 0x000fe200000006ff */
[----:B0-----:R-:W-:-:S06]  /*4880*/  FADD.FTZ R7, R7, 1 ;  /* 0x3f80000007077421 */ /* 0x001fcc0000010000 */
[----:B------:R-:W0:Y:S01]  /*4890*/  MUFU.RCP R7, R7 ;  /* 0x0000000700077308 */ /* 0x000e220000001000 */
[----:B------:R-:W-:Y:S01]  /*48a0*/  FADD.FTZ R8, -R12, R8 ;  /* 0x000000080c087221 */ /* 0x000fe20000010100 */
[----:B------:R-:W-:-:S03]  /*48b0*/  LEA R10, P0, R11, UR8, 0x1 ;  /* 0x000000080b0a7c11 */ /* 0x000fc6000f8008ff */
[----:B------:R-:W-:-:S04]  /*48c0*/  FMUL.FTZ R8, R13, R8 ;  /* 0x000000080d087220 */ /* 0x000fc80000410000 */
[----:B------:R-:W-:Y:S01]  /*48d0*/  FFMA.FTZ R8, R17, R8, R16 ;  /* 0x0000000811087223 */ /* 0x000fe20000010010 */
[----:B--2---:R-:W-:Y:S01]  /*48e0*/  LEA.HI.X R11, R11, UR9, R0, 0x1, P0 ;  /* 0x000000090b0b7c11 */ /* 0x004fe200080f0c00 */
[----:B0-----:R-:W-:Y:S02]  /*48f0*/  FMUL.FTZ R0, R6, R7 ;  /* 0x0000000706007220 */ /* 0x001fe40000410000 */
[----:B------:R-:W-:-:S06]  /*4900*/  FMUL.FTZ R6, R8, -1.4426950216293334961 ;  /* 0xbfb8aa3b08067820 */ /* 0x000fcc0000410000 */
[----:B------:R-:W0:Y:S01]  /*4910*/  MUFU.EX2 R6, R6 ;  /* 0x0000000600067308 */ /* 0x000e220000000800 */
[----:B------:R-:W-:Y:S01]  /*4920*/  LEA R34, P0, R52, UR8, 0x1 ;  /* 0x0000000834227c11 */ /* 0x000fe2000f8008ff */
[----:B0-----:R-:W-:-:S06]  /*4930*/  FADD.FTZ R6, R6, 1 ;  /* 0x3f80000006067421 */ /* 0x001fcc0000010000 */
[----:B------:R0:W1:Y:S02]  /*4940*/  MUFU.RCP R7, R6 ;  /* 0x0000000600077308 */ /* 0x0000640000001000 */
[----:B0-----:R-:W-:-:S04]  /*4950*/  FADD.FTZ R6, R9, -R12 ;  /* 0x8000000c09067221 */ /* 0x001fc80000010000 */
[----:B------:R-:W-:-:S04]  /*4960*/  FMUL.FTZ R6, R13, R6 ;  /* 0x000000060d067220 */ /* 0x000fc80000410000 */
[----:B------:R-:W-:Y:S01]  /*4970*/  FFMA.FTZ R6, R45, R6, R47 ;  /* 0x000000062d067223 */ /* 0x000fe2000001002f */
[----:B-1----:R-:W-:-:S03]  /*4980*/  FMUL.FTZ R8, R8, R7 ;  /* 0x0000000708087220 */ /* 0x002fc60000410000 */
        /* <DEDUP_REMOVED lines=13> */
[----:B---3--:R-:W-:Y:S02]  /*4a60*/  FADD.FTZ R43, R5, -R12 ;  /* 0x8000000c052b7221 */ /* 0x008fe40000010000 */
[----:B------:R-:W2:Y:S01]  /*4a70*/  LDL.LU R5, [R1+0x20] ;  /* 0x0000200001057983 */ /* 0x000ea20000300800 */
[----:B----4-:R-:W-:-:S03]  /*4a80*/  LEA.HI.X R35, R52, UR9, R3, 0x1, P0 ;  /* 0x0000000934237c11 */ /* 0x010fc600080f0c03 */
[----:B------:R-:W3:Y:S01]  /*4a90*/  LDL.LU R3, [R1+0xdc] ;  /* 0x0000dc0001037983 */ /* 0x000ee20000300800 */
[----:B------:R-:W-:Y:S01]  /*4aa0*/  FMUL.FTZ R43, R13, R43 ;  /* 0x0000002b0d2b7220 */ /* 0x000fe20000410000 */
[----:B0-----:R-:W-:Y:S01]  /*4ab0*/  FMUL.FTZ R7, R7, R9 ;  /* 0x0000000907077220 */ /* 0x001fe20000410000 */
[----:B------:R-:W-:Y:S01]  /*4ac0*/  SHF.L.U32 R36, R48, 0x10, RZ ;  /* 0x0000001030247819 */ /* 0x000fe200000006ff */
[----:B------:R-:W4:Y:S01]  /*4ad0*/  LDL.LU R30, [R1+0x1c] ;  /* 0x00001c00011e7983 */ /* 0x000f220000300800 */
[----:B------:R-:W-:-:S03]  /*4ae0*/  FFMA.FTZ R43, R44, R43, R46 ;  /* 0x0000002b2c2b7223 */ /* 0x000fc6000001002e */
[----:B------:R-:W-:Y:S01]  /*4af0*/  FADD.FTZ R36, -R12, R36 ;  /* 0x000000240c247221 */ /* 0x000fe20000010100 */
[----:B------:R-:W-:Y:S01]  /*4b00*/  FMUL.FTZ R9, R43, -1.4426950216293334961 ;  /* 0xbfb8aa3b2b097820 */ /* 0x000fe20000410000 */
[----:B------:R-:W4:Y:S05]  /*4b10*/  LDL.LU R27, [R1+0xec] ;  /* 0x0000ec00011b7983 */ /* 0x000f2a0000300800 */
        /* <DEDUP_REMOVED lines=10> */
[----:B0-----:R-:W-:Y:S01]  /*4bc0*/  FADD.FTZ R9, R26, -R12 ;  /* 0x8000000c1a097221 */ /* 0x001fe20000010000 */
[----:B------:R-:W-:Y:S01]  /*4bd0*/  SHF.L.U32 R37, R49, 0x10, RZ ;  /* 0x0000001031257819 */ /* 0x000fe200000006ff */
[----:B------:R-:W4:Y:S02]  /*4be0*/  LDL.LU R26, [R1+0x14] ;  /* 0x00001400011a7983 */ /* 0x000f240000300800 */
[----:B------:R-:W-:-:S04]  /*4bf0*/  FMUL.FTZ R9, R13, R9 ;  /* 0x000000090d097220 */ /* 0x000fc80000410000 */
        /* <DEDUP_REMOVED lines=13> */
[----:B------:R-:W0:Y:S02]  /*4cd0*/  MUFU.RCP R36, R36 ;  /* 0x0000002400247308 */ /* 0x000e240000001000 */
[----:B0-----:R-:W-:Y:S01]  /*4ce0*/  FMUL.FTZ R42, R42, R36 ;  /* 0x000000242a2a7220 */ /* 0x001fe20000410000 */
[----:B------:R-:W-:Y:S01]  /*4cf0*/  LEA R36, P0, R53, UR8, 0x1 ;  /* 0x0000000835247c11 */ /* 0x000fe2000f8008ff */
[----:B--2---:R-:W-:Y:S02]  /*4d00*/  FADD.FTZ R51, R5, -R12 ;  /* 0x8000000c05337221 */ /* 0x004fe40000010000 */
[----:B------:R-:W2:Y:S01]  /*4d10*/  LDL.LU R5, [R1+0xf0] ;  /* 0x0000f00001057983 */ /* 0x000ea20000300800 */
[----:B---3--:R-:W-:-:S03]  /*4d20*/  LEA.HI.X R37, R53, UR9, R3, 0x1, P0 ;  /* 0x0000000935257c11 */ /* 0x008fc600080f0c03 */
[----:B------:R-:W3:Y:S01]  /*4d30*/  LDL.LU R3, [R1+0xf4] ;  /* 0x0000f40001037983 */ /* 0x000ee20000300800 */
        /* <DEDUP_REMOVED lines=13> */
[----:B----4-:R-:W-:Y:S02]  /*4e10*/  FADD.FTZ R39, R30, -R12 ;  /* 0x8000000c1e277221 */ /* 0x010fe40000010000 */
[----:B------:R-:W4:Y:S01]  /*4e20*/  LDL.LU R30, [R1+0x10] ;  /* 0x00001000011e7983 */ /* 0x000f220000300800 */
[----:B0-----:R-:W-:-:S06]  /*4e30*/  FADD.FTZ R38, R38, 1 ;  /* 0x3f80000026267421 */ /* 0x001fcc0000010000 */
[----:B------:R-:W0:Y:S01]  /*4e40*/  MUFU.RCP R38, R38 ;  /* 0x0000002600267308 */ /* 0x000e220000001000 */
[----:B------:R-:W-:-:S04]  /*4e50*/  FMUL.FTZ R39, R13, R39 ;  /* 0x000000270d277220 */ /* 0x000fc80000410000 */
[----:B------:R-:W-:Y:S01]  /*4e60*/  FFMA.FTZ R49, R45, R39, R47 ;  /* 0x000000272d317223 */ /* 0x000fe2000001002f */
[----:B0-----:R-:W-:-:S03]  /*4e70*/  FMUL.FTZ R52, R52, R38 ;  /* 0x0000002634347220 */ /* 0x001fc60000410000 */
[----:B------:R-:W-:-:S06]  /*4e80*/  FMUL.FTZ R38, R49, -1.4426950216293334961 ;  /* 0xbfb8aa3b31267820 */ /* 0x000fcc0000410000 */
[----:B------:R-:W0:Y:S01]  /*4e90*/  MUFU.EX2 R38, R38 ;  /* 0x0000002600267308 */ /* 0x000e220000000800 */
[----:B------:R-:W-:Y:S02]  /*4ea0*/  SHF.L.U32 R39, R27, 0x10, RZ ;  /* 0x000000101b277819 */ /* 0x000fe400000006ff */
[----:B------:R-:W4:Y:S01]  /*4eb0*/  LDL.LU R27, [R1+0xfc] ;  /* 0x0000fc00011b7983 */ /* 0x000f220000300800 */
        /* <DEDUP_REMOVED lines=10> */
[----:B------:R-:W-:Y:S02]  /*4f60*/  FADD.FTZ R56, R26, -R12 ;  /* 0x8000000c1a387221 */ /* 0x000fe40000010000 */
[----:B------:R-:W4:Y:S01]  /*4f70*/  LDL.LU R26, [R1+0x8] ;  /* 0x00000800011a7983 */ /* 0x000f220000300800 */
[----:B0-----:R-:W-:Y:S01]  /*4f80*/  FMUL.FTZ R50, R50, R38 ;  /* 0x0000002632327220 */ /* 0x001fe20000410000 */
[----:B------:R-:W-:-:S04]  /*4f90*/  LEA R38, P0, R54, UR8, 0x1 ;  /* 0x0000000836267c11 */ /* 0x000fc8000f8008ff */
[----:B--2---:R-:W-:Y:S02]  /*4fa0*/  LEA.HI.X R39, R54, UR9, R5, 0x1, P0 ;  /* 0x0000000936277c11 */ /* 0x004fe400080f0c05 */
[----:B------:R-:W2:Y:S01]  /*4fb0*/  LDL.LU R5, [R1+0xf8] ;  /* 0x0000f80001057983 */ /* 0x000ea20000300800 */
[----:B---3--:R-:W-:-:S03]  /*4fc0*/  SHF.L.U32 R41, R3, 0x10, RZ ;  /* 0x0000001003297819 */ /* 0x008fc600000006ff */
[----:B------:R-:W3:Y:S01]  /*4fd0*/  LDL.LU R3, [R1+0x6c] ;  /* 0x00006c0001037983 */ /* 0x000ee20000300800 */
[C---:B------:R-:W-:Y:S01]  /*4fe0*/  FMUL.FTZ R56, R13.reuse, R56 ;  /* 0x000000380d387220 */ /* 0x040fe20000410000 */
[----:B------:R-:W-:Y:S02]  /*4ff0*/  FADD.FTZ R41, -R12, R41 ;  /* 0x000000290c297221 */ /* 0x000fe40000010100 */
[----:B------:R-:W2:Y:S01]  /*5000*/  LDL.LU R32, [R1+0x100] ;  /* 0x0001000001207983 */ /* 0x000ea20000300800 */
[----:B------:R-:W-:Y:S01]  /*5010*/  FFMA.FTZ R56, R44, R56, R46 ;  /* 0x000000382c387223 */ /* 0x000fe2000001002e */
[----:B------:R-:W-:Y:S02]  /*5020*/  FMUL.FTZ R41, R13, R41 ;  /* 0x000000290d297220 */ /* 0x000fe40000410000 */
[----:B------:R-:W2:Y:S01]  /*5030*/  LDL.LU R31, [R1+0xc] ;  /* 0x00000c00011f7983 */ /* 0x000ea20000300800 */
        /* <DEDUP_REMOVED lines=32> */
[----:B---3--:R-:W-:-:S04]  /*5240*/  LEA R40, P0, R3, UR8, 0x1 ;  /* 0x0000000803287c11 */ /* 0x008fc8000f8008ff */
[----:B--2---:R-:W-:Y:S02]  /*5250*/  LEA.HI.X R41, R3, UR9, R5, 0x1, P0 ;  /* 0x0000000903297c11 */ /* 0x004fe400080f0c05 */
[----:B------:R-:W2:Y:S04]  /*5260*/  LDL.LU R5, [R1+0x110] ;  /* 0x0001100001057983 */ /* 0x000ea80000300800 */
        /* <DEDUP_REMOVED lines=15> */
[----:B------:R0:W1:Y:S02]  /*5360*/  MUFU.RCP R59, R58 ;  /* 0x0000003a003b7308 */ /* 0x0000640000001000 */
[----:B0-----:R-:W-:Y:S02]  /*5370*/  FADD.FTZ R58, R31, -R12 ;  /* 0x8000000c1f3a7221 */ /* 0x001fe40000010000 */
[----:B------:R-:W3:Y:S02]  /*5380*/  LDL.LU R31, [R1+0x108] ;  /* 0x00010800011f7983 */ /* 0x000ee40000300800 */
[----:B------:R-:W-:-:S04]  /*5390*/  FMUL.FTZ R58, R13, R58 ;  /* 0x0000003a0d3a7220 */ /* 0x000fc80000410000 */
[----:B------:R-:W-:Y:S01]  /*53a0*/  FFMA.FTZ R58, R44, R58, R46 ;  /* 0x0000003a2c3a7223 */ /* 0x000fe2000001002e */
[----:B----4-:R-:W-:Y:S01]  /*53b0*/  FADD.FTZ R46, R30, -R12 ;  /* 0x8000000c1e2e7221 */ /* 0x010fe20000010000 */
[----:B-1----:R-:W-:Y:S01]  /*53c0*/  FMUL.FTZ R44, R60, R59 ;  /* 0x0000003b3c2c7220 */ /* 0x002fe20000410000 */
[----:B------:R-:W4:Y:S02]  /*53d0*/  LDL.LU R30, [R1+0x7c] ;  /* 0x00007c00011e7983 */ /* 0x000f240000300800 */
[----:B------:R-:W-:-:S04]  /*53e0*/  FMUL.FTZ R46, R13, R46 ;  /* 0x0000002e0d2e7220 */ /* 0x000fc80000410000 */
[----:B------:R-:W-:Y:S01]  /*53f0*/  FFMA.FTZ R59, R45, R46, R47 ;  /* 0x0000002e2d3b7223 */ /* 0x000fe2000001002f */
[----:B------:R-:W-:-:S05]  /*5400*/  SHF.L.U32 R46, R27, 0x10, RZ ;  /* 0x000000101b2e7819 */ /* 0x000fca00000006ff */
[----:B------:R-:W-:-:S04]  /*5410*/  FADD.FTZ R46, -R12, R46 ;  /* 0x0000002e0c2e7221 */ /* 0x000fc80000010100 */
[----:B------:R-:W-:-:S04]  /*5420*/  FMUL.FTZ R46, R13, R46 ;  /* 0x0000002e0d2e7220 */ /* 0x000fc80000410000 */
[----:B------:R-:W-:Y:S01]  /*5430*/  FFMA.FTZ R46, R17, R46, R16 ;  /* 0x0000002e112e7223 */ /* 0x000fe20000010010 */
[----:B------:R-:W-:-:S06]  /*5440*/  FMUL.FTZ R17, R58, -1.4426950216293334961 ;  /* 0xbfb8aa3b3a117820 */ /* 0x000fcc0000410000 */
[----:B------:R-:W-:Y:S01]  /*5450*/  MUFU.EX2 R17, R17 ;  /* 0x0000001100117308 */ /* 0x000fe20000000800 */
[----:B------:R-:W-:-:S04]  /*5460*/  FADD.FTZ R16, R26, -R12 ;  /* 0x8000000c1a107221 */ /* 0x000fc80000010000 */
[----:B------:R-:W-:-:S04]  /*5470*/  FMUL.FTZ R16, R13, R16 ;  /* 0x000000100d107220 */ /* 0x000fc80000410000 */
[----:B------:R-:W-:Y:S01]  /*5480*/  FFMA.FTZ R45, R45, R16, R47 ;  /* 0x000000102d2d7223 */ /* 0x000fe2000001002f */
[----:B--2---:R-:W-:Y:S02]  /*5490*/  SHF.L.U32 R61, R5, 0x10, RZ ;  /* 0x00000010053d7819 */ /* 0x004fe400000006ff */
[----:B------:R-:W2:Y:S03]  /*54a0*/  LDL.LU R5, [R1+0x78] ;  /* 0x0000780001057983 */ /* 0x000ea60000300800 */
[----:B------:R-:W-:Y:S01]  /*54b0*/  FADD.FTZ R61, -R12, R61 ;  /* 0x0000003d0c3d7221 */ /* 0x000fe20000010100 */
[----:B---3--:R-:W-:Y:S02]  /*54c0*/  SHF.L.U32 R16, R3, 0x10, RZ ;  /* 0x0000001003107819 */ /* 0x008fe400000006ff */
[----:B------:R-:W3:Y:S01]  /*54d0*/  LDL.LU R3, [R1+0xe4] ;  /* 0x0000e40001037983 */ /* 0x000ee20000300800 */
[----:B------:R-:W-:-:S02]  /*54e0*/  FMUL.FTZ R61, R13, R61 ;  /* 0x0000003d0d3d7220 */ /* 0x000fc40000410000 */
[----:B------:R-:W-:Y:S01]  /*54f0*/  FADD.FTZ R16, -R12, R16 ;  /* 0x000000100c107221 */ /* 0x000fe20000010100 */
[----:B------:R-:W3:Y:S01]  /*5500*/  LDL.LU R27, [R1+0xd8] ;  /* 0x0000d800011b7983 */ /* 0x000ee20000300800 */
[----:B------:R-:W-:Y:S02]  /*5510*/  FFMA.FTZ R61, R28, R61, R19 ;  /* 0x0000003d1c3d7223 */ /* 0x000fe40000010013 */
[----:B------:R-:W-:Y:S01]  /*5520*/  FMUL.FTZ R16, R13, R16 ;  /* 0x000000100d107220 */ /* 0x000fe20000410000 */
[----:B------:R-:W3:Y:S01]  /*5530*/  LDL.LU R26, [R1+0xe0] ;  /* 0x0000e000011a7983 */ /* 0x000ee20000300800 */
[----:B------:R-:W-:-:S03]  /*5540*/  FMUL.FTZ R12, R61, -1.4426950216293334961 ;  /* 0xbfb8aa3b3d0c7820 */ /* 0x000fc60000410000 */
[----:B------:R-:W3:Y:S03]  /*5550*/  LDL.LU R33, [R1+0xd0] ;  /* 0x0000d00001217983 */ /* 0x000ee60000300800 */
[----:B------:R-:W0:Y:S01]  /*5560*/  MUFU.EX2 R12, R12 ;  /* 0x0000000c000c7308 */ /* 0x000e220000000800 */
[----:B------:R-:W3:Y:S01]  /*5570*/  LDL.LU R32, [R1+0xd4] ;  /* 0x0000d40001207983 */ /* 0x000ee20000300800 */
[----:B0-----:R-:W-:-:S06]  /*5580*/  FADD.FTZ R12, R12, 1 ;  /* 0x3f8000000c0c7421 */ /* 0x001fcc0000010000 */
[----:B------:R0:W-:Y:S02]  /*5590*/  MUFU.RCP R13, R12 ;  /* 0x0000000c000d7308 */ /* 0x0001e40000001000 */
[----:B0-----:R-:W-:Y:S02]  /*55a0*/  FADD.FTZ R12, R17, 1 ;  /* 0x3f800000110c7421 */ /* 0x001fe40000010000 */
[----:B------:R-:W3:Y:S01]  /*55b0*/  LDL.LU R17, [R1+0x104] ;  /* 0x0001040001117983 */ /* 0x000ee20000300800 */
[----:B------:R-:W-:Y:S01]  /*55c0*/  FFMA.FTZ R19, R28, R16, R19 ;  /* 0x000000101c137223 */ /* 0x000fe20000010013 */
[----:B------:R-:W-:-:S06]  /*55d0*/  FMUL.FTZ R28, R46, -1.4426950216293334961 ;  /* 0xbfb8aa3b2e1c7820 */ /* 0x000fcc0000410000 */
[----:B------:R-:W0:Y:S01]  /*55e0*/  MUFU.EX2 R28, R28 ;  /* 0x0000001c001c7308 */ /* 0x000e220000000800 */
[----:B------:R-:W-:Y:S01]  /*55f0*/  FMUL.FTZ R16, R19, -1.4426950216293334961 ;  /* 0xbfb8aa3b13107820 */ /* 0x000fe20000410000 */
[----:B------:R-:W-:-:S06]  /*5600*/  FMUL.FTZ R60, R59, -1.4426950216293334961 ;  /* 0xbfb8aa3b3b3c7820 */ /* 0x000fcc0000410000 */
[----:B------:R-:W1:Y:S08]  /*5610*/  MUFU.EX2 R16, R16 ;  /* 0x0000001000107308 */ /* 0x000e700000000800 */
[----:B------:R-:W1:Y:S01]  /*5620*/  MUFU.RCP R12, R12 ;  /* 0x0000000c000c7308 */ /* 0x000e620000001000 */
[----:B0-----:R-:W-:-:S07]  /*5630*/  FADD.FTZ R28, R28, 1 ;  /* 0x3f8000001c1c7421 */ /* 0x001fce0000010000 */
[----:B------:R-:W0:Y:S01]  /*5640*/  MUFU.EX2 R60, R60 ;  /* 0x0000003c003c7308 */ /* 0x000e220000000800 */
[----:B-1----:R-:W-:-:S07]  /*5650*/  FADD.FTZ R16, R16, 1 ;  /* 0x3f80000010107421 */ /* 0x002fce0000010000 */
[----:B------:R-:W1:Y:S01]  /*5660*/  MUFU.RCP R28, R28 ;  /* 0x0000001c001c7308 */ /* 0x000e620000001000 */
[----:B------:R-:W-:Y:S01]  /*5670*/  FMUL.FTZ R58, R58, R12 ;  /* 0x0000000c3a3a7220 */ /* 0x000fe20000410000 */
[----:B------:R-:W-:Y:S01]  /*5680*/  FMUL.FTZ R61, R61, R13 ;  /* 0x0000000d3d3d7220 */ /* 0x000fe20000410000 */
[----:B0-----:R-:W-:-:S05]  /*5690*/  FADD.FTZ R47, R60, 1 ;  /* 0x3f8000003c2f7421 */ /* 0x001fca0000010000 */
[----:B------:R2:W0:Y:S01]  /*56a0*/  MUFU.RCP R60, R16 ;  /* 0x00000010003c7308 */ /* 0x0004220000001000 */
[----:B----4-:R-:W-:-:S04]  /*56b0*/  LEA R12, P0, R30, UR8, 0x1 ;  /* 0x000000081e0c7c11 */ /* 0x010fc8000f8008ff */
[----:B------:R-:W-:Y:S02]  /*56c0*/  LEA.HI.X R13, R30, UR9, R31, 0x1, P0 ;  /* 0x000000091e0d7c11 */ /* 0x000fe400080f0c1f */
[----:B------:R-:W4:Y:S01]  /*56d0*/  LDL.LU R31, [R1+0xc4] ;  /* 0x0000c400011f7983 */ /* 0x000f220000300800 */
[----:B-1----:R-:W-:-:S03]  /*56e0*/  FMUL.FTZ R28, R46, R28 ;  /* 0x0000001c2e1c7220 */ /* 0x002fc60000410000 */
[----:B------:R-:W4:Y:S01]  /*56f0*/  LDL.LU R30, [R1+0xc8] ;  /* 0x0000c800011e7983 */ /* 0x000f220000300800 */
[----:B--2---:R-:W-:-:S04]  /*5700*/  LEA R16, P1, R5, UR8, 0x1 ;  /* 0x0000000805107c11 */ /* 0x004fc8000f8208ff */
[----:B---3--:R-:W-:Y:S01]  /*5710*/  LEA.HI.X R17, R5, UR9, R17, 0x1, P1 ;  /* 0x0000000905117c11 */ /* 0x008fe200088f0c11 */
[----:B------:R-:W1:Y:S01]  /*5720*/  MUFU.RCP R47, R47 ;  /* 0x0000002f002f7308 */ /* 0x000e620000001000 */
[----:B------:R-:W2:Y:S04]  /*5730*/  LDL.LU R5, [R1+0xb8] ;  /* 0x0000b80001057983 */ /* 0x000ea80000300800 */
[----:B------:R3:W-:Y:S01]  /*5740*/  STG.E.U16 desc[UR6][R14.64], R18 ;  /* 0x000000120e007986 */ /* 0x0007e2000c101506 */
[----:B0-----:R-:W-:-:S03]  /*5750*/  FMUL.FTZ R60, R19, R60 ;  /* 0x0000003c133c7220 */ /* 0x001fc60000410000 */
[----:B------:R0:W-:Y:S01]  /*5760*/  STG.E.U16 desc[UR6][R14.64+0x4], R29 ;  /* 0x0000041d0e007986 */ /* 0x0001e2000c101506 */
[----:B------:R-:W-:Y:S01]  /*5770*/  F2FP.BF16.F32.PACK_AB R8, R8, R0 ;  /* 0x000000000808723e */ /* 0x000fe200000010ff */
[----:B------:R-:W-:Y:S02]  /*5780*/  ULDC.64 UR8, c[0x0][0x238] ;  /* 0x00008e0000087ab9 */ /* 0x000fe40000000a00 */
[----:B------:R-:W3:Y:S01]  /*5790*/  LDL.LU R46, [R1+0xe8] ;  /* 0x0000e800012e7983 */ /* 0x000ee20000300800 */
[----:B-1----:R-:W-:Y:S01]  /*57a0*/  FMUL.FTZ R47, R59, R47 ;  /* 0x0000002f3b2f7220 */ /* 0x002fe20000410000 */
[----:B------:R-:W-:-:S06]  /*57b0*/  FMUL.FTZ R59, R45, -1.4426950216293334961 ;  /* 0xbfb8aa3b2d3b7820 */ /* 0x000fcc0000410000 */
[----:B------:R-:W1:Y:S02]  /*57c0*/  MUFU.EX2 R59, R59 ;  /* 0x0000003b003b7308 */ /* 0x000e640000000800 */
[----:B-1----:R-:W-:-:S06]  /*57d0*/  FADD.FTZ R59, R59, 1 ;  /* 0x3f8000003b3b7421 */ /* 0x002fcc0000010000 */
[----:B------:R-:W1:Y:S02]  /*57e0*/  MUFU.RCP R59, R59 ;  /* 0x0000003b003b7308 */ /* 0x000e640000001000 */
[----:B-1----:R-:W-:Y:S01]  /*57f0*/  FMUL.FTZ R59, R45, R59 ;  /* 0x0000003b2d3b7220 */ /* 0x002fe20000410000 */
[----:B------:R-:W-:Y:S02]  /*5800*/  PRMT R45, R18, 0x7632, R45 ;  /* 0x00007632122d7816 */ /* 0x000fe4000000002d */
[----:B---3--:R-:W-:Y:S02]  /*5810*/  F2FP.BF16.F32.PACK_AB R18, R3, R46 ;  /* 0x0000002e0312723e */ /* 0x008fe400000010ff */
[----:B------:R-:W3:Y:S01]  /*5820*/  LDL.LU R3, [R1+0x16c] ;  /* 0x00016c0001037983 */ /* 0x000ee20000300800 */
[----:B------:R-:W-:Y:S02]  /*5830*/  PRMT R19, R29, 0x7632, R19 ;  /* 0x000076321d137816 */ /* 0x000fe40000000013 */
[----:B0-----:R-:W-:Y:S01]  /*5840*/  F2FP.BF16.F32.PACK_AB R29, R27, R26 ;  /* 0x0000001a1b1d723e */ /* 0x001fe200000010ff */
[----:B------:R-:W2:Y:S04]  /*5850*/  LDL.LU R46, [R1+0xb4] ;  /* 0x0000b400012e7983 */ /* 0x000ea80000300800 */
[----:B------:R0:W-:Y:S04]  /*5860*/  STG.E.U16 desc[UR6][R14.64+0x2], R45 ;  /* 0x0000022d0e007986 */ /* 0x0001e8000c101506 */
[----:B------:R1:W-:Y:S04]  /*5870*/  STG.E.U16 desc[UR6][R14.64+0x6], R19 ;  /* 0x000006130e007986 */ /* 0x0003e8000c101506 */
[----:B0-----:R-:W2:Y:S04]  /*5880*/  LDL.LU R45, [R1+0xb0] ;  /* 0x0000b000012d7983 */ /* 0x001ea80000300800 */
[----:B------:R-:W2:Y:S01]  /*5890*/  LDL.LU R27, [R1+0xa4] ;  /* 0x0000a400011b7983 */ /* 0x000ea20000300800 */
[----:B-1----:R-:W-:-:S02]  /*58a0*/  F2FP.BF16.F32.PACK_AB R15, R33, R32 ;  /* 0x00000020210f723e */ /* 0x002fc400000010ff */
[----:B------:R-:W-:Y:S01]  /*58b0*/  PRMT R14, R18, 0x7632, R14 ;  /* 0x00007632120e7816 */ /* 0x000fe2000000000e */
[----:B------:R-:W2:Y:S04]  /*58c0*/  LDL.LU R26, [R1+0xa8] ;  /* 0x0000a800011a7983 */ /* 0x000ea80000300800 */
[----:B------:R-:W2:Y:S04]  /*58d0*/  LDL.LU R33, [R1+0x98] ;  /* 0x0000980001217983 */ /* 0x000ea80000300800 */
[----:B------:R-:W2:Y:S04]  /*58e0*/  LDL.LU R32, [R1+0xa0] ;  /* 0x0000a00001207983 */ /* 0x000ea80000300800 */
[----:B---3--:R0:W-:Y:S04]  /*58f0*/  STG.E.U16 desc[UR6][R2.64], R18 ;  /* 0x0000001202007986 */ /* 0x0081e8000c101506 */
[----:B------:R1:W-:Y:S01]  /*5900*/  STG.E.U16 desc[UR6][R2.64+0x4], R29 ;  /* 0x0000041d02007986 */ /* 0x0003e2000c101506 */
[----:B0-----:R-:W-:-:S03]  /*5910*/  PRMT R18, R29, 0x7632, R18 ;  /* 0x000076321d127816 */ /* 0x001fc60000000012 */
[----:B-1----:R-:W2:Y:S04]  /*5920*/  LDL.LU R29, [R1+0xc0] ;  /* 0x0000c000011d7983 */ /* 0x002ea80000300800 */
[----:B------:R4:W-:Y:S04]  /*5930*/  STG.E.U16 desc[UR6][R2.64+0x2], R14 ;  /* 0x0000020e02007986 */ /* 0x0009e8000c101506 */
[----:B------:R2:W-:Y:S01]  /*5940*/  STG.E.U16 desc[UR6][R2.64+0x6], R18 ;  /* 0x0000061202007986 */ /* 0x0005e2000c101506 */
[----:B----4-:R-:W-:-:S03]  /*5950*/  F2FP.BF16.F32.PACK_AB R14, R31, R30 ;  /* 0x0000001e1f0e723e */ /* 0x010fc600000010ff */
[----:B------:R-:W3:Y:S04]  /*5960*/  LDL.LU R31, [R1+0x88] ;  /* 0x00008800011f7983 */ /* 0x000ee80000300800 */
[----:B------:R-:W3:Y:S01]  /*5970*/  LDL.LU R30, [R1+0x8c] ;  /* 0x00008c00011e7983 */ /* 0x000ee20000300800 */
[----:B--2---:R-:W-:-:S03]  /*5980*/  F2FP.BF16.F32.PACK_AB R3, R5, R29 ;  /* 0x0000001d0503723e */ /* 0x004fc600000010ff */
[----:B------:R-:W2:Y:S01]  /*5990*/  LDL.LU R5, [R1+0x168] ;  /* 0x0001680001057983 */ /* 0x000ea20000300800 */
[----:B------:R-:W-:-:S03]  /*59a0*/  PRMT R2, R15, 0x7632, R2 ;  /* 0x000076320f027816 */ /* 0x000fc60000000002 */
[----:B------:R0:W-:Y:S04]  /*59b0*/  STG.E.U16 desc[UR6][R24.64], R15 ;  /* 0x0000000f18007986 */ /* 0x0001e8000c101506 */
[----:B------:R1:W-:Y:S04]  /*59c0*/  STG.E.U16 desc[UR6][R24.64+0x2], R2 ;  /* 0x0000020218007986 */ /* 0x0003e8000c101506 */
[----:B------:R-:W4:Y:S01]  /*59d0*/  LDL.LU R29, [R1+0x80] ;  /* 0x00008000011d7983 */ /* 0x000f220000300800 */
[----:B0-----:R-:W-:-:S03]  /*59e0*/  PRMT R15, R14, 0x7632, R15 ;  /* 0x000076320e0f7816 */ /* 0x001fc6000000000f */
[----:B------:R0:W-:Y:S01]  /*59f0*/  STG.E.U16 desc[UR6][R24.64+0x4], R14 ;  /* 0x0000040e18007986 */ /* 0x0001e2000c101506 */
[----:B-1----:R-:W-:-:S03]  /*5a00*/  F2FP.BF16.F32.PACK_AB R2, R45, R46 ;  /* 0x0000002e2d02723e */ /* 0x002fc600000010ff */
[----:B------:R1:W-:Y:S04]  /*5a10*/  STG.E.U16 desc[UR6][R24.64+0x6], R15 ;  /* 0x0000060f18007986 */ /* 0x0003e8000c101506 */
[----:B------:R-:W4:Y:S04]  /*5a20*/  LDL.LU R45, [R1+0x68] ;  /* 0x00006800012d7983 */ /* 0x000f280000300800 */
[----:B------:R-:W4:Y:S01]  /*5a30*/  LDL.LU R46, [R1+0x70] ;  /* 0x00007000012e7983 */ /* 0x000f220000300800 */
[----:B0-----:R-:W-:-:S03]  /*5a40*/  PRMT R14, R3, 0x7632, R14 ;  /* 0x00007632030e7816 */ /* 0x001fc6000000000e */
[----:B-1----:R-:W4:Y:S04]  /*5a50*/  LDL.LU R25, [R1+0x74] ;  /* 0x0000740001197983 */ /* 0x002f280000300800 */
[----:B--2---:R0:W-:Y:S02]  /*5a60*/  STG.E.U16 desc[UR6][R4.64], R3 ;  /* 0x0000000304007986 */ /* 0x0041e4000c101506 */
[----:B0-----:R-:W-:Y:S02]  /*5a70*/  F2FP.BF16.F32.PACK_AB R3, R27, R26 ;  /* 0x0000001a1b03723e */ /* 0x001fe400000010ff */
[----:B------:R-:W2:Y:S04]  /*5a80*/  LDL.LU R26, [R1+0x60] ;  /* 0x00006000011a7983 */ /* 0x000ea80000300800 */
[----:B------:R-:W2:Y:S01]  /*5a90*/  LDL.LU R27, [R1+0x64] ;  /* 0x00006400011b7983 */ /* 0x000ea20000300800 */
[----:B------:R-:W-:-:S03]  /*5aa0*/  PRMT R15, R2, 0x7632, R15 ;  /* 0x00007632020f7816 */ /* 0x000fc6000000000f */
[----:B------:R0:W-:Y:S04]  /*5ab0*/  STG.E.U16 desc[UR6][R4.64+0x4], R2 ;  /* 0x0000040204007986 */ /* 0x0001e8000c101506 */
[----:B------:R-:W-:Y:S04]  /*5ac0*/  STG.E.U16 desc[UR6][R4.64+0x2], R14 ;  /* 0x0000020e04007986 */ /* 0x000fe8000c101506 */
[----:B------:R1:W-:Y:S01]  /*5ad0*/  STG.E.U16 desc[UR6][R4.64+0x6], R15 ;  /* 0x0000060f04007986 */ /* 0x0003e2000c101506 */
[----:B0-----:R-:W-:-:S03]  /*5ae0*/  F2FP.BF16.F32.PACK_AB R2, R33, R32 ;  /* 0x000000202102723e */ /* 0x001fc600000010ff */
[----:B------:R3:W-:Y:S04]  /*5af0*/  STG.E.U16 desc[UR6][R20.64], R3 ;  /* 0x0000000314007986 */ /* 0x0007e8000c101506 */
[----:B------:R-:W2:Y:S01]  /*5b00*/  LDL.LU R32, [R1+0x58] ;  /* 0x0000580001207983 */ /* 0x000ea20000300800 */
[----:B-1----:R-:W-:-:S03]  /*5b10*/  PRMT R4, R3, 0x7632, R4 ;  /* 0x0000763203047816 */ /* 0x002fc60000000004 */
[----:B------:R-:W2:Y:S01]  /*5b20*/  LDL.LU R33, [R1+0x5c] ;  /* 0x00005c0001217983 */ /* 0x000ea20000300800 */
[----:B------:R-:W-:Y:S02]  /*5b30*/  PRMT R5, R2, 0x7632, R5 ;  /* 0x0000763202057816 */ /* 0x000fe40000000005 */
[----:B---3--:R-:W-:Y:S01]  /*5b40*/  F2FP.BF16.F32.PACK_AB R3, R31, R30 ;  /* 0x0000001e1f03723e */ /* 0x008fe200000010ff */
[----:B------:R4:W-:Y:S04]  /*5b50*/  STG.E.U16 desc[UR6][R20.64+0x4], R2 ;  /* 0x0000040214007986 */ /* 0x0009e8000c101506 */
[----:B------:R-:W3:Y:S04]  /*5b60*/  LDL.LU R30, [R1+0x50] ;  /* 0x00005000011e7983 */ /* 0x000ee80000300800 */
[----:B------:R-:W3:Y:S01]  /*5b70*/  LDL.LU R31, [R1+0x54] ;  /* 0x00005400011f7983 */ /* 0x000ee20000300800 */
[----:B----4-:R-:W-:-:S03]  /*5b80*/  F2FP.BF16.F32.PACK_AB R2, R25, R29 ;  /* 0x0000001d1902723e */ /* 0x010fc600000010ff */
[----:B------:R0:W-:Y:S04]  /*5b90*/  STG.E.U16 desc[UR6][R20.64+0x2], R4 ;  /* 0x0000020414007986 */ /* 0x0001e8000c101506 */
[----:B------:R-:W4:Y:S04]  /*5ba0*/  LDL.LU R24, [R1+0x44] ;  /* 0x0000440001187983 */ /* 0x000f280000300800 */
[----:B------:R1:W-:Y:S01]  /*5bb0*/  STG.E.U16 desc[UR6][R20.64+0x6], R5 ;  /* 0x0000060514007986 */ /* 0x0003e2000c101506 */
[----:B0-----:R-:W-:-:S03]  /*5bc0*/  PRMT R4, R3, 0x7632, R4 ;  /* 0x0000763203047816 */ /* 0x001fc60000000004 */
[----:B------:R0:W-:Y:S04]  /*5bd0*/  STG.E.U16 desc[UR6][R22.64], R3 ;  /* 0x0000000316007986 */ /* 0x0001e8000c101506 */
[----:B------:R2:W-:Y:S04]  /*5be0*/  STG.E.U16 desc[UR6][R22.64+0x4], R2 ;  /* 0x0000040216007986 */ /* 0x0005e8000c101506 */
[----:B-1----:R-:W4:Y:S01]  /*5bf0*/  LDL.LU R21, [R1+0x40] ;  /* 0x0000400001157983 */ /* 0x002f220000300800 */
[----:B------:R-:W-:-:S03]  /*5c00*/  PRMT R5, R2, 0x7632, R5 ;  /* 0x0000763202057816 */ /* 0x000fc60000000005 */
[----:B------:R-:W4:Y:S01]  /*5c10*/  LDL.LU R25, [R1+0x38] ;  /* 0x0000380001197983 */ /* 0x000f220000300800 */
[----:B0-----:R-:W-:-:S03]  /*5c20*/  F2FP.BF16.F32.PACK_AB R3, R45, R46 ;  /* 0x0000002e2d03723e */ /* 0x001fc600000010ff */
[----:B------:R-:W4:Y:S04]  /*5c30*/  LDL.LU R29, [R1+0x3c] ;  /* 0x00003c00011d7983 */ /* 0x000f280000300800 */
[----:B------:R-:W4:Y:S04]  /*5c40*/  LDL.LU R45, [R1] ;  /* 0x00000000012d7983 */ /* 0x000f280000300800 */
[----:B------:R-:W4:Y:S01]  /*5c50*/  LDL.LU R46, [R1+0x4] ;  /* 0x00000400012e7983 */ /* 0x000f220000300800 */
[----:B--2---:R-:W-:-:S03]  /*5c60*/  F2FP.BF16.F32.PACK_AB R2, R26, R27 ;  /* 0x0000001b1a02723e */ /* 0x004fc600000010ff */
[----:B------:R-:W2:Y:S04]  /*5c70*/  LDL.LU R26, [R1+0x164] ;  /* 0x00016400011a7983 */ /* 0x000ea80000300800 */
[----:B------:R-:W2:Y:S04]  /*5c80*/  LDL.LU R27, [R1+0x160] ;  /* 0x00016000011b7983 */ /* 0x000ea80000300800 */
[----:B------:R0:W-:Y:S04]  /*5c90*/  STG.E.U16 desc[UR6][R22.64+0x2], R4 ;  /* 0x0000020416007986 */ /* 0x0001e8000c101506 */
[----:B------:R1:W-:Y:S01]  /*5ca0*/  STG.E.U16 desc[UR6][R22.64+0x6], R5 ;  /* 0x0000060516007986 */ /* 0x0003e2000c101506 */
[----:B0-----:R-:W-:-:S03]  /*5cb0*/  PRMT R4, R3, 0x7632, R4 ;  /* 0x0000763203047816 */ /* 0x001fc60000000004 */
[----:B-1----:R-:W4:Y:S01]  /*5cc0*/  LDL.LU R22, [R1+0x48] ;  /* 0x0000480001167983 */ /* 0x002f220000300800 */
[----:B------:R-:W-:-:S03]  /*5cd0*/  PRMT R5, R2, 0x7632, R5 ;  /* 0x0000763202057816 */ /* 0x000fc60000000005 */
[----:B------:R-:W4:Y:S04]  /*5ce0*/  LDL.LU R23, [R1+0x4c] ;  /* 0x00004c0001177983 */ /* 0x000f280000300800 */
[----:B--2---:R0:W-:Y:S04]  /*5cf0*/  STG.E.U16 desc[UR6][R26.64], R3 ;  /* 0x000000031a007986 */ /* 0x0041e8000c101506 */
[----:B------:R3:W-:Y:S01]  /*5d00*/  STG.E.U16 desc[UR6][R26.64+0x4], R2 ;  /* 0x000004021a007986 */ /* 0x0007e2000c101506 */
[----:B0-----:R-:W-:-:S03]  /*5d10*/  F2FP.BF16.F32.PACK_AB R3, R32, R33 ;  /* 0x000000212003723e */ /* 0x001fc600000010ff */
[----:B------:R-:W2:Y:S01]  /*5d20*/  LDL.LU R32, [R1+0x15c] ;  /* 0x00015c0001207983 */ /* 0x000ea20000300800 */
[----:B---3--:R-:W-:-:S03]  /*5d30*/  F2FP.BF16.F32.PACK_AB R2, R30, R31 ;  /* 0x0000001f1e02723e */ /* 0x008fc600000010ff */
[----:B------:R-:W2:Y:S04]  /*5d40*/  LDL.LU R33, [R1+0x158] ;  /* 0x0001580001217983 */ /* 0x000ea80000300800 */
[----:B------:R-:W3:Y:S04]  /*5d50*/  LDL.LU R30, [R1+0x154] ;  /* 0x00015400011e7983 */ /* 0x000ee80000300800 */
[----:B------:R-:W3:Y:S04]  /*5d60*/  LDL.LU R31, [R1+0x150] ;  /* 0x00015000011f7983 */ /* 0x000ee80000300800 */
[----:B------:R0:W-:Y:S04]  /*5d70*/  STG.E.U16 desc[UR6][R26.64+0x2], R4 ;  /* 0x000002041a007986 */ /* 0x0001e8000c101506 */
[----:B------:R1:W-:Y:S04]  /*5d80*/  STG.E.U16 desc[UR6][R26.64+0x6], R5 ;  /* 0x000006051a007986 */ /* 0x0003e8000c101506 */
[----:B------:R-:W2:Y:S01]  /*5d90*/  LDL.LU R0, [R1+0x148] ;  /* 0x0001480001007983 */ /* 0x000ea20000300800 */
[----:B0-----:R-:W-:-:S02]  /*5da0*/  PRMT R4, R3, 0x7632, R4 ;  /* 0x0000763203047816 */ /* 0x001fc40000000004 */
[----:B-1----:R-:W-:Y:S01]  /*5db0*/  PRMT R5, R2, 0x7632, R5 ;  /* 0x0000763202057816 */ /* 0x002fe20000000005 */
[----:B---3--:R4:W-:Y:S04]  /*5dc0*/  STG.E.U16 desc[UR6][R30.64+0x4], R2 ;  /* 0x000004021e007986 */ /* 0x0089e8000c101506 */
[----:B------:R-:W-:Y:S04]  /*5dd0*/  STG.E.U16 desc[UR6][R30.64], R3 ;  /* 0x000000031e007986 */ /* 0x000fe8000c101506 */
[----:B------:R-:W-:Y:S01]  /*5de0*/  STG.E.U16 desc[UR6][R30.64+0x2], R4 ;  /* 0x000002041e007986 */ /* 0x000fe2000c101506 */
[----:B----4-:R-:W-:-:S03]  /*5df0*/  F2FP.BF16.F32.PACK_AB R2, R21, R24 ;  /* 0x000000181502723e */ /* 0x010fc600000010ff */
[----:B------:R0:W-:Y:S04]  /*5e00*/  STG.E.U16 desc[UR6][R30.64+0x6], R5 ;  /* 0x000006051e007986 */ /* 0x0001e8000c101506 */
[----:B--2---:R1:W-:Y:S01]  /*5e10*/  STG.E.U16 desc[UR6][R32.64+0x4], R2 ;  /* 0x0000040220007986 */ /* 0x0043e2000c101506 */
[----:B0-----:R-:W-:Y:S02]  /*5e20*/  PRMT R5, R2, 0x7632, R5 ;  /* 0x0000763202057816 */ /* 0x001fe40000000005 */
[----:B-1----:R-:W-:Y:S02]  /*5e30*/  F2FP.BF16.F32.PACK_AB R2, R45, R46 ;  /* 0x0000002e2d02723e */ /* 0x002fe400000010ff */
[----:B------:R-:W2:Y:S01]  /*5e40*/  LDL.LU R46, [R1+0x84] ;  /* 0x00008400012e7983 */ /* 0x000ea20000300800 */
[----:B------:R-:W-:-:S04]  /*5e50*/  F2FP.BF16.F32.PACK_AB R3, R22, R23 ;  /* 0x000000171603723e */ /* 0x000fc800000010ff */
[----:B------:R-:W-:Y:S01]  /*5e60*/  PRMT R4, R3, 0x7632, R4 ;  /* 0x0000763203047816 */ /* 0x000fe20000000004 */
[----:B------:R0:W-:Y:S01]  /*5e70*/  STG.E.U16 desc[UR6][R32.64], R3 ;  /* 0x0000000320007986 */ /* 0x0001e2000c101506 */
[----:B------:R-:W-:Y:S02]  /*5e80*/  F2FP.BF16.F32.PACK_AB R6, R7, R6 ;  /* 0x000000060706723e */ /* 0x000fe400000010ff */
[C---:B------:R-:W-:Y:S01]  /*5e90*/  PRMT R15, R2.reuse, 0x7610, R15 ;  /* 0x00007610020f7816 */ /* 0x040fe2000000000f */
[----:B------:R-:W-:Y:S01]  /*5ea0*/  STG.E.U16 desc[UR6][R32.64+0x2], R4 ;  /* 0x0000020420007986 */ /* 0x000fe2000c101506 */
[----:B------:R-:W-:Y:S02]  /*5eb0*/  PRMT R18, R2, 0x7632, R18 ;  /* 0x0000763202127816 */ /* 0x000fe40000000012 */
[----:B------:R-:W-:Y:S01]  /*5ec0*/  PRMT R2, R8, 0x7632, R2 ;  /* 0x0000763208027816 */ /* 0x000fe20000000002 */
[----:B------:R-:W-:Y:S01]  /*5ed0*/  STG.E.U16 desc[UR6][R32.64+0x6], R5 ;  /* 0x0000060520007986 */ /* 0x000fe2000c101506 */
[----:B0-----:R-:W-:-:S02]  /*5ee0*/  F2FP.BF16.F32.PACK_AB R3, R25, R29 ;  /* 0x0000001d1903723e */ /* 0x001fc400000010ff */
[----:B------:R-:W-:Y:S02]  /*5ef0*/  F2FP.BF16.F32.PACK_AB R43, R48, R43 ;  /* 0x0000002b302b723e */ /* 0x000fe400000010ff */
[----:B------:R-:W-:Y:S01]  /*5f00*/  PRMT R14, R3, 0x7632, R14 ;  /* 0x00007632030e7816 */ /* 0x000fe2000000000e */
[----:B------:R0:W-:Y:S01]  /*5f10*/  STG.E.U16 desc[UR6][R10.64], R3 ;  /* 0x000000030a007986 */ /* 0x0001e2000c101506 */
[----:B------:R-:W-:Y:S02]  /*5f20*/  F2FP.BF16.F32.PACK_AB R9, R42, R9 ;  /* 0x000000092a09723e */ /* 0x000fe400000010ff */
[----:B------:R-:W-:Y:S02]  /*5f30*/  F2FP.BF16.F32.PACK_AB R51, R52, R51 ;  /* 0x000000333433723e */ /* 0x000fe400000010ff */
[----:B------:R-:W-:Y:S01]  /*5f40*/  F2FP.BF16.F32.PACK_AB R49, R50, R49 ;  /* 0x000000313231723e */ /* 0x000fe200000010ff */
[----:B------:R-:W-:Y:S01]  /*5f50*/  STG.E.U16 desc[UR6][R10.64+0x2], R14 ;  /* 0x0000020e0a007986 */ /* 0x000fe2000c101506 */
[----:B------:R-:W-:-:S02]  /*5f60*/  F2FP.BF16.F32.PACK_AB R54, R55, R54 ;  /* 0x000000363736723e */ /* 0x000fc400000010ff */
[----:B0-----:R-:W-:Y:S01]  /*5f70*/  PRMT R3, R6, 0x7632, R3 ;  /* 0x0000763206037816 */ /* 0x001fe20000000003 */
[----:B------:R-:W-:Y:S01]  /*5f80*/  STG.E.U16 desc[UR6][R10.64+0x4], R15 ;  /* 0x0000040f0a007986 */ /* 0x000fe2000c101506 */
[----:B------:R-:W-:-:S03]  /*5f90*/  PRMT R4, R9, 0x7632, R4 ;  /* 0x0000763209047816 */ /* 0x000fc60000000004 */
[----:B------:R0:W-:Y:S01]  /*5fa0*/  STG.E.U16 desc[UR6][R10.64+0x6], R18 ;  /* 0x000006120a007986 */ /* 0x0001e2000c101506 */
[----:B------:R-:W-:-:S03]  /*5fb0*/  PRMT R19, R51, 0x7632, R19 ;  /* 0x0000763233137816 */ /* 0x000fc60000000013 */
[----:B------:R1:W-:Y:S01]  /*5fc0*/  STG.E.U16 desc[UR6][R34.64+0x2], R2 ;  /* 0x0000020222007986 */ /* 0x0003e2000c101506 */
[----:B------:R-:W-:-:S03]  /*5fd0*/  F2FP.BF16.F32.PACK_AB R56, R57, R56 ;  /* 0x000000383938723e */ /* 0x000fc600000010ff */
[----:B------:R3:W-:Y:S01]  /*5fe0*/  STG.E.U16 desc[UR6][R34.64+0x6], R3 ;  /* 0x0000060322007986 */ /* 0x0007e2000c101506 */
[----:B------:R-:W-:Y:S02]  /*5ff0*/  F2FP.BF16.F32.PACK_AB R44, R44, R53 ;  /* 0x000000352c2c723e */ /* 0x000fe400000010ff */
[----:B0-----:R-:W-:Y:S01]  /*6000*/  PRMT R18, R43, 0x7632, R18 ;  /* 0x000076322b127816 */ /* 0x001fe20000000012 */
[----:B------:R-:W-:Y:S01]  /*6010*/  STG.E.U16 desc[UR6][R34.64], R8 ;  /* 0x0000000822007986 */ /* 0x000fe2000c101506 */
[----:B------:R-:W-:Y:S02]  /*6020*/  F2FP.BF16.F32.PACK_AB R47, R61, R47 ;  /* 0x0000002f3d2f723e */ /* 0x000fe400000010ff */
[----:B-1----:R-:W-:Y:S01]  /*6030*/  PRMT R2, R49, 0x7632, R2 ;  /* 0x0000763231027816 */ /* 0x002fe20000000002 */
[----:B------:R0:W-:Y:S01]  /*6040*/  STG.E.U16 desc[UR6][R34.64+0x4], R6 ;  /* 0x0000040622007986 */ /* 0x0001e2000c101506 */
[----:B------:R-:W-:Y:S02]  /*6050*/  F2FP.BF16.F32.PACK_AB R28, R28, R58 ;  /* 0x0000003a1c1c723e */ /* 0x000fe400000010ff */
[----:B---3--:R-:W-:Y:S01]  /*6060*/  PRMT R3, R54, 0x7632, R3 ;  /* 0x0000763236037816 */ /* 0x008fe20000000003 */
[----:B------:R-:W-:Y:S01]  /*6070*/  STG.E.U16 desc[UR6][R36.64], R43 ;  /* 0x0000002b24007986 */ /* 0x000fe2000c101506 */
[----:B------:R-:W-:-:S02]  /*6080*/  F2FP.BF16.F32.PACK_AB R59, R60, R59 ;  /* 0x0000003b3c3b723e */ /* 0x000fc400000010ff */
[----:B------:R-:W-:Y:S01]  /*6090*/  IADD3 R0, P0, R0, 0x3, RZ ;  /* 0x0000000300007810 */ /* 0x000fe20007f1e0ff */
[----:B------:R-:W-:Y:S01]  /*60a0*/  STG.E.U16 desc[UR6][R36.64+0x2], R18 ;  /* 0x0000021224007986 */ /* 0x000fe2000c101506 */
[----:B------:R-:W-:-:S03]  /*60b0*/  PRMT R20, R56, 0x7632, R20 ;  /* 0x0000763238147816 */ /* 0x000fc60000000014 */
[----:B------:R-:W-:Y:S01]  /*60c0*/  STG.E.U16 desc[UR6][R36.64+0x4], R9 ;  /* 0x0000040924007986 */ /* 0x000fe2000c101506 */
[----:B0-----:R-:W-:-:S03]  /*60d0*/  PRMT R6, R44, 0x7632, R6 ;  /* 0x000076322c067816 */ /* 0x001fc60000000006 */
[----:B------:R-:W-:Y:S01]  /*60e0*/  STG.E.U16 desc[UR6][R36.64+0x6], R4 ;  /* 0x0000060424007986 */ /* 0x000fe2000c101506 */
[----:B------:R-:W-:-:S03]  /*60f0*/  PRMT R8, R28, 0x7632, R8 ;  /* 0x000076321c087816 */ /* 0x000fc60000000008 */
[----:B------:R-:W-:Y:S04]  /*6100*/  STG.E.U16 desc[UR6][R38.64], R51 ;  /* 0x0000003326007986 */ /* 0x000fe8000c101506 */
[----:B------:R-:W-:Y:S04]  /*6110*/  STG.E.U16 desc[UR6][R38.64+0x2], R19 ;  /* 0x0000021326007986 */ /* 0x000fe8000c101506 */
[----:B------:R-:W-:Y:S04]  /*6120*/  STG.E.U16 desc[UR6][R38.64+0x4], R49 ;  /* 0x0000043126007986 */ /* 0x000fe8000c101506 */
        /* <DEDUP_REMOVED lines=16> */
[----:B--2---:R-:W-:-:S02]  /*6230*/  IADD3.X R46, RZ, R46, RZ, P0, !PT ;  /* 0x0000002eff2e7210 */ /* 0x004fc400007fe4ff */
[----:B------:R-:W-:-:S03]  /*6240*/  ISETP.GE.U32.AND P0, PT, R0, UR8, PT ;  /* 0x0000000800007c0c */ /* 0x000fc6000bf06070 */
[----:B------:R3:W-:Y:S01]  /*6250*/  STL [R1+0x84], R46 ;  /* 0x0000842e01007387 */ /* 0x0007e20000100800 */
[----:B------:R-:W-:-:S13]  /*6260*/  ISETP.GE.AND.EX P0, PT, R46, UR9, PT, P0 ;  /* 0x000000092e007c0c */ /* 0x000fda000bf06300 */
[----:B---3--:R-:W-:Y:S05]  /*6270*/  @!P0 BRA `(.L_x_904) ;  /* 0xffffffa000c48947 */ /* 0x008fea000383ffff */
[----:B------:R-:W-:Y:S05]  /*6280*/  EXIT ;  /* 0x000000000000794d */ /* 0x000fea0003800000 */
.L_x_905:
        /* <DEDUP_REMOVED lines=15> */
.L_x_1831:


//--------------------- .text._ZN13group_norm_v218gn_bwd_cuda_kernelI6__halfLi320ELi1ELi32ELi20ELi4096ELb0ELb1ELi64ELi320ELi320ELi4ELb1ELi2ELb0ELb0ELNS_15WgradSyncMethodE3ENS_16CompileConditionILi900EEEEEvPT_S6_S6_PKS5_S8_S8_S8_PKfflPfPj --------------------------
	.section	.text._ZN13group_norm_v218gn_bwd_cuda_kernelI6__halfLi320ELi1ELi32ELi20ELi4096ELb0ELb1ELi64ELi320ELi320ELi4ELb1ELi2ELb0ELb0ELNS_15WgradSyncMethodE3ENS_16CompileConditionILi900EEEEEvPT_S6_S6_PKS5_S8_S8_S8_PKfflPfPj,"ax",@progbits
	.align	128
        .global         _ZN13group_norm_v218gn_bwd_cuda_kernelI6__halfLi320ELi1ELi32ELi20ELi4096ELb0ELb1ELi64ELi320ELi320ELi4ELb1ELi2ELb0ELb0ELNS_15WgradSyncMethodE3ENS_16CompileConditionILi900EEEEEvPT_S6_S6_PKS5_S8_S8_S8_PKfflPfPj
        .type           _ZN13group_norm_v218gn_bwd_cuda_kernelI6__halfLi320ELi1ELi32ELi20ELi4096ELb0ELb1ELi64ELi320ELi320ELi4ELb1ELi2ELb0ELb0ELNS_15WgradSyncMethodE3ENS_16CompileConditionILi900EEEEEvPT_S6_S6_PKS5_S8_S8_S8_PKfflPfPj,@function
        .size           _ZN13group_norm_v218gn_bwd_cuda_kernelI6__halfLi320ELi1ELi32ELi20ELi4096ELb0ELb1ELi64ELi320ELi320ELi4ELb1ELi2ELb0ELb0ELNS_15WgradSyncMethodE3ENS_16CompileConditionILi900EEEEEvPT_S6_S6_PKS5_S8_S8_S8_PKfflPfPj,(.L_x_1832 - _ZN13group_norm_v218gn_bwd_cuda_kernelI6__halfLi320ELi1ELi32ELi20ELi4096ELb0ELb1ELi64ELi320ELi320ELi4ELb1ELi2ELb0ELb0ELNS_15WgradSyncMethodE3ENS_16CompileConditionILi900EEEEEvPT_S6_S6_PKS5_S8_S8_S8_PKfflPfPj)
        .other          _ZN13group_norm_v218gn_bwd_cuda_kernelI6__halfLi320ELi1ELi32ELi20ELi4096ELb0ELb1ELi64ELi320ELi320ELi4ELb1ELi2ELb0ELb0ELNS_15WgradSyncMethodE3ENS_16CompileConditionILi900EEEEEvPT_S6_S6_PKS5_S8_S8_S8_PKfflPfPj,@"STO_CUDA_ENTRY STV_DEFAULT"
_ZN13group_norm_v218gn_bwd_cuda_kernelI6__halfLi320ELi1ELi32ELi20ELi4096ELb0ELb1ELi64ELi320ELi320ELi4ELb1ELi2ELb0ELb0ELNS_15WgradSyncMethodE3ENS_16CompileConditionILi900EEEEEvPT_S6_S6_PKS5_S8_S8_S8_PKfflPfPj:
.text._ZN13group_norm_v218gn_bwd_cuda_kernelI6__halfLi320ELi1ELi32ELi20ELi4096ELb0ELb1ELi64ELi320ELi320ELi4ELb1ELi2ELb0ELb0ELNS_15WgradSyncMethodE3ENS_16CompileConditionILi900EEEEEvPT_S6_S6_PKS5_S8_S8_S8_PKfflPfPj:
        /* <DEDUP_REMOVED lines=31> */
.L_x_908:
[----:B------:R-:W2:Y:S04]  /*01f0*/  LD.E.STRONG.GPU R0, desc[UR18][R2.64] ;  /* 0x0000001202007980 */ /* 0x000ea8000c10f900 */
[----:B--2---:R-:W-:Y:S01]  /*0200*/  CCTL.IVALL ;  /* 0x00000000ff00798f */ /* 0x004fe20002000000 */
[----:B------:R-:W-:Y:S05]  /*0210*/  YIELD ;  /* 0x0000000000007946 */ /* 0x000fea0003800000 */
[----:B-----5:R-:W-:-:S04]  /*0220*/  LOP3.LUT R0, R0, R5, RZ, 0x3c, !PT ;  /* 0x0000000500007212 */ /* 0x020fc800078e3cff */
[----:B------:R-:W-:-:S13]  /*0230*/  ISETP.GT.AND P0, PT, R0, -0x1, PT ;  /* 0xffffffff0000780c */ /* 0x000fda0003f04270 */
[----:B------:R-:W-:Y:S05]  /*0240*/  @P0 BRA `(.L_x_908) ;  /* 0xfffffffc00e80947 */ /* 0x000fea000383ffff */
.L_x_907:
[----:B------:R-:W-:Y:S05]  /*0250*/  WARPSYNC.ALL ;  /* 0x0000000000007948 */ /* 0x000fea0003800000 */
[----:B------:R-:W-:Y:S06]  /*0260*/  BAR.SYNC.DEFER_BLOCKING 0x0 ;  /* 0x0000000000007b1d */ /* 0x000fec0000010000 */
[----:B------:R-:W-:Y:S05]  /*0270*/  BRA `(.L_x_909) ;  /* 0x0000005c00bc7947 */ /* 0x000fea0003800000 */
.L_x_906:
        /* <DEDUP_REMOVED lines=33> */
[C---:B------:R-:W-:Y:S01]  /*0490*/  IADD3 R5, R6.reuse, 0xa0, RZ ;  /* 0x000000a006057810 */ /* 0x040fe20007ffe0ff */
[----:B------:R0:W-:Y:S01]  /*04a0*/  STL [R1+0x64], R4 ;  /* 0x0000640401007387 */ /* 0x0001e20000100800 */
[----:B------:R-:W-:-:S02]  /*04b0*/  IADD3 R7, R6, 0xf0, RZ ;  /* 0x000000f006077810 */ /* 0x000fc40007ffe0ff */
[-C--:B------:R-:W-:Y:S02]  /*04c0*/  LEA.HI R0, R0, R10.reuse, RZ, 0x4 ;  /* 0x0000000a00007211 */ /* 0x080fe400078f20ff */
[----:B------:R-:W-:Y:S02]  /*04d0*/  LOP3.LUT R2, R2, 0xfffffffc, RZ, 0xc0, !PT ;  /* 0xfffffffc02027812 */ /* 0x000fe400078ec0ff */
[----:B------:R-:W-:Y:S02]  /*04e0*/  SHF.R.S32.HI R6, RZ, 0x1f, R5 ;  /* 0x0000001fff067819 */ /* 0x000fe40000011405 */
[----:B------:R-:W-:Y:S02]  /*04f0*/  SHF.R.S32.HI R8, RZ, 0x1f, R7 ;  /* 0x0000001fff087819 */ /* 0x000fe40000011407 */
[----:B0-----:R-:W-:Y:S02]  /*0500*/  SHF.R.S32.HI R4, RZ, 0x1f, R3 ;  /* 0x0000001fff047819 */ /* 0x001fe40000011403 */
[----:B------:R-:W-:-:S02]  /*0510*/  IADD3 R2, -R2, R10, RZ ;  /* 0x0000000a02027210 */ /* 0x000fc40007ffe1ff */
[----:B------:R-:W-:Y:S02]  /*0520*/  LEA.HI R4, R4, R3, RZ, 0x2 ;  /* 0x0000000304047211 */ /* 0x000fe400078f10ff */
[----:B------:R-:W-:Y:S02]  /*0530*/  SHF.R.U32.HI R3, RZ, 0x4, R0 ;  /* 0x00000004ff037819 */ /* 0x000fe40000011600 */
        /* <DEDUP_REMOVED lines=18> */
[C---:B------:R-:W-:Y:S02]  /*0660*/  LOP3.LUT R6, R0.reuse, 0x18, RZ, 0xc0, !PT ;  /* 0x0000001800067812 */ /* 0x040fe400078ec0ff */
[----:B------:R-:W-:Y:S02]  /*0670*/  LOP3.LUT R3, R0, 0x18, RZ, 0xc, !PT ;  /* 0x0000001800037812 */ /* 0x000fe400078e0cff */
[C---:B------:R-:W-:Y:S02]  /*0680*/  LOP3.LUT R0, R6.reuse, 0x8, RZ, 0x3c, !PT ;  /* 0x0000000806007812 */ /* 0x040fe400078e3cff */
[----:B------:R-:W-:Y:S02]  /*0690*/  LOP3.LUT R2, R6, 0x10, RZ, 0x3c, !PT ;  /* 0x0000001006027812 */ /* 0x000fe400078e3cff */
[C---:B------:R-:W-:Y:S02]  /*06a0*/  IADD3 R6, R5.reuse, R3, RZ ;  /* 0x0000000305067210 */ /* 0x040fe40007ffe0ff */
[----:B------:R-:W-:-:S02]  /*06b0*/  IADD3 R3, R5, R0, RZ ;  /* 0x0000000005037210 */ /* 0x000fc40007ffe0ff */
[----:B------:R-:W-:Y:S01]  /*06c0*/  IADD3 R0, R5, R2, RZ ;  /* 0x0000000205007210 */ /* 0x000fe20007ffe0ff */
[----:B------:R0:W-:Y:S04]  /*06d0*/  STL [R1+0x58], R6 ;  /* 0x0000580601007387 */ /* 0x0001e80000100800 */
[----:B------:R0:W-:Y:S04]  /*06e0*/  STL [R1+0x44], R4 ;  /* 0x0000440401007387 */ /* 0x0001e80000100800 */
[----:B------:R0:W-:Y:S04]  /*06f0*/  STL [R1+0x60], R3 ;  /* 0x0000600301007387 */ /* 0x0001e80000100800 */
[----:B------:R0:W-:Y:S02]  /*0700*/  STL [R1+0x5c], R0 ;  /* 0x00005c0001007387 */ /* 0x0001e40000100800 */
.L_x_923:
[----:B0-----:R-:W0:Y:S01]  /*0710*/  S2R R0, SR_TID.X ;  /* 0x0000000000007919 */ /* 0x001e220000002100 */
[----:B------:R-:W-:Y:S02]  /*0720*/  ULOP3.LUT UR15, UR11, 0x1, URZ, 0xc0, !UPT ;  /* 0x000000010b0f7892 */ /* 0x000fe4000f8ec03f */
[----:B------:R-:W-:Y:S02]  /*0730*/  USHF.R.U64 UR16, UR11, 0x1, UR5 ;  /* 0x000000010b107899 */ /* 0x000fe40008001205 */
[----:B------:R-:W-:Y:S02]  /*0740*/  UIMAD UR17, UR15, 0x140, URZ ;  /* 0x000001400f1178a4 */ /* 0x000fe4000f8e023f */
[----:B------:R-:W-:Y:S02]  /*0750*/  USHF.L.U32 UR15, UR22, 0x6, URZ ;  /* 0x00000006160f7899 */ /* 0x000fe4000800063f */
[----:B------:R-:W-:Y:S01]  /*0760*/  USHF.R.U32.HI UR24, URZ, 0x1, UR5 ;  /* 0x000000013f187899 */ /* 0x000fe20008011605 */
[----:B-1----:R-:W-:Y:S01]  /*0770*/  MOV R7, UR16 ;  /* 0x0000001000077c02 */ /* 0x002fe20008000f00 */
[----:B------:R-:W-:Y:S01]  /*0780*/  ULOP3.LUT UR15, UR15, 0xfc0, URZ, 0xc0, !UPT ;  /* 0x00000fc00f0f7892 */ /* 0x000fe2000f8ec03f */
[----:B------:R-:W-:Y:S01]  /*0790*/  ULDC.64 UR26, c[0x0][0x248] ;  /* 0x00009200001a7ab9 */ /* 0x000fe20000000a00 */
[----:B------:R-:W-:Y:S01]  /*07a0*/  UIMAD UR25, UR24, 0x280000, URZ ;  /* 0x00280000181978a4 */ /* 0x000fe2000f8e023f */
        /* <DEDUP_REMOVED lines=26> */
[C---:B------:R-:W-:Y:S02]  /*0950*/  IADD3 R32, P0, R8.reuse, UR24, RZ ;  /* 0x0000001808207c10 */ /* 0x040fe4000ff1e0ff */
[----:B------:R-:W-:Y:S02]  /*0960*/  IADD3 R52, P1, R8, UR26, RZ ;  /* 0x0000001a08347c10 */ /* 0x000fe4000ff3e0ff */
[----:B------:R-:W-:Y:S01]  /*0970*/  IADD3.X R33, R6, UR25, RZ, P0, !PT ;  /* 0x0000001906217c10 */ /* 0x000fe200087fe4ff */
[----:B0-----:R-:W-:Y:S01]  /*0980*/  IMAD.WIDE R54, R54, 0x2, R2 ;  /* 0x0000000236367825 */ /* 0x001fe200078e0202 */
[----:B------:R-:W-:-:S04]  /*0990*/  IADD3.X R53, R6, UR27, RZ, P1, !PT ;  /* 0x0000001b06357c10 */ /* 0x000fc80008ffe4ff */
[----:B------:R-:W3:Y:S01]  /*09a0*/  LDG.E.64.CONSTANT R32, desc[UR18][R32.64] ;  /* 0x0000001220207981 */ /* 0x000ee2000c1e9b00 */
[----:B------:R-:W-:-:S03]  /*09b0*/  IADD3 R3, R31, 0xa00, RZ ;  /* 0x00000a001f037810 */ /* 0x000fc60007ffe0ff */
[----:B------:R-:W4:Y:S04]  /*09c0*/  LDG.E.64.CONSTANT R54, desc[UR18][R54.64] ;  /* 0x0000001236367981 */ /* 0x000f28000c1e9b00 */
[----:B------:R-:W5:Y:S01]  /*09d0*/  LDG.E.64.CONSTANT R52, desc[UR18][R52.64] ;  /* 0x0000001234347981 */ /* 0x000f62000c1e9b00 */
[----:B------:R-:W-:-:S04]  /*09e0*/  IADD3 R3, P0, R3, R18, RZ ;  /* 0x0000001203037210 */ /* 0x000fc80007f1e0ff */
[----:B------:R-:W-:Y:S02]  /*09f0*/  IADD3.X R0, RZ, R19, RZ, P0, !PT ;  /* 0x00000013ff007210 */ /* 0x000fe400007fe4ff */
[C---:B------:R-:W-:Y:S02]  /*0a00*/  SHF.L.U32 R4, R3.reuse, 0x1, RZ ;  /* 0x0000000103047819 */ /* 0x040fe400000006ff */
[----:B------:R-:W-:Y:S02]  /*0a10*/  SHF.L.U64.HI R2, R3, 0x1, R0 ;  /* 0x0000000103027819 */ /* 0x000fe40000010200 */
[----:B------:R-:W-:-:S04]  /*0a20*/  IADD3 R28, P0, R4, UR24, RZ ;  /* 0x00000018041c7c10 */ /* 0x000fc8000ff1e0ff */
[----:B------:R-:W-:Y:S02]  /*0a30*/  IADD3.X R29, R2, UR25, RZ, P0, !PT ;  /* 0x00000019021d7c10 */ /* 0x000fe400087fe4ff */
[----:B------:R-:W-:-:S04]  /*0a40*/  IADD3 R46, P1, R4, UR26, RZ ;  /* 0x0000001a042e7c10 */ /* 0x000fc8000ff3e0ff */
[----:B------:R-:W5:Y:S01]  /*0a50*/  LDG.E.64.CONSTANT R28, desc[UR18][R28.64] ;  /* 0x000000121c1c7981 */ /* 0x000f62000c1e9b00 */
[----:B------:R-:W-:Y:S02]  /*0a60*/  IADD3.X R47, R2, UR27, RZ, P1, !PT ;  /* 0x0000001b022f7c10 */ /* 0x000fe40008ffe4ff */
[----:B------:R-:W-:-:S04]  /*0a70*/  IADD3 R3, R31, 0x1400, RZ ;  /* 0x000014001f037810 */ /* 0x000fc80007ffe0ff */
[----:B------:R-:W5:Y:S01]  /*0a80*/  LDG.E.64.CONSTANT R46, desc[UR18][R46.64] ;  /* 0x000000122e2e7981 */ /* 0x000f62000c1e9b00 */
[----:B------:R-:W-:-:S03]  /*0a90*/  IADD3 R3, P0, R3, R18, RZ ;  /* 0x0000001203037210 */ /* 0x000fc60007f1e0ff */
[----:B------:R-:W-:Y:S01]  /*0aa0*/  STL [R1+0x3c], R6 ;  /* 0x00003c0601007387 */ /* 0x000fe20000100800 */
[----:B------:R-:W-:-:S03]  /*0ab0*/  IADD3.X R0, RZ, R19, RZ, P0, !PT ;  /* 0x00000013ff007210 */ /* 0x000fc600007fe4ff */
[----:B------:R-:W-:Y:S04]  /*0ac0*/  STL [R1+0x38], R8 ;  /* 0x0000380801007387 */ /* 0x000fe80000100800 */
[----:B------:R0:W-:Y:S04]  /*0ad0*/  STL [R1+0x30], R4 ;  /* 0x0000300401007387 */ /* 0x0001e80000100800 */
[----:B------:R1:W-:Y:S01]  /*0ae0*/  STL [R1+0x34], R2 ;  /* 0x0000340201007387 */ /* 0x0003e20000100800 */
[C---:B0-----:R-:W-:Y:S02]  /*0af0*/  SHF.L.U32 R4, R3.reuse, 0x1, RZ ;  /* 0x0000000103047819 */ /* 0x041fe400000006ff */
[----:B-1----:R-:W-:-:S02]  /*0b00*/  SHF.L.U64.HI R2, R3, 0x1, R0 ;  /* 0x0000000103027819 */ /* 0x002fc40000010200 */
[----:B------:R-:W-:-:S04]  /*0b10*/  IADD3 R26, P0, R4, UR24, RZ ;  /* 0x00000018041a7c10 */ /* 0x000fc8000ff1e0ff */
[----:B------:R-:W-:Y:S02]  /*0b20*/  IADD3.X R27, R2, UR25, RZ, P0, !PT ;  /* 0x00000019021b7c10 */ /* 0x000fe400087fe4ff */
[----:B------:R-:W-:-:S04]  /*0b30*/  IADD3 R40, P1, R4, UR26, RZ ;  /* 0x0000001a04287c10 */ /* 0x000fc8000ff3e0ff */
[----:B------:R-:W5:Y:S01]  /*0b40*/  LDG.E.64.CONSTANT R26, desc[UR18][R26.64] ;  /* 0x000000121a1a7981 */ /* 0x000f62000c1e9b00 */
[----:B------:R-:W-:-:S06]  /*0b50*/  IADD3.X R41, R2, UR27, RZ, P1, !PT ;  /* 0x0000001b02297c10 */ /* 0x000fcc0008ffe4ff */
[----:B------:R-:W5:Y:S01]  /*0b60*/  LDG.E.64.CONSTANT R40, desc[UR18][R40.64] ;  /* 0x0000001228287981 */ /* 0x000f62000c1e9b00 */
        /* <DEDUP_REMOVED lines=11> */
[----:B------:R-:W5:Y:S04]  /*0c20*/  LDG.E.64.CONSTANT R22, desc[UR18][R22.64] ;  /* 0x0000001216167981 */ /* 0x000f68000c1e9b00 */
        /* <DEDUP_REMOVED lines=12> */
[----:B------:R-:W5:Y:S01]  /*0cf0*/  LDG.E.64.CONSTANT R14, desc[UR18][R14.64] ;  /* 0x000000120e0e7981 */ /* 0x000f62000c1e9b00 */
[----:B------:R-:W-:-:S03]  /*0d00*/  IADD3 R3, R31, 0x3200, RZ ;  /* 0x000032001f037810 */ /* 0x000fc60007ffe0ff */
[----:B------:R-:W5:Y:S01]  /*0d10*/  LDG.E.64.CONSTANT R24, desc[UR18][R24.64] ;  /* 0x0000001218187981 */ /* 0x000f62000c1e9b00 */
[----:B------:R-:W-:-:S03]  /*0d20*/  IADD3 R3, P0, R3, R18, RZ ;  /* 0x0000001203037210 */ /* 0x000fc60007f1e0ff */
[----:B------:R0:W-:Y:S01]  /*0d30*/  STL [R1+0x18], R4 ;  /* 0x0000180401007387 */ /* 0x0001e20000100800 */
[----:B------:R-:W-:-:S03]  /*0d40*/  IADD3.X R0, RZ, R19, RZ, P0, !PT ;  /* 0x00000013ff007210 */ /* 0x000fc600007fe4ff */
[----:B------:R1:W-:Y:S01]  /*0d50*/  STL [R1+0x1c], R2 ;  /* 0x00001c0201007387 */ /* 0x0003e20000100800 */
[C---:B0-----:R-:W-:Y:S02]  /*0d60*/  SHF.L.U32 R4, R3.reuse, 0x1, RZ ;  /* 0x0000000103047819 */ /* 0x041fe400000006ff */
[----:B-1----:R-:W-:Y:S02]  /*0d70*/  SHF.L.U64.HI R2, R3, 0x1, R0 ;  /* 0x0000000103027819 */ /* 0x002fe40000010200 */
[C---:B------:R-:W-:Y:S02]  /*0d80*/  IADD3 R12, P0, R4.reuse, UR24, RZ ;  /* 0x00000018040c7c10 */ /* 0x040fe4000ff1e0ff */
        /* <DEDUP_REMOVED lines=27> */
[----:B------:R-:W-:Y:S02]  /*0f40*/  IADD3.X R9, R2, UR25, RZ, P0, !PT ;  /* 0x0000001902097c10 */ /* 0x000fe400087fe4ff */
[----:B------:R-:W-:-:S02]  /*0f50*/  IADD3 R3, R31, 0x5000, RZ ;  /* 0x000050001f037810 */ /* 0x000fc40007ffe0ff */
[----:B------:R-:W-:Y:S02]  /*0f60*/  IADD3.X R7, R2, UR27, RZ, P1, !PT ;  /* 0x0000001b02077c10 */ /* 0x000fe40008ffe4ff */
[----:B------:R-:W5:Y:S01]  /*0f70*/  LDG.E.64.CONSTANT R8, desc[UR18][R8.64] ;  /* 0x0000001208087981 */ /* 0x000f62000c1e9b00 */
[----:B------:R-:W-:-:S03]  /*0f80*/  IADD3 R3, P0, R3, R18, RZ ;  /* 0x0000001203037210 */ /* 0x000fc60007f1e0ff */
[----:B------:R-:W5:Y:S01]  /*0f90*/  LDG.E.64.CONSTANT R6, desc[UR18][R6.64] ;  /* 0x0000001206067981 */ /* 0x000f62000c1e9b00 */
[----:B------:R-:W-:Y:S02]  /*0fa0*/  IADD3.X R0, RZ, R19, RZ, P0, !PT ;  /* 0x00000013ff007210 */ /* 0x000fe400007fe4ff */
[C---:B------:R-:W-:Y:S01]  /*0fb0*/  SHF.L.U32 R164, R3.reuse, 0x1, RZ ;  /* 0x0000000103a47819 */ /* 0x040fe200000006ff */
[----:B------:R0:W-:Y:S01]  /*0fc0*/  STL [R1], R4 ;  /* 0x0000000401007387 */ /* 0x0001e20000100800 */
[----:B------:R-:W-:Y:S02]  /*0fd0*/  SHF.L.U64.HI R165, R3, 0x1, R0 ;  /* 0x0000000103a57819 */ /* 0x000fe40000010200 */
[----:B------:R-:W-:Y:S01]  /*0fe0*/  IADD3 R37, R31, 0x5a00, RZ ;  /* 0x00005a001f257810 */ /* 0x000fe20007ffe0ff */
[----:B------:R1:W-:Y:S01]  /*0ff0*/  STL [R1+0x4], R2 ;  /* 0x0000040201007387 */ /* 0x0003e20000100800 */
[C---:B0-----:R-:W-:Y:S02]  /*1000*/  IADD3 R4, P0, R164.reuse, UR24, RZ ;  /* 0x00000018a4047c10 */ /* 0x041fe4000ff1e0ff */
[----:B-1----:R-:W-:-:S02]  /*1010*/  IADD3 R2, P1, R164, UR26, RZ ;  /* 0x0000001aa4027c10 */ /* 0x002fc4000ff3e0ff */
[C---:B------:R-:W-:Y:S02]  /*1020*/  IADD3.X R5, R165.reuse, UR25, RZ, P0, !PT ;  /* 0x00000019a5057c10 */ /* 0x040fe400087fe4ff */
[----:B------:R-:W-:Y:S01]  /*1030*/  IADD3.X R3, R165, UR27, RZ, P1, !PT ;  /* 0x0000001ba5037c10 */ /* 0x000fe20008ffe4ff */
[----:B--2---:R-:W-:Y:S01]  /*1040*/  FADD.FTZ R62, R73, UR15 ;  /* 0x0000000f493e7e21 */ /* 0x004fe20008010000 */
[----:B------:R-:W-:Y:S02]  /*1050*/  IADD3 R57, P0, R37, R18, RZ ;  /* 0x0000001225397210 */ /* 0x000fe40007f1e0ff */
[----:B------:R-:W2:Y:S03]  /*1060*/  LDG.E.64.CONSTANT R4, desc[UR18][R4.64] ;  /* 0x0000001204047981 */ /* 0x000ea6000c1e9b00 */
[----:B------:R-:W0:Y:S01]  /*1070*/  MUFU.RSQ R62, R62 ;  /* 0x0000003e003e7308 */ /* 0x000e220000001400 */
[----:B------:R-:W-:Y:S01]  /*1080*/  IADD3.X R58, RZ, R19, RZ, P0, !PT ;  /* 0x00000013ff3a7210 */ /* 0x000fe200007fe4ff */
[----:B------:R-:W2:Y:S01]  /*1090*/  LDG.E.64.CONSTANT R2, desc[UR18][R2.64] ;  /* 0x0000001202027981 */ /* 0x000ea2000c1e9b00 */
[----:B---3--:R-:W-:-:S02]  /*10a0*/  HADD2.F32 R37, -RZ, R32.H0_H0 ;  /* 0x20000020ff257230 */ /* 0x008fc40000004100 */
[C---:B------:R-:W-:Y:S01]  /*10b0*/  SHF.L.U64.HI R58, R57.reuse, 0x1, R58 ;  /* 0x00000001393a7819 */ /* 0x040fe2000001023a */
[----:B------:R-:W-:Y:S01]  /*10c0*/  HADD2.F32 R39, -RZ, R32.H1_H1 ;  /* 0x30000020ff277230 */ /* 0x000fe20000004100 */
[----:B------:R-:W-:Y:S01]  /*10d0*/  SHF.L.U32 R57, R57, 0x1, RZ ;  /* 0x0000000139397819 */ /* 0x000fe200000006ff */
[----:B----4-:R-:W-:Y:S02]  /*10e0*/  HADD2.F32 R61, -RZ, R54.H0_H0 ;  /* 0x20000036ff3d7230 */ /* 0x010fe40000004100 */
[C---:B------:R-:W-:Y:S01]  /*10f0*/  FADD.FTZ R37, -R72.reuse, R37 ;  /* 0x0000002548257221 */ /* 0x040fe20000010100 */
[----:B-----5:R-:W-:Y:S01]  /*1100*/  HADD2.F32 R0, -RZ, R52.H0_H0 ;  /* 0x20000034ff007230 */ /* 0x020fe20000004100 */
[----:B------:R-:W-:Y:S01]  /*1110*/  IADD3 R74, P0, R57, UR24, RZ ;  /* 0x00000018394a7c10 */ /* 0x000fe2000ff1e0ff */
[----:B------:R-:W-:Y:S02]  /*1120*/  HADD2.F32 R60, -RZ, R54.H1_H1 ;  /* 0x30000036ff3c7230 */ /* 0x000fe40000004100 */
[----:B------:R-:W-:Y:S01]  /*1130*/  FADD.FTZ R39, -R72, R39 ;  /* 0x0000002748277221 */ /* 0x000fe20000010100 */
[----:B------:R-:W-:-:S02]  /*1140*/  HADD2.F32 R59, -RZ, R52.H1_H1 ;  /* 0x30000034ff3b7230 */ /* 0x000fc40000004100 */
[----:B------:R-:W-:Y:S01]  /*1150*/  FMUL.FTZ R30, R0, R61 ;  /* 0x0000003d001e7220 */ /* 0x000fe20000410000 */
[C---:B0-----:R-:W-:Y:S01]  /*1160*/  FMUL.FTZ R163, R62.reuse, R37 ;  /* 0x000000253ea37220 */ /* 0x041fe20000410000 */
[----:B------:R-:W-:Y:S01]  /*1170*/  IADD3 R76, P1, R57, UR26, RZ ;  /* 0x0000001a394c7c10 */ /* 0x000fe2000ff3e0ff */
[----:B------:R-:W-:Y:S01]  /*1180*/  FMUL.FTZ R162, R62, R39 ;  /* 0x000000273ea27220 */ /* 0x000fe20000410000 */
[C---:B------:R-:W-:Y:S01]  /*1190*/  IADD3.X R75, R58.reuse, UR25, RZ, P0, !PT ;  /* 0x000000193a4b7c10 */ /* 0x040fe200087fe4ff */
[----:B------:R-:W-:Y:S01]  /*11a0*/  FMUL.FTZ R32, R59, R60 ;  /* 0x0000003c3b207220 */ /* 0x000fe20000410000 */
[----:B------:R-:W-:Y:S01]  /*11b0*/  FFMA.FTZ R37, R163, R30, RZ ;  /* 0x0000001ea3257223 */ /* 0x000fe200000100ff */
[----:B------:R-:W-:Y:S01]  /*11c0*/  IADD3.X R77, R58, UR27, RZ, P1, !PT ;  /* 0x0000001b3a4d7c10 */ /* 0x000fe20008ffe4ff */
[--C-:B------:R-:W-:Y:S02]  /*11d0*/  HADD2.F32 R39, -RZ, R33.reuse.H1_H1 ;  /* 0x30000021ff277230 */ /* 0x100fe40000004100 */
[----:B------:R-:W-:Y:S01]  /*11e0*/  FFMA.FTZ R32, R162, R32, R37 ;  /* 0x00000020a2207223 */ /* 0x000fe20000010025 */
[----:B------:R-:W-:Y:S01]  /*11f0*/  HADD2.F32 R37, -RZ, R33.H0_H0 ;  /* 0x20000021ff257230 */ /* 0x000fe20000004100 */
[----:B------:R-:W3:Y:S01]  /*1200*/  LDG.E.64.CONSTANT R74, desc[UR18][R74.64] ;  /* 0x000000124a4a7981 */ /* 0x000ee2000c1e9b00 */
[----:B------:R-:W-:-:S03]  /*1210*/  IADD3 R33, R31, 0x6400, RZ ;  /* 0x000064001f217810 */ /* 0x000fc60007ffe0ff */
[----:B------:R-:W4:Y:S01]  /*1220*/  LDG.E.64.CONSTANT R76, desc[UR18][R76.64] ;  /* 0x000000124c4c7981 */ /* 0x000f22000c1e9b00 */
[----:B------:R-:W-:Y:S01]  /*1230*/  FADD.FTZ R37, -R72, R37 ;  /* 0x0000002548257221 */ /* 0x000fe20000010100 */
[----:B------:R-:W-:Y:S01]  /*1240*/  IADD3 R51, P0, R33, R18, RZ ;  /* 0x0000001221337210 */ /* 0x000fe20007f1e0ff */
[----:B------:R-:W-:Y:S02]  /*1250*/  HADD2.F32 R56, -RZ, R55.H0_H0 ;  /* 0x20000037ff387230 */ /* 0x000fe40000004100 */
[----:B------:R-:W-:Y:S01]  /*1260*/  FMUL.FTZ R161, R62, R37 ;  /* 0x000000253ea17220 */ /* 0x000fe20000410000 */
[----:B------:R-:W-:Y:S01]  /*1270*/  IADD3.X R52, RZ, R19, RZ, P0, !PT ;  /* 0x00000013ff347210 */ /* 0x000fe200007fe4ff */
[----:B------:R-:W-:Y:S02]  /*1280*/  HADD2.F32 R37, -RZ, R28.H0_H0 ;  /* 0x2000001cff257230 */ /* 0x000fe40000004100 */
[----:B------:R-:W-:Y:S01]  /*1290*/  HADD2.F32 R54, -RZ, R53.H0_H0 ;  /* 0x20000035ff367230 */ /* 0x000fe20000004100 */
[----:B------:R-:W-:-:S02]  /*12a0*/  SHF.L.U64.HI R52, R51, 0x1, R52 ;  /* 0x0000000133347819 */ /* 0x000fc40000010234 */
[----:B------:R-:W-:Y:S01]  /*12b0*/  SHF.L.U32 R51, R51, 0x1, RZ ;  /* 0x0000000133337819 */ /* 0x000fe200000006ff */
[----:B------:R-:W-:Y:S01]  /*12c0*/  FADD.FTZ R37, -R72, R37 ;  /* 0x0000002548257221 */ /* 0x000fe20000010100 */
[----:B------:R-:W-:Y:S02]  /*12d0*/  HADD2.F32 R55, -RZ, R55.H1_H1 ;  /* 0x30000037ff377230 */ /* 0x000fe40000004100 */
[----:B------:R-:W-:Y:S01]  /*12e0*/  FMUL.FTZ R30, R54, R56 ;  /* 0x00000038361e7220 */ /* 0x000fe20000410000 */
[----:B------:R-:W-:Y:S02]  /*12f0*/  HADD2.F32 R53, -RZ, R53.H1_H1 ;  /* 0x30000035ff357230 */ /* 0x000fe40000004100 */
[----:B------:R-:W-:Y:S01]  /*1300*/  FADD.FTZ R39, -R72, R39 ;  /* 0x0000002748277221 */ /* 0x000fe20000010100 */
[----:B------:R-:W-:Y:S01]  /*1310*/  IADD3 R78, P0, R51, UR24, RZ ;  /* 0x00000018334e7c10 */ /* 0x000fe2000ff1e0ff */
[----:B------:R-:W-:Y:S01]  /*1320*/  FMUL.FTZ R159, R62, R37 ;  /* 0x000000253e9f7220 */ /* 0x000fe20000410000 */
[----:B------:R-:W-:Y:S01]  /*1330*/  FFMA.FTZ R33, R161, R30, R32 ;  /* 0x0000001ea1217223 */ /* 0x000fe20000010020 */
[----:B------:R-:W-:-:S02]  /*1340*/  HADD2.F32 R50, -RZ, R46.H0_H0 ;  /* 0x2000002eff327230 */ /* 0x000fc40000004100 */
[----:B------:R-:W-:Y:S01]  /*1350*/  FMUL.FTZ R30, R53, R55 ;  /* 0x00000037351e7220 */ /* 0x000fe20000410000 */
[----:B------:R-:W-:Y:S02]  /*1360*/  HADD2.F32 R37, -RZ, R28.H1_H1 ;  /* 0x3000001cff257230 */ /* 0x000fe40000004100 */
[----:B------:R-:W-:Y:S01]  /*1370*/  FMUL.FTZ R160, R62, R39 ;  /* 0x000000273ea07220 */ /* 0x000fe20000410000 */
[----:B------:R-:W-:Y:S02]  /*1380*/  IADD3 R80, P1, R51, UR26, RZ ;  /* 0x0000001a33507c10 */ /* 0x000fe4000ff3e0ff */
[----:B------:R-:W-:Y:S01]  /*1390*/  IADD3.X R79, R52, UR25, RZ, P0, !PT ;  /* 0x00000019344f7c10 */ /* 0x000fe200087fe4ff */
[----:B------:R-:W-:Y:S02]  /*13a0*/  HADD2.F32 R49, -RZ, R46.H1_H1 ;  /* 0x3000002eff317230 */ /* 0x000fe40000004100 */
[----:B------:R-:W-:Y:S01]  /*13b0*/  FFMA.FTZ R30, R160, R30, R33 ;  /* 0x0000001ea01e7223 */ /* 0x000fe20000010021 */
[----:B------:R-:W-:Y:S01]  /*13c0*/  FMUL.FTZ R32, R61, R50 ;  /* 0x000000323d207220 */ /* 0x000fe20000410000 */
[----:B------:R-:W-:Y:S01]  /*13d0*/  FADD.FTZ R37, -R72, R37 ;  /* 0x0000002548257221 */ /* 0x000fe20000010100 */
[----:B------:R-:W-:Y:S01]  /*13e0*/  IADD3.X R81, R52, UR27, RZ, P1, !PT ;  /* 0x0000001b34517c10 */ /* 0x000fe20008ffe4ff */
[----:B------:R-:W5:Y:S01]  /*13f0*/  LDG.E.64.CONSTANT R78, desc[UR18][R78.64] ;  /* 0x000000124e4e7981 */ /* 0x000f62000c1e9b00 */
[----:B------:R-:W-:Y:S01]  /*1400*/  FFMA.FTZ R33, R159, R32, R30 ;  /* 0x000000209f217223 */ /* 0x000fe2000001001e */
[----:B------:R-:W-:Y:S01]  /*1410*/  FMUL.FTZ R28, R60, R49 ;  /* 0x000000313c1c7220 */ /* 0x000fe20000410000 */
[----:B------:R-:W-:Y:S01]  /*1420*/  FMUL.FTZ R158, R62, R37 ;  /* 0x000000253e9e7220 */ /* 0x000fe20000410000 */
[----:B------:R-:W-:Y:S01]  /*1430*/  HADD2.F32 R39, -RZ, R29.H0_H0 ;  /* 0x2000001dff277230 */ /* 0x000fe20000004100 */
[----:B------:R-:W5:Y:S02]  /*1440*/  LDG.E.64.CONSTANT R80, desc[UR18][R80.64] ;  /* 0x0000001250507981 */ /* 0x000f64000c1e9b00 */
[----:B------:R-:W-:Y:S01]  /*1450*/  FFMA.FTZ R28, R158, R28, R33 ;  /* 0x0000001c9e1c7223 */ /* 0x000fe20000010021 */
[----:B------:R-:W-:Y:S01]  /*1460*/  IADD3 R33, R31, 0x6e00, RZ ;  /* 0x00006e001f217810 */ /* 0x000fe20007ffe0ff */
[----:B------:R-:W-:-:S03]  /*1470*/  FADD.FTZ R39, -R72, R39 ;  /* 0x0000002748277221 */ /* 0x000fc60000010100 */
[----:B------:R-:W-:Y:S01]  /*1480*/  IADD3 R44, P0, R33, R18, RZ ;  /* 0x00000012212c7210 */ /* 0x000fe20007f1e0ff */
[----:B------:R-:W-:Y:S01]  /*1490*/  FMUL.FTZ R157, R62, R39 ;  /* 0x000000273e9d7220 */ /* 0x000fe20000410000 */
[----:B------:R-:W-:Y:S02]  /*14a0*/  HADD2.F32 R48, -RZ, R47.H0_H0 ;  /* 0x2000002fff307230 */ /* 0x000fe40000004100 */
[----:B------:R-:W-:Y:S02]  /*14b0*/  IADD3.X R39, RZ, R19, RZ, P0, !PT ;  /* 0x00000013ff277210 */ /* 0x000fe400007fe4ff */
[C---:B------:R-:W-:Y:S01]  /*14c0*/  SHF.L.U32 R46, R44.reuse, 0x1, RZ ;  /* 0x000000012c2e7819 */ /* 0x040fe200000006ff */
[----:B------:R-:W-:Y:S01]  /*14d0*/  HADD2.F32 R33, -RZ, R26.H0_H0 ;  /* 0x2000001aff217230 */ /* 0x000fe20000004100 */
[----:B------:R-:W-:Y:S01]  /*14e0*/  SHF.L.U64.HI R44, R44, 0x1, R39 ;  /* 0x000000012c2c7819 */ /* 0x000fe20000010227 */
[----:B------:R-:W-:Y:S01]  /*14f0*/  HADD2.F32 R37, -RZ, R29.H1_H1 ;  /* 0x3000001dff257230 */ /* 0x000fe20000004100 */
[----:B------:R-:W-:Y:S01]  /*1500*/  IADD3 R82, P0, R46, UR24, RZ ;  /* 0x000000182e527c10 */ /* 0x000fe2000ff1e0ff */
[----:B------:R-:W-:Y:S01]  /*1510*/  FMUL.FTZ R30, R56, R48 ;  /* 0x00000030381e7220 */ /* 0x000fe20000410000 */
[----:B------:R-:W-:-:S02]  /*1520*/  HADD2.F32 R47, -RZ, R47.H1_H1 ;  /* 0x3000002fff2f7230 */ /* 0x000fc40000004100 */
[C---:B------:R-:W-:Y:S01]  /*1530*/  FADD.FTZ R33, -R72.reuse, R33 ;  /* 0x0000002148217221 */ /* 0x040fe20000010100 */
[----:B------:R-:W-:Y:S01]  /*1540*/  FADD.FTZ R37, -R72, R37 ;  /* 0x0000002548257221 */ /* 0x000fe20000010100 */
[----:B------:R-:W-:Y:S02]  /*1550*/  IADD3 R84, P1, R46, UR26, RZ ;  /* 0x0000001a2e547c10 */ /* 0x000fe4000ff3e0ff */
[----:B------:R-:W-:Y:S01]  /*1560*/  IADD3.X R83, R44, UR25, RZ, P0, !PT ;  /* 0x000000192c537c10 */ /* 0x000fe200087fe4ff */
[----:B------:R-:W-:Y:S01]  /*1570*/  FFMA.FTZ R29, R157, R30, R28 ;  /* 0x0000001e9d1d7223 */ /* 0x000fe2000001001c */
[C---:B------:R-:W-:Y:S01]  /*1580*/  FMUL.FTZ R155, R62.reuse, R33 ;  /* 0x000000213e9b7220 */ /* 0x040fe20000410000 */
[----:B------:R-:W-:Y:S01]  /*1590*/  FMUL.FTZ R28, R55, R47 ;  /* 0x0000002f371c7220 */ /* 0x000fe20000410000 */
[----:B------:R-:W-:Y:S01]  /*15a0*/  FMUL.FTZ R156, R62, R37 ;  /* 0x000000253e9c7220 */ /* 0x000fe20000410000 */
[----:B------:R-:W-:Y:S01]  /*15b0*/  HADD2.F32 R45, -RZ, R40.H0_H0 ;  /* 0x20000028ff2d7230 */ /* 0x000fe20000004100 */
[----:B------:R-:W-:Y:S01]  /*15c0*/  IADD3.X R85, R44, UR27, RZ, P1, !PT ;  /* 0x0000001b2c557c10 */ /* 0x000fe20008ffe4ff */
[----:B------:R-:W-:Y:S01]  /*15d0*/  HADD2.F32 R33, -RZ, R26.H1_H1 ;  /* 0x3000001aff217230 */ /* 0x000fe20000004100 */
[----:B------:R-:W5:Y:S01]  /*15e0*/  LDG.E.64.CONSTANT R82, desc[UR18][R82.64] ;  /* 0x0000001252527981 */ /* 0x000f62000c1e9b00 */
[----:B------:R-:W-:Y:S01]  /*15f0*/  FFMA.FTZ R28, R156, R28, R29 ;  /* 0x0000001c9c1c7223 */ /* 0x000fe2000001001d */
[----:B------:R-:W-:-:S02]  /*1600*/  HADD2.F32 R43, -RZ, R40.H1_H1 ;  /* 0x30000028ff2b7230 */ /* 0x000fc40000004100 */
[----:B------:R-:W-:Y:S01]  /*1610*/  FMUL.FTZ R29, R61, R45 ;  /* 0x0000002d3d1d7220 */ /* 0x000fe20000410000 */
[----:B------:R-:W-:Y:S01]  /*1620*/  FADD.FTZ R33, -R72, R33 ;  /* 0x0000002148217221 */ /* 0x000fe20000010100 */
[----:B------:R-:W5:Y:S02]  /*1630*/  LDG.E.64.CONSTANT R84, desc[UR18][R84.64] ;  /* 0x0000001254547981 */ /* 0x000f64000c1e9b00 */
[----:B------:R-:W-:Y:S01]  /*1640*/  FFMA.FTZ R29, R155, R29, R28 ;  /* 0x0000001d9b1d7223 */ /* 0x000fe2000001001c */
[----:B------:R-:W-:Y:S01]  /*1650*/  FMUL.FTZ R26, R60, R43 ;  /* 0x0000002b3c1a7220 */ /* 0x000fe20000410000 */
[----:B------:R-:W-:Y:S01]  /*1660*/  FMUL.FTZ R154, R62, R33 ;  /* 0x000000213e9a7220 */ /* 0x000fe20000410000 */
[----:B------:R-:W-:-:S03]  /*1670*/  HADD2.F32 R37, -RZ, R27.H0_H0 ;  /* 0x2000001bff257230 */ /* 0x000fc60000004100 */
[----:B------:R-:W-:Y:S01]  /*1680*/  FFMA.FTZ R26, R154, R26, R29 ;  /* 0x0000001a9a1a7223 */ /* 0x000fe2000001001d */
[----:B------:R-:W-:Y:S01]  /*1690*/  HADD2.F32 R29, -RZ, R27.H1_H1 ;  /* 0x3000001bff1d7230 */ /* 0x000fe20000004100 */
[----:B------:R-:W-:-:S04]  /*16a0*/  IADD3 R27, R31, 0x7800, RZ ;  /* 0x000078001f1b7810 */ /* 0x000fc80007ffe0ff */
[----:B------:R-:W-:-:S04]  /*16b0*/  IADD3 R39, P0, R27, R18, RZ ;  /* 0x000000121b277210 */ /* 0x000fc80007f1e0ff */
[----:B------:R-:W-:-:S04]  /*16c0*/  IADD3.X R40, RZ, R19, RZ, P0, !PT ;  /* 0x00000013ff287210 */ /* 0x000fc800007fe4ff */
[C---:B------:R-:W-:Y:S02]  /*16d0*/  SHF.L.U64.HI R40, R39.reuse, 0x1, R40 ;  /* 0x0000000127287819 */ /* 0x040fe40000010228 */
[----:B------:R-:W-:-:S04]  /*16e0*/  SHF.L.U32 R39, R39, 0x1, RZ ;  /* 0x0000000127277819 */ /* 0x000fc800000006ff */
[C---:B------:R-:W-:Y:S02]  /*16f0*/  IADD3 R86, P0, R39.reuse, UR24, RZ ;  /* 0x0000001827567c10 */ /* 0x040fe4000ff1e0ff */
[----:B------:R-:W-:Y:S02]  /*1700*/  IADD3 R88, P1, R39, UR26, RZ ;  /* 0x0000001a27587c10 */ /* 0x000fe4000ff3e0ff */
[----:B------:R-:W-:Y:S01]  /*1710*/  IADD3.X R87, R40, UR25, RZ, P0, !PT ;  /* 0x0000001928577c10 */ /* 0x000fe200087fe4ff */
[--C-:B------:R-:W-:Y:S02]  /*1720*/  HADD2.F32 R42, -RZ, R41.reuse.H0_H0 ;  /* 0x20000029ff2a7230 */ /* 0x100fe40000004100 */
[----:B------:R-:W-:Y:S01]  /*1730*/  FADD.FTZ R37, -R72, R37 ;  /* 0x0000002548257221 */ /* 0x000fe20000010100 */
[----:B------:R-:W-:Y:S01]  /*1740*/  IADD3.X R89, R40, UR27, RZ, P1, !PT ;  /* 0x0000001b28597c10 */ /* 0x000fe20008ffe4ff */
[----:B------:R-:W-:Y:S01]  /*1750*/  FADD.FTZ R29, -R72, R29 ;  /* 0x0000001d481d7221 */ /* 0x000fe20000010100 */
[----:B------:R-:W5:Y:S01]  /*1760*/  LDG.E.64.CONSTANT R86, desc[UR18][R86.64] ;  /* 0x0000001256567981 */ /* 0x000f62000c1e9b00 */
[----:B------:R-:W-:Y:S01]  /*1770*/  FMUL.FTZ R28, R56, R42 ;  /* 0x0000002a381c7220 */ /* 0x000fe20000410000 */
[----:B------:R-:W-:Y:S01]  /*1780*/  FMUL.FTZ R153, R62, R37 ;  /* 0x000000253e997220 */ /* 0x000fe20000410000 */
[----:B------:R-:W-:-:S02]  /*1790*/  HADD2.F32 R41, -RZ, R41.H1_H1 ;  /* 0x30000029ff297230 */ /* 0x000fc40000004100 */
[----:B------:R-:W-:Y:S01]  /*17a0*/  FMUL.FTZ R152, R62, R29 ;  /* 0x0000001d3e987220 */ /* 0x000fe20000410000 */
[--C-:B------:R-:W-:Y:S01]  /*17b0*/  HADD2.F32 R33, -RZ, R22.reuse.H0_H0 ;  /* 0x20000016ff217230 */ /* 0x100fe20000004100 */
[----:B------:R-:W5:Y:S01]  /*17c0*/  LDG.E.64.CONSTANT R88, desc[UR18][R88.64] ;  /* 0x0000001258587981 */ /* 0x000f62000c1e9b00 */
[----:B------:R-:W-:Y:S02]  /*17d0*/  HADD2.F32 R29, -RZ, R22.H1_H1 ;  /* 0x30000016ff1d7230 */ /* 0x000fe40000004100 */
[----:B------:R-:W-:Y:S01]  /*17e0*/  FFMA.FTZ R27, R153, R28, R26 ;  /* 0x0000001c991b7223 */ /* 0x000fe2000001001a */
[----:B------:R-:W-:Y:S01]  /*17f0*/  FMUL.FTZ R26, R55, R41 ;  /* 0x00000029371a7220 */ /* 0x000fe20000410000 */
[--C-:B------:R-:W-:Y:S02]  /*1800*/  HADD2.F32 R38, -RZ, R34.reuse.H0_H0 ;  /* 0x20000022ff267230 */ /* 0x100fe40000004100 */
[C---:B------:R-:W-:Y:S01]  /*1810*/  FADD.FTZ R33, -R72.reuse, R33 ;  /* 0x0000002148217221 */ /* 0x040fe20000010100 */
[----:B------:R-:W-:Y:S01]  /*1820*/  FADD.FTZ R29, -R72, R29 ;  /* 0x0000001d481d7221 */ /* 0x000fe20000010100 */
[----:B------:R-:W-:Y:S01]  /*1830*/  FFMA.FTZ R26, R152, R26, R27 ;  /* 0x0000001a981a7223 */ /* 0x000fe2000001001b */
[----:B------:R-:W-:-:S02]  /*1840*/  HADD2.F32 R37, -RZ, R34.H1_H1 ;  /* 0x30000022ff257230 */ /* 0x000fc40000004100 */
[----:B------:R-:W-:Y:S01]  /*1850*/  FMUL.FTZ R27, R61, R38 ;  /* 0x000000263d1b7220 */ /* 0x000fe20000410000 */
[C---:B------:R-:W-:Y:S01]  /*1860*/  FMUL.FTZ R151, R62.reuse, R33 ;  /* 0x000000213e977220 */ /* 0x040fe20000410000 */
[----:B------:R-:W-:Y:S01]  /*1870*/  FMUL.FTZ R150, R62, R29 ;  /* 0x0000001d3e967220 */ /* 0x000fe20000410000 */
[----:B------:R-:W-:Y:S02]  /*1880*/  HADD2.F32 R29, -RZ, R23.H0_H0 ;  /* 0x20000017ff1d7230 */ /* 0x000fe40000004100 */
[----:B------:R-:W-:Y:S01]  /*1890*/  FMUL.FTZ R22, R60, R37 ;  /* 0x000000253c167220 */ /* 0x000fe20000410000 */
[----:B------:R-:W-:Y:S02]  /*18a0*/  FFMA.FTZ R27, R151, R27, R26 ;  /* 0x0000001b971b7223 */ /* 0x000fe4000001001a */
[----:B------:R-:W-:Y:S02]  /*18b0*/  FADD.FTZ R149, -R72, R29 ;  /* 0x0000001d48957221 */ /* 0x000fe40000010100 */
[----:B------:R-:W-:Y:S01]  /*18c0*/  FFMA.FTZ R22, R150, R22, R27 ;  /* 0x0000001696167223 */ /* 0x000fe2000001001b */
[----:B------:R-:W-:-:S02]  /*18d0*/  IADD3 R27, R31, 0x8200, RZ ;  /* 0x000082001f1b7810 */ /* 0x000fc40007ffe0ff */
[----:B------:R-:W-:Y:S02]  /*18e0*/  IADD3 R29, R31, 0x8c00, RZ ;  /* 0x00008c001f1d7810 */ /* 0x000fe40007ffe0ff */
[-C--:B------:R-:W-:Y:S02]  /*18f0*/  IADD3 R33, P0, R27, R18.reuse, RZ ;  /* 0x000000121b217210 */ /* 0x080fe40007f1e0ff */
[----:B------:R-:W-:Y:S02]  /*1900*/  IADD3 R29, P1, R29, R18, RZ ;  /* 0x000000121d1d7210 */ /* 0x000fe40007f3e0ff */
[----:B------:R-:W-:Y:S02]  /*1910*/  IADD3 R31, R31, 0x9600, RZ ;  /* 0x000096001f1f7810 */ /* 0x000fe40007ffe0ff */
[-C--:B------:R-:W-:Y:S02]  /*1920*/  IADD3.X R34, RZ, R19.reuse, RZ, P0, !PT ;  /* 0x00000013ff227210 */ /* 0x080fe400007fe4ff */
[----:B------:R-:W-:-:S02]  /*1930*/  IADD3.X R32, RZ, R19, RZ, P1, !PT ;  /* 0x00000013ff207210 */ /* 0x000fc40000ffe4ff */
[----:B------:R-:W-:Y:S02]  /*1940*/  IADD3 R18, P2, R31, R18, RZ ;  /* 0x000000121f127210 */ /* 0x000fe40007f5e0ff */
[----:B------:R-:W-:Y:S02]  /*1950*/  SHF.L.U64.HI R34, R33, 0x1, R34 ;  /* 0x0000000121227819 */ /* 0x000fe40000010222 */
[C---:B------:R-:W-:Y:S02]  /*1960*/  SHF.L.U64.HI R32, R29.reuse, 0x1, R32 ;  /* 0x000000011d207819 */ /* 0x040fe40000010220 */
[----:B------:R-:W-:Y:S02]  /*1970*/  SHF.L.U32 R31, R29, 0x1, RZ ;  /* 0x000000011d1f7819 */ /* 0x000fe400000006ff */
[----:B------:R-:W-:Y:S02]  /*1980*/  IADD3.X R19, RZ, R19, RZ, P2, !PT ;  /* 0x00000013ff137210 */ /* 0x000fe400017fe4ff */
[----:B------:R-:W-:-:S02]  /*1990*/  SHF.L.U32 R33, R33, 0x1, RZ ;  /* 0x0000000121217819 */ /* 0x000fc400000006ff */
[C---:B------:R-:W-:Y:S02]  /*19a0*/  SHF.L.U32 R29, R18.reuse, 0x1, RZ ;  /* 0x00000001121d7819 */ /* 0x040fe400000006ff */
[----:B------:R-:W-:Y:S02]  /*19b0*/  SHF.L.U64.HI R30, R18, 0x1, R19 ;  /* 0x00000001121e7819 */ /* 0x000fe40000010213 */
[----:B------:R-:W-:Y:S02]  /*19c0*/  IADD3 R90, P0, R33, UR24, RZ ;  /* 0x00000018215a7c10 */ /* 0x000fe4000ff1e0ff */
[----:B------:R-:W-:Y:S02]  /*19d0*/  IADD3 R92, P1, R31, UR24, RZ ;  /* 0x000000181f5c7c10 */ /* 0x000fe4000ff3e0ff */
[----:B------:R-:W-:Y:S02]  /*19e0*/  IADD3 R94, P2, R29, UR24, RZ ;  /* 0x000000181d5e7c10 */ /* 0x000fe4000ff5e0ff */
[----:B------:R-:W-:-:S02]  /*19f0*/  IADD3.X R91, R34, UR25, RZ, P0, !PT ;  /* 0x00000019225b7c10 */ /* 0x000fc400087fe4ff */
[----:B------:R-:W-:Y:S02]  /*1a00*/  IADD3.X R93, R32, UR25, RZ, P1, !PT ;  /* 0x00000019205d7c10 */ /* 0x000fe40008ffe4ff */
[----:B------:R-:W-:Y:S02]  /*1a10*/  IADD3.X R95, R30, UR25, RZ, P2, !PT ;  /* 0x000000191e5f7c10 */ /* 0x000fe400097fe4ff */
[----:B------:R-:W-:Y:S01]  /*1a20*/  IADD3 R96, P0, R33, UR26, RZ ;  /* 0x0000001a21607c10 */ /* 0x000fe2000ff1e0ff */
[----:B------:R-:W5:Y:S04]  /*1a30*/  LDG.E.64.CONSTANT R90, desc[UR18][R90.64] ;  /* 0x000000125a5a7981 */ /* 0x000f68000c1e9b00 */
[----:B------:R-:W5:Y:S01]  /*1a40*/  LDG.E.64.CONSTANT R92, desc[UR18][R92.64] ;  /* 0x000000125c5c7981 */ /* 0x000f62000c1e9b00 */
[----:B------:R-:W-:-:S03]  /*1a50*/  IADD3.X R97, R34, UR27, RZ, P0, !PT ;  /* 0x0000001b22617c10 */ /* 0x000fc600087fe4ff */
[----:B------:R-:W5:Y:S04]  /*1a60*/  LDG.E.64.CONSTANT R94, desc[UR18][R94.64] ;  /* 0x000000125e5e7981 */ /* 0x000f68000c1e9b00 */
[----:B------:R-:W5:Y:S01]  /*1a70*/  LDG.E.64.CONSTANT R96, desc[UR18][R96.64] ;  /* 0x0000001260607981 */ /* 0x000f62000c1e9b00 */
[----:B------:R-:W-:Y:S02]  /*1a80*/  HADD2.F32 R36, -RZ, R35.H0_H0 ;  /* 0x20000023ff247230 */ /* 0x000fe40000004100 */
[----:B------:R-:W-:Y:S02]  /*1a90*/  HADD2.F32 R23, -RZ, R23.H1_H1 ;  /* 0x30000017ff177230 */ /* 0x000fe40000004100 */
[----:B------:R-:W-:Y:S01]  /*1aa0*/  FMUL.FTZ R149, R62, R149 ;  /* 0x000000953e957220 */ /* 0x000fe20000410000 */
[----:B------:R-:W-:-:S02]  /*1ab0*/  HADD2.F32 R35, -RZ, R35.H1_H1 ;  /* 0x30000023ff237230 */ /* 0x000fc40000004100 */
[----:B------:R-:W-:Y:S01]  /*1ac0*/  FMUL.FTZ R26, R56, R36 ;  /* 0x00000024381a7220 */ /* 0x000fe20000410000 */
[----:B------:R-:W-:Y:S02]  /*1ad0*/  HADD2.F32 R19, -RZ, R14.H0_H0 ;  /* 0x2000000eff137230 */ /* 0x000fe40000004100 */
[----:B------:R-:W-:Y:S01]  /*1ae0*/  FADD.FTZ R23, -R72, R23 ;  /* 0x0000001748177221 */ /* 0x000fe20000010100 */
[----:B------:R-:W-:Y:S02]  /*1af0*/  HADD2.F32 R28, -RZ, R24.H0_H0 ;  /* 0x20000018ff1c7230 */ /* 0x000fe40000004100 */
[----:B------:R-:W-:Y:S01]  /*1b00*/  FFMA.FTZ R27, R149, R26, R22 ;  /* 0x0000001a951b7223 */ /* 0x000fe20000010016 */
[----:B------:R-:W-:Y:S01]  /*1b10*/  FMUL.FTZ R18, R55, R35 ;  /* 0x0000002337127220 */ /* 0x000fe20000410000 */
[----:B------:R-:W-:Y:S01]  /*1b20*/  FMUL.FTZ R148, R62, R23 ;  /* 0x000000173e947220 */ /* 0x000fe20000410000 */
[----:B------:R-:W-:Y:S01]  /*1b30*/  FADD.FTZ R19, -R72, R19 ;  /* 0x0000001348137221 */ /* 0x000fe20000010100 */
[----:B------:R-:W-:-:S02]  /*1b40*/  HADD2.F32 R23, -RZ, R14.H1_H1 ;  /* 0x3000000eff177230 */ /* 0x000fc40000004100 */
[----:B------:R-:W-:Y:S01]  /*1b50*/  FMUL.FTZ R14, R61, R28 ;  /* 0x0000001c3d0e7220 */ /* 0x000fe20000410000 */
[----:B------:R-:W-:Y:S01]  /*1b60*/  FFMA.FTZ R18, R148, R18, R27 ;  /* 0x0000001294127223 */ /* 0x000fe2000001001b */
[----:B------:R-:W-:Y:S01]  /*1b70*/  FMUL.FTZ R147, R62, R19 ;  /* 0x000000133e937220 */ /* 0x000fe20000410000 */
[----:B------:R-:W-:Y:S02]  /*1b80*/  HADD2.F32 R27, -RZ, R24.H1_H1 ;  /* 0x30000018ff1b7230 */ /* 0x000fe40000004100 */
[----:B------:R-:W-:Y:S01]  /*1b90*/  FADD.FTZ R23, -R72, R23 ;  /* 0x0000001748177221 */ /* 0x000fe20000010100 */
[----:B------:R-:W-:Y:S01]  /*1ba0*/  IADD3 R98, P0, R31, UR26, RZ ;  /* 0x0000001a1f627c10 */ /* 0x000fe2000ff1e0ff */
[----:B------:R-:W-:Y:S01]  /*1bb0*/  FFMA.FTZ R19, R147, R14, R18 ;  /* 0x0000000e93137223 */ /* 0x000fe20000010012 */
[----:B------:R-:W-:Y:S02]  /*1bc0*/  HADD2.F32 R63, -RZ, R15.H0_H0 ;  /* 0x2000000fff3f7230 */ /* 0x000fe40000004100 */
[----:B------:R-:W-:Y:S01]  /*1bd0*/  FMUL.FTZ R14, R60, R27 ;  /* 0x0000001b3c0e7220 */ /* 0x000fe20000410000 */
[----:B------:R-:W-:Y:S01]  /*1be0*/  FMUL.FTZ R146, R62, R23 ;  /* 0x000000173e927220 */ /* 0x000fe20000410000 */
[----:B------:R-:W-:Y:S01]  /*1bf0*/  IADD3.X R99, R32, UR27, RZ, P0, !PT ;  /* 0x0000001b20637c10 */ /* 0x000fe200087fe4ff */
[----:B------:R-:W-:-:S02]  /*1c00*/  HADD2.F32 R26, -RZ, R25.H0_H0 ;  /* 0x20000019ff1a7230 */ /* 0x000fc40000004100 */
[----:B------:R-:W-:Y:S01]  /*1c10*/  FADD.FTZ R63, -R72, R63 ;  /* 0x0000003f483f7221 */ /* 0x000fe20000010100 */
[----:B------:R-:W-:Y:S01]  /*1c20*/  FFMA.FTZ R14, R146, R14, R19 ;  /* 0x0000000e920e7223 */ /* 0x000fe20000010013 */
[----:B------:R-:W-:Y:S01]  /*1c30*/  HADD2.F32 R19, -RZ, R15.H1_H1 ;  /* 0x3000000fff137230 */ /* 0x000fe20000004100 */
[----:B------:R-:W5:Y:S01]  /*1c40*/  LDG.E.64.CONSTANT R98, desc[UR18][R98.64] ;  /* 0x0000001262627981 */ /* 0x000f62000c1e9b00 */
[----:B------:R-:W-:Y:S01]  /*1c50*/  FMUL.FTZ R15, R56, R26 ;  /* 0x0000001a380f7220 */ /* 0x000fe20000410000 */
[----:B------:R-:W-:Y:S01]  /*1c60*/  FMUL.FTZ R145, R62, R63 ;  /* 0x0000003f3e917220 */ /* 0x000fe20000410000 */
[----:B------:R-:W-:Y:S02]  /*1c70*/  HADD2.F32 R25, -RZ, R25.H1_H1 ;  /* 0x30000019ff197230 */ /* 0x000fe40000004100 */
[----:B------:R-:W-:Y:S01]  /*1c80*/  FADD.FTZ R19, -R72, R19 ;  /* 0x0000001348137221 */ /* 0x000fe20000010100 */
[----:B------:R-:W-:Y:S02]  /*1c90*/  HADD2.F32 R23, -RZ, R12.H0_H0 ;  /* 0x2000000cff177230 */ /* 0x000fe40000004100 */
[----:B------:R-:W-:Y:S01]  /*1ca0*/  FFMA.FTZ R15, R145, R15, R14 ;  /* 0x0000000f910f7223 */ /* 0x000fe2000001000e */
[----:B------:R-:W-:Y:S01]  /*1cb0*/  FMUL.FTZ R14, R55, R25 ;  /* 0x00000019370e7220 */ /* 0x000fe20000410000 */
[----:B------:R-:W-:Y:S01]  /*1cc0*/  FMUL.FTZ R144, R62, R19 ;  /* 0x000000133e907220 */ /* 0x000fe20000410000 */
[----:B------:R-:W-:-:S02]  /*1cd0*/  HADD2.F32 R24, -RZ, R20.H0_H0 ;  /* 0x20000014ff187230 */ /* 0x000fc40000004100 */
[----:B------:R-:W-:Y:S01]  /*1ce0*/  FADD.FTZ R23, -R72, R23 ;  /* 0x0000001748177221 */ /* 0x000fe20000010100 */
[----:B------:R-:W-:Y:S01]  /*1cf0*/  FFMA.FTZ R14, R144, R14, R15 ;  /* 0x0000000e900e7223 */ /* 0x000fe2000001000f */
[----:B------:R-:W-:Y:S02]  /*1d00*/  HADD2.F32 R15, -RZ, R12.H1_H1 ;  /* 0x3000000cff0f7230 */ /* 0x000fe40000004100 */
[----:B------:R-:W-:Y:S01]  /*1d10*/  FMUL.FTZ R143, R62, R23 ;  /* 0x000000173e8f7220 */ /* 0x000fe20000410000 */
[----:B------:R-:W-:Y:S01]  /*1d20*/  FMUL.FTZ R12, R61, R24 ;  /* 0x000000183d0c7220 */ /* 0x000fe20000410000 */
[----:B------:R-:W-:Y:S02]  /*1d30*/  HADD2.F32 R23, -RZ, R20.H1_H1 ;  /* 0x30000014ff177230 */ /* 0x000fe40000004100 */
[----:B------:R-:W-:Y:S01]  /*1d40*/  FADD.FTZ R19, -R72, R15 ;  /* 0x0000000f48137221 */ /* 0x000fe20000010100 */
[----:B------:R-:W-:Y:S01]  /*1d50*/  FFMA.FTZ R15, R143, R12, R14 ;  /* 0x0000000c8f0f7223 */ /* 0x000fe2000001000e */
[----:B------:R-:W-:Y:S01]  /*1d60*/  IADD3 R100, P0, R29, UR26, RZ ;  /* 0x0000001a1d647c10 */ /* 0x000fe2000ff1e0ff */
[----:B------:R-:W-:Y:S01]  /*1d70*/  FMUL.FTZ R12, R60, R23 ;  /* 0x000000173c0c7220 */ /* 0x000fe20000410000 */
[----:B------:R-:W-:Y:S01]  /*1d80*/  FMUL.FTZ R142, R62, R19 ;  /* 0x000000133e8e7220 */ /* 0x000fe20000410000 */
[----:B------:R-:W-:Y:S01]  /*1d90*/  HADD2.F32 R63, -RZ, R13.H0_H0 ;  /* 0x2000000dff3f7230 */ /* 0x000fe20000004100 */
[----:B------:R-:W-:Y:S01]  /*1da0*/  IADD3.X R101, R30, UR27, RZ, P0, !PT ;  /* 0x0000001b1e657c10 */ /* 0x000fe200087fe4ff */
[----:B------:R-:W-:-:S02]  /*1db0*/  HADD2.F32 R22, -RZ, R21.H0_H0 ;  /* 0x20000015ff167230 */ /* 0x000fc40000004100 */
[----:B------:R-:W-:Y:S01]  /*1dc0*/  FFMA.FTZ R12, R142, R12, R15 ;  /* 0x0000000c8e0c7223 */ /* 0x000fe2000001000f */
[----:B------:R-:W-:Y:S02]  /*1dd0*/  HADD2.F32 R15, -RZ, R13.H1_H1 ;  /* 0x3000000dff0f7230 */ /* 0x000fe40000004100 */
[----:B------:R-:W-:Y:S01]  /*1de0*/  FADD.FTZ R63, -R72, R63 ;  /* 0x0000003f483f7221 */ /* 0x000fe20000010100 */
[----:B------:R-:W-:Y:S02]  /*1df0*/  HADD2.F32 R21, -RZ, R21.H1_H1 ;  /* 0x30000015ff157230 */ /* 0x000fe40000004100 */
[----:B------:R-:W-:Y:S01]  /*1e00*/  FMUL.FTZ R13, R56, R22 ;  /* 0x00000016380d7220 */ /* 0x000fe20000410000 */
[----:B------:R-:W5:Y:S01]  /*1e10*/  LDG.E.64.CONSTANT R100, desc[UR18][R100.64] ;  /* 0x0000001264647981 */ /* 0x000f62000c1e9b00 */
[----:B------:R-:W-:Y:S01]  /*1e20*/  FMUL.FTZ R141, R62, R63 ;  /* 0x0000003f3e8d7220 */ /* 0x000fe20000410000 */
[----:B------:R-:W-:-:S03]  /*1e30*/  FADD.FTZ R15, -R72, R15 ;  /* 0x0000000f480f7221 */ /* 0x000fc60000010100 */
[----:B------:R-:W-:Y:S01]  /*1e40*/  FFMA.FTZ R13, R141, R13, R12 ;  /* 0x0000000d8d0d7223 */ /* 0x000fe2000001000c */
[----:B------:R-:W-:Y:S01]  /*1e50*/  FMUL.FTZ R140, R62, R15 ;  /* 0x0000000f3e8c7220 */ /* 0x000fe20000410000 */
[----:B------:R-:W-:Y:S01]  /*1e60*/  FMUL.FTZ R12, R55, R21 ;  /* 0x00000015370c7220 */ /* 0x000fe20000410000 */
[----:B------:R-:W-:Y:S02]  /*1e70*/  HADD2.F32 R15, -RZ, R10.H0_H0 ;  /* 0x2000000aff0f7230 */ /* 0x000fe40000004100 */
[----:B------:R-:W-:Y:S02]  /*1e80*/  HADD2.F32 R20, -RZ, R16.H0_H0 ;  /* 0x20000010ff147230 */ /* 0x000fe40000004100 */
[----:B------:R-:W-:Y:S01]  /*1e90*/  FFMA.FTZ R12, R140, R12, R13 ;  /* 0x0000000c8c0c7223 */ /* 0x000fe2000001000d */
[----:B------:R-:W-:Y:S02]  /*1ea0*/  HADD2.F32 R13, -RZ, R10.H1_H1 ;  /* 0x3000000aff0d7230 */ /* 0x000fe40000004100 */
[----:B------:R-:W-:Y:S01]  /*1eb0*/  FADD.FTZ R15, -R72, R15 ;  /* 0x0000000f480f7221 */ /* 0x000fe20000010100 */
[----:B------:R-:W-:-:S02]  /*1ec0*/  HADD2.F32 R19, -RZ, R16.H1_H1 ;  /* 0x30000010ff137230 */ /* 0x000fc40000004100 */
[----:B------:R-:W-:Y:S01]  /*1ed0*/  FMUL.FTZ R10, R61, R20 ;  /* 0x000000143d0a7220 */ /* 0x000fe20000410000 */
[----:B------:R-:W-:Y:S01]  /*1ee0*/  FMUL.FTZ R139, R62, R15 ;  /* 0x0000000f3e8b7220 */ /* 0x000fe20000410000 */
[----:B------:R-:W-:Y:S01]  /*1ef0*/  FADD.FTZ R15, -R72, R13 ;  /* 0x0000000d480f7221 */ /* 0x000fe20000010100 */
[----:B------:R-:W-:Y:S02]  /*1f00*/  HADD2.F32 R63, -RZ, R11.H0_H0 ;  /* 0x2000000bff3f7230 */ /* 0x000fe40000004100 */
[----:B------:R-:W-:Y:S01]  /*1f10*/  FFMA.FTZ R13, R139, R10, R12 ;  /* 0x0000000a8b0d7223 */ /* 0x000fe2000001000c */
[----:B------:R-:W-:Y:S01]  /*1f20*/  FMUL.FTZ R10, R60, R19 ;  /* 0x000000133c0a7220 */ /* 0x000fe20000410000 */
[----:B------:R-:W-:Y:S01]  /*1f30*/  FMUL.FTZ R138, R62, R15 ;  /* 0x0000000f3e8a7220 */ /* 0x000fe20000410000 */
[----:B------:R-:W-:Y:S02]  /*1f40*/  HADD2.F32 R18, -RZ, R17.H0_H0 ;  /* 0x20000011ff127230 */ /* 0x000fe40000004100 */
[----:B------:R-:W-:Y:S01]  /*1f50*/  FADD.FTZ R63, -R72, R63 ;  /* 0x0000003f483f7221 */ /* 0x000fe20000010100 */
[----:B------:R-:W-:Y:S01]  /*1f60*/  FFMA.FTZ R10, R138, R10, R13 ;  /* 0x0000000a8a0a7223 */ /* 0x000fe2000001000d */
[----:B------:R-:W-:-:S02]  /*1f70*/  HADD2.F32 R13, -RZ, R11.H1_H1 ;  /* 0x3000000bff0d7230 */ /* 0x000fc40000004100 */
[----:B------:R-:W-:Y:S01]  /*1f80*/  FMUL.FTZ R11, R56, R18 ;  /* 0x00000012380b7220 */ /* 0x000fe20000410000 */
[----:B------:R-:W-:Y:S02]  /*1f90*/  HADD2.F32 R17, -RZ, R17.H1_H1 ;  /* 0x30000011ff117230 */ /* 0x000fe40000004100 */
[----:B------:R-:W-:Y:S01]  /*1fa0*/  FMUL.FTZ R137, R62, R63 ;  /* 0x0000003f3e897220 */ /* 0x000fe20000410000 */
[----:B------:R-:W-:-:S03]  /*1fb0*/  FADD.FTZ R13, -R72, R13 ;  /* 0x0000000d480d7221 */ /* 0x000fc60000010100 */
[----:B------:R-:W-:Y:S01]  /*1fc0*/  FFMA.FTZ R11, R137, R11, R10 ;  /* 0x0000000b890b7223 */ /* 0x000fe2000001000a */
[----:B------:R-:W-:Y:S01]  /*1fd0*/  FMUL.FTZ R10, R55, R17 ;  /* 0x00000011370a7220 */ /* 0x000fe20000410000 */
[----:B------:R-:W-:Y:S01]  /*1fe0*/  FMUL.FTZ R136, R62, R13 ;  /* 0x0000000d3e887220 */ /* 0x000fe20000410000 */
[----:B------:R-:W-:-:S03]  /*1ff0*/  HADD2.F32 R13, -RZ, R8.H0_H0 ;  /* 0x20000008ff0d7230 */ /* 0x000fc60000004100 */
[----:B------:R-:W-:Y:S01]  /*2000*/  FFMA.FTZ R10, R136, R10, R11 ;  /* 0x0000000a880a7223 */ /* 0x000fe2000001000b */
[----:B------:R-:W-:Y:S02]  /*2010*/  HADD2.F32 R11, -RZ, R8.H1_H1 ;  /* 0x30000008ff0b7230 */ /* 0x000fe40000004100 */
[----:B------:R-:W-:Y:S01]  /*2020*/  FADD.FTZ R13, -R72, R13 ;  /* 0x0000000d480d7221 */ /* 0x000fe20000010100 */
[--C-:B------:R-:W-:Y:S02]  /*2030*/  HADD2.F32 R16, -RZ, R6.reuse.H0_H0 ;  /* 0x20000006ff107230 */ /* 0x100fe40000004100 */
[----:B------:R-:W-:Y:S02]  /*2040*/  HADD2.F32 R15, -RZ, R6.H1_H1 ;  /* 0x30000006ff0f7230 */ /* 0x000fe40000004100 */
[----:B------:R-:W-:Y:S01]  /*2050*/  FMUL.FTZ R135, R62, R13 ;  /* 0x0000000d3e877220 */ /* 0x000fe20000410000 */
[----:B------:R-:W-:Y:S01]  /*2060*/  FADD.FTZ R13, -R72, R11 ;  /* 0x0000000b480d7221 */ /* 0x000fe20000010100 */
[----:B------:R-:W-:-:S02]  /*2070*/  HADD2.F32 R63, -RZ, R9.H0_H0 ;  /* 0x20000009ff3f7230 */ /* 0x000fc40000004100 */
[----:B------:R-:W-:Y:S01]  /*2080*/  FMUL.FTZ R8, R61, R16 ;  /* 0x000000103d087220 */ /* 0x000fe20000410000 */
[----:B------:R-:W-:Y:S02]  /*2090*/  HADD2.F32 R14, -RZ, R7.H0_H0 ;  /* 0x20000007ff0e7230 */ /* 0x000fe40000004100 */
[----:B------:R-:W-:Y:S01]  /*20a0*/  FMUL.FTZ R134, R62, R13 ;  /* 0x0000000d3e867220 */ /* 0x000fe20000410000 */
[----:B------:R-:W-:Y:S02]  /*20b0*/  HADD2.F32 R9, -RZ, R9.H1_H1 ;  /* 0x30000009ff097230 */ /* 0x000fe40000004100 */
[----:B------:R-:W-:Y:S01]  /*20c0*/  FFMA.FTZ R11, R135, R8, R10 ;  /* 0x00000008870b7223 */ /* 0x000fe2000001000a */
[----:B------:R-:W-:Y:S01]  /*20d0*/  FMUL.FTZ R6, R60, R15 ;  /* 0x0000000f3c067220 */ /* 0x000fe20000410000 */
[----:B------:R-:W-:Y:S01]  /*20e0*/  FADD.FTZ R13, -R72, R63 ;  /* 0x0000003f480d7221 */ /* 0x000fe20000010100 */
[----:B------:R-:W-:Y:S02]  /*20f0*/  HADD2.F32 R12, -RZ, R7.H1_H1 ;  /* 0x30000007ff0c7230 */ /* 0x000fe40000004100 */
[----:B------:R-:W-:Y:S01]  /*2100*/  FMUL.FTZ R8, R56, R14 ;  /* 0x0000000e38087220 */ /* 0x000fe20000410000 */
[----:B------:R-:W-:Y:S01]  /*2110*/  FFMA.FTZ R6, R134, R6, R11 ;  /* 0x0000000686067223 */ /* 0x000fe2000001000b */
[----:B------:R-:W-:Y:S01]  /*2120*/  FMUL.FTZ R13, R62, R13 ;  /* 0x0000000d3e0d7220 */ /* 0x000fe20000410000 */
[----:B------:R-:W-:Y:S01]  /*2130*/  FADD.FTZ R9, -R72, R9 ;  /* 0x0000000948097221 */ /* 0x000fe20000010100 */
[----:B--2---:R-:W-:-:S02]  /*2140*/  HADD2.F32 R63, -RZ, R4.H0_H0 ;  /* 0x20000004ff3f7230 */ /* 0x004fc40000004100 */
[----:B------:R-:W-:Y:S01]  /*2150*/  FMUL.FTZ R7, R55, R12 ;  /* 0x0000000c37077220 */ /* 0x000fe20000410000 */
[----:B------:R-:W-:Y:S01]  /*2160*/  FFMA.FTZ R6, R13, R8, R6 ;  /* 0x000000080d067223 */ /* 0x000fe20000010006 */
[----:B------:R-:W-:Y:S01]  /*2170*/  FMUL.FTZ R11, R62, R9 ;  /* 0x000000093e0b7220 */ /* 0x000fe20000410000 */
[----:B------:R-:W-:Y:S02]  /*2180*/  HADD2.F32 R10, -RZ, R2.H0_H0 ;  /* 0x20000002ff0a7230 */ /* 0x000fe40000004100 */
[----:B------:R-:W-:Y:S01]  /*2190*/  FADD.FTZ R9, -R72, R63 ;  /* 0x0000003f48097221 */ /* 0x000fe20000010100 */
[----:B------:R-:W-:Y:S01]  /*21a0*/  FFMA.FTZ R6, R11, R7, R6 ;  /* 0x000000070b067223 */ /* 0x000fe20000010006 */
[----:B------:R-:W-:Y:S02]  /*21b0*/  HADD2.F32 R7, -RZ, R4.H1_H1 ;  /* 0x30000004ff077230 */ /* 0x000fe40000004100 */
[----:B------:R-:W-:Y:S01]  /*21c0*/  FMUL.FTZ R4, R61, R10 ;  /* 0x0000000a3d047220 */ /* 0x000fe20000410000 */
[----:B------:R-:W-:Y:S01]  /*21d0*/  FMUL.FTZ R9, R62, R9 ;  /* 0x000000093e097220 */ /* 0x000fe20000410000 */
[----:B------:R-:W-:-:S02]  /*21e0*/  HADD2.F32 R63, -RZ, R5.H0_H0 ;  /* 0x20000005ff3f7230 */ /* 0x000fc40000004100 */
[----:B------:R-:W-:Y:S02]  /*21f0*/  HADD2.F32 R8, -RZ, R2.H1_H1 ;  /* 0x30000002ff087230 */ /* 0x000fe40000004100 */
[C---:B------:R-:W-:Y:S01]  /*2200*/  FADD.FTZ R7, -R72.reuse, R7 ;  /* 0x0000000748077221 */ /* 0x040fe20000010100 */
[----:B------:R-:W-:Y:S01]  /*2210*/  FFMA.FTZ R2, R9, R4, R6 ;  /* 0x0000000409027223 */ /* 0x000fe20000010006 */
[----:B------:R-:W-:Y:S01]  /*2220*/  FADD.FTZ R4, -R72, R63 ;  /* 0x0000003f48047221 */ /* 0x000fe20000010100 */
[----:B------:R-:W-:Y:S02]  /*2230*/  HADD2.F32 R6, -RZ, R3.H0_H0 ;  /* 0x20000003ff067230 */ /* 0x000fe40000004100 */
[----:B------:R-:W-:Y:S01]  /*2240*/  FMUL.FTZ R109, R60, R8 ;  /* 0x000000083c6d7220 */ /* 0x000fe20000410000 */
[----:B------:R-:W-:Y:S01]  /*2250*/  FMUL.FTZ R7, R62, R7 ;  /* 0x000000073e077220 */ /* 0x000fe20000410000 */
[----:B------:R-:W-:Y:S02]  /*2260*/  HADD2.F32 R63, -RZ, R5.H1_H1 ;  /* 0x30000005ff3f7230 */ /* 0x000fe40000004100 */
[----:B------:R-:W-:Y:S01]  /*2270*/  FFMA.FTZ R113, R0, R61, RZ ;  /* 0x0000003d00717223 */ /* 0x000fe200000100ff */
[----:B------:R-:W-:Y:S01]  /*2280*/  FMUL.FTZ R5, R62, R4 ;  /* 0x000000043e057220 */ /* 0x000fe20000410000 */
[----:B------:R-:W-:Y:S01]  /*2290*/  FFMA.FTZ R109, R7, R109, R2 ;  /* 0x0000006d076d7223 */ /* 0x000fe20000010002 */
[----:B------:R-:W-:-:S02]  /*22a0*/  HADD2.F32 R4, -RZ, R3.H1_H1 ;  /* 0x30000003ff047230 */ /* 0x000fc40000004100 */
[----:B------:R-:W-:Y:S01]  /*22b0*/  FMUL.FTZ R2, R56, R6 ;  /* 0x0000000638027220 */ /* 0x000fe20000410000 */
[----:B------:R-:W-:Y:S01]  /*22c0*/  FADD.FTZ R3, -R72, R63 ;  /* 0x0000003f48037221 */ /* 0x000fe20000010100 */
[----:B------:R-:W-:Y:S01]  /*22d0*/  FFMA.FTZ R113, R59, R60, R113 ;  /* 0x0000003c3b717223 */ /* 0x000fe20000010071 */
[----:B---3--:R-:W-:Y:S02]  /*22e0*/  HADD2.F32 R63, -RZ, R74.H0_H0 ;  /* 0x2000004aff3f7230 */ /* 0x008fe40000004100 */
[----:B------:R-:W-:Y:S01]  /*22f0*/  FFMA.FTZ R109, R5, R2, R109 ;  /* 0x00000002056d7223 */ /* 0x000fe2000001006d */
[----:B------:R-:W-:Y:S01]  /*2300*/  FMUL.FTZ R73, R55, R4 ;  /* 0x0000000437497220 */ /* 0x000fe20000410000 */
[----:B------:R-:W-:Y:S01]  /*2310*/  FFMA.FTZ R113, R54, R56, R113 ;  /* 0x0000003836717223 */ /* 0x000fe20000010071 */
[----:B------:R-:W-:Y:S01]  /*2320*/  FMUL.FTZ R3, R62, R3 ;  /* 0x000000033e037220 */ /* 0x000fe20000410000 */
[----:B----4-:R-:W-:Y:S02]  /*2330*/  HADD2.F32 R2, -RZ, R76.H0_H0 ;  /* 0x2000004cff027230 */ /* 0x010fe40000004100 */
[----:B------:R-:W-:Y:S01]  /*2340*/  FADD.FTZ R63, -R72, R63 ;  /* 0x0000003f483f7221 */ /* 0x000fe20000010100 */
[----:B------:R-:W-:Y:S01]  /*2350*/  FFMA.FTZ R113, R53, R55, R113 ;  /* 0x0000003735717223 */ /* 0x000fe20000010071 */
[----:B------:R-:W-:Y:S01]  /*2360*/  FFMA.FTZ R109, R3, R73, R109 ;  /* 0x00000049036d7223 */ /* 0x000fe2000001006d */
[----:B------:R-:W-:-:S02]  /*2370*/  HADD2.F32 R74, -RZ, R74.H1_H1 ;  /* 0x3000004aff4a7230 */ /* 0x000fc40000004100 */
[C---:B------:R-:W-:Y:S01]  /*2380*/  FMUL.FTZ R73, R61.reuse, R2 ;  /* 0x000000023d497220 */ /* 0x040fe20000410000 */
[----:B------:R-:W-:Y:S01]  /*2390*/  FMUL.FTZ R63, R62, R63 ;  /* 0x0000003f3e3f7220 */ /* 0x000fe20000410000 */
[----:B------:R-:W-:Y:S01]  /*23a0*/  FFMA.FTZ R113, R61, R50, R113 ;  /* 0x000000323d717223 */ /* 0x000fe20000010071 */
[----:B------:R-:W-:Y:S02]  /*23b0*/  HADD2.F32 R102, -RZ, R76.H1_H1 ;  /* 0x3000004cff667230 */ /* 0x000fe40000004100 */
[----:B------:R-:W-:Y:S01]  /*23c0*/  FFMA.FTZ R109, R63, R73, R109 ;  /* 0x000000493f6d7223 */ /* 0x000fe2000001006d */
[----:B------:R-:W-:Y:S02]  /*23d0*/  HADD2.F32 R73, -RZ, R75.H0_H0 ;  /* 0x2000004bff497230 */ /* 0x000fe40000004100 */
[----:B------:R-:W-:Y:S01]  /*23e0*/  FADD.FTZ R74, -R72, R74 ;  /* 0x0000004a484a7221 */ /* 0x000fe20000010100 */
[----:B------:R-:W-:Y:S01]  /*23f0*/  FFMA.FTZ R113, R60, R49, R113 ;  /* 0x000000313c717223 */ /* 0x000fe20000010071 */
[----:B------:R-:W-:-:S02]  /*2400*/  HADD2.F32 R76, -RZ, R77.H0_H0 ;  /* 0x2000004dff4c7230 */ /* 0x000fc40000004100 */
[----:B------:R-:W-:Y:S01]  /*2410*/  FMUL.FTZ R103, R60, R102 ;  /* 0x000000663c677220 */ /* 0x000fe20000410000 */
[----:B------:R-:W-:Y:S01]  /*2420*/  FMUL.FTZ R74, R62, R74 ;  /* 0x0000004a3e4a7220 */ /* 0x000fe20000410000 */
[----:B------:R-:W-:Y:S01]  /*2430*/  FADD.FTZ R73, -R72, R73 ;  /* 0x0000004948497221 */ /* 0x000fe20000010100 */
[C---:B------:R-:W-:Y:S01]  /*2440*/  FFMA.FTZ R113, R56.reuse, R48, R113 ;  /* 0x0000003038717223 */ /* 0x040fe20000010071 */
[----:B------:R-:W-:Y:S01]  /*2450*/  FMUL.FTZ R104, R56, R76 ;  /* 0x0000004c38687220 */ /* 0x000fe20000410000 */
[----:B------:R-:W-:Y:S01]  /*2460*/  FFMA.FTZ R109, R74, R103, R109 ;  /* 0x000000674a6d7223 */ /* 0x000fe2000001006d */
[----:B------:R-:W-:Y:S01]  /*2470*/  FMUL.FTZ R73, R62, R73 ;  /* 0x000000493e497220 */ /* 0x000fe20000410000 */
[----:B------:R-:W-:Y:S01]  /*2480*/  FFMA.FTZ R113, R55, R47, R113 ;  /* 0x0000002f37717223 */ /* 0x000fe20000010071 */
[----:B------:R-:W-:Y:S02]  /*2490*/  HADD2.F32 R103, -RZ, R75.H1_H1 ;  /* 0x3000004bff677230 */ /* 0x000fe40000004100 */
[----:B------:R-:W-:Y:S01]  /*24a0*/  FFMA.FTZ R109, R73, R104, R109 ;  /* 0x00000068496d7223 */ /* 0x000fe2000001006d */
[----:B------:R-:W-:Y:S01]  /*24b0*/  FFMA.FTZ R113, R61, R45, R113 ;  /* 0x0000002d3d717223 */ /* 0x000fe20000010071 */
[----:B------:R-:W-:-:S02]  /*24c0*/  HADD2.F32 R104, -RZ, R77.H1_H1 ;  /* 0x3000004dff687230 */ /* 0x000fc40000004100 */
[----:B------:R-:W-:Y:S01]  /*24d0*/  FADD.FTZ R77, -R72, R103 ;  /* 0x00000067484d7221 */ /* 0x000fe20000010100 */
[----:B-----5:R-:W-:Y:S02]  /*24e0*/  HADD2.F32 R75, -RZ, R78.H0_H0 ;  /* 0x2000004eff4b7230 */ /* 0x020fe40000004100 */
[----:B------:R-:W-:Y:S01]  /*24f0*/  FFMA.FTZ R113, R60, R43, R113 ;  /* 0x0000002b3c717223 */ /* 0x000fe20000010071 */
[----:B------:R-:W-:Y:S02]  /*2500*/  HADD2.F32 R103, -RZ, R80.H0_H0 ;  /* 0x20000050ff677230 */ /* 0x000fe40000004100 */
[----:B------:R-:W-:Y:S01]  /*2510*/  FMUL.FTZ R105, R55, R104 ;  /* 0x0000006837697220 */ /* 0x000fe20000410000 */
[----:B------:R-:W-:Y:S01]  /*2520*/  FMUL.FTZ R77, R62, R77 ;  /* 0x0000004d3e4d7220 */ /* 0x000fe20000410000 */
[----:B------:R-:W-:Y:S01]  /*2530*/  FADD.FTZ R75, -R72, R75 ;  /* 0x0000004b484b7221 */ /* 0x000fe20000010100 */
[----:B------:R-:W-:Y:S01]  /*2540*/  FFMA.FTZ R113, R56, R42, R113 ;  /* 0x0000002a38717223 */ /* 0x000fe20000010071 */
[----:B------:R-:W-:Y:S01]  /*2550*/  FMUL.FTZ R106, R61, R103 ;  /* 0x000000673d6a7220 */ /* 0x000fe20000410000 */
[----:B------:R-:W-:Y:S01]  /*2560*/  FFMA.FTZ R109, R77, R105, R109 ;  /* 0x000000694d6d7223 */ /* 0x000fe2000001006d */
[----:B------:R-:W-:Y:S01]  /*2570*/  FMUL.FTZ R75, R62, R75 ;  /* 0x0000004b3e4b7220 */ /* 0x000fe20000410000 */
[----:B------:R-:W-:-:S02]  /*2580*/  HADD2.F32 R105, -RZ, R78.H1_H1 ;  /* 0x3000004eff697230 */ /* 0x000fc40000004100 */
[----:B------:R-:W-:Y:S01]  /*2590*/  FFMA.FTZ R113, R55, R41, R113 ;  /* 0x0000002937717223 */ /* 0x000fe20000010071 */
[----:B------:R-:W-:Y:S02]  /*25a0*/  HADD2.F32 R78, -RZ, R79.H0_H0 ;  /* 0x2000004fff4e7230 */ /* 0x000fe40000004100 */
[----:B------:R-:W-:Y:S01]  /*25b0*/  FFMA.FTZ R109, R75, R106, R109 ;  /* 0x0000006a4b6d7223 */ /* 0x000fe2000001006d */
[----:B------:R-:W-:Y:S02]  /*25c0*/  HADD2.F32 R106, -RZ, R80.H1_H1 ;  /* 0x30000050ff6a7230 */ /* 0x000fe40000004100 */
[C---:B------:R-:W-:Y:S01]  /*25d0*/  FADD.FTZ R80, -R72.reuse, R105 ;  /* 0x0000006948507221 */ /* 0x040fe20000010100 */
[----:B------:R-:W-:Y:S01]  /*25e0*/  FFMA.FTZ R113, R61, R38, R113 ;  /* 0x000000263d717223 */ /* 0x000fe20000010071 */
[----:B------:R-:W-:Y:S02]  /*25f0*/  HADD2.F32 R105, -RZ, R81.H0_H0 ;  /* 0x20000051ff697230 */ /* 0x000fe40000004100 */
[----:B------:R-:W-:Y:S01]  /*2600*/  FADD.FTZ R78, -R72, R78 ;  /* 0x0000004e484e7221 */ /* 0x000fe20000010100 */
[----:B------:R-:W-:Y:S01]  /*2610*/  FMUL.FTZ R107, R60, R106 ;  /* 0x0000006a3c6b7220 */ /* 0x000fe20000410000 */
[----:B------:R-:W-:Y:S01]  /*2620*/  FMUL.FTZ R80, R62, R80 ;  /* 0x000000503e507220 */ /* 0x000fe20000410000 */
[----:B------:R-:W-:Y:S01]  /*2630*/  FFMA.FTZ R113, R60, R37, R113 ;  /* 0x000000253c717223 */ /* 0x000fe20000010071 */
[----:B------:R-:W-:Y:S01]  /*2640*/  FMUL.FTZ R108, R56, R105 ;  /* 0x00000069386c7220 */ /* 0x000fe20000410000 */
[----:B------:R-:W-:Y:S01]  /*2650*/  FMUL.FTZ R78, R62, R78 ;  /* 0x0000004e3e4e7220 */ /* 0x000fe20000410000 */
[----:B------:R-:W-:Y:S01]  /*2660*/  FFMA.FTZ R109, R80, R107, R109 ;  /* 0x0000006b506d7223 */ /* 0x000fe2000001006d */
[----:B------:R-:W-:Y:S01]  /*2670*/  FFMA.FTZ R113, R56, R36, R113 ;  /* 0x0000002438717223 */ /* 0x000fe20000010071 */
[----:B------:R-:W-:-:S02]  /*2680*/  HADD2.F32 R107, -RZ, R79.H1_H1 ;  /* 0x3000004fff6b7230 */ /* 0x000fc40000004100 */
[----:B------:R-:W-:Y:S01]  /*2690*/  FFMA.FTZ R109, R78, R108, R109 ;  /* 0x0000006c4e6d7223 */ /* 0x000fe2000001006d */
[----:B------:R-:W-:Y:S01]  /*26a0*/  FFMA.FTZ R113, R55, R35, R113 ;  /* 0x0000002337717223 */ /* 0x000fe20000010071 */
[----:B------:R-:W-:Y:S02]  /*26b0*/  HADD2.F32 R108, -RZ, R81.H1_H1 ;  /* 0x30000051ff6c7230 */ /* 0x000fe40000004100 */
[----:B------:R-:W-:Y:S01]  /*26c0*/  FADD.FTZ R81, -R72, R107 ;  /* 0x0000006b48517221 */ /* 0x000fe20000010100 */
[----:B------:R-:W-:Y:S02]  /*26d0*/  HADD2.F32 R79, -RZ, R82.H0_H0 ;  /* 0x20000052ff4f7230 */ /* 0x000fe40000004100 */
        /* <DEDUP_REMOVED lines=9> */
[----:B------:R-:W-:Y:S01]  /*2770*/  FFMA.FTZ R113, R56, R26, R113 ;  /* 0x0000001a38717223 */ /* 0x000fe20000010071 */
[----:B------:R-:W-:-:S02]  /*2780*/  HADD2.F32 R110, -RZ, R82.H1_H1 ;  /* 0x30000052ff6e7230 */ /* 0x000fc40000004100 */
[----:B------:R-:W-:Y:S01]  /*2790*/  FFMA.FTZ R82, R79, R111, R109 ;  /* 0x0000006f4f527223 */ /* 0x000fe2000001006d */
[--C-:B------:R-:W-:Y:S02]  /*27a0*/  HADD2.F32 R109, -RZ, R83.reuse.H0_H0 ;  /* 0x20000053ff6d7230 */ /* 0x100fe40000004100 */
[----:B------:R-:W-:Y:S02]  /*27b0*/  HADD2.F32 R114, -RZ, R83.H1_H1 ;  /* 0x30000053ff727230 */ /* 0x000fe40000004100 */
[----:B------:R-:W-:-:S04]  /*27c0*/  FFMA.FTZ R83, R55, R25, R113 ;  /* 0x0000001937537223 */ /* 0x000fc80000010071 */
[----:B------:R-:W-:-:S04]  /*27d0*/  FFMA.FTZ R83, R61, R24, R83 ;  /* 0x000000183d537223 */ /* 0x000fc80000010053 */
[----:B------:R-:W-:Y:S01]  /*27e0*/  FFMA.FTZ R83, R60, R23, R83 ;  /* 0x000000173c537223 */ /* 0x000fe20000010053 */
[----:B------:R-:W-:-:S03]  /*27f0*/  HADD2.F32 R112, -RZ, R84.H1_H1 ;  /* 0x30000054ff707230 */ /* 0x000fc60000004100 */
[----:B------:R-:W-:Y:S01]  /*2800*/  FFMA.FTZ R83, R56, R22, R83 ;  /* 0x0000001638537223 */ /* 0x000fe20000010053 */
[----:B------:R-:W-:-:S03]  /*2810*/  FADD.FTZ R110, -R72, R110 ;  /* 0x0000006e486e7221 */ /* 0x000fc60000010100 */
[----:B------:R-:W-:Y:S01]  /*2820*/  FFMA.FTZ R83, R55, R21, R83 ;  /* 0x0000001537537223 */ /* 0x000fe20000010053 */
[--C-:B------:R-:W-:Y:S02]  /*2830*/  HADD2.F32 R111, -RZ, R85.reuse.H0_H0 ;  /* 0x20000055ff6f7230 */ /* 0x100fe40000004100 */
[----:B------:R-:W-:Y:S01]  /*2840*/  FMUL.FTZ R84, R60, R112 ;  /* 0x000000703c547220 */ /* 0x000fe20000410000 */
[----:B------:R-:W-:Y:S01]  /*2850*/  FMUL.FTZ R110, R62, R110 ;  /* 0x0000006e3e6e7220 */ /* 0x000fe20000410000 */
[----:B------:R-:W-:Y:S01]  /*2860*/  FADD.FTZ R109, -R72, R109 ;  /* 0x0000006d486d7221 */ /* 0x000fe20000010100 */
[----:B------:R-:W-:Y:S01]  /*2870*/  FFMA.FTZ R83, R61, R20, R83 ;  /* 0x000000143d537223 */ /* 0x000fe20000010053 */
[----:B------:R-:W-:Y:S02]  /*2880*/  HADD2.F32 R116, -RZ, R85.H1_H1 ;  /* 0x30000055ff747230 */ /* 0x000fe40000004100 */
[----:B------:R-:W-:Y:S01]  /*2890*/  FFMA.FTZ R82, R110, R84, R82 ;  /* 0x000000546e527223 */ /* 0x000fe20000010052 */
[----:B------:R-:W-:Y:S01]  /*28a0*/  FMUL.FTZ R84, R56, R111 ;  /* 0x0000006f38547220 */ /* 0x000fe20000410000 */
[----:B------:R-:W-:Y:S01]  /*28b0*/  FMUL.FTZ R109, R62, R109 ;  /* 0x0000006d3e6d7220 */ /* 0x000fe20000410000 */
[----:B------:R-:W-:Y:S01]  /*28c0*/  FFMA.FTZ R83, R60, R19, R83 ;  /* 0x000000133c537223 */ /* 0x000fe20000010053 */
[----:B------:R-:W-:-:S02]  /*28d0*/  HADD2.F32 R113, -RZ, R86.H0_H0 ;  /* 0x20000056ff717230 */ /* 0x000fc40000004100 */
[----:B------:R-:W-:Y:S01]  /*28e0*/  FADD.FTZ R114, -R72, R114 ;  /* 0x0000007248727221 */ /* 0x000fe20000010100 */
[----:B------:R-:W-:Y:S01]  /*28f0*/  FFMA.FTZ R82, R109, R84, R82 ;  /* 0x000000546d527223 */ /* 0x000fe20000010052 */
[----:B------:R-:W-:Y:S01]  /*2900*/  FFMA.FTZ R83, R56, R18, R83 ;  /* 0x0000001238537223 */ /* 0x000fe20000010053 */
[----:B------:R-:W-:Y:S02]  /*2910*/  HADD2.F32 R115, -RZ, R88.H0_H0 ;  /* 0x20000058ff737230 */ /* 0x000fe40000004100 */
[C---:B------:R-:W-:Y:S01]  /*2920*/  FMUL.FTZ R84, R55.reuse, R116 ;  /* 0x0000007437547220 */ /* 0x040fe20000410000 */
[----:B------:R-:W-:Y:S01]  /*2930*/  FMUL.FTZ R114, R62, R114 ;  /* 0x000000723e727220 */ /* 0x000fe20000410000 */
[----:B------:R-:W-:Y:S01]  /*2940*/  FADD.FTZ R113, -R72, R113 ;  /* 0x0000007148717221 */ /* 0x000fe20000010100 */
[----:B------:R-:W-:Y:S02]  /*2950*/  FFMA.FTZ R83, R55, R17, R83 ;  /* 0x0000001137537223 */ /* 0x000fe40000010053 */
[----:B------:R-:W-:Y:S01]  /*2960*/  FFMA.FTZ R82, R114, R84, R82 ;  /* 0x0000005472527223 */ /* 0x000fe20000010052 */
[C---:B------:R-:W-:Y:S01]  /*2970*/  FMUL.FTZ R84, R61.reuse, R115 ;  /* 0x000000733d547220 */ /* 0x040fe20000410000 */
[----:B------:R-:W-:Y:S01]  /*2980*/  FMUL.FTZ R113, R62, R113 ;  /* 0x000000713e717220 */ /* 0x000fe20000410000 */
[----:B------:R-:W-:-:S03]  /*2990*/  FFMA.FTZ R83, R61, R16, R83 ;  /* 0x000000103d537223 */ /* 0x000fc60000010053 */
[----:B------:R-:W-:Y:S01]  /*29a0*/  FFMA.FTZ R82, R113, R84, R82 ;  /* 0x0000005471527223 */ /* 0x000fe20000010052 */
[----:B------:R-:W-:Y:S01]  /*29b0*/  HFMA2.MMA R84, -RZ, RZ, 0, 2.384185791015625e-06 ;  /* 0x00000028ff547435 */ /* 0x000fe200000001ff */
[----:B------:R-:W-:Y:S01]  /*29c0*/  FFMA.FTZ R83, R60, R15, R83 ;  /* 0x0000000f3c537223 */ /* 0x000fe20000010053 */
[----:B------:R-:W-:-:S03]  /*29d0*/  HADD2.F32 R118, -RZ, R86.H1_H1 ;  /* 0x30000056ff767230 */ /* 0x000fc60000004100 */
[----:B------:R-:W-:-:S04]  /*29e0*/  FFMA.FTZ R86, R56, R14, R83 ;  /* 0x0000000e38567223 */ /* 0x000fc80000010053 */
[----:B------:R-:W-:Y:S01]  /*29f0*/  FFMA.FTZ R86, R55, R12, R86 ;  /* 0x0000000c37567223 */ /* 0x000fe20000010056 */
[----:B------:R-:W-:-:S03]  /*2a00*/  IMAD R84, R122, R84, UR13 ;  /* 0x0000000d7a547e24 */ /* 0x000fc6000f8e0254 */
[----:B------:R-:W-:Y:S01]  /*2a10*/  FFMA.FTZ R86, R61, R10, R86 ;  /* 0x0000000a3d567223 */ /* 0x000fe20000010056 */
[--C-:B------:R-:W-:Y:S01]  /*2a20*/  HADD2.F32 R119, -RZ, R89.reuse.H0_H0 ;  /* 0x20000059ff777230 */ /* 0x100fe20000004100 */
[----:B------:R-:W-:Y:S01]  /*2a30*/  LEA R84, R121, R84, 0x3 ;  /* 0x0000005479547211 */ /* 0x000fe200078e18ff */
[----:B------:R-:W-:Y:S02]  /*2a40*/  HADD2.F32 R121, -RZ, R89.H1_H1 ;  /* 0x30000059ff797230 */ /* 0x000fe40000004100 */
[----:B------:R-:W-:Y:S01]  /*2a50*/  FFMA.FTZ R89, R60, R8, R86 ;  /* 0x000000083c597223 */ /* 0x000fe20000010056 */
[----:B------:R-:W-:Y:S02]  /*2a60*/  HADD2.F32 R120, -RZ, R88.H1_H1 ;  /* 0x30000058ff787230 */ /* 0x000fe40000004100 */
[----:B------:R-:W-:Y:S01]  /*2a70*/  FADD.FTZ R118, -R72, R118 ;  /* 0x0000007648767221 */ /* 0x000fe20000010100 */
[----:B------:R-:W-:Y:S02]  /*2a80*/  HADD2.F32 R117, -RZ, R87.H0_H0 ;  /* 0x20000057ff757230 */ /* 0x000fe40000004100 */
[----:B------:R-:W-:Y:S01]  /*2a90*/  FFMA.FTZ R89, R56, R6, R89 ;  /* 0x0000000638597223 */ /* 0x000fe20000010059 */
[----:B------:R-:W-:Y:S01]  /*2aa0*/  FMUL.FTZ R85, R60, R120 ;  /* 0x000000783c557220 */ /* 0x000fe20000410000 */
[----:B------:R-:W-:Y:S01]  /*2ab0*/  FMUL.FTZ R118, R62, R118 ;  /* 0x000000763e767220 */ /* 0x000fe20000410000 */
[----:B------:R-:W-:Y:S01]  /*2ac0*/  FADD.FTZ R117, -R72, R117 ;  /* 0x0000007548757221 */ /* 0x000fe20000010100 */
[----:B------:R-:W-:-:S02]  /*2ad0*/  FFMA.FTZ R89, R55, R4, R89 ;  /* 0x0000000437597223 */ /* 0x000fc40000010059 */
[----:B------:R-:W-:Y:S01]  /*2ae0*/  FFMA.FTZ R82, R118, R85, R82 ;  /* 0x0000005576527223 */ /* 0x000fe20000010052 */
[----:B------:R-:W-:Y:S01]  /*2af0*/  FMUL.FTZ R85, R56, R119 ;  /* 0x0000007738557220 */ /* 0x000fe20000410000 */
[----:B------:R-:W-:Y:S01]  /*2b00*/  FMUL.FTZ R117, R62, R117 ;  /* 0x000000753e757220 */ /* 0x000fe20000410000 */
[----:B------:R-:W-:Y:S01]  /*2b10*/  FFMA.FTZ R89, R61, R2, R89 ;  /* 0x000000023d597223 */ /* 0x000fe20000010059 */
[----:B------:R-:W-:Y:S02]  /*2b20*/  HADD2.F32 R87, -RZ, R87.H1_H1 ;  /* 0x30000057ff577230 */ /* 0x000fe40000004100 */
[----:B------:R-:W-:Y:S01]  /*2b30*/  FFMA.FTZ R82, R117, R85, R82 ;  /* 0x0000005575527223 */ /* 0x000fe20000010052 */
[----:B------:R-:W-:Y:S01]  /*2b40*/  FFMA.FTZ R89, R60, R102, R89 ;  /* 0x000000663c597223 */ /* 0x000fe20000010059 */
[----:B------:R-:W-:Y:S02]  /*2b50*/  HADD2.F32 R85, -RZ, R90.H0_H0 ;  /* 0x2000005aff557230 */ /* 0x000fe40000004100 */
[----:B------:R-:W-:-:S02]  /*2b60*/  HADD2.F32 R83, -RZ, R91.H0_H0 ;  /* 0x2000005bff537230 */ /* 0x000fc40000004100 */
[--C-:B------:R-:W-:Y:S02]  /*2b70*/  HADD2.F32 R124, -RZ, R92.reuse.H0_H0 ;  /* 0x2000005cff7c7230 */ /* 0x100fe40000004100 */
[----:B------:R-:W-:Y:S02]  /*2b80*/  HADD2.F32 R123, -RZ, R92.H1_H1 ;  /* 0x3000005cff7b7230 */ /* 0x000fe40000004100 */
[----:B------:R-:W-:Y:S02]  /*2b90*/  HADD2.F32 R122, -RZ, R94.H0_H0 ;  /* 0x2000005eff7a7230 */ /* 0x000fe40000004100 */
[----:B------:R-:W-:Y:S02]  /*2ba0*/  HADD2.F32 R90, -RZ, R90.H1_H1 ;  /* 0x3000005aff5a7230 */ /* 0x000fe40000004100 */
[----:B------:R-:W-:Y:S02]  /*2bb0*/  HADD2.F32 R91, -RZ, R91.H1_H1 ;  /* 0x3000005bff5b7230 */ /* 0x000fe40000004100 */
[----:B------:R-:W-:-:S02]  /*2bc0*/  HADD2.F32 R127, -RZ, R93.H0_H0 ;  /* 0x2000005dff7f7230 */ /* 0x000fc40000004100 */
[----:B------:R-:W-:Y:S02]  /*2bd0*/  HADD2.F32 R92, -RZ, R93.H1_H1 ;  /* 0x3000005dff5c7230 */ /* 0x000fe40000004100 */
[----:B------:R-:W-:Y:S02]  /*2be0*/  HADD2.F32 R94, -RZ, R94.H1_H1 ;  /* 0x3000005eff5e7230 */ /* 0x000fe40000004100 */
[--C-:B------:R-:W-:Y:S02]  /*2bf0*/  HADD2.F32 R88, -RZ, R95.reuse.H0_H0 ;  /* 0x2000005fff587230 */ /* 0x100fe40000004100 */
[----:B------:R-:W-:Y:S02]  /*2c00*/  HADD2.F32 R86, -RZ, R95.H1_H1 ;  /* 0x3000005fff567230 */ /* 0x000fe40000004100 */
[----:B------:R-:W-:Y:S01]  /*2c10*/  FADD.FTZ R87, -R72, R87 ;  /* 0x0000005748577221 */ /* 0x000fe20000010100 */
        /* <DEDUP_REMOVED lines=14> */
[----:B------:R-:W-:Y:S01]  /*2d00*/  FMUL.FTZ R91, R62, R87 ;  /* 0x000000573e5b7220 */ /* 0x000fe20000410000 */
[----:B------:R-:W-:Y:S01]  /*2d10*/  FFMA.FTZ R89, R55, R104, R89 ;  /* 0x0000006837597223 */ /* 0x000fe20000010059 */
[----:B------:R-:W-:-:S02]  /*2d20*/  HADD2.F32 R90, -RZ, R96.H0_H0 ;  /* 0x20000060ff5a7230 */ /* 0x000fc40000004100 */
[----:B------:R-:W-:Y:S01]  /*2d30*/  FFMA.FTZ R82, R91, R72, R82 ;  /* 0x000000485b527223 */ /* 0x000fe20000010052 */
[C---:B------:R-:W-:Y:S01]  /*2d40*/  FFMA.FTZ R86, R61.reuse, R103, R89 ;  /* 0x000000673d567223 */ /* 0x040fe20000010059 */
[----:B------:R-:W-:Y:S01]  /*2d50*/  FMUL.FTZ R72, R62, R85 ;  /* 0x000000553e487220 */ /* 0x000fe20000410000 */
[----:B------:R-:W-:Y:S01]  /*2d60*/  FMUL.FTZ R85, R61, R90 ;  /* 0x0000005a3d557220 */ /* 0x000fe20000410000 */
[----:B------:R-:W-:Y:S02]  /*2d70*/  HADD2.F32 R96, -RZ, R96.H1_H1 ;  /* 0x30000060ff607230 */ /* 0x000fe40000004100 */
[----:B------:R-:W-:Y:S01]  /*2d80*/  FFMA.FTZ R86, R60, R106, R86 ;  /* 0x0000006a3c567223 */ /* 0x000fe20000010056 */
[----:B------:R-:W-:Y:S01]  /*2d90*/  FMUL.FTZ R93, R62, R93 ;  /* 0x0000005d3e5d7220 */ /* 0x000fe20000410000 */
[----:B------:R-:W-:Y:S01]  /*2da0*/  FFMA.FTZ R82, R72, R85, R82 ;  /* 0x0000005548527223 */ /* 0x000fe20000010052 */
[----:B------:R-:W-:Y:S01]  /*2db0*/  FMUL.FTZ R85, R60, R96 ;  /* 0x000000603c557220 */ /* 0x000fe20000410000 */
[----:B------:R-:W-:-:S03]  /*2dc0*/  FFMA.FTZ R86, R56, R105, R86 ;  /* 0x0000006938567223 */ /* 0x000fc60000010056 */
[----:B------:R-:W-:Y:S01]  /*2dd0*/  FFMA.FTZ R82, R93, R85, R82 ;  /* 0x000000555d527223 */ /* 0x000fe20000010052 */
[----:B------:R-:W-:Y:S01]  /*2de0*/  FFMA.FTZ R85, R55, R108, R86 ;  /* 0x0000006c37557223 */ /* 0x000fe20000010056 */
[--C-:B------:R-:W-:Y:S02]  /*2df0*/  HADD2.F32 R92, -RZ, R97.reuse.H0_H0 ;  /* 0x20000061ff5c7230 */ /* 0x100fe40000004100 */
[----:B------:R-:W-:Y:S02]  /*2e00*/  HADD2.F32 R122, -RZ, R97.H1_H1 ;  /* 0x30000061ff7a7230 */ /* 0x000fe40000004100 */
[----:B------:R-:W-:Y:S01]  /*2e10*/  FFMA.FTZ R85, R61, R107, R85 ;  /* 0x0000006b3d557223 */ /* 0x000fe20000010055 */
[----:B------:R-:W-:Y:S01]  /*2e20*/  FMUL.FTZ R97, R62, R83 ;  /* 0x000000533e617220 */ /* 0x000fe20000410000 */
[----:B------:R-:W-:Y:S02]  /*2e30*/  FMUL.FTZ R83, R56, R92 ;  /* 0x0000005c38537220 */ /* 0x000fe40000410000 */
[----:B------:R-:W-:-:S02]  /*2e40*/  FFMA.FTZ R85, R60, R112, R85 ;  /* 0x000000703c557223 */ /* 0x000fc40000010055 */
[----:B------:R-:W-:Y:S02]  /*2e50*/  FFMA.FTZ R82, R97, R83, R82 ;  /* 0x0000005361527223 */ /* 0x000fe40000010052 */
[----:B------:R-:W-:-:S04]  /*2e60*/  FFMA.FTZ R83, R56, R111, R85 ;  /* 0x0000006f38537223 */ /* 0x000fc80000010055 */
[----:B------:R-:W-:-:S04]  /*2e70*/  FFMA.FTZ R83, R55, R116, R83 ;  /* 0x0000007437537223 */ /* 0x000fc80000010053 */
[----:B------:R-:W-:Y:S01]  /*2e80*/  FFMA.FTZ R83, R61, R115, R83 ;  /* 0x000000733d537223 */ /* 0x000fe20000010053 */
[----:B------:R-:W-:Y:S01]  /*2e90*/  FMUL.FTZ R95, R62, R95 ;  /* 0x0000005f3e5f7220 */ /* 0x000fe20000410000 */
[----:B------:R-:W-:Y:S01]  /*2ea0*/  FMUL.FTZ R85, R55, R122 ;  /* 0x0000007a37557220 */ /* 0x000fe20000410000 */
[--C-:B------:R-:W-:Y:S02]  /*2eb0*/  HADD2.F32 R94, -RZ, R98.reuse.H0_H0 ;  /* 0x20000062ff5e7230 */ /* 0x100fe40000004100 */
[----:B------:R-:W-:Y:S01]  /*2ec0*/  FFMA.FTZ R83, R60, R120, R83 ;  /* 0x000000783c537223 */ /* 0x000fe20000010053 */
[----:B------:R-:W-:Y:S02]  /*2ed0*/  HADD2.F32 R125, -RZ, R98.H1_H1 ;  /* 0x30000062ff7d7230 */ /* 0x000fe40000004100 */
[----:B------:R-:W-:Y:S01]  /*2ee0*/  FFMA.FTZ R82, R95, R85, R82 ;  /* 0x000000555f527223 */ /* 0x000fe20000010052 */
[----:B------:R-:W-:Y:S01]  /*2ef0*/  FMUL.FTZ R124, R62, R124 ;  /* 0x0000007c3e7c7220 */ /* 0x000fe20000410000 */
[----:B------:R-:W-:Y:S01]  /*2f00*/  FFMA.FTZ R83, R56, R119, R83 ;  /* 0x0000007738537223 */ /* 0x000fe20000010053 */
[----:B------:R-:W-:Y:S01]  /*2f10*/  FMUL.FTZ R85, R61, R94 ;  /* 0x0000005e3d557220 */ /* 0x000fe20000410000 */
[----:B------:R-:W-:-:S02]  /*2f20*/  FMUL.FTZ R123, R62, R123 ;  /* 0x0000007b3e7b7220 */ /* 0x000fc40000410000 */
[----:B------:R-:W-:Y:S01]  /*2f30*/  FFMA.FTZ R83, R55, R121, R83 ;  /* 0x0000007937537223 */ /* 0x000fe20000010053 */
[----:B------:R-:W-:Y:S01]  /*2f40*/  FFMA.FTZ R82, R124, R85, R82 ;  /* 0x000000557c527223 */ /* 0x000fe20000010052 */
[----:B------:R-:W-:Y:S01]  /*2f50*/  FMUL.FTZ R85, R60, R125 ;  /* 0x0000007d3c557220 */ /* 0x000fe20000410000 */
[----:B------:R-:W-:Y:S02]  /*2f60*/  HADD2.F32 R98, -RZ, R99.H0_H0 ;  /* 0x20000063ff627230 */ /* 0x000fe40000004100 */
[----:B------:R-:W-:Y:S01]  /*2f70*/  FFMA.FTZ R83, R61, R90, R83 ;  /* 0x0000005a3d537223 */ /* 0x000fe20000010053 */
[----:B------:R-:W-:Y:S01]  /*2f80*/  FMUL.FTZ R127, R62, R127 ;  /* 0x0000007f3e7f7220 */ /* 0x000fe20000410000 */
[----:B------:R-:W-:Y:S01]  /*2f90*/  FFMA.FTZ R82, R123, R85, R82 ;  /* 0x000000557b527223 */ /* 0x000fe20000010052 */
[----:B------:R-:W-:Y:S01]  /*2fa0*/  FMUL.FTZ R85, R56, R98 ;  /* 0x0000006238557220 */ /* 0x000fe20000410000 */
[----:B------:R-:W-:-:S03]  /*2fb0*/  FFMA.FTZ R83, R60, R96, R83 ;  /* 0x000000603c537223 */ /* 0x000fc60000010053 */
[----:B------:R-:W-:Y:S01]  /*2fc0*/  FFMA.FTZ R85, R127, R85, R82 ;  /* 0x000000557f557223 */ /* 0x000fe20000010052 */
[----:B------:R-:W-:Y:S01]  /*2fd0*/  FFMA.FTZ R82, R56, R92, R83 ;  /* 0x0000005c38527223 */ /* 0x000fe20000010053 */
[----:B------:R-:W-:-:S03]  /*2fe0*/  HADD2.F32 R128, -RZ, R99.H1_H1 ;  /* 0x30000063ff807230 */ /* 0x000fc60000004100 */
        /* <DEDUP_REMOVED lines=15> */
[--C-:B------:R-:W-:Y:S02]  /*30e0*/  HADD2.F32 R100, -RZ, R101.reuse.H0_H0 ;  /* 0x20000065ff647230 */ /* 0x100fe40000004100 */
[----:B------:R-:W-:Y:S01]  /*30f0*/  FFMA.FTZ R82, R61, R99, R82 ;  /* 0x000000633d527223 */ /* 0x000fe20000010052 */
[----:B------:R-:W-:Y:S02]  /*3100*/  HADD2.F32 R101, -RZ, R101.H1_H1 ;  /* 0x30000065ff657230 */ /* 0x000fe40000004100 */
[----:B------:R-:W-:Y:S01]  /*3110*/  FFMA.FTZ R83, R129, R85, R83 ;  /* 0x0000005581537223 */ /* 0x000fe20000010053 */
[----:B------:R-:W-:Y:S01]  /*3120*/  FMUL.FTZ R132, R62, R88 ;  /* 0x000000583e847220 */ /* 0x000fe20000410000 */
[----:B------:R-:W-:Y:S01]  /*3130*/  FMUL.FTZ R85, R56, R100 ;  /* 0x0000006438557220 */ /* 0x000fe20000410000 */
[----:B------:R-:W-:Y:S01]  /*3140*/  FFMA.FTZ R82, R60, R131, R82 ;  /* 0x000000833c527223 */ /* 0x000fe20000010052 */
[----:B------:R-:W-:-:S02]  /*3150*/  FMUL.FTZ R133, R62, R133 ;  /* 0x000000853e857220 */ /* 0x000fc40000410000 */
[----:B------:R-:W-:Y:S01]  /*3160*/  FFMA.FTZ R83, R132, R85, R83 ;  /* 0x0000005584537223 */ /* 0x000fe20000010053 */
[----:B------:R-:W-:Y:S01]  /*3170*/  FFMA.FTZ R82, R56, R100, R82 ;  /* 0x0000006438527223 */ /* 0x000fe20000010052 */
[----:B------:R-:W-:-:S03]  /*3180*/  FMUL.FTZ R85, R55, R101 ;  /* 0x0000006537557220 */ /* 0x000fc60000410000 */
[----:B------:R-:W-:Y:S01]  /*3190*/  FFMA.FTZ R82, R55, R101, R82 ;  /* 0x0000006537527223 */ /* 0x000fe20000010052 */
[----:B------:R-:W-:Y:S01]  /*31a0*/  FFMA.FTZ R83, R133, R85, R83 ;  /* 0x0000005585537223 */ /* 0x000fe20000010053 */
[----:B------:R-:W-:Y:S01]  /*31b0*/  FFMA.FTZ R70, R163, R0, R70 ;  /* 0x00000000a3467223 */ /* 0x000fe20000010046 */
[----:B------:R-:W-:Y:S01]  /*31c0*/  FFMA.FTZ R68, R162, R59, R68 ;  /* 0x0000003ba2447223 */ /* 0x000fe20000010044 */
[----:B------:R-:W-:Y:S02]  /*31d0*/  FADD.FTZ R69, R59, R69 ;  /* 0x000000453b457221 */ /* 0x000fe40000010000 */
[----:B------:R0:W-:Y:S01]  /*31e0*/  STS.64 [R84], R82 ;  /* 0x0000005254007388 */ /* 0x0001e20000000a00 */
[----:B------:R-:W-:Y:S01]  /*31f0*/  FADD.FTZ R67, R54, R67 ;  /* 0x0000004336437221 */ /* 0x000fe20000010000 */
[----:B------:R-:W-:Y:S01]  /*3200*/  FADD.FTZ R65, R53, R65 ;  /* 0x0000004135417221 */ /* 0x000fe20000010000 */
[----:B------:R-:W-:Y:S02]  /*3210*/  FADD.FTZ R69, R69, R49 ;  /* 0x0000003145457221 */ /* 0x000fe40000010000 */
[----:B------:R-:W-:Y:S01]  /*3220*/  FADD.FTZ R67, R67, R48 ;  /* 0x0000003043437221 */ /* 0x000fe20000010000 */
[----:B------:R-:W-:Y:S01]  /*3230*/  FADD.FTZ R65, R65, R47 ;  /* 0x0000002f41417221 */ /* 0x000fe20000010000 */
[----:B0-----:R-:W-:Y:S01]  /*3240*/  FADD.FTZ R82, R0, R71 ;  /* 0x0000004700527221 */ /* 0x001fe20000010000 */
[----:B------:R-:W-:Y:S01]  /*3250*/  FFMA.FTZ R71, R161, R54, R66 ;  /* 0x00000036a1477223 */ /* 0x000fe20000010042 */
[----:B------:R-:W-:Y:S01]  /*3260*/  FFMA.FTZ R83, R160, R53, R64 ;  /* 0x00000035a0537223 */ /* 0x000fe20000010040 */
[----:B------:R-:W-:Y:S01]  /*3270*/  FFMA.FTZ R64, R159, R50, R70 ;  /* 0x000000329f407223 */ /* 0x000fe20000010046 */
[----:B------:R-:W-:Y:S01]  /*3280*/  FFMA.FTZ R66, R158, R49, R68 ;  /* 0x000000319e427223 */ /* 0x000fe20000010044 */
[----:B------:R-:W-:Y:S01]  /*3290*/  FADD.FTZ R82, R82, R50 ;  /* 0x0000003252527221 */ /* 0x000fe20000010000 */
[----:B------:R-:W-:Y:S01]  /*32a0*/  FFMA.FTZ R68, R157, R48, R71 ;  /* 0x000000309d447223 */ /* 0x000fe20000010047 */
[----:B------:R-:W-:Y:S01]  /*32b0*/  FFMA.FTZ R70, R156, R47, R83 ;  /* 0x0000002f9c467223 */ /* 0x000fe20000010053 */
[----:B------:R-:W-:Y:S01]  /*32c0*/  FFMA.FTZ R64, R155, R45, R64 ;  /* 0x0000002d9b407223 */ /* 0x000fe20000010040 */
[----:B------:R-:W-:Y:S01]  /*32d0*/  FFMA.FTZ R66, R154, R43, R66 ;  /* 0x0000002b9a427223 */ /* 0x000fe20000010042 */
[----:B------:R-:W-:Y:S01]  /*32e0*/  FADD.FTZ R82, R82, R45 ;  /* 0x0000002d52527221 */ /* 0x000fe20000010000 */
[----:B------:R-:W-:Y:S01]  /*32f0*/  FADD.FTZ R69, R69, R43 ;  /* 0x0000002b45457221 */ /* 0x000fe20000010000 */
[----:B------:R-:W-:Y:S01]  /*3300*/  FADD.FTZ R67, R67, R42 ;  /* 0x0000002a43437221 */ /* 0x000fe20000010000 */
        /* <DEDUP_REMOVED lines=37> */
[----:B------:R-:W0:Y:S01]  /*3560*/  S2R R89, SR_TID.X ;  /* 0x0000000000597919 */ /* 0x000e220000002100 */
[----:B------:R-:W-:Y:S01]  /*3570*/  FADD.FTZ R71, R71, R16 ;  /* 0x0000001047477221 */ /* 0x000fe20000010000 */
[----:B------:R-:W-:Y:S01]  /*3580*/  FADD.FTZ R69, R69, R15 ;  /* 0x0000000f45457221 */ /* 0x000fe20000010000 */
[----:B------:R-:W-:Y:S01]  /*3590*/  FADD.FTZ R67, R67, R14 ;  /* 0x0000000e43437221 */ /* 0x000fe20000010000 */
[----:B------:R-:W-:Y:S01]  /*35a0*/  FADD.FTZ R65, R65, R12 ;  /* 0x0000000c41417221 */ /* 0x000fe20000010000 */
[----:B------:R-:W-:Y:S01]  /*35b0*/  FFMA.FTZ R68, R13, R14, R68 ;  /* 0x0000000e0d447223 */ /* 0x000fe20000010044 */
[----:B------:R-:W-:Y:S01]  /*35c0*/  FFMA.FTZ R70, R11, R12, R70 ;  /* 0x0000000c0b467223 */ /* 0x000fe20000010046 */
[----:B------:R-:W-:Y:S01]  /*35d0*/  UIADD3 UR15, UP0, UR11, 0x2, URZ ;  /* 0x000000020b0f7890 */ /* 0x000fe2000ff1e03f */
        /* <DEDUP_REMOVED lines=8> */
[----:B------:R-:W-:Y:S01]  /*3660*/  UIADD3.X UR16, URZ, UR5, URZ, UP0, !UPT ;  /* 0x000000053f107290 */ /* 0x000fe200087fe43f */
[----:B------:R-:W-:Y:S01]  /*3670*/  FFMA.FTZ R64, R63, R2, R64 ;  /* 0x000000023f407223 */ /* 0x000fe20000010040 */
[----:B------:R-:W-:Y:S01]  /*3680*/  UISETP.GE.U32.AND UP0, UPT, UR15, UR21, UPT ;  /* 0x000000150f00728c */ /* 0x000fe2000bf06070 */
[----:B------:R-:W-:Y:S01]  /*3690*/  FFMA.FTZ R66, R74, R102, R66 ;  /* 0x000000664a427223 */ /* 0x000fe20000010042 */
[----:B------:R-:W-:Y:S01]  /*36a0*/  FADD.FTZ R71, R71, R2 ;  /* 0x0000000247477221 */ /* 0x000fe20000010000 */
[----:B------:R-:W-:Y:S01]  /*36b0*/  FADD.FTZ R69, R69, R102 ;  /* 0x0000006645457221 */ /* 0x000fe20000010000 */
[----:B------:R-:W-:Y:S01]  /*36c0*/  FADD.FTZ R67, R67, R76 ;  /* 0x0000004c43437221 */ /* 0x000fe20000010000 */
[----:B------:R-:W-:Y:S01]  /*36d0*/  FADD.FTZ R65, R65, R104 ;  /* 0x0000006841417221 */ /* 0x000fe20000010000 */
[----:B------:R-:W-:Y:S01]  /*36e0*/  FFMA.FTZ R68, R73, R76, R68 ;  /* 0x0000004c49447223 */ /* 0x000fe20000010044 */
[----:B------:R-:W-:Y:S01]  /*36f0*/  FFMA.FTZ R70, R77, R104, R70 ;  /* 0x000000684d467223 */ /* 0x000fe20000010046 */
[----:B------:R-:W-:Y:S01]  /*3700*/  UISETP.GE.AND.EX UP0, UPT, UR16, UR10, UPT, UP0 ;  /* 0x0000000a1000728c */ /* 0x000fe2000bf06300 */
        /* <DEDUP_REMOVED lines=16> */
[----:B------:R-:W-:Y:S01]  /*3810*/  PLOP3.LUT P0, PT, PT, PT, UP0, 0x80, 0x0 ;  /* 0x000000000000781c */ /* 0x000fe20003f0f008 */
        /* <DEDUP_REMOVED lines=26> */
[----:B------:R-:W-:Y:S01]  /*39c0*/  BAR.SYNC.DEFER_BLOCKING 0x0 ;  /* 0x0000000000007b1d */ /* 0x000fe20000010000 */
[----:B0-----:R-:W-:Y:S01]  /*39d0*/  ISETP.GT.U32.AND P1, PT, R89, 0x3f, PT ;  /* 0x0000003f5900780c */ /* 0x001fe20003f24070 */
[----:B------:R-:W-:Y:S01]  /*39e0*/  FADD.FTZ R71, R71, R99 ;  /* 0x0000006347477221 */ /* 0x000fe20000010000 */
[----:B------:R-:W-:Y:S01]  /*39f0*/  FADD.FTZ R69, R69, R131 ;  /* 0x0000008345457221 */ /* 0x000fe20000010000 */
[----:B------:R-:W-:Y:S01]  /*3a00*/  FADD.FTZ R67, R67, R100 ;  /* 0x0000006443437221 */ /* 0x000fe20000010000 */
[----:B------:R-:W-:Y:S01]  /*3a10*/  FADD.FTZ R65, R65, R101 ;  /* 0x0000006541417221 */ /* 0x000fe20000010000 */
[----:B------:R-:W-:Y:S01]  /*3a20*/  FFMA.FTZ R66, R132, R100, R82 ;  /* 0x0000006484427223 */ /* 0x000fe20000010052 */
[----:B------:R-:W-:Y:S01]  /*3a30*/  FFMA.FTZ R64, R133, R101, R83 ;  /* 0x0000006585407223 */ /* 0x000fe20000010053 */
[----:B------:R-:W-:Y:S06]  /*3a40*/  @!P0 BRA `(.L_x_910) ;  /* 0x0000000000b48947 */ /* 0x000fec0003800000 */
[----:B------:R-:W0:Y:S01]  /*3a50*/  S2R R85, SR_TID.X ;  /* 0x0000000000557919 */ /* 0x000e220000002100 */
[----:B------:R1:W-:Y:S04]  /*3a60*/  STL [R1+0x68], R0 ;  /* 0x0000680001007387 */ /* 0x0003e80000100800 */
[----:B------:R-:W2:Y:S04]  /*3a70*/  LDL R87, [R1+0x60] ;  /* 0x0000600001577983 */ /* 0x000ea80000100800 */
[----:B------:R-:W3:Y:S04]  /*3a80*/  LDL R83, [R1+0x5c] ;  /* 0x00005c0001537983 */ /* 0x000ee80000100800 */
[----:B------:R-:W4:Y:S04]  /*3a90*/  LDL R88, [R1+0x58] ;  /* 0x0000580001587983 */ /* 0x000f280000100800 */
[----:B------:R-:W4:Y:S01]  /*3aa0*/  LDL R84, [R1+0x54] ;  /* 0x0000540001547983 */ /* 0x000f220000100800 */
[----:B0-----:R-:W-:-:S02]  /*3ab0*/  SHF.R.S32.HI R86, RZ, 0x1f, R85 ;  /* 0x0000001fff567819 */ /* 0x001fc40000011455 */
[C---:B------:R-:W-:Y:S02]  /*3ac0*/  LEA R82, R85.reuse, UR12, 0x5 ;  /* 0x0000000c55527c11 */ /* 0x040fe4000f8e28ff */
[----:B-1----:R-:W-:Y:S02]  /*3ad0*/  SHF.L.U32 R0, R85, 0x1, RZ ;  /* 0x0000000155007819 */ /* 0x002fe400000006ff */
[----:B------:R-:W-:Y:S02]  /*3ae0*/  LEA.HI R86, R86, R85, RZ, 0x2 ;  /* 0x0000005556567211 */ /* 0x000fe400078f10ff */
[----:B------:R-:W4:Y:S01]  /*3af0*/  LDL R85, [R1+0x50] ;  /* 0x0000500001557983 */ /* 0x000f220000100800 */
[----:B------:R-:W-:-:S04]  /*3b00*/  LOP3.LUT R0, R0, 0x18, RZ, 0xc0, !PT ;  /* 0x0000001800007812 */ /* 0x000fc800078ec0ff */
[----:B------:R-:W-:Y:S02]  /*3b10*/  IADD3 R82, R82, R0, RZ ;  /* 0x0000000052527210 */ /* 0x000fe40007ffe0ff */
[----:B------:R-:W-:Y:S01]  /*3b20*/  SHF.R.S32.HI R86, RZ, 0x2, R86 ;  /* 0x00000002ff567819 */ /* 0x000fe20000011456 */
[----:B------:R0:W5:Y:S04]  /*3b30*/  LDL.LU R0, [R1+0x68] ;  /* 0x0000680001007983 */ /* 0x0001680000300800 */
[----:B------:R1:W-:Y:S01]  /*3b40*/  STS.64 [R82], R70 ;  /* 0x0000004652007388 */ /* 0x0003e20000000a00 */
[----:B------:R-:W-:-:S03]  /*3b50*/  LEA R86, R86, UR12, 0x5 ;  /* 0x0000000c56567c11 */ /* 0x000fc6000f8e28ff */
[----:B--2---:R2:W-:Y:S04]  /*3b60*/  STS.64 [R87], R68 ;  /* 0x0000004457007388 */ /* 0x0045e80000000a00 */
[----:B---3--:R-:W-:Y:S04]  /*3b70*/  STS.64 [R83], R66 ;  /* 0x0000004253007388 */ /* 0x008fe80000000a00 */
[----:B----4-:R3:W-:Y:S01]  /*3b80*/  STS.64 [R88], R64 ;  /* 0x0000004058007388 */ /* 0x0107e20000000a00 */
[-C--:B-1----:R-:W-:Y:S01]  /*3b90*/  LEA R82, R84, R86.reuse, 0x3 ;  /* 0x0000005654527211 */ /* 0x082fe200078e18ff */
[----:B------:R-:W-:Y:S06]  /*3ba0*/  BAR.SYNC.DEFER_BLOCKING 0x0 ;  /* 0x0000000000007b1d */ /* 0x000fec0000010000 */
[----:B--2---:R-:W2:Y:S04]  /*3bb0*/  LDL R87, [R1+0x48] ;  /* 0x0000480001577983 */ /* 0x004ea80000100800 */
[----:B---3--:R-:W3:Y:S01]  /*3bc0*/  LDL R88, [R1+0x44] ;  /* 0x0000440001587983 */ /* 0x008ee20000100800 */
[----:B------:R-:W-:-:S03]  /*3bd0*/  LEA R84, R85, R86, 0x3 ;  /* 0x0000005655547211 */ /* 0x000fc600078e18ff */
[----:B------:R-:W1:Y:S04]  /*3be0*/  LDS.64 R82, [R82] ;  /* 0x0000000052527984 */ /* 0x000e680000000a00 */
[----:B------:R-:W4:Y:S01]  /*3bf0*/  LDS.64 R84, [R84+0xa00] ;  /* 0x000a000054547984 */ /* 0x000f220000000a00 */
[----:B-1----:R-:W-:-:S04]  /*3c00*/  FADD.FTZ R82, RZ, R82 ;  /* 0x00000052ff527221 */ /* 0x002fc80000010000 */
[----:B----4-:R-:W-:Y:S02]  /*3c10*/  FADD.FTZ R84, R82, R84 ;  /* 0x0000005452547221 */ /* 0x010fe40000010000 */
[----:B------:R-:W4:Y:S01]  /*3c20*/  LDL R82, [R1+0x4c] ;  /* 0x00004c0001527983 */ /* 0x000f220000100800 */
[----:B------:R-:W-:-:S04]  /*3c30*/  FADD.FTZ R83, RZ, R83 ;  /* 0x00000053ff537221 */ /* 0x000fc80000010000 */
[----:B------:R-:W-:Y:S01]  /*3c40*/  FADD.FTZ R85, R83, R85 ;  /* 0x0000005553557221 */ /* 0x000fe20000010000 */
[----:B----4-:R-:W-:-:S06]  /*3c50*/  LEA R82, R82, R86, 0x3 ;  /* 0x0000005652527211 */ /* 0x010fcc00078e18ff */
[----:B------:R-:W1:Y:S02]  /*3c60*/  LDS.64 R82, [R82+0x1400] ;  /* 0x0014000052527984 */ /* 0x000e640000000a00 */
[----:B-1----:R-:W-:Y:S01]  /*3c70*/  FADD.FTZ R84, R84, R82 ;  /* 0x0000005254547221 */ /* 0x002fe20000010000 */
[----:B--2---:R-:W-:Y:S01]  /*3c80*/  LEA R82, R87, R86, 0x3 ;  /* 0x0000005657527211 */ /* 0x004fe200078e18ff */
[----:B------:R-:W-:Y:S01]  /*3c90*/  FADD.FTZ R85, R85, R83 ;  /* 0x0000005355557221 */ /* 0x000fe20000010000 */
[----:B------:R-:W1:Y:S04]  /*3ca0*/  LDC.64 R86, c[0x0][0x260] ;  /* 0x00009800ff567b82 */ /* 0x000e680000000a00 */
[----:B------:R-:W2:Y:S02]  /*3cb0*/  LDS.64 R82, [R82+0x1e00] ;  /* 0x001e000052527984 */ /* 0x000ea40000000a00 */
[----:B--2---:R-:W-:Y:S01]  /*3cc0*/  FADD.FTZ R82, R84, R82 ;  /* 0x0000005254527221 */ /* 0x004fe20000010000 */
[----:B---3--:R-:W-:-:S04]  /*3cd0*/  IADD3 R84, R88, UR17, RZ ;  /* 0x0000001158547c10 */ /* 0x008fc8000fffe0ff */
[----:B------:R-:W-:Y:S01]  /*3ce0*/  SHF.L.U32 R84, R84, 0x1, RZ ;  /* 0x0000000154547819 */ /* 0x000fe200000006ff */
[----:B------:R-:W-:-:S04]  /*3cf0*/  FADD.FTZ R83, R85, R83 ;  /* 0x0000005355537221 */ /* 0x000fc80000010000 */
[----:B-1----:R-:W-:-:S05]  /*3d00*/  IMAD.WIDE.U32 R84, R84, 0x4, R86 ;  /* 0x0000000454547825 */ /* 0x002fca00078e0056 */
[----:B------:R0:W-:Y:S02]  /*3d10*/  STG.E.64 desc[UR18][R84.64+0x8000], R82 ;  /* 0x0080005254007986 */ /* 0x0001e4000c101b12 */
.L_x_910:
[----:B------:R-:W-:Y:S01]  /*3d20*/  BSSY B0, `(.L_x_911) ;  /* 0x000003d000007945 */ /* 0x000fe20003800000 */
[----:B0-----:R-:W-:-:S03]  /*3d30*/  CS2R R82, SRZ ;  /* 0x0000000000527805 */ /* 0x001fc6000001ff00 */
[----:B------:R-:W-:Y:S05]  /*3d40*/  @P1 BRA `(.L_x_912) ;  /* 0x0000000000e81947 */ /* 0x000fea0003800000 */
[----:B------:R-:W0:Y:S01]  /*3d50*/  S2R R84, SR_TID.X ;  /* 0x0000000000547919 */ /* 0x000e220000002100 */
[----:B------:R-:W-:Y:S01]  /*3d60*/  USHF.L.U32 UR5, UR11, 0x4, URZ ;  /* 0x000000040b057899 */ /* 0x000fe2000800063f */
[----:B------:R-:W-:Y:S01]  /*3d70*/  MOV R82, 0x14 ;  /* 0x0000001400527802 */ /* 0x000fe20000000f00 */
[----:B------:R-:W-:Y:S01]  /*3d80*/  HFMA2.MMA R83, -RZ, RZ, 0, 2.384185791015625e-06 ;  /* 0x00000028ff537435 */ /* 0x000fe200000001ff */
[----:B------:R-:W-:Y:S01]  /*3d90*/  SHF.L.U32 R88, R89, 0x3, RZ ;  /* 0x0000000359587819 */ /* 0x000fe200000006ff */
[----:B------:R-:W-:-:S03]  /*3da0*/  ULOP3.LUT UR5, UR5, 0x10, URZ, 0xc0, !UPT ;  /* 0x0000001005057892 */ /* 0x000fc6000f8ec03f */
        /* <DEDUP_REMOVED lines=52> */
.L_x_912:
[----:B------:R-:W-:Y:S05]  /*40f0*/  BSYNC B0 ;  /* 0x0000000000007941 */ /* 0x000fea0003800000 */
.L_x_911:
[----:B------:R-:W0:Y:S01]  /*4100*/  SHFL.BFLY PT, R85, R82, 0x2, 0x1f ;  /* 0x0c401f0052557f89 */ /* 0x000e2200000e0000 */
[----:B------:R-:W-:-:S03]  /*4110*/  LOP3.LUT P1, RZ, R89, 0xffffffc3, RZ, 0xc0, !PT ;  /* 0xffffffc359ff7812 */ /* 0x000fc6000782c0ff */
[----:B------:R1:W-:Y:S04]  /*4120*/  STL.64 [R1+0x70], R2 ;  /* 0x0000700201007387 */ /* 0x0003e80000100a00 */
[----:B------:R-:W2:Y:S06]  /*4130*/  SHFL.BFLY PT, R84, R83, 0x2, 0x1f ;  /* 0x0c401f0053547f89 */ /* 0x000eac00000e0000 */
[----:B------:R-:W3:Y:S08]  /*4140*/  @!P1 LDC R87, c[0x0][0x10] ;  /* 0x00000400ff579b82 */ /* 0x000ef00000000800 */
[----:B-1----:R-:W1:Y:S01]  /*4150*/  @!P1 LDC.64 R2, c[0x0][0x260] ;  /* 0x00009800ff029b82 */ /* 0x002e620000000a00 */
[----:B0-----:R-:W-:-:S02]  /*4160*/  FADD.FTZ R82, R85, R82 ;  /* 0x0000005255527221 */ /* 0x001fc40000010000 */
[----:B------:R-:W4:Y:S04]  /*4170*/  LDL R85, [R1+0x64] ;  /* 0x0000640001557983 */ /* 0x000f280000100800 */
[----:B------:R-:W0:Y:S01]  /*4180*/  SHFL.BFLY PT, R86, R82, 0x1, 0x1f ;  /* 0x0c201f0052567f89 */ /* 0x000e2200000e0000 */
[----:B--2---:R-:W-:Y:S01]  /*4190*/  FADD.FTZ R83, R84, R83 ;  /* 0x0000005354537221 */ /* 0x004fe20000010000 */
[----:B------:R-:W-:-:S04]  /*41a0*/  MOV R84, UR4 ;  /* 0x0000000400547c02 */ /* 0x000fc80008000f00 */
[----:B------:R-:W2:Y:S01]  /*41b0*/  SHFL.BFLY PT, R88, R83, 0x1, 0x1f ;  /* 0x0c201f0053587f89 */ /* 0x000ea200000e0000 */
[----:B---3--:R-:W-:Y:S01]  /*41c0*/  @!P1 IMAD R84, R87, R84, UR14 ;  /* 0x0000000e57549e24 */ /* 0x008fe2000f8e0254 */
[----:B------:R-:W-:-:S04]  /*41d0*/  UISETP.GE.U32.AND UP0, UPT, UR15, UR21, UPT ;  /* 0x000000150f00728c */ /* 0x000fc8000bf06070 */
[----:B----4-:R-:W-:-:S04]  /*41e0*/  @!P1 LEA R84, R84, R85, 0xa ;  /* 0x0000005554549211 */ /* 0x010fc800078e50ff */
[----:B------:R-:W-:-:S05]  /*41f0*/  @!P1 SHF.L.U32 R84, R84, 0x1, RZ ;  /* 0x0000000154549819 */ /* 0x000fca00000006ff */
[----:B-1----:R-:W-:Y:S02]  /*4200*/  @!P1 IMAD.WIDE.U32 R84, R84, 0x4, R2 ;  /* 0x0000000454549825 */ /* 0x002fe400078e0002 */
[----:B------:R1:W5:Y:S02]  /*4210*/  LDL.LU.64 R2, [R1+0x70] ;  /* 0x0000700001027983 */ /* 0x0003640000300a00 */
[----:B0-----:R-:W-:Y:S01]  /*4220*/  FADD.FTZ R82, R82, R86 ;  /* 0x0000005652527221 */ /* 0x001fe20000010000 */
[----:B--2---:R-:W-:Y:S01]  /*4230*/  FADD.FTZ R83, R83, R88 ;  /* 0x0000005853537221 */ /* 0x004fe20000010000 */
[----:B------:R-:W-:-:S04]  /*4240*/  UISETP.GE.AND.EX UP0, UPT, UR16, UR10, UPT, UP0 ;  /* 0x0000000a1000728c */ /* 0x000fc8000bf06300 */
[----:B------:R1:W-:Y:S02]  /*4250*/  @!P1 STG.E.64 desc[UR18][R84.64], R82 ;  /* 0x0000005254009986 */ /* 0x0003e4000c101b12 */
[----:B------:R-:W-:-:S13]  /*4260*/  PLOP3.LUT P1, PT, PT, PT, UP0, 0x80, 0x0 ;  /* 0x000000000000781c */ /* 0x000fda0003f2f008 */
[----:B-1----:R-:W-:Y:S05]  /*4270*/  @P1 BRA `(.L_x_913) ;  /* 0x00000000005c1947 */ /* 0x002fea0003800000 */
        /* <DEDUP_REMOVED lines=12> */
.L_x_915:
        /* <DEDUP_REMOVED lines=8> */
.L_x_914:
[----:B------:R-:W-:Y:S05]  /*43c0*/  WARPSYNC.ALL ;  /* 0x0000000000007948 */ /* 0x000fea0003800000 */
[----:B------:R-:W-:Y:S06]  /*43d0*/  BAR.SYNC.DEFER_BLOCKING 0x0 ;  /* 0x0000000000007b1d */ /* 0x000fec0000010000 */
[----:B------:R-:W-:Y:S05]  /*43e0*/  BRA `(.L_x_916) ;  /* 0x0000000000547947 */ /* 0x000fea0003800000 */
.L_x_913:
        /* <DEDUP_REMOVED lines=11> */
.L_x_918:
        /* <DEDUP_REMOVED lines=8> */
.L_x_917:
[----:B------:R-:W-:Y:S05]  /*4520*/  WARPSYNC.ALL ;  /* 0x0000000000007948 */ /* 0x000fea0003800000 */
[----:B------:R-:W-:Y:S06]  /*4530*/  BAR.SYNC.DEFER_BLOCKING 0x0 ;  /* 0x0000000000007b1d */ /* 0x000fec0000010000 */
.L_x_916:
        /* <DEDUP_REMOVED lines=36> */
.L_x_920:
[----:B------:R-:W-:Y:S05]  /*4780*/  BSYNC B0 ;  /* 0x0000000000007941 */ /* 0x000fea0003800000 */
.L_x_919:
        /* <DEDUP_REMOVED lines=29> */
.L_x_922:
[----:B------:R-:W-:Y:S05]  /*4960*/  BSYNC B0 ;  /* 0x0000000000007941 */ /* 0x000fea0003800000 */
.L_x_921:
[----:B0-----:R-:W2:Y:S01]  /*4970*/  LDL.LU R82, [R1+0x40] ;  /* 0x0000400001527983 */ /* 0x001ea20000300800 */
[----:B------:R-:W0:Y:S01]  /*4980*/  S2UR UR17, SR_CgaCtaId ;  /* 0x00000000001179c3 */ /* 0x000e220000008800 */
[----:B------:R-:W-:Y:S02]  /*4990*/  USHF.L.U32 UR5, UR11, 0x4, URZ ;  /* 0x000000040b057899 */ /* 0x000fe4000800063f */
[----:B------:R-:W3:Y:S01]  /*49a0*/  LDL.LU R86, [R1+0x38] ;  /* 0x0000380001567983 */ /* 0x000ee20000300800 */
[----:B------:R-:W-:Y:S01]  /*49b0*/  UMOV UR11, 0x400 ;  /* 0x00000400000b7882 */ /* 0x000fe20000000000 */
[----:B------:R-:W-:Y:S02]  /*49c0*/  ULOP3.LUT UR5, UR5, 0x10, URZ, 0xc0, !UPT ;  /* 0x0000001005057892 */ /* 0x000fe4000f8ec03f */
[----:B------:R-:W-:Y:S01]  /*49d0*/  UIADD3 UR11, UR11, 0x3480, URZ ;  /* 0x000034800b0b7890 */ /* 0x000fe2000fffe03f */
[----:B------:R-:W4:Y:S01]  /*49e0*/  LDL.LU R84, [R1+0x3c] ;  /* 0x00003c0001547983 */ /* 0x000f220000300800 */
[----:B------:R-:W-:-:S02]  /*49f0*/  ULDC.64 UR24, c[0x0][0x210] ;  /* 0x0000840000187ab9 */ /* 0x000fc40000000a00 */
[----:B0-----:R-:W-:Y:S01]  /*4a00*/  ULEA UR11, UR17, UR11, 0x18 ;  /* 0x0000000b110b7291 */ /* 0x001fe2000f8ec03f */
[----:B------:R-:W-:Y:S01]  /*4a10*/  BAR.SYNC.DEFER_BLOCKING 0x0 ;  /* 0x0000000000007b1d */ /* 0x000fe20000010000 */
[----:B--2---:R-:W-:-:S04]  /*4a20*/  IADD3 R82, R82, -UR5, RZ ;  /* 0x8000000552527c10 */ /* 0x004fc8000fffe0ff */
[----:B------:R-:W-:-:S06]  /*4a30*/  LEA R82, R82, UR11, 0x3 ;  /* 0x0000000b52527c11 */ /* 0x000fcc000f8e18ff */
[----:B------:R-:W0:Y:S02]  /*4a40*/  LDS.64 R82, [R82] ;  /* 0x0000000052527984 */ /* 0x000e240000000a00 */
[--C-:B0----5:R-:W-:Y:S01]  /*4a50*/  FFMA.FTZ R0, R0, R61, -R82.reuse ;  /* 0x0000003d00007223 */ /* 0x121fe20000010852 */
[----:B------:R-:W-:-:S03]  /*4a60*/  FFMA.FTZ R59, R59, R60, -R82 ;  /* 0x0000003c3b3b7223 */ /* 0x000fc60000010852 */
[-C--:B------:R-:W-:Y:S01]  /*4a70*/  FFMA.FTZ R0, R163, -R83.reuse, R0 ;  /* 0x80000053a3007223 */ /* 0x080fe20000010000 */
[----:B------:R-:W-:Y:S01]  /*4a80*/  FFMA.FTZ R59, R162, -R83, R59 ;  /* 0x80000053a23b7223 */ /* 0x000fe2000001003b */
[--C-:B------:R-:W-:Y:S02]  /*4a90*/  FFMA.FTZ R4, R55, R4, -R82.reuse ;  /* 0x0000000437047223 */ /* 0x100fe40000010852 */
[C---:B------:R-:W-:Y:S01]  /*4aa0*/  FMUL.FTZ R0, R62.reuse, R0 ;  /* 0x000000003e007220 */ /* 0x040fe20000410000 */
[----:B------:R-:W-:Y:S01]  /*4ab0*/  FMUL.FTZ R59, R62, R59 ;  /* 0x0000003b3e3b7220 */ /* 0x000fe20000410000 */
[--C-:B------:R-:W-:Y:S01]  /*4ac0*/  FFMA.FTZ R96, R60, R96, -R82.reuse ;  /* 0x000000603c607223 */ /* 0x100fe20000010852 */
[----:B------:R-:W-:-:S03]  /*4ad0*/  FFMA.FTZ R94, R61, R94, -R82 ;  /* 0x0000005e3d5e7223 */ /* 0x000fc60000010852 */
[----:B------:R-:W-:Y:S01]  /*4ae0*/  F2FP.F16.F32.PACK_AB R0, R59, R0 ;  /* 0x000000003b00723e */ /* 0x000fe200000000ff */
[----:B------:R-:W-:Y:S01]  /*4af0*/  FFMA.FTZ R59, R3, -R83, R4 ;  /* 0x80000053033b7223 */ /* 0x000fe20000010004 */
[--C-:B------:R-:W-:Y:S01]  /*4b00*/  FFMA.FTZ R53, R53, R55, -R82.reuse ;  /* 0x0000003735357223 */ /* 0x100fe20000010852 */
[----:B------:R-:W2:Y:S01]  /*4b10*/  LDL.LU R4, [R1+0x30] ;  /* 0x0000300001047983 */ /* 0x000ea20000300800 */
        /* <DEDUP_REMOVED lines=15> */
[-C--:B------:R-:W-:Y:S01]  /*4c10*/  FFMA.FTZ R93, R93, -R83.reuse, R96 ;  /* 0x800000535d5d7223 */ /* 0x080fe20000010060 */
[----:B------:R-:W-:Y:S01]  /*4c20*/  FFMA.FTZ R99, R124, -R83, R94 ;  /* 0x800000537c637223 */ /* 0x000fe2000001005e */
        /* <DEDUP_REMOVED lines=41> */
[----:B------:R-:W-:Y:S01]  /*4ec0*/  FFMA.FTZ R53, R160, -R83, R53 ;  /* 0x80000053a0357223 */ /* 0x000fe20000010035 */
[----:B------:R-:W2:Y:S01]  /*4ed0*/  LDL.LU R94, [R1+0x28] ;  /* 0x00002800015e7983 */ /* 0x000ea20000300800 */
[--C-:B------:R-:W-:Y:S01]  /*4ee0*/  FFMA.FTZ R60, R60, R131, -R82.reuse ;  /* 0x000000833c3c7223 */ /* 0x100fe20000010852 */
[--C-:B------:R-:W-:Y:S01]  /*4ef0*/  FFMA.FTZ R56, R56, R100, -R82.reuse ;  /* 0x0000006438387223 */ /* 0x100fe20000010852 */
[----:B------:R-:W-:Y:S01]  /*4f00*/  FFMA.FTZ R55, R55, R101, -R82 ;  /* 0x0000006537377223 */ /* 0x000fe20000010852 */
[-C--:B------:R-:W-:Y:S01]  /*4f10*/  FFMA.FTZ R97, R97, -R83.reuse, R92 ;  /* 0x8000005361617223 */ /* 0x080fe2000001005c */
[-C--:B------:R-:W-:Y:S01]  /*4f20*/  FFMA.FTZ R19, R138, -R83.reuse, R19 ;  /* 0x800000538a137223 */ /* 0x080fe20000010013 */
[-C--:B------:R-:W-:Y:S01]  /*4f30*/  FFMA.FTZ R103, R75, -R83.reuse, R103 ;  /* 0x800000534b677223 */ /* 0x080fe20000010067 */
[-C--:B------:R-:W-:Y:S01]  /*4f40*/  FFMA.FTZ R107, R79, -R83.reuse, R107 ;  /* 0x800000534f6b7223 */ /* 0x080fe2000001006b */
[----:B------:R-:W-:Y:S01]  /*4f50*/  FFMA.FTZ R121, R91, -R83, R121 ;  /* 0x800000535b797223 */ /* 0x000fe20000010079 */
[----:B------:R-:W-:Y:S01]  /*4f60*/  FMUL.FTZ R3, R62, R53 ;  /* 0x000000353e037220 */ /* 0x000fe20000410000 */
[----:B------:R-:W2:Y:S01]  /*4f70*/  LDL.LU R92, [R1+0x2c] ;  /* 0x00002c00015c7983 */ /* 0x000ea20000300800 */
        /* <DEDUP_REMOVED lines=52> */
[----:B------:R-:W-:-:S02]  /*52c0*/  FFMA.FTZ R55, R133, -R83, R55 ;  /* 0x8000005385377223 */ /* 0x000fc40000010037 */
[----:B------:R-:W2:Y:S01]  /*52d0*/  LDL.LU R83, [R1+0x20] ;  /* 0x0000200001537983 */ /* 0x000ea20000300800 */
[C---:B------:R-:W-:Y:S01]  /*52e0*/  FMUL.FTZ R14, R62.reuse, R19 ;  /* 0x000000133e0e7220 */ /* 0x040fe20000410000 */
[C---:B------:R-:W-:Y:S02]  /*52f0*/  FMUL.FTZ R8, R62.reuse, R43 ;  /* 0x0000002b3e087220 */ /* 0x040fe40000410000 */
[----:B------:R-:W2:Y:S01]  /*5300*/  LDL.LU R19, [R1+0x24] ;  /* 0x0000240001137983 */ /* 0x000ea20000300800 */
[----:B------:R-:W-:-:S03]  /*5310*/  FMUL.FTZ R20, R62, R17 ;  /* 0x000000113e147220 */ /* 0x000fc60000410000 */
[----:B------:R-:W2:Y:S04]  /*5320*/  LDL.LU R43, [R1+0x18] ;  /* 0x00001800012b7983 */ /* 0x000ea80000300800 */
[----:B------:R-:W2:Y:S01]  /*5330*/  LDL.LU R17, [R1+0x1c] ;  /* 0x00001c0001117983 */ /* 0x000ea20000300800 */
[----:B------:R-:W-:Y:S01]  /*5340*/  FMUL.FTZ R6, R62, R54 ;  /* 0x000000363e067220 */ /* 0x000fe20000410000 */
[----:B---3--:R-:W-:Y:S01]  /*5350*/  IADD3 R2, P1, R86, UR24, RZ ;  /* 0x0000001856027c10 */ /* 0x008fe2000ff3e0ff */
[C---:B------:R-:W-:Y:S01]  /*5360*/  FMUL.FTZ R24, R62.reuse, R11 ;  /* 0x0000000b3e187220 */ /* 0x040fe20000410000 */
[----:B------:R-:W-:Y:S01]  /*5370*/  FMUL.FTZ R11, R62, R5 ;  /* 0x000000053e0b7220 */ /* 0x000fe20000410000 */
[----:B------:R-:W-:Y:S02]  /*5380*/  PRMT R5, R0, 0x7632, R5 ;  /* 0x0000763200057816 */ /* 0x000fe40000000005 */
[----:B------:R-:W-:Y:S01]  /*5390*/  F2FP.F16.F32.PACK_AB R6, R3, R6 ;  /* 0x000000060306723e */ /* 0x000fe200000000ff */
[----:B------:R-:W-:Y:S01]  /*53a0*/  FMUL.FTZ R50, R62, R50 ;  /* 0x000000323e327220 */ /* 0x000fe20000410000 */
[----:B----4-:R-:W-:Y:S01]  /*53b0*/  IADD3.X R3, R84, UR25, RZ, P1, !PT ;  /* 0x0000001954037c10 */ /* 0x010fe20008ffe4ff */
[C---:B------:R-:W-:Y:S01]  /*53c0*/  FMUL.FTZ R49, R62.reuse, R49 ;  /* 0x000000313e317220 */ /* 0x040fe20000410000 */
[C---:B------:R-:W-:Y:S01]  /*53d0*/  FMUL.FTZ R48, R62.reuse, R48 ;  /* 0x000000303e307220 */ /* 0x040fe20000410000 */
[C---:B------:R-:W-:Y:S01]  /*53e0*/  FMUL.FTZ R47, R62.reuse, R47 ;  /* 0x0000002f3e2f7220 */ /* 0x040fe20000410000 */
[C---:B------:R-:W-:Y:S01]  /*53f0*/  FMUL.FTZ R45, R62.reuse, R45 ;  /* 0x0000002d3e2d7220 */ /* 0x040fe20000410000 */
[----:B------:R-:W-:Y:S01]  /*5400*/  FMUL.FTZ R22, R62, R7 ;  /* 0x000000073e167220 */ /* 0x000fe20000410000 */
[----:B------:R-:W-:Y:S01]  /*5410*/  STG.E.U16 desc[UR18][R2.64+0x2], R5 ;  /* 0x0000020502007986 */ /* 0x000fe2000c101512 */
[----:B------:R-:W-:Y:S01]  /*5420*/  PRMT R7, R6, 0x7632, R7 ;  /* 0x0000763206077816 */ /* 0x000fe20000000007 */
[C---:B------:R-:W-:Y:S01]  /*5430*/  FMUL.FTZ R42, R62.reuse, R42 ;  /* 0x0000002a3e2a7220 */ /* 0x040fe20000410000 */
[----:B------:R-:W-:Y:S01]  /*5440*/  FMUL.FTZ R41, R62, R41 ;  /* 0x000000293e297220 */ /* 0x000fe20000410000 */
[----:B------:R-:W-:Y:S01]  /*5450*/  STG.E.U16 desc[UR18][R2.64+0x4], R6 ;  /* 0x0000040602007986 */ /* 0x000fe2000c101512 */
[----:B------:R-:W-:-:S02]  /*5460*/  F2FP.F16.F32.PACK_AB R49, R49, R50 ;  /* 0x000000323131723e */ /* 0x000fc400000000ff */
[----:B------:R-:W-:Y:S02]  /*5470*/  F2FP.F16.F32.PACK_AB R47, R47, R48 ;  /* 0x000000302f2f723e */ /* 0x000fe400000000ff */
[----:B------:R-:W-:Y:S01]  /*5480*/  F2FP.F16.F32.PACK_AB R8, R8, R45 ;  /* 0x0000002d0808723e */ /* 0x000fe200000000ff */
[C---:B------:R-:W-:Y:S01]  /*5490*/  FMUL.FTZ R18, R62.reuse, R15 ;  /* 0x0000000f3e127220 */ /* 0x040fe20000410000 */
[----:B------:R0:W-:Y:S01]  /*54a0*/  STG.E.U16 desc[UR18][R2.64], R0 ;  /* 0x0000000002007986 */ /* 0x0001e2000c101512 */
[----:B------:R-:W-:Y:S01]  /*54b0*/  PRMT R15, R49, 0x7632, R15 ;  /* 0x00007632310f7816 */ /* 0x000fe2000000000f */
[C---:B------:R-:W-:Y:S01]  /*54c0*/  FMUL.FTZ R38, R62.reuse, R38 ;  /* 0x000000263e267220 */ /* 0x040fe20000410000 */
[----:B------:R-:W-:Y:S01]  /*54d0*/  F2FP.F16.F32.PACK_AB R41, R41, R42 ;  /* 0x0000002a2929723e */ /* 0x000fe200000000ff */
[----:B------:R1:W-:Y:S01]  /*54e0*/  STG.E.U16 desc[UR18][R2.64+0x6], R7 ;  /* 0x0000060702007986 */ /* 0x0003e2000c101512 */
[----:B------:R-:W-:-:S03]  /*54f0*/  FMUL.FTZ R37, R62, R37 ;  /* 0x000000253e257220 */ /* 0x000fc60000410000 */
[----:B------:R-:W3:Y:S01]  /*5500*/  LDL.LU R42, [R1+0x10] ;  /* 0x00001000012a7983 */ /* 0x000ee20000300800 */
[----:B0-----:R-:W-:Y:S02]  /*5510*/  PRMT R0, R47, 0x7632, R0 ;  /* 0x000076322f007816 */ /* 0x001fe40000000000 */
[----:B-1----:R-:W-:Y:S01]  /*5520*/  PRMT R3, R8, 0x7632, R3 ;  /* 0x0000763208037816 */ /* 0x002fe20000000003 */
[C---:B------:R-:W-:Y:S01]  /*5530*/  FMUL.FTZ R12, R62.reuse, R25 ;  /* 0x000000193e0c7220 */ /* 0x040fe20000410000 */
[----:B------:R-:W-:Y:S01]  /*5540*/  FMUL.FTZ R16, R62, R21 ;  /* 0x000000153e107220 */ /* 0x000fe20000410000 */
[----:B------:R-:W4:Y:S01]  /*5550*/  LDL.LU R25, [R1+0x14] ;  /* 0x0000140001197983 */ /* 0x000f220000300800 */
[----:B------:R-:W-:-:S03]  /*5560*/  F2FP.F16.F32.PACK_AB R37, R37, R38 ;  /* 0x000000262525723e */ /* 0x000fc600000000ff */
[----:B------:R-:W4:Y:S01]  /*5570*/  LDL.LU R21, [R1+0x8] ;  /* 0x0000080001157983 */ /* 0x000f220000300800 */
[----:B--2---:R-:W-:-:S04]  /*5580*/  IADD3 R4, P1, R4, UR24, RZ ;  /* 0x0000001804047c10 */ /* 0x004fc8000ff3e0ff */
[----:B------:R-:W-:-:S05]  /*5590*/  IADD3.X R5, R96, UR25, RZ, P1, !PT ;  /* 0x0000001960057c10 */ /* 0x000fca0008ffe4ff */
[----:B------:R-:W-:Y:S04]  /*55a0*/  STG.E.U16 desc[UR18][R4.64], R49 ;  /* 0x0000003104007986 */ /* 0x000fe8000c101512 */
[----:B------:R0:W-:Y:S04]  /*55b0*/  STG.E.U16 desc[UR18][R4.64+0x2], R15 ;  /* 0x0000020f04007986 */ /* 0x0001e8000c101512 */
[----:B------:R-:W-:Y:S04]  /*55c0*/  STG.E.U16 desc[UR18][R4.64+0x4], R47 ;  /* 0x0000042f04007986 */ /* 0x000fe8000c101512 */
[----:B------:R1:W-:Y:S01]  /*55d0*/  STG.E.U16 desc[UR18][R4.64+0x6], R0 ;  /* 0x0000060004007986 */ /* 0x0003e2000c101512 */
[----:B0-----:R-:W-:-:S02]  /*55e0*/  PRMT R15, R37, 0x7632, R15 ;  /* 0x00007632250f7816 */ /* 0x001fc4000000000f */
[----:B-1----:R-:W-:Y:S02]  /*55f0*/  PRMT R5, R41, 0x7632, R5 ;  /* 0x0000763229057816 */ /* 0x002fe40000000005 */
[----:B------:R-:W-:-:S04]  /*5600*/  IADD3 R6, P1, R94, UR24, RZ ;  /* 0x000000185e067c10 */ /* 0x000fc8000ff3e0ff */
[----:B------:R-:W-:-:S05]  /*5610*/  IADD3.X R7, R92, UR25, RZ, P1, !PT ;  /* 0x000000195c077c10 */ /* 0x000fca0008ffe4ff */
[----:B------:R0:W-:Y:S04]  /*5620*/  STG.E.U16 desc[UR18][R6.64+0x2], R3 ;  /* 0x0000020306007986 */ /* 0x0001e8000c101512 */
[----:B------:R1:W-:Y:S04]  /*5630*/  STG.E.U16 desc[UR18][R6.64+0x6], R5 ;  /* 0x0000060506007986 */ /* 0x0003e8000c101512 */
[----:B------:R-:W-:Y:S04]  /*5640*/  STG.E.U16 desc[UR18][R6.64], R8 ;  /* 0x0000000806007986 */ /* 0x000fe8000c101512 */
[----:B------:R-:W-:Y:S01]  /*5650*/  STG.E.U16 desc[UR18][R6.64+0x4], R41 ;  /* 0x0000042906007986 */ /* 0x000fe2000c101512 */
[----:B------:R-:W-:-:S04]  /*5660*/  IADD3 R2, P1, R83, UR24, RZ ;  /* 0x0000001853027c10 */ /* 0x000fc8000ff3e0ff */
[----:B0-----:R-:W-:Y:S02]  /*5670*/  IADD3.X R3, R19, UR25, RZ, P1, !PT ;  /* 0x0000001913037c10 */ /* 0x001fe40008ffe4ff */
[----:B------:R-:W2:Y:S01]  /*5680*/  LDL.LU R19, [R1+0xc] ;  /* 0x00000c0001137983 */ /* 0x000ea20000300800 */
[----:B------:R-:W-:-:S04]  /*5690*/  IADD3 R4, P1, R43, UR24, RZ ;  /* 0x000000182b047c10 */ /* 0x000fc8000ff3e0ff */
[----:B-1----:R-:W-:Y:S02]  /*56a0*/  IADD3.X R5, R17, UR25, RZ, P1, !PT ;  /* 0x0000001911057c10 */ /* 0x002fe40008ffe4ff */
[----:B------:R-:W2:Y:S04]  /*56b0*/  LDL.LU R17, [R1] ;  /* 0x0000000001117983 */ /* 0x000ea80000300800 */
[----:B------:R0:W-:Y:S04]  /*56c0*/  STG.E.U16 desc[UR18][R2.64+0x2], R15 ;  /* 0x0000020f02007986 */ /* 0x0001e8000c101512 */
[----:B0-----:R-:W2:Y:S01]  /*56d0*/  LDL.LU R15, [R1+0x4] ;  /* 0x00000400010f7983 */ /* 0x001ea20000300800 */
[C---:B------:R-:W-:Y:S01]  /*56e0*/  FMUL.FTZ R36, R62.reuse, R36 ;  /* 0x000000243e247220 */ /* 0x040fe20000410000 */
[C---:B------:R-:W-:Y:S01]  /*56f0*/  FMUL.FTZ R35, R62.reuse, R35 ;  /* 0x000000233e237220 */ /* 0x040fe20000410000 */
[C---:B------:R-:W-:Y:S01]  /*5700*/  FMUL.FTZ R28, R62.reuse, R28 ;  /* 0x0000001c3e1c7220 */ /* 0x040fe20000410000 */
[C---:B------:R-:W-:Y:S01]  /*5710*/  FMUL.FTZ R27, R62.reuse, R27 ;  /* 0x0000001b3e1b7220 */ /* 0x040fe20000410000 */
[----:B------:R-:W-:-:S02]  /*5720*/  FMUL.FTZ R145, R62, R145 ;  /* 0x000000913e917220 */ /* 0x000fc40000410000 */
[----:B------:R-:W-:Y:S02]  /*5730*/  F2FP.F16.F32.PACK_AB R35, R35, R36 ;  /* 0x000000242323723e */ /* 0x000fe400000000ff */
[----:B------:R-:W-:Y:S02]  /*5740*/  F2FP.F16.F32.PACK_AB R27, R27, R28 ;  /* 0x0000001c1b1b723e */ /* 0x000fe400000000ff */
[----:B------:R-:W-:Y:S01]  /*5750*/  PRMT R0, R35, 0x7632, R0 ;  /* 0x0000763223007816 */ /* 0x000fe20000000000 */
[C---:B------:R-:W-:Y:S01]  /*5760*/  FMUL.FTZ R143, R62.reuse, R143 ;  /* 0x0000008f3e8f7220 */ /* 0x040fe20000410000 */
[----:B------:R-:W-:Y:S01]  /*5770*/  PRMT R7, R27, 0x7632, R7 ;  /* 0x000076321b077816 */ /* 0x000fe20000000007 */
[C---:B------:R-:W-:Y:S01]  /*5780*/  FMUL.FTZ R10, R62.reuse, R23 ;  /* 0x000000173e0a7220 */ /* 0x040fe20000410000 */
[----:B------:R-:W-:Y:S01]  /*5790*/  FMUL.FTZ R141, R62, R141 ;  /* 0x0000008d3e8d7220 */ /* 0x000fe20000410000 */
[----:B------:R-:W-:Y:S01]  /*57a0*/  F2FP.F16.F32.PACK_AB R12, R12, R145 ;  /* 0x000000910c0c723e */ /* 0x000fe200000000ff */
[----:B------:R-:W-:Y:S01]  /*57b0*/  FMUL.FTZ R139, R62, R139 ;  /* 0x0000008b3e8b7220 */ /* 0x000fe20000410000 */
[----:B---3--:R-:W-:Y:S01]  /*57c0*/  IADD3 R6, P1, R42, UR24, RZ ;  /* 0x000000182a067c10 */ /* 0x008fe2000ff3e0ff */
[----:B------:R-:W-:Y:S01]  /*57d0*/  STG.E.U16 desc[UR18][R2.64], R37 ;  /* 0x0000002502007986 */ /* 0x000fe2000c101512 */
[----:B------:R-:W-:-:S03]  /*57e0*/  F2FP.F16.F32.PACK_AB R10, R10, R143 ;  /* 0x0000008f0a0a723e */ /* 0x000fc600000000ff */
[----:B------:R-:W-:Y:S01]  /*57f0*/  STG.E.U16 desc[UR18][R2.64+0x4], R35 ;  /* 0x0000042302007986 */ /* 0x000fe2000c101512 */
[----:B------:R-:W-:-:S03]  /*5800*/  F2FP.F16.F32.PACK_AB R16, R16, R141 ;  /* 0x0000008d1010723e */ /* 0x000fc600000000ff */
[----:B------:R0:W-:Y:S01]  /*5810*/  STG.E.U16 desc[UR18][R2.64+0x6], R0 ;  /* 0x0000060002007986 */ /* 0x0001e2000c101512 */
[----:B------:R-:W-:Y:S01]  /*5820*/  FMUL.FTZ R137, R62, R137 ;  /* 0x000000893e897220 */ /* 0x000fe20000410000 */
[----:B------:R-:W-:Y:S02]  /*5830*/  F2FP.F16.F32.PACK_AB R14, R14, R139 ;  /* 0x0000008b0e0e723e */ /* 0x000fe400000000ff */
[----:B------:R4:W-:Y:S01]  /*5840*/  STG.E.U16 desc[UR18][R4.64+0x2], R7 ;  /* 0x0000020704007986 */ /* 0x0009e2000c101512 */
[----:B------:R-:W-:Y:S02]  /*5850*/  PRMT R8, R10, 0x7632, R8 ;  /* 0x000076320a087816 */ /* 0x000fe40000000008 */
[----:B0-----:R-:W-:Y:S02]  /*5860*/  PRMT R3, R12, 0x7632, R3 ;  /* 0x000076320c037816 */ /* 0x001fe40000000003 */
[----:B----4-:R-:W-:Y:S02]  /*5870*/  IADD3.X R7, R25, UR25, RZ, P1, !PT ;  /* 0x0000001919077c10 */ /* 0x010fe40008ffe4ff */
[----:B------:R-:W-:Y:S01]  /*5880*/  IADD3 R2, P1, R21, UR24, RZ ;  /* 0x0000001815027c10 */ /* 0x000fe2000ff3e0ff */
[----:B------:R-:W-:Y:S01]  /*5890*/  STG.E.U16 desc[UR18][R4.64], R27 ;  /* 0x0000001b04007986 */ /* 0x000fe2000c101512 */
[----:B------:R-:W-:Y:S01]  /*58a0*/  PRMT R0, R16, 0x7632, R0 ;  /* 0x0000763210007816 */ /* 0x000fe20000000000 */
[----:B------:R-:W-:-:S02]  /*58b0*/  FMUL.FTZ R135, R62, R135 ;  /* 0x000000873e877220 */ /* 0x000fc40000410000 */
[----:B------:R-:W-:Y:S01]  /*58c0*/  STG.E.U16 desc[UR18][R4.64+0x4], R12 ;  /* 0x0000040c04007986 */ /* 0x000fe2000c101512 */
[----:B------:R-:W-:Y:S01]  /*58d0*/  FMUL.FTZ R13, R62, R13 ;  /* 0x0000000d3e0d7220 */ /* 0x000fe20000410000 */
[----:B------:R-:W-:Y:S02]  /*58e0*/  F2FP.F16.F32.PACK_AB R20, R20, R137 ;  /* 0x000000891414723e */ /* 0x000fe400000000ff */
[----:B------:R0:W-:Y:S01]  /*58f0*/  STG.E.U16 desc[UR18][R4.64+0x6], R3 ;  /* 0x0000060304007986 */ /* 0x0001e2000c101512 */
[----:B------:R-:W-:Y:S01]  /*5900*/  FMUL.FTZ R9, R62, R9 ;  /* 0x000000093e097220 */ /* 0x000fe20000410000 */
[----:B------:R-:W-:Y:S02]  /*5910*/  F2FP.F16.F32.PACK_AB R18, R18, R135 ;  /* 0x000000871212723e */ /* 0x000fe400000000ff */
[----:B------:R-:W-:Y:S01]  /*5920*/  STG.E.U16 desc[UR18][R6.64], R10 ;  /* 0x0000000a06007986 */ /* 0x000fe2000c101512 */
[----:B------:R-:W-:-:S03]  /*5930*/  F2FP.F16.F32.PACK_AB R13, R24, R13 ;  /* 0x0000000d180d723e */ /* 0x000fc600000000ff */
[----:B------:R1:W-:Y:S01]  /*5940*/  STG.E.U16 desc[UR18][R6.64+0x2], R8 ;  /* 0x0000020806007986 */ /* 0x0003e2000c101512 */
[----:B0-----:R-:W-:-:S03]  /*5950*/  PRMT R5, R14, 0x7632, R5 ;  /* 0x000076320e057816 */ /* 0x001fc60000000005 */
[----:B------:R-:W-:Y:S01]  /*5960*/  STG.E.U16 desc[UR18][R6.64+0x4], R16 ;  /* 0x0000041006007986 */ /* 0x000fe2000c101512 */
[----:B------:R-:W-:-:S03]  /*5970*/  FMUL.FTZ R54, R62, R59 ;  /* 0x0000003b3e367220 */ /* 0x000fc60000410000 */
[----:B------:R0:W-:Y:S01]  /*5980*/  STG.E.U16 desc[UR18][R6.64+0x6], R0 ;  /* 0x0000060006007986 */ /* 0x0001e2000c101512 */
[----:B------:R-:W-:Y:S01]  /*5990*/  F2FP.F16.F32.PACK_AB R9, R22, R9 ;  /* 0x000000091609723e */ /* 0x000fe200000000ff */
[----:B------:R-:W-:Y:S01]  /*59a0*/  FMUL.FTZ R63, R62, R63 ;  /* 0x0000003f3e3f7220 */ /* 0x000fe20000410000 */
[----:B-1----:R-:W-:Y:S01]  /*59b0*/  PRMT R8, R18, 0x7632, R8 ;  /* 0x0000763212087816 */ /* 0x002fe20000000008 */
[C---:B------:R-:W-:Y:S01]  /*59c0*/  FMUL.FTZ R26, R62.reuse, R85 ;  /* 0x000000553e1a7220 */ /* 0x040fe20000410000 */
[C---:B------:R-:W-:Y:S01]  /*59d0*/  FMUL.FTZ R73, R62.reuse, R73 ;  /* 0x000000493e497220 */ /* 0x040fe20000410000 */
[----:B------:R-:W-:Y:S01]  /*59e0*/  FMUL.FTZ R60, R62, R77 ;  /* 0x0000004d3e3c7220 */ /* 0x000fe20000410000 */
[----:B0-----:R-:W-:Y:S02]  /*59f0*/  PRMT R7, R20, 0x7632, R7 ;  /* 0x0000763214077816 */ /* 0x001fe40000000007 */
[----:B------:R-:W-:Y:S02]  /*5a00*/  PRMT R0, R13, 0x7632, R0 ;  /* 0x000076320d007816 */ /* 0x000fe40000000000 */
[----:B------:R-:W-:Y:S01]  /*5a10*/  F2FP.F16.F32.PACK_AB R11, R54, R11 ;  /* 0x0000000b360b723e */ /* 0x000fe200000000ff */
[----:B------:R-:W-:Y:S01]  /*5a20*/  FMUL.FTZ R103, R62, R103 ;  /* 0x000000673e677220 */ /* 0x000fe20000410000 */
[----:B------:R-:W-:Y:S01]  /*5a30*/  F2FP.F16.F32.PACK_AB R26, R26, R63 ;  /* 0x0000003f1a1a723e */ /* 0x000fe200000000ff */
[----:B------:R-:W-:Y:S01]  /*5a40*/  FMUL.FTZ R56, R62, R75 ;  /* 0x0000004b3e387220 */ /* 0x000fe20000410000 */
[----:B------:R-:W-:Y:S01]  /*5a50*/  F2FP.F16.F32.PACK_AB R60, R60, R73 ;  /* 0x000000493c3c723e */ /* 0x000fe200000000ff */
[C---:B------:R-:W-:Y:S01]  /*5a60*/  FMUL.FTZ R105, R62.reuse, R105 ;  /* 0x000000693e697220 */ /* 0x040fe20000410000 */
[----:B------:R-:W-:Y:S01]  /*5a70*/  FMUL.FTZ R74, R62, R81 ;  /* 0x000000513e4a7220 */ /* 0x000fe20000410000 */
[----:B------:R-:W-:Y:S01]  /*5a80*/  PRMT R6, R26, 0x7632, R6 ;  /* 0x000076321a067816 */ /* 0x000fe20000000006 */
[C---:B------:R-:W-:Y:S01]  /*5a90*/  FMUL.FTZ R107, R62.reuse, R107 ;  /* 0x0000006b3e6b7220 */ /* 0x040fe20000410000 */
[C---:B------:R-:W-:Y:S01]  /*5aa0*/  FMUL.FTZ R72, R62.reuse, R79 ;  /* 0x0000004f3e487220 */ /* 0x040fe20000410000 */
[C---:B------:R-:W-:Y:S01]  /*5ab0*/  FMUL.FTZ R111, R62.reuse, R111 ;  /* 0x0000006f3e6f7220 */ /* 0x040fe20000410000 */
[----:B------:R-:W-:Y:S01]  /*5ac0*/  FMUL.FTZ R78, R62, R87 ;  /* 0x000000573e4e7220 */ /* 0x000fe20000410000 */
[----:B------:R-:W-:Y:S01]  /*5ad0*/  F2FP.F16.F32.PACK_AB R56, R56, R103 ;  /* 0x000000673838723e */ /* 0x000fe200000000ff */
[----:B------:R-:W-:Y:S01]  /*5ae0*/  FMUL.FTZ R115, R62, R115 ;  /* 0x000000733e737220 */ /* 0x000fe20000410000 */
[----:B------:R-:W-:Y:S01]  /*5af0*/  F2FP.F16.F32.PACK_AB R74, R74, R105 ;  /* 0x000000694a4a723e */ /* 0x000fe200000000ff */
[C---:B------:R-:W-:Y:S01]  /*5b00*/  FMUL.FTZ R76, R62.reuse, R89 ;  /* 0x000000593e4c7220 */ /* 0x040fe20000410000 */
[C---:B------:R-:W-:Y:S01]  /*5b10*/  FMUL.FTZ R119, R62.reuse, R119 ;  /* 0x000000773e777220 */ /* 0x040fe20000410000 */
[----:B------:R-:W-:Y:S01]  /*5b20*/  FMUL.FTZ R82, R62, R121 ;  /* 0x000000793e527220 */ /* 0x000fe20000410000 */
[----:B------:R-:W-:-:S02]  /*5b30*/  F2FP.F16.F32.PACK_AB R72, R72, R107 ;  /* 0x0000006b4848723e */ /* 0x000fc400000000ff */
        /* <DEDUP_REMOVED lines=8> */
[----:B------:R-:W-:Y:S01]  /*5bc0*/  FMUL.FTZ R99, R62, R99 ;  /* 0x000000633e637220 */ /* 0x000fe20000410000 */
[----:B------:R-:W-:Y:S01]  /*5bd0*/  F2FP.F16.F32.PACK_AB R80, R80, R91 ;  /* 0x0000005b5050723e */ /* 0x000fe200000000ff */
[----:B------:R-:W-:Y:S01]  /*5be0*/  FMUL.FTZ R90, R62, R125 ;  /* 0x0000007d3e5a7220 */ /* 0x000fe20000410000 */
[----:B------:R-:W-:Y:S01]  /*5bf0*/  F2FP.F16.F32.PACK_AB R84, R84, R97 ;  /* 0x000000615454723e */ /* 0x000fe200000000ff */
[C---:B------:R-:W-:Y:S01]  /*5c00*/  FMUL.FTZ R127, R62.reuse, R127 ;  /* 0x0000007f3e7f7220 */ /* 0x040fe20000410000 */
[C---:B------:R-:W-:Y:S01]  /*5c10*/  FMUL.FTZ R88, R62.reuse, R101 ;  /* 0x000000653e587220 */ /* 0x040fe20000410000 */
[C---:B------:R-:W-:Y:S01]  /*5c20*/  FMUL.FTZ R61, R62.reuse, R61 ;  /* 0x0000003d3e3d7220 */ /* 0x040fe20000410000 */
[C---:B------:R-:W-:Y:S01]  /*5c30*/  FMUL.FTZ R86, R62.reuse, R129 ;  /* 0x000000813e567220 */ /* 0x040fe20000410000 */
[----:B------:R-:W-:Y:S01]  /*5c40*/  FMUL.FTZ R53, R62, R53 ;  /* 0x000000353e357220 */ /* 0x000fe20000410000 */
[----:B------:R-:W-:Y:S01]  /*5c50*/  F2FP.F16.F32.PACK_AB R90, R90, R99 ;  /* 0x000000635a5a723e */ /* 0x000fe200000000ff */
[----:B------:R-:W-:Y:S01]  /*5c60*/  FMUL.FTZ R62, R62, R55 ;  /* 0x000000373e3e7220 */ /* 0x000fe20000410000 */
[----:B------:R-:W-:-:S02]  /*5c70*/  F2FP.F16.F32.PACK_AB R88, R88, R127 ;  /* 0x0000007f5858723e */ /* 0x000fc400000000ff */
[----:B------:R-:W-:Y:S02]  /*5c80*/  F2FP.F16.F32.PACK_AB R61, R86, R61 ;  /* 0x0000003d563d723e */ /* 0x000fe400000000ff */
[----:B------:R-:W-:Y:S01]  /*5c90*/  F2FP.F16.F32.PACK_AB R53, R62, R53 ;  /* 0x000000353e35723e */ /* 0x000fe200000000ff */
[----:B------:R-:W-:Y:S01]  /*5ca0*/  ULOP3.LUT UR4, UR4, 0x1, URZ, 0x3c, !UPT ;  /* 0x0000000104047892 */ /* 0x000fe2000f8e3c3f */
[----:B------:R-:W-:Y:S01]  /*5cb0*/  UMOV UR5, UR16 ;  /* 0x0000001000057c82 */ /* 0x000fe20008000000 */
[----:B------:R-:W-:Y:S01]  /*5cc0*/  UMOV UR11, UR15 ;  /* 0x0000000f000b7c82 */ /* 0x000fe20008000000 */
[----:B--2---:R-:W-:-:S05]  /*5cd0*/  IADD3.X R3, R19, UR25, RZ, P1, !PT ;  /* 0x0000001913037c10 */ /* 0x004fca0008ffe4ff */
[----:B------:R0:W-:Y:S01]  /*5ce0*/  STG.E.U16 desc[UR18][R2.64+0x2], R5 ;  /* 0x0000020502007986 */ /* 0x0001e2000c101512 */
[----:B------:R-:W-:-:S03]  /*5cf0*/  IADD3 R4, P1, R17, UR24, RZ ;  /* 0x0000001811047c10 */ /* 0x000fc6000ff3e0ff */
[----:B------:R-:W-:Y:S04]  /*5d00*/  STG.E.U16 desc[UR18][R2.64], R14 ;  /* 0x0000000e02007986 */ /* 0x000fe8000c101512 */
[----:B------:R-:W-:Y:S04]  /*5d10*/  STG.E.U16 desc[UR18][R2.64+0x4], R20 ;  /* 0x0000041402007986 */ /* 0x000fe8000c101512 */
[----:B------:R1:W-:Y:S01]  /*5d20*/  STG.E.U16 desc[UR18][R2.64+0x6], R7 ;  /* 0x0000060702007986 */ /* 0x0003e2000c101512 */
[----:B0-----:R-:W-:Y:S02]  /*5d30*/  IADD3.X R5, R15, UR25, RZ, P1, !PT ;  /* 0x000000190f057c10 */ /* 0x001fe40008ffe4ff */
[----:B------:R-:W-:-:S02]  /*5d40*/  IADD3 R164, P1, R164, UR24, RZ ;  /* 0x00000018a4a47c10 */ /* 0x000fc4000ff3e0ff */
[----:B-1----:R-:W-:Y:S02]  /*5d50*/  PRMT R3, R9, 0x7632, R3 ;  /* 0x0000763209037816 */ /* 0x002fe40000000003 */
[----:B------:R-:W-:Y:S02]  /*5d60*/  IADD3.X R165, R165, UR25, RZ, P1, !PT ;  /* 0x00000019a5a57c10 */ /* 0x000fe40008ffe4ff */
[----:B------:R-:W-:Y:S01]  /*5d70*/  IADD3 R2, P1, R57, UR24, RZ ;  /* 0x0000001839027c10 */ /* 0x000fe2000ff3e0ff */
[----:B------:R-:W-:Y:S04]  /*5d80*/  STG.E.U16 desc[UR18][R4.64], R18 ;  /* 0x0000001204007986 */ /* 0x000fe8000c101512 */
[----:B------:R-:W-:Y:S04]  /*5d90*/  STG.E.U16 desc[UR18][R4.64+0x2], R8 ;  /* 0x0000020804007986 */ /* 0x000fe8000c101512 */
[----:B------:R-:W-:Y:S04]  /*5da0*/  STG.E.U16 desc[UR18][R4.64+0x4], R13 ;  /* 0x0000040d04007986 */ /* 0x000fe8000c101512 */
[----:B------:R0:W-:Y:S04]  /*5db0*/  STG.E.U16 desc[UR18][R4.64+0x6], R0 ;  /* 0x0000060004007986 */ /* 0x0001e8000c101512 */
[----:B------:R1:W-:Y:S01]  /*5dc0*/  STG.E.U16 desc[UR18][R164.64+0x2], R3 ;  /* 0x00000203a4007986 */ /* 0x0003e2000c101512 */
[----:B0-----:R-:W-:-:S02]  /*5dd0*/  PRMT R5, R11, 0x7632, R5 ;  /* 0x000076320b057816 */ /* 0x001fc40000000005 */
[----:B-1----:R-:W-:Y:S02]  /*5de0*/  IADD3.X R3, R58, UR25, RZ, P1, !PT ;  /* 0x000000193a037c10 */ /* 0x002fe40008ffe4ff */
[----:B------:R-:W-:Y:S01]  /*5df0*/  IADD3 R4, P1, R51, UR24, RZ ;  /* 0x0000001833047c10 */ /* 0x000fe2000ff3e0ff */
[----:B------:R0:W-:Y:S01]  /*5e00*/  STG.E.U16 desc[UR18][R164.64+0x6], R5 ;  /* 0x00000605a4007986 */ /* 0x0001e2000c101512 */
[----:B------:R-:W-:-:S03]  /*5e10*/  PRMT R0, R60, 0x7632, R0 ;  /* 0x000076323c007816 */ /* 0x000fc60000000000 */
[----:B------:R-:W-:Y:S01]  /*5e20*/  STG.E.U16 desc[UR18][R164.64], R9 ;  /* 0x00000009a4007986 */ /* 0x000fe2000c101512 */
[----:B------:R-:W-:-:S03]  /*5e30*/  PRMT R7, R56, 0x7632, R7 ;  /* 0x0000763238077816 */ /* 0x000fc60000000007 */
[----:B------:R-:W-:Y:S01]  /*5e40*/  STG.E.U16 desc[UR18][R164.64+0x4], R11 ;  /* 0x0000040ba4007986 */ /* 0x000fe2000c101512 */
[----:B0-----:R-:W-:Y:S02]  /*5e50*/  IADD3.X R5, R52, UR25, RZ, P1, !PT ;  /* 0x0000001934057c10 */ /* 0x001fe40008ffe4ff */
[----:B------:R-:W-:Y:S01]  /*5e60*/  IADD3 R46, P1, R46, UR24, RZ ;  /* 0x000000182e2e7c10 */ /* 0x000fe2000ff3e0ff */
[----:B------:R-:W-:Y:S04]  /*5e70*/  STG.E.U16 desc[UR18][R2.64], R26 ;  /* 0x0000001a02007986 */ /* 0x000fe8000c101512 */
[----:B------:R-:W-:Y:S01]  /*5e80*/  STG.E.U16 desc[UR18][R2.64+0x2], R6 ;  /* 0x0000020602007986 */ /* 0x000fe2000c101512 */
[----:B------:R-:W-:-:S03]  /*5e90*/  IADD3.X R47, R44, UR25, RZ, P1, !PT ;  /* 0x000000192c2f7c10 */ /* 0x000fc60008ffe4ff */
[----:B------:R-:W-:Y:S04]  /*5ea0*/  STG.E.U16 desc[UR18][R2.64+0x4], R60 ;  /* 0x0000043c02007986 */ /* 0x000fe8000c101512 */
[----:B------:R0:W-:Y:S04]  /*5eb0*/  STG.E.U16 desc[UR18][R2.64+0x6], R0 ;  /* 0x0000060002007986 */ /* 0x0001e8000c101512 */
[----:B------:R-:W-:Y:S01]  /*5ec0*/  STG.E.U16 desc[UR18][R4.64], R56 ;  /* 0x0000003804007986 */ /* 0x000fe2000c101512 */
[----:B0-----:R-:W-:Y:S02]  /*5ed0*/  PRMT R3, R74, 0x7632, R3 ;  /* 0x000076324a037816 */ /* 0x001fe40000000003 */
[----:B------:R-:W-:Y:S01]  /*5ee0*/  IADD3 R2, P1, R39, UR24, RZ ;  /* 0x0000001827027c10 */ /* 0x000fe2000ff3e0ff */
[----:B------:R0:W-:Y:S01]  /*5ef0*/  STG.E.U16 desc[UR18][R4.64+0x2], R7 ;  /* 0x0000020704007986 */ /* 0x0001e2000c101512 */
[----:B------:R-:W-:-:S03]  /*5f00*/  PRMT R0, R78, 0x7632, R0 ;  /* 0x000076324e007816 */ /* 0x000fc60000000000 */
[----:B------:R-:W-:Y:S04]  /*5f10*/  STG.E.U16 desc[UR18][R4.64+0x4], R74 ;  /* 0x0000044a04007986 */ /* 0x000fe8000c101512 */
[----:B------:R1:W-:Y:S01]  /*5f20*/  STG.E.U16 desc[UR18][R4.64+0x6], R3 ;  /* 0x0000060304007986 */ /* 0x0003e2000c101512 */
[----:B0-----:R-:W-:-:S03]  /*5f30*/  PRMT R7, R82, 0x7632, R7 ;  /* 0x0000763252077816 */ /* 0x001fc60000000007 */
[----:B------:R-:W-:Y:S01]  /*5f40*/  STG.E.U16 desc[UR18][R46.64], R72 ;  /* 0x000000482e007986 */ /* 0x000fe2000c101512 */
[----:B-1----:R-:W-:Y:S02]  /*5f50*/  IADD3.X R3, R40, UR25, RZ, P1, !PT ;  /* 0x0000001928037c10 */ /* 0x002fe40008ffe4ff */
[----:B------:R-:W-:Y:S02]  /*5f60*/  PRMT R5, R76, 0x7632, R5 ;  /* 0x000076324c057816 */ /* 0x000fe40000000005 */
[----:B------:R-:W-:Y:S01]  /*5f70*/  IADD3 R4, P1, R33, UR24, RZ ;  /* 0x0000001821047c10 */ /* 0x000fe2000ff3e0ff */
        /* <DEDUP_REMOVED lines=8> */
[----:B-1----:R-:W-:Y:S02]  /*6000*/  IADD3.X R5, R34, UR25, RZ, P1, !PT ;  /* 0x0000001922057c10 */ /* 0x002fe40008ffe4ff */
[----:B------:R-:W-:Y:S02]  /*6010*/  IADD3 R6, P1, R31, UR24, RZ ;  /* 0x000000181f067c10 */ /* 0x000fe4000ff3e0ff */
[----:B0-----:R-:W-:Y:S01]  /*6020*/  PRMT R3, R84, 0x7632, R3 ;  /* 0x0000763254037816 */ /* 0x001fe20000000003 */
[----:B------:R-:W-:Y:S01]  /*6030*/  STG.E.U16 desc[UR18][R4.64], R80 ;  /* 0x0000005004007986 */ /* 0x000fe2000c101512 */
[----:B------:R-:W-:-:S03]  /*6040*/  IADD3.X R7, R32, UR25, RZ, P1, !PT ;  /* 0x0000001920077c10 */ /* 0x000fc60008ffe4ff */
[----:B------:R0:W-:Y:S01]  /*6050*/  STG.E.U16 desc[UR18][R4.64+0x2], R0 ;  /* 0x0000020004007986 */ /* 0x0001e2000c101512 */
[----:B------:R-:W-:-:S03]  /*6060*/  IADD3 R2, P1, R29, UR24, RZ ;  /* 0x000000181d027c10 */ /* 0x000fc6000ff3e0ff */
[----:B------:R-:W-:Y:S04]  /*6070*/  STG.E.U16 desc[UR18][R4.64+0x4], R84 ;  /* 0x0000045404007986 */ /* 0x000fe8000c101512 */
[----:B------:R1:W-:Y:S01]  /*6080*/  STG.E.U16 desc[UR18][R4.64+0x6], R3 ;  /* 0x0000060304007986 */ /* 0x0003e2000c101512 */
[----:B0-----:R-:W-:-:S03]  /*6090*/  PRMT R0, R88, 0x7632, R0 ;  /* 0x0000763258007816 */ /* 0x001fc60000000000 */
[----:B------:R-:W-:Y:S01]  /*60a0*/  STG.E.U16 desc[UR18][R6.64], R90 ;  /* 0x0000005a06007986 */ /* 0x000fe2000c101512 */
[----:B-1----:R-:W-:-:S03]  /*60b0*/  PRMT R5, R90, 0x7632, R5 ;  /* 0x000076325a057816 */ /* 0x002fc60000000005 */
        /* <DEDUP_REMOVED lines=11> */
.L_x_909:
[----:B------:R-:W2:Y:S02]  /*6170*/  S2UR UR16, SR_CTAID.Y ;  /* 0x00000000001079c3 */ /* 0x000ea40000002600 */
[----:B--2---:R-:W-:Y:S02]  /*6180*/  USHF.L.U32 UR15, UR16, 0x5, URZ ;  /* 0x00000005100f7899 */ /* 0x004fe4000800063f */
        /* <DEDUP_REMOVED lines=10> */
[----:B------:R-:W2:Y:S01]  /*6230*/  S2R R6, SR_TID.X ;  /* 0x0000000000067919 */ /* 0x000ea20000002100 */
[----:B------:R-:W-:Y:S01]  /*6240*/  UMOV UR4, 0x400 ;  /* 0x0000040000047882 */ /* 0x000fe20000000000 */
[----:B------:R-:W-:-:S05]  /*6250*/  MOV R22, UR15 ;  /* 0x0000000f00167c02 */ /* 0x000fca0008000f00 */
[----:B------:R-:W3:Y:S01]  /*6260*/  S2UR UR5, SR_CgaCtaId ;  /* 0x00000000000579c3 */ /* 0x000ee20000008800 */
[----:B01----:R-:W-:Y:S02]  /*6270*/  LOP3.LUT R3, RZ, R20, RZ, 0x33, !PT ;  /* 0x00000014ff037212 */ /* 0x003fe400078e33ff */
[----:B------:R-:W-:Y:S02]  /*6280*/  LOP3.LUT R0, RZ, R21, RZ, 0x33, !PT ;  /* 0x00000015ff007212 */ /* 0x000fe400078e33ff */
[----:B------:R-:W-:-:S04]  /*6290*/  ISETP.GT.U32.AND P0, PT, R3, -0x2, PT ;  /* 0xfffffffe0300780c */ /* 0x000fc80003f04070 */
[C---:B------:R-:W-:Y:S01]  /*62a0*/  ISETP.GT.AND.EX P0, PT, R0.reuse, -0x1, PT, P0 ;  /* 0xffffffff0000780c */ /* 0x040fe20003f04300 */
[----:B---3--:R-:W-:Y:S01]  /*62b0*/  ULEA UR6, UR5, UR4, 0x18 ;  /* 0x0000000405067291 */ /* 0x008fe2000f8ec03f */
[----:B--2---:R-:W-:Y:S02]  /*62c0*/  SHF.R.U32.HI R5, RZ, 0x5, R6 ;  /* 0x00000005ff057819 */ /* 0x004fe40000011606 */
        /* <DEDUP_REMOVED lines=59> */
.L_x_940:
        /* <DEDUP_REMOVED lines=42> */
.L_x_927:
[----:B------:R-:W-:Y:S05]  /*6920*/  BSYNC B1 ;  /* 0x0000000000017941 */ /* 0x000fea0003800000 */
.L_x_926:
        /* <DEDUP_REMOVED lines=18> */
.L_x_930:
        /* <DEDUP_REMOVED lines=55> */
.L_x_929:
[----:B------:R-:W-:Y:S05]  /*6dc0*/  BSYNC B1 ;  /* 0x0000000000017941 */ /* 0x000fea0003800000 */
.L_x_928:
        /* <DEDUP_REMOVED lines=35> */
.L_x_932:
[----:B------:R-:W-:Y:S05]  /*7000*/  BSYNC B1 ;  /* 0x0000000000017941 */ /* 0x000fea0003800000 */
.L_x_931:
        /* <DEDUP_REMOVED lines=15> */
.L_x_925:
[----:B------:R-:W-:Y:S05]  /*7100*/  BSYNC B0 ;  /* 0x0000000000007941 */ /* 0x000fea0003800000 */
.L_x_924:
        /* <DEDUP_REMOVED lines=39> */
.L_x_949:
[----:B------:R-:W1:Y:S01]  /*7380*/  LDC.64 R26, c[0x0][0x218] ;  /* 0x00008600ff1a7b82 */ /* 0x000e620000000a00 */
[----:B------:R-:W-:Y:S01]  /*7390*/  ISETP.NE.AND P1, PT, R40, RZ, PT ;  /* 0x000000ff2800720c */ /* 0x000fe20003f25270 */
[----:B---3--:R-:W-:Y:S01]  /*73a0*/  FADD.FTZ R34, R25, R34 ;  /* 0x0000002219227221 */ /* 0x008fe20000010000 */
[----:B------:R-:W-:Y:S02]  /*73b0*/  IADD3 R25, R2, R22, RZ ;  /* 0x0000001602197210 */ /* 0x000fe40007ffe0ff */
[----:B------:R-:W-:-:S03]  /*73c0*/  ISETP.NE.AND P2, PT, R24, 0x1, PT ;  /* 0x000000011800780c */ /* 0x000fc60003f45270 */
[----:B------:R-:W2:Y:S06]  /*73d0*/  LDC.64 R28, c[0x0][0x220] ;  /* 0x00008800ff1c7b82 */ /* 0x000eac0000000a00 */
[----:B------:R-:W-:Y:S02]  /*73e0*/  @!P1 F2FP.F16.F32.PACK_AB R30, RZ, R31 ;  /* 0x0000001fff1e923e */ /* 0x000fe400000000ff */
[----:B------:R-:W-:Y:S01]  /*73f0*/  @!P1 F2FP.F16.F32.PACK_AB R31, RZ, R34 ;  /* 0x00000022ff1f923e */ /* 0x000fe200000000ff */
        /* <DEDUP_REMOVED lines=35> */
.L_x_959:
[----:B----4-:R-:W-:Y:S01]  /*7630*/  FADD.FTZ R30, R25, R30 ;  /* 0x0000001e191e7221 */ /* 0x010fe20000010000 */
[----:B------:R-:W-:Y:S02]  /*7640*/  @!P1 F2FP.F16.F32.PACK_AB R25, RZ, R35 ;  /* 0x00000023ff19923e */ /* 0x000fe400000000ff */
[----:B------:R-:W-:Y:S02]  /*7650*/  ISETP.NE.AND P2, PT, R24, 0x2, PT ;  /* 0x000000021800780c */ /* 0x000fe40003f45270 */
[----:B------:R-:W-:Y:S02]  /*7660*/  PRMT R31, R25, 0x7610, R31 ;  /* 0x00007610191f7816 */ /* 0x000fe4000000001f */
[----:B------:R-:W-:Y:S02]  /*7670*/  @!P1 F2FP.F16.F32.PACK_AB R30, RZ, R30 ;  /* 0x0000001eff1e923e */ /* 0x000fe400000000ff */
        /* <DEDUP_REMOVED lines=33> */
.L_x_969:
[----:B0-----:R-:W-:Y:S01]  /*7890*/  FADD.FTZ R30, R25, R30 ;  /* 0x0000001e191e7221 */ /* 0x001fe20000010000 */
[----:B------:R-:W-:-:S04]  /*78a0*/  @!P1 F2FP.F16.F32.PACK_AB R25, RZ, R35 ;  /* 0x00000023ff19923e */ /* 0x000fc800000000ff */
[----:B------:R-:W-:Y:S02]  /*78b0*/  PRMT R31, R25, 0x7610, R31 ;  /* 0x00007610191f7816 */ /* 0x000fe4000000001f */
[----:B------:R-:W-:Y:S02]  /*78c0*/  @!P1 F2FP.F16.F32.PACK_AB R30, RZ, R30 ;  /* 0x0000001eff1e923e */ /* 0x000fe400000000ff */
[----:B------:R-:W-:Y:S01]  /*78d0*/  MOV R25, R18 ;  /* 0x0000001200197202 */ /* 0x000fe20000000f00 */
[----:B------:R3:W-:Y:S04]  /*78e0*/  @!P1 STG.E.U16 desc[UR18][R26.64+0x50], R31 ;  /* 0x0000501f1a009986 */ /* 0x0007e8000c101512 */
[----:B------:R3:W-:Y:S02]  /*78f0*/  @!P1 STG.E.U16 desc[UR18][R28.64+0x50], R30 ;  /* 0x0000501e1c009986 */ /* 0x0007e4000c101512 */
.L_x_935:
[----:B------:R-:W-:Y:S05]  /*7900*/  BSYNC B0 ;  /* 0x0000000000007941 */ /* 0x000fea0003800000 */
.L_x_934:
        /* <DEDUP_REMOVED lines=117> */
[----:B------:R-:W-:Y:S01]  /*8060*/  @!P0 F2FP.F16.F32.PACK_AB R31, RZ, R31 ;  /* 0x0000001fff1f823e */ /* 0x000fe200000000ff */
[----:B------:R-:W4:Y:S03]  /*8070*/  SHFL.BFLY PT, R47, R46, 0x2, 0x101f ;  /* 0x0c501f002e2f7f89 */ /* 0x000f2600000e0000 */
[----:B------:R-:W-:Y:S01]  /*8080*/  @!P0 F2FP.F16.F32.PACK_AB R30, RZ, R30 ;  /* 0x0000001eff1e823e */ /* 0x000fe200000000ff */
[----:B-----5:R-:W-:-:S04]  /*8090*/  IMAD.WIDE R28, R25, 0x2, R28 ;  /* 0x00000002191c7825 */ /* 0x020fc800078e021c */
[----:B------:R-:W-:Y:S01]  /*80a0*/  FADD.FTZ R25, R37, R34 ;  /* 0x0000002225197221 */ /* 0x000fe20000010000 */
[----:B------:R-:W-:Y:S02]  /*80b0*/  PRMT R49, R31, 0x7610, R49 ;  /* 0x000076101f317816 */ /* 0x000fe40000000031 */
[----:B------:R-:W-:Y:S01]  /*80c0*/  PRMT R33, R30, 0x7610, R33 ;  /* 0x000076101e217816 */ /* 0x000fe20000000021 */
[----:B-1----:R-:W-:Y:S01]  /*80d0*/  FADD.FTZ R30, R36, R35 ;  /* 0x00000023241e7221 */ /* 0x002fe20000010000 */
[----:B------:R-:W-:Y:S02]  /*80e0*/  @!P0 F2FP.F16.F32.PACK_AB R25, RZ, R25 ;  /* 0x00000019ff19823e */ /* 0x000fe400000000ff */
[----:B------:R-:W-:Y:S01]  /*80f0*/  MOV R34, 0xffff ;  /* 0x0000ffff00227802 */ /* 0x000fe20000000f00 */
[----:B--2---:R-:W-:Y:S01]  /*8100*/  FADD.FTZ R31, R44, R41 ;  /* 0x000000292c1f7221 */ /* 0x004fe20000010000 */
[----:B------:R1:W-:Y:S01]  /*8110*/  @!P0 STG.E.U16 desc[UR18][R26.64], R33 ;  /* 0x000000211a008986 */ /* 0x0003e2000c101512 */
[----:B------:R-:W-:Y:S01]  /*8120*/  @!P0 F2FP.F16.F32.PACK_AB R30, RZ, R30 ;  /* 0x0000001eff1e823e */ /* 0x000fe200000000ff */
[----:B0-----:R-:W-:-:S02]  /*8130*/  FADD.FTZ R32, R42, R43 ;  /* 0x0000002b2a207221 */ /* 0x001fc40000010000 */
[----:B------:R-:W-:Y:S01]  /*8140*/  @!P0 F2FP.F16.F32.PACK_AB R31, RZ, R31 ;  /* 0x0000001fff1f823e */ /* 0x000fe200000000ff */
[----:B------:R-:W-:Y:S01]  /*8150*/  @!P0 STG.E.U16 desc[UR18][R28.64], R49 ;  /* 0x000000311c008986 */ /* 0x000fe2000c101512 */
[----:B---3--:R-:W-:Y:S01]  /*8160*/  FADD.FTZ R45, R45, R48 ;  /* 0x000000302d2d7221 */ /* 0x008fe20000010000 */
[----:B------:R-:W-:Y:S01]  /*8170*/  @!P0 F2FP.F16.F32.PACK_AB R32, RZ, R32 ;  /* 0x00000020ff20823e */ /* 0x000fe200000000ff */
        /* <DEDUP_REMOVED lines=10> */
.L_x_1003:
[----:B-12---:R-:W-:Y:S01]  /*8220*/  FADD.FTZ R30, R46, R25 ;  /* 0x000000192e1e7221 */ /* 0x006fe20000010000 */
[----:B------:R-:W-:-:S04]  /*8230*/  @!P0 F2FP.F16.F32.PACK_AB R25, RZ, R34 ;  /* 0x00000022ff19823e */ /* 0x000fc800000000ff */
[----:B------:R-:W-:Y:S01]  /*8240*/  @!P0 F2FP.F16.F32.PACK_AB R30, RZ, R30 ;  /* 0x0000001eff1e823e */ /* 0x000fe200000000ff */
[----:B------:R4:W-:Y:S04]  /*8250*/  @!P0 STG.E.U16 desc[UR18][R26.64+0x78], R25 ;  /* 0x000078191a008986 */ /* 0x0009e8000c101512 */
[----:B------:R4:W-:Y:S02]  /*8260*/  @!P0 STG.E.U16 desc[UR18][R28.64+0x78], R30 ;  /* 0x0000781e1c008986 */ /* 0x0009e4000c101512 */
.L_x_933:
[----:B------:R-:W-:Y:S05]  /*8270*/  WARPSYNC.ALL ;  /* 0x0000000000007948 */ /* 0x000fea0003800000 */
[----:B------:R-:W-:Y:S01]  /*8280*/  IADD3 R22, R22, 0x800, RZ ;  /* 0x0000080016167810 */ /* 0x000fe20007ffe0ff */
[----:B------:R-:W-:Y:S03]  /*8290*/  BAR.SYNC.DEFER_BLOCKING 0x0 ;  /* 0x0000000000007b1d */ /* 0x000fe60000010000 */
[----:B------:R-:W-:-:S13]  /*82a0*/  ISETP.GE.AND P0, PT, R22, UR17, PT ;  /* 0x0000001116007c0c */ /* 0x000fda000bf06270 */
[----:B------:R-:W-:Y:S05]  /*82b0*/  @!P0 BRA `(.L_x_940) ;  /* 0xffffffe000f08947 */ /* 0x000fea000383ffff */
[----:B------:R-:W-:Y:S05]  /*82c0*/  EXIT ;  /* 0x000000000000794d */ /* 0x000fea0003800000 */
.L_x_936:
[----:B-1----:R-:W-:Y:S02]  /*82d0*/  MOV R52, R25 ;  /* 0x0000001900347202 */ /* 0x002fe40000000f00 */
[----:B------:R-:W-:Y:S02]  /*82e0*/  MOV R53, 0x8 ;  /* 0x0000000800357802 */ /* 0x000fe40000000f00 */
[----:B------:R-:W-:Y:S02]  /*82f0*/  MOV R54, 0x101f ;  /* 0x0000101f00367802 */ /* 0x000fe40000000f00 */
[----:B------:R-:W-:-:S07]  /*8300*/  MOV R51, 0xffff ;  /* 0x0000ffff00337802 */ /* 0x000fce0000000f00 */
[----:B0-2---:R-:W-:Y:S05]  /*8310*/  WARPSYNC.COLLECTIVE R51, `(.L_x_941) ;  /* 0x0000000033087348 */ /* 0x005fea0003c00000 */
[----:B------:R1:W3:Y:S02]  /*8320*/  SHFL.BFLY P2, R49, R52, R53, R54 ;  /* 0x0c00003534317389 */ /* 0x0002e40000040036 */
[----:B0123--:R-:W-:Y:S01]  /*8330*/  ENDCOLLECTIVE ;  /* 0x000000000000791b */ /* 0x00ffe20003800000 */
.L_x_941:
[----:B------:R-:W-:Y:S02]  /*8340*/  MOV R52, R26 ;  /* 0x0000001a00347202 */ /* 0x000fe40000000f00 */
[----:B------:R-:W-:-:S07]  /*8350*/  MOV R28, R49 ;  /* 0x00000031001c7202 */ /* 0x000fce0000000f00 */
[----:B------:R-:W-:Y:S05]  /*8360*/  WARPSYNC.COLLECTIVE R51, `(.L_x_942) ;  /* 0x0000000033087348 */ /* 0x000fea0003c00000 */
[----:B------:R0:W1:Y:S02]  /*8370*/  SHFL.BFLY P2, R49, R52, R53, R54 ;  /* 0x0c00003534317389 */ /* 0x0000640000040036 */
[----:B01----:R-:W-:Y:S01]  /*8380*/  ENDCOLLECTIVE ;  /* 0x000000000000791b */ /* 0x003fe20003800000 */
.L_x_942:
[----:B------:R-:W-:-:S05]  /*8390*/  FADD.FTZ R28, R28, R25 ;  /* 0x000000191c1c7221 */ /* 0x000fca0000010000 */
[----:B------:R-:W-:Y:S02]  /*83a0*/  MOV R52, R28 ;  /* 0x0000001c00347202 */ /* 0x000fe40000000f00 */
[----:B------:R-:W-:Y:S02]  /*83b0*/  MOV R53, 0x4 ;  /* 0x0000000400357802 */ /* 0x000fe40000000f00 */
[----:B------:R-:W-:-:S07]  /*83c0*/  MOV R27, R49 ;  /* 0x00000031001b7202 */ /* 0x000fce0000000f00 */
[----:B------:R-:W-:Y:S05]  /*83d0*/  WARPSYNC.COLLECTIVE R51, `(.L_x_943) ;  /* 0x0000000033087348 */ /* 0x000fea0003c00000 */
[----:B------:R0:W1:Y:S02]  /*83e0*/  SHFL.BFLY P2, R49, R52, R53, R54 ;  /* 0x0c00003534317389 */ /* 0x0000640000040036 */
[----:B01----:R-:W-:Y:S01]  /*83f0*/  ENDCOLLECTIVE ;  /* 0x000000000000791b */ /* 0x003fe20003800000 */
.L_x_943:
[----:B------:R-:W-:-:S05]  /*8400*/  FADD.FTZ R27, R27, R26 ;  /* 0x0000001a1b1b7221 */ /* 0x000fca0000010000 */
[----:B------:R-:W-:Y:S02]  /*8410*/  MOV R52, R27 ;  /* 0x0000001b00347202 */ /* 0x000fe40000000f00 */
[----:B------:R-:W-:-:S07]  /*8420*/  MOV R29, R49 ;  /* 0x00000031001d7202 */ /* 0x000fce0000000f00 */
[----:B------:R-:W-:Y:S05]  /*8430*/  WARPSYNC.COLLECTIVE R51, `(.L_x_944) ;  /* 0x0000000033087348 */ /* 0x000fea0003c00000 */
[----:B------:R0:W1:Y:S02]  /*8440*/  SHFL.BFLY P2, R49, R52, R53, R54 ;  /* 0x0c00003534317389 */ /* 0x0000640000040036 */
[----:B01----:R-:W-:Y:S01]  /*8450*/  ENDCOLLECTIVE ;  /* 0x000000000000791b */ /* 0x003fe20003800000 */
.L_x_944:
[----:B------:R-:W-:-:S05]  /*8460*/  FADD.FTZ R29, R28, R29 ;  /* 0x0000001d1c1d7221 */ /* 0x000fca0000010000 */
[----:B------:R-:W-:Y:S02]  /*8470*/  MOV R52, R29 ;  /* 0x0000001d00347202 */ /* 0x000fe40000000f00 */
[----:B------:R-:W-:Y:S02]  /*8480*/  MOV R53, 0x2 ;  /* 0x0000000200357802 */ /* 0x000fe40000000f00 */
[----:B------:R-:W-:-:S07]  /*8490*/  MOV R30, R49 ;  /* 0x00000031001e7202 */ /* 0x000fce0000000f00 */
[----:B------:R-:W-:Y:S05]  /*84a0*/  WARPSYNC.COLLECTIVE R51, `(.L_x_945) ;  /* 0x0000000033087348 */ /* 0x000fea0003c00000 */
[----:B------:R0:W1:Y:S02]  /*84b0*/  SHFL.BFLY P2, R49, R52, R53, R54 ;  /* 0x0c00003534317389 */ /* 0x0000640000040036 */
[----:B01----:R-:W-:Y:S01]  /*84c0*/  ENDCOLLECTIVE ;  /* 0x000000000000791b */ /* 0x003fe20003800000 */
.L_x_945:
[----:B------:R-:W-:-:S05]  /*84d0*/  FADD.FTZ R30, R27, R30 ;  /* 0x0000001e1b1e7221 */ /* 0x000fca0000010000 */
[----:B------:R-:W-:Y:S02]  /*84e0*/  MOV R52, R30 ;  /* 0x0000001e00347202 */ /* 0x000fe40000000f00 */
[----:B------:R-:W-:-:S07]  /*84f0*/  MOV R32, R49 ;  /* 0x0000003100207202 */ /* 0x000fce0000000f00 */
[----:B------:R-:W-:Y:S05]  /*8500*/  WARPSYNC.COLLECTIVE R51, `(.L_x_946) ;  /* 0x0000000033087348 */ /* 0x000fea0003c00000 */
[----:B------:R0:W1:Y:S02]  /*8510*/  SHFL.BFLY P2, R49, R52, R53, R54 ;  /* 0x0c00003534317389 */ /* 0x0000640000040036 */
[----:B01----:R-:W-:Y:S01]  /*8520*/  ENDCOLLECTIVE ;  /* 0x000000000000791b */ /* 0x003fe20003800000 */
.L_x_946:
[----:B------:R-:W-:-:S05]  /*8530*/  FADD.FTZ R32, R29, R32 ;  /* 0x000000201d207221 */ /* 0x000fca0000010000 */
[----:B------:R-:W-:Y:S02]  /*8540*/  MOV R52, R32 ;  /* 0x0000002000347202 */ /* 0x000fe40000000f00 */
[----:B------:R-:W-:Y:S02]  /*8550*/  MOV R53, 0x1 ;  /* 0x0000000100357802 */ /* 0x000fe40000000f00 */
[----:B------:R-:W-:-:S07]  /*8560*/  MOV R25, R49 ;  /* 0x0000003100197202 */ /* 0x000fce0000000f00 */
[----:B------:R-:W-:Y:S05]  /*8570*/  WARPSYNC.COLLECTIVE R51, `(.L_x_947) ;  /* 0x0000000033087348 */ /* 0x000fea0003c00000 */
[----:B------:R0:W1:Y:S02]  /*8580*/  SHFL.BFLY P2, R49, R52, R53, R54 ;  /* 0x0c00003534317389 */ /* 0x0000640000040036 */
[----:B01----:R-:W-:Y:S01]  /*8590*/  ENDCOLLECTIVE ;  /* 0x000000000000791b */ /* 0x003fe20003800000 */
.L_x_947:
[----:B------:R-:W-:-:S05]  /*85a0*/  FADD.FTZ R25, R30, R25 ;  /* 0x000000191e197221 */ /* 0x000fca0000010000 */
[----:B------:R-:W-:Y:S02]  /*85b0*/  MOV R52, R25 ;  /* 0x0000001900347202 */ /* 0x000fe40000000f00 */
[----:B------:R-:W-:-:S07]  /*85c0*/  MOV R31, R49 ;  /* 0x00000031001f7202 */ /* 0x000fce0000000f00 */
[----:B------:R-:W-:Y:S05]  /*85d0*/  WARPSYNC.COLLECTIVE R51, `(.L_x_948) ;  /* 0x0000000033087348 */ /* 0x000fea0003c00000 */
[----:B------:R0:W1:Y:S02]  /*85e0*/  SHFL.BFLY P2, R49, R52, R53, R54 ;  /* 0x0c00003534317389 */ /* 0x0000640000040036 */
[----:B01----:R-:W-:Y:S01]  /*85f0*/  ENDCOLLECTIVE ;  /* 0x000000000000791b */ /* 0x003fe20003800000 */
.L_x_948:
[----:B------:R-:W-:Y:S01]  /*8600*/  FADD.FTZ R31, R32, R31 ;  /* 0x0000001f201f7221 */ /* 0x000fe20000010000 */
[----:B------:R-:W-:Y:S01]  /*8610*/  MOV R34, R49 ;  /* 0x0000003100227202 */ /* 0x000fe20000000f00 */
[----:B------:R-:W-:Y:S06]  /*8620*/  BRA `(.L_x_949) ;  /* 0xffffffec00547947 */ /* 0x000fec000383ffff */
.L_x_937:
        /* <DEDUP_REMOVED lines=8> */
.L_x_951:
[----:B------:R-:W-:Y:S05]  /*86b0*/  BSYNC B1 ;  /* 0x0000000000017941 */ /* 0x000fea0003800000 */
.L_x_950:
        /* <DEDUP_REMOVED lines=8> */
.L_x_952:
[----:B------:R-:W-:Y:S01]  /*8740*/  FADD.FTZ R32, R32, R25 ;  /* 0x0000001920207221 */ /* 0x000fe20000010000 */
[----:B------:R-:W-:-:S04]  /*8750*/  HFMA2.MMA R53, -RZ, RZ, 0, 2.384185791015625e-07 ;  /* 0x00000004ff357435 */ /* 0x000fc800000001ff */
[----:B------:R-:W-:Y:S02]  /*8760*/  MOV R52, R32 ;  /* 0x0000002000347202 */ /* 0x000fe40000000f00 */
[----:B------:R-:W-:-:S07]  /*8770*/  MOV R31, R49 ;  /* 0x00000031001f7202 */ /* 0x000fce0000000f00 */
[----:B------:R-:W-:Y:S05]  /*8780*/  WARPSYNC.COLLECTIVE R51, `(.L_x_953) ;  /* 0x0000000033087348 */ /* 0x000fea0003c00000 */
[----:B------:R0:W1:Y:S02]  /*8790*/  SHFL.BFLY P2, R49, R52, R53, R54 ;  /* 0x0c00003534317389 */ /* 0x0000640000040036 */
[----:B01----:R-:W-:Y:S01]  /*87a0*/  ENDCOLLECTIVE ;  /* 0x000000000000791b */ /* 0x003fe20003800000 */
.L_x_953:
[----:B------:R-:W-:-:S05]  /*87b0*/  FADD.FTZ R31, R31, R30 ;  /* 0x0000001e1f1f7221 */ /* 0x000fca0000010000 */
[----:B------:R-:W-:Y:S02]  /*87c0*/  MOV R52, R31 ;  /* 0x0000001f00347202 */ /* 0x000fe40000000f00 */
[----:B------:R-:W-:-:S07]  /*87d0*/  MOV R33, R49 ;  /* 0x0000003100217202 */ /* 0x000fce0000000f00 */
[----:B------:R-:W-:Y:S05]  /*87e0*/  WARPSYNC.COLLECTIVE R51, `(.L_x_954) ;  /* 0x0000000033087348 */ /* 0x000fea0003c00000 */
[----:B------:R0:W1:Y:S02]  /*87f0*/  SHFL.BFLY P2, R49, R52, R53, R54 ;  /* 0x0c00003534317389 */ /* 0x0000640000040036 */
[----:B01----:R-:W-:Y:S01]  /*8800*/  ENDCOLLECTIVE ;  /* 0x000000000000791b */ /* 0x003fe20003800000 */
.L_x_954:
[----:B------:R-:W-:Y:S01]  /*8810*/  FADD.FTZ R33, R32, R33 ;  /* 0x0000002120217221 */ /* 0x000fe20000010000 */
[----:B------:R-:W-:-:S04]  /*8820*/  HFMA2.MMA R53, -RZ, RZ, 0, 1.1920928955078125e-07 ;  /* 0x00000002ff357435 */ /* 0x000fc800000001ff */
[----:B------:R-:W-:Y:S02]  /*8830*/  MOV R52, R33 ;  /* 0x0000002100347202 */ /* 0x000fe40000000f00 */
[----:B------:R-:W-:-:S07]  /*8840*/  MOV R34, R49 ;  /* 0x0000003100227202 */ /* 0x000fce0000000f00 */
[----:B------:R-:W-:Y:S05]  /*8850*/  WARPSYNC.COLLECTIVE R51, `(.L_x_955) ;  /* 0x0000000033087348 */ /* 0x000fea0003c00000 */
[----:B------:R0:W1:Y:S02]  /*8860*/  SHFL.BFLY P2, R49, R52, R53, R54 ;  /* 0x0c00003534317389 */ /* 0x0000640000040036 */
[----:B01----:R-:W-:Y:S01]  /*8870*/  ENDCOLLECTIVE ;  /* 0x000000000000791b */ /* 0x003fe20003800000 */
.L_x_955:
[----:B------:R-:W-:-:S05]  /*8880*/  FADD.FTZ R34, R31, R34 ;  /* 0x000000221f227221 */ /* 0x000fca0000010000 */
[----:B------:R-:W-:Y:S02]  /*8890*/  MOV R52, R34 ;  /* 0x0000002200347202 */ /* 0x000fe40000000f00 */
[----:B------:R-:W-:-:S07]  /*88a0*/  MOV R36, R49 ;  /* 0x0000003100247202 */ /* 0x000fce0000000f00 */
[----:B------:R-:W-:Y:S05]  /*88b0*/  WARPSYNC.COLLECTIVE R51, `(.L_x_956) ;  /* 0x0000000033087348 */ /* 0x000fea0003c00000 */
[----:B------:R0:W1:Y:S02]  /*88c0*/  SHFL.BFLY P2, R49, R52, R53, R54 ;  /* 0x0c00003534317389 */ /* 0x0000640000040036 */
[----:B01----:R-:W-:Y:S01]  /*88d0*/  ENDCOLLECTIVE ;  /* 0x000000000000791b */ /* 0x003fe20003800000 */
.L_x_956:
[----:B------:R-:W-:Y:S01]  /*88e0*/  FADD.FTZ R36, R33, R36 ;  /* 0x0000002421247221 */ /* 0x000fe20000010000 */
[----:B------:R-:W-:-:S04]  /*88f0*/  HFMA2.MMA R53, -RZ, RZ, 0, 5.9604644775390625e-08 ;  /* 0x00000001ff357435 */ /* 0x000fc800000001ff */
[----:B------:R-:W-:Y:S02]  /*8900*/  MOV R52, R36 ;  /* 0x0000002400347202 */ /* 0x000fe40000000f00 */
[----:B------:R-:W-:-:S07]  /*8910*/  MOV R25, R49 ;  /* 0x0000003100197202 */ /* 0x000fce0000000f00 */
[----:B------:R-:W-:Y:S05]  /*8920*/  WARPSYNC.COLLECTIVE R51, `(.L_x_957) ;  /* 0x0000000033087348 */ /* 0x000fea0003c00000 */
[----:B------:R0:W1:Y:S02]  /*8930*/  SHFL.BFLY P2, R49, R52, R53, R54 ;  /* 0x0c00003534317389 */ /* 0x0000640000040036 */
[----:B01----:R-:W-:Y:S01]  /*8940*/  ENDCOLLECTIVE ;  /* 0x000000000000791b */ /* 0x003fe20003800000 */
.L_x_957:
[----:B------:R-:W-:-:S05]  /*8950*/  FADD.FTZ R25, R34, R25 ;  /* 0x0000001922197221 */ /* 0x000fca0000010000 */
[----:B------:R-:W-:Y:S02]  /*8960*/  MOV R52, R25 ;  /* 0x0000001900347202 */ /* 0x000fe40000000f00 */
[----:B------:R-:W-:-:S07]  /*8970*/  MOV R35, R49 ;  /* 0x0000003100237202 */ /* 0x000fce0000000f00 */
[----:B------:R-:W-:Y:S05]  /*8980*/  WARPSYNC.COLLECTIVE R51, `(.L_x_958) ;  /* 0x0000000033087348 */ /* 0x000fea0003c00000 */
[----:B------:R0:W1:Y:S02]  /*8990*/  SHFL.BFLY P2, R49, R52, R53, R54 ;  /* 0x0c00003534317389 */ /* 0x0000640000040036 */
[----:B01----:R-:W-:Y:S01]  /*89a0*/  ENDCOLLECTIVE ;  /* 0x000000000000791b */ /* 0x003fe20003800000 */
.L_x_958:
[----:B------:R-:W-:Y:S01]  /*89b0*/  FADD.FTZ R35, R36, R35 ;  /* 0x0000002324237221 */ /* 0x000fe20000010000 */
[----:B------:R-:W-:Y:S01]  /*89c0*/  MOV R30, R49 ;  /* 0x00000031001e7202 */ /* 0x000fe20000000f00 */
[----:B------:R-:W-:Y:S06]  /*89d0*/  BRA `(.L_x_959) ;  /* 0xffffffec00147947 */ /* 0x000fec000383ffff */
.L_x_938:
        /* <DEDUP_REMOVED lines=8> */
.L_x_961:
[----:B------:R-:W-:Y:S05]  /*8a60*/  BSYNC B1 ;  /* 0x0000000000017941 */ /* 0x000fea0003800000 */
.L_x_960:
        /* <DEDUP_REMOVED lines=8> */
.L_x_962:
[----:B------:R-:W-:Y:S01]  /*8af0*/  FADD.FTZ R32, R32, R25 ;  /* 0x0000001920207221 */ /* 0x000fe20000010000 */
[----:B------:R-:W-:-:S04]  /*8b00*/  HFMA2.MMA R53, -RZ, RZ, 0, 2.384185791015625e-07 ;  /* 0x00000004ff357435 */ /* 0x000fc800000001ff */
[----:B------:R-:W-:Y:S02]  /*8b10*/  MOV R52, R32 ;  /* 0x0000002000347202 */ /* 0x000fe40000000f00 */
[----:B------:R-:W-:-:S07]  /*8b20*/  MOV R31, R49 ;  /* 0x00000031001f7202 */ /* 0x000fce0000000f00 */
[----:B------:R-:W-:Y:S05]  /*8b30*/  WARPSYNC.COLLECTIVE R51, `(.L_x_963) ;  /* 0x0000000033087348 */ /* 0x000fea0003c00000 */
[----:B------:R0:W1:Y:S02]  /*8b40*/  SHFL.BFLY P2, R49, R52, R53, R54 ;  /* 0x0c00003534317389 */ /* 0x0000640000040036 */
[----:B01----:R-:W-:Y:S01]  /*8b50*/  ENDCOLLECTIVE ;  /* 0x000000000000791b */ /* 0x003fe20003800000 */
.L_x_963:
[----:B------:R-:W-:-:S05]  /*8b60*/  FADD.FTZ R31, R31, R30 ;  /* 0x0000001e1f1f7221 */ /* 0x000fca0000010000 */
[----:B------:R-:W-:Y:S02]  /*8b70*/  MOV R52, R31 ;  /* 0x0000001f00347202 */ /* 0x000fe40000000f00 */
[----:B------:R-:W-:-:S07]  /*8b80*/  MOV R33, R49 ;  /* 0x0000003100217202 */ /* 0x000fce0000000f00 */
[----:B------:R-:W-:Y:S05]  /*8b90*/  WARPSYNC.COLLECTIVE R51, `(.L_x_964) ;  /* 0x0000000033087348 */ /* 0x000fea0003c00000 */
[----:B------:R0:W1:Y:S02]  /*8ba0*/  SHFL.BFLY P2, R49, R52, R53, R54 ;  /* 0x0c00003534317389 */ /* 0x0000640000040036 */
[----:B01----:R-:W-:Y:S01]  /*8bb0*/  ENDCOLLECTIVE ;  /* 0x000000000000791b */ /* 0x003fe20003800000 */
.L_x_964:
[----:B------:R-:W-:Y:S01]  /*8bc0*/  FADD.FTZ R33, R32, R33 ;  /* 0x0000002120217221 */ /* 0x000fe20000010000 */
[----:B------:R-:W-:-:S04]  /*8bd0*/  HFMA2.MMA R53, -RZ, RZ, 0, 1.1920928955078125e-07 ;  /* 0x00000002ff357435 */ /* 0x000fc800000001ff */
[----:B------:R-:W-:Y:S02]  /*8be0*/  MOV R52, R33 ;  /* 0x0000002100347202 */ /* 0x000fe40000000f00 */
[----:B------:R-:W-:-:S07]  /*8bf0*/  MOV R34, R49 ;  /* 0x0000003100227202 */ /* 0x000fce0000000f00 */
[----:B------:R-:W-:Y:S05]  /*8c00*/  WARPSYNC.COLLECTIVE R51, `(.L_x_965) ;  /* 0x0000000033087348 */ /* 0x000fea0003c00000 */
[----:B------:R0:W1:Y:S02]  /*8c10*/  SHFL.BFLY P2, R49, R52, R53, R54 ;  /* 0x0c00003534317389 */ /* 0x0000640000040036 */
[----:B01----:R-:W-:Y:S01]  /*8c20*/  ENDCOLLECTIVE ;  /* 0x000000000000791b */ /* 0x003fe20003800000 */
.L_x_965:
[----:B------:R-:W-:-:S05]  /*8c30*/  FADD.FTZ R34, R31, R34 ;  /* 0x000000221f227221 */ /* 0x000fca0000010000 */
[----:B------:R-:W-:Y:S02]  /*8c40*/  MOV R52, R34 ;  /* 0x0000002200347202 */ /* 0x000fe40000000f00 */
[----:B------:R-:W-:-:S07]  /*8c50*/  MOV R36, R49 ;  /* 0x0000003100247202 */ /* 0x000fce0000000f00 */
[----:B------:R-:W-:Y:S05]  /*8c60*/  WARPSYNC.COLLECTIVE R51, `(.L_x_966) ;  /* 0x0000000033087348 */ /* 0x000fea0003c00000 */
[----:B------:R0:W1:Y:S02]  /*8c70*/  SHFL.BFLY P2, R49, R52, R53, R54 ;  /* 0x0c00003534317389 */ /* 0x0000640000040036 */
[----:B01----:R-:W-:Y:S01]  /*8c80*/  ENDCOLLECTIVE ;  /* 0x000000000000791b */ /* 0x003fe20003800000 */
.L_x_966:
[----:B------:R-:W-:Y:S01]  /*8c90*/  FADD.FTZ R36, R33, R36 ;  /* 0x0000002421247221 */ /* 0x000fe20000010000 */
[----:B------:R-:W-:-:S04]  /*8ca0*/  HFMA2.MMA R53, -RZ, RZ, 0, 5.9604644775390625e-08 ;  /* 0x00000001ff357435 */ /* 0x000fc800000001ff */
[----:B------:R-:W-:Y:S02]  /*8cb0*/  MOV R52, R36 ;  /* 0x0000002400347202 */ /* 0x000fe40000000f00 */
[----:B------:R-:W-:-:S07]  /*8cc0*/  MOV R25, R49 ;  /* 0x0000003100197202 */ /* 0x000fce0000000f00 */
[----:B------:R-:W-:Y:S05]  /*8cd0*/  WARPSYNC.COLLECTIVE R51, `(.L_x_967) ;  /* 0x0000000033087348 */ /* 0x000fea0003c00000 */
[----:B------:R0:W1:Y:S02]  /*8ce0*/  SHFL.BFLY P2, R49, R52, R53, R54 ;  /* 0x0c00003534317389 */ /* 0x0000640000040036 */
[----:B01----:R-:W-:Y:S01]  /*8cf0*/  ENDCOLLECTIVE ;  /* 0x000000000000791b */ /* 0x003fe20003800000 */
.L_x_967:
[----:B------:R-:W-:-:S05]  /*8d00*/  FADD.FTZ R25, R34, R25 ;  /* 0x0000001922197221 */ /* 0x000fca0000010000 */
[----:B------:R-:W-:Y:S02]  /*8d10*/  MOV R52, R25 ;  /* 0x0000001900347202 */ /* 0x000fe40000000f00 */
[----:B------:R-:W-:-:S07]  /*8d20*/  MOV R35, R49 ;  /* 0x0000003100237202 */ /* 0x000fce0000000f00 */
[----:B------:R-:W-:Y:S05]  /*8d30*/  WARPSYNC.COLLECTIVE R51, `(.L_x_968) ;  /* 0x0000000033087348 */ /* 0x000fea0003c00000 */
[----:B------:R0:W1:Y:S02]  /*8d40*/  SHFL.BFLY P2, R49, R52, R53, R54 ;  /* 0x0c00003534317389 */ /* 0x0000640000040036 */
[----:B01----:R-:W-:Y:S01]  /*8d50*/  ENDCOLLECTIVE ;  /* 0x000000000000791b */ /* 0x003fe20003800000 */
.L_x_968:
[----:B------:R-:W-:Y:S01]  /*8d60*/  FADD.FTZ R35, R36, R35 ;  /* 0x0000002324237221 */ /* 0x000fe20000010000 */
[----:B------:R-:W-:Y:S01]  /*8d70*/  MOV R30, R49 ;  /* 0x00000031001e7202 */ /* 0x000fe20000000f00 */
[----:B------:R-:W-:Y:S06]  /*8d80*/  BRA `(.L_x_969) ;  /* 0xffffffe800c07947 */ /* 0x000fec000383ffff */
.L_x_939:
        /* <DEDUP_REMOVED lines=8> */
.L_x_971:
[----:B------:R-:W-:Y:S05]  /*8e10*/  BSYNC B0 ;  /* 0x0000000000007941 */ /* 0x000fea0003800000 */
.L_x_970:
        /* <DEDUP_REMOVED lines=11> */
.L_x_972:
        /* <DEDUP_REMOVED lines=19> */
.L_x_973:
        /* <DEDUP_REMOVED lines=8> */
.L_x_974:
        /* <DEDUP_REMOVED lines=11> */
.L_x_975:
[----:B------:R-:W-:-:S05]  /*9130*/  FADD.FTZ R27, R28, R27 ;  /* 0x0000001b1c1b7221 */ /* 0x000fca0000010000 */
[----:B------:R-:W-:Y:S02]  /*9140*/  MOV R52, R27 ;  /* 0x0000001b00347202 */ /* 0x000fe40000000f00 */
[----:B------:R-:W-:-:S07]  /*9150*/  MOV R29, R49 ;  /* 0x00000031001d7202 */ /* 0x000fce0000000f00 */
[----:B------:R-:W-:Y:S05]  /*9160*/  WARPSYNC.COLLECTIVE R51, `(.L_x_976) ;  /* 0x0000000033087348 */ /* 0x000fea0003c00000 */
[----:B------:R0:W1:Y:S02]  /*9170*/  SHFL.BFLY P2, R49, R52, R53, R54 ;  /* 0x0c00003534317389 */ /* 0x0000640000040036 */
[----:B01----:R-:W-:Y:S01]  /*9180*/  ENDCOLLECTIVE ;  /* 0x000000000000791b */ /* 0x003fe20003800000 */
.L_x_976:
        /* <DEDUP_REMOVED lines=8> */
.L_x_977:
        /* <DEDUP_REMOVED lines=13> */
.L_x_978:
        /* <DEDUP_REMOVED lines=8> */
.L_x_979:
        /* <DEDUP_REMOVED lines=10> */
.L_x_980:
[----:B------:R-:W-:Y:S01]  /*9400*/  @!P0 F2FP.F16.F32.PACK_AB R30, RZ, R30 ;  /* 0x0000001eff1e823e */ /* 0x000fe200000000ff */
[----:B------:R-:W-:Y:S01]  /*9410*/  FADD.FTZ R37, R37, R34 ;  /* 0x0000002225257221 */ /* 0x000fe20000010000 */
[----:B------:R-:W-:Y:S01]  /*9420*/  @!P0 F2FP.F16.F32.PACK_AB R31, RZ, R31 ;  /* 0x0000001fff1f823e */ /* 0x000fe200000000ff */
        /* <DEDUP_REMOVED lines=9> */
.L_x_981:
[----:B------:R-:W-:-:S05]  /*94c0*/  FADD.FTZ R36, R36, R35 ;  /* 0x0000002324247221 */ /* 0x000fca0000010000 */
[----:B------:R-:W-:Y:S02]  /*94d0*/  MOV R52, R36 ;  /* 0x0000002400347202 */ /* 0x000fe40000000f00 */
[----:B------:R-:W-:-:S07]  /*94e0*/  MOV R34, R49 ;  /* 0x0000003100227202 */ /* 0x000fce0000000f00 */
[----:B------:R-:W-:Y:S05]  /*94f0*/  WARPSYNC.COLLECTIVE R51, `(.L_x_982) ;  /* 0x0000000033087348 */ /* 0x000fea0003c00000 */
[----:B------:R0:W1:Y:S02]  /*9500*/  SHFL.BFLY P2, R49, R52, R53, R54 ;  /* 0x0c00003534317389 */ /* 0x0000640000040036 */
[----:B01----:R-:W-:Y:S01]  /*9510*/  ENDCOLLECTIVE ;  /* 0x000000000000791b */ /* 0x003fe20003800000 */
.L_x_982:
[----:B------:R-:W-:Y:S01]  /*9520*/  FADD.FTZ R34, R37, R34 ;  /* 0x0000002225227221 */ /* 0x000fe20000010000 */
[----:B------:R-:W-:-:S04]  /*9530*/  HFMA2.MMA R53, -RZ, RZ, 0, 1.1920928955078125e-07 ;  /* 0x00000002ff357435 */ /* 0x000fc800000001ff */
[----:B------:R-:W-:Y:S02]  /*9540*/  MOV R52, R34 ;  /* 0x0000002200347202 */ /* 0x000fe40000000f00 */
[----:B------:R-:W-:-:S07]  /*9550*/  MOV R35, R49 ;  /* 0x0000003100237202 */ /* 0x000fce0000000f00 */
[----:B------:R-:W-:Y:S05]  /*9560*/  WARPSYNC.COLLECTIVE R51, `(.L_x_983) ;  /* 0x0000000033087348 */ /* 0x000fea0003c00000 */
[----:B------:R0:W1:Y:S02]  /*9570*/  SHFL.BFLY P2, R49, R52, R53, R54 ;  /* 0x0c00003534317389 */ /* 0x0000640000040036 */
[----:B01----:R-:W-:Y:S01]  /*9580*/  ENDCOLLECTIVE ;  /* 0x000000000000791b */ /* 0x003fe20003800000 */
.L_x_983:
[----:B------:R-:W-:-:S05]  /*9590*/  FADD.FTZ R35, R36, R35 ;  /* 0x0000002324237221 */ /* 0x000fca0000010000 */
[----:B------:R-:W-:Y:S02]  /*95a0*/  MOV R52, R35 ;  /* 0x0000002300347202 */ /* 0x000fe40000000f00 */
[----:B------:R-:W-:-:S07]  /*95b0*/  MOV R37, R49 ;  /* 0x0000003100257202 */ /* 0x000fce0000000f00 */
[----:B------:R-:W-:Y:S05]  /*95c0*/  WARPSYNC.COLLECTIVE R51, `(.L_x_984) ;  /* 0x0000000033087348 */ /* 0x000fea0003c00000 */
[----:B------:R0:W1:Y:S02]  /*95d0*/  SHFL.BFLY P2, R49, R52, R53, R54 ;  /* 0x0c00003534317389 */ /* 0x0000640000040036 */
[----:B01----:R-:W-:Y:S01]  /*95e0*/  ENDCOLLECTIVE ;  /* 0x000000000000791b */ /* 0x003fe20003800000 */
.L_x_984:
[----:B------:R-:W-:Y:S01]  /*95f0*/  FADD.FTZ R37, R34, R37 ;  /* 0x0000002522257221 */ /* 0x000fe20000010000 */
[----:B------:R-:W-:-:S04]  /*9600*/  HFMA2.MMA R53, -RZ, RZ, 0, 5.9604644775390625e-08 ;  /* 0x00000001ff357435 */ /* 0x000fc800000001ff */
[----:B------:R-:W-:Y:S02]  /*9610*/  MOV R52, R37 ;  /* 0x0000002500347202 */ /* 0x000fe40000000f00 */
[----:B------:R-:W-:-:S07]  /*9620*/  MOV R36, R49 ;  /* 0x0000003100247202 */ /* 0x000fce0000000f00 */
[----:B------:R-:W-:Y:S05]  /*9630*/  WARPSYNC.COLLECTIVE R51, `(.L_x_985) ;  /* 0x0000000033087348 */ /* 0x000fea0003c00000 */
[----:B------:R0:W1:Y:S02]  /*9640*/  SHFL.BFLY P2, R49, R52, R53, R54 ;  /* 0x0c00003534317389 */ /* 0x0000640000040036 */
[----:B01----:R-:W-:Y:S01]  /*9650*/  ENDCOLLECTIVE ;  /* 0x000000000000791b */ /* 0x003fe20003800000 */
.L_x_985:
[----:B------:R-:W-:-:S05]  /*9660*/  FADD.FTZ R36, R35, R36 ;  /* 0x0000002423247221 */ /* 0x000fca0000010000 */
[----:B------:R-:W-:Y:S02]  /*9670*/  MOV R52, R36 ;  /* 0x0000002400347202 */ /* 0x000fe40000000f00 */
[----:B------:R-:W-:-:S07]  /*9680*/  MOV R34, R49 ;  /* 0x0000003100227202 */ /* 0x000fce0000000f00 */
[----:B------:R-:W-:Y:S05]  /*9690*/  WARPSYNC.COLLECTIVE R51, `(.L_x_986) ;  /* 0x0000000033087348 */ /* 0x000fea0003c00000 */
[----:B------:R0:W1:Y:S02]  /*96a0*/  SHFL.BFLY P2, R49, R52, R53, R54 ;  /* 0x0c00003534317389 */ /* 0x0000640000040036 */
[----:B01----:R-:W-:Y:S01]  /*96b0*/  ENDCOLLECTIVE ;  /* 0x000000000000791b */ /* 0x003fe20003800000 */
.L_x_986:
[----:B------:R-:W-:-:S05]  /*96c0*/  FADD.FTZ R25, R37, R34 ;  /* 0x0000002225197221 */ /* 0x000fca0000010000 */
[----:B------:R-:W-:Y:S01]  /*96d0*/  @!P0 F2FP.F16.F32.PACK_AB R25, RZ, R25 ;  /* 0x00000019ff19823e */ /* 0x000fe200000000ff */
[----:B------:R-:W-:Y:S01]  /*96e0*/  HFMA2.MMA R53, -RZ, RZ, 0, 4.76837158203125e-07 ;  /* 0x00000008ff357435 */ /* 0x000fe200000001ff */
[----:B------:R-:W-:Y:S02]  /*96f0*/  MOV R52, R41 ;  /* 0x0000002900347202 */ /* 0x000fe40000000f00 */
[----:B------:R-:W-:-:S08]  /*9700*/  MOV R35, R49 ;  /* 0x0000003100237202 */ /* 0x000fd00000000f00 */
[----:B------:R-:W-:Y:S05]  /*9710*/  WARPSYNC.COLLECTIVE R51, `(.L_x_987) ;  /* 0x0000000033087348 */ /* 0x000fea0003c00000 */
[----:B------:R0:W1:Y:S02]  /*9720*/  SHFL.BFLY P2, R49, R52, R53, R54 ;  /* 0x0c00003534317389 */ /* 0x0000640000040036 */
[----:B01----:R-:W-:Y:S01]  /*9730*/  ENDCOLLECTIVE ;  /* 0x000000000000791b */ /* 0x003fe20003800000 */
.L_x_987:
[--C-:B------:R-:W-:Y:S01]  /*9740*/  FADD.FTZ R30, R36, R35.reuse ;  /* 0x00000023241e7221 */ /* 0x100fe20000010000 */
[----:B------:R-:W-:-:S04]  /*9750*/  PRMT R35, R25, 0x7610, R35 ;  /* 0x0000761019237816 */ /* 0x000fc80000000023 */
[----:B------:R-:W-:Y:S02]  /*9760*/  @!P0 F2FP.F16.F32.PACK_AB R30, RZ, R30 ;  /* 0x0000001eff1e823e */ /* 0x000fe400000000ff */
[----:B------:R-:W-:Y:S02]  /*9770*/  MOV R52, R42 ;  /* 0x0000002a00347202 */ /* 0x000fe40000000f00 */
[----:B------:R-:W-:-:S07]  /*9780*/  MOV R44, R49 ;  /* 0x00000031002c7202 */ /* 0x000fce0000000f00 */
[----:B------:R-:W-:Y:S05]  /*9790*/  WARPSYNC.COLLECTIVE R51, `(.L_x_988) ;  /* 0x0000000033087348 */ /* 0x000fea0003c00000 */
[----:B------:R0:W1:Y:S02]  /*97a0*/  SHFL.BFLY P2, R49, R52, R53, R54 ;  /* 0x0c00003534317389 */ /* 0x0000640000040036 */
[----:B01----:R-:W-:Y:S01]  /*97b0*/  ENDCOLLECTIVE ;  /* 0x000000000000791b */ /* 0x003fe20003800000 */
.L_x_988:
[----:B------:R-:W-:Y:S01]  /*97c0*/  FADD.FTZ R44, R44, R41 ;  /* 0x000000292c2c7221 */ /* 0x000fe20000010000 */
[----:B------:R-:W-:-:S04]  /*97d0*/  HFMA2.MMA R53, -RZ, RZ, 0, 2.384185791015625e-07 ;  /* 0x00000004ff357435 */ /* 0x000fc800000001ff */
[----:B------:R-:W-:Y:S02]  /*97e0*/  MOV R52, R44 ;  /* 0x0000002c00347202 */ /* 0x000fe40000000f00 */
[----:B------:R-:W-:-:S07]  /*97f0*/  MOV R43, R49 ;  /* 0x00000031002b7202 */ /* 0x000fce0000000f00 */
[----:B------:R-:W-:Y:S05]  /*9800*/  WARPSYNC.COLLECTIVE R51, `(.L_x_989) ;  /* 0x0000000033087348 */ /* 0x000fea0003c00000 */
[----:B------:R0:W1:Y:S02]  /*9810*/  SHFL.BFLY P2, R49, R52, R53, R54 ;  /* 0x0c00003534317389 */ /* 0x0000640000040036 */
[----:B01----:R-:W-:Y:S01]  /*9820*/  ENDCOLLECTIVE ;  /* 0x000000000000791b */ /* 0x003fe20003800000 */
.L_x_989:
[----:B------:R-:W-:-:S05]  /*9830*/  FADD.FTZ R43, R43, R42 ;  /* 0x0000002a2b2b7221 */ /* 0x000fca0000010000 */
[----:B------:R-:W-:Y:S02]  /*9840*/  MOV R52, R43 ;  /* 0x0000002b00347202 */ /* 0x000fe40000000f00 */
[----:B------:R-:W-:-:S07]  /*9850*/  MOV R41, R49 ;  /* 0x0000003100297202 */ /* 0x000fce0000000f00 */
[----:B------:R-:W-:Y:S05]  /*9860*/  WARPSYNC.COLLECTIVE R51, `(.L_x_990) ;  /* 0x0000000033087348 */ /* 0x000fea0003c00000 */
[----:B------:R0:W1:Y:S02]  /*9870*/  SHFL.BFLY P2, R49, R52, R53, R54 ;  /* 0x0c00003534317389 */ /* 0x0000640000040036 */
[----:B01----:R-:W-:Y:S01]  /*9880*/  ENDCOLLECTIVE ;  /* 0x000000000000791b */ /* 0x003fe20003800000 */
.L_x_990:
[----:B------:R-:W-:Y:S01]  /*9890*/  FADD.FTZ R41, R44, R41 ;  /* 0x000000292c297221 */ /* 0x000fe20000010000 */
[----:B------:R-:W-:-:S04]  /*98a0*/  HFMA2.MMA R53, -RZ, RZ, 0, 1.1920928955078125e-07 ;  /* 0x00000002ff357435 */ /* 0x000fc800000001ff */
[----:B------:R-:W-:Y:S02]  /*98b0*/  MOV R52, R41 ;  /* 0x0000002900347202 */ /* 0x000fe40000000f00 */
[----:B------:R-:W-:-:S07]  /*98c0*/  MOV R42, R49 ;  /* 0x00000031002a7202 */ /* 0x000fce0000000f00 */
[----:B------:R-:W-:Y:S05]  /*98d0*/  WARPSYNC.COLLECTIVE R51, `(.L_x_991) ;  /* 0x0000000033087348 */ /* 0x000fea0003c00000 */
[----:B------:R0:W1:Y:S02]  /*98e0*/  SHFL.BFLY P2, R49, R52, R53, R54 ;  /* 0x0c00003534317389 */ /* 0x0000640000040036 */
[----:B01----:R-:W-:Y:S01]  /*98f0*/  ENDCOLLECTIVE ;  /* 0x000000000000791b */ /* 0x003fe20003800000 */
.L_x_991:
[----:B------:R-:W-:-:S05]  /*9900*/  FADD.FTZ R42, R43, R42 ;  /* 0x0000002a2b2a7221 */ /* 0x000fca0000010000 */
[----:B------:R-:W-:Y:S02]  /*9910*/  MOV R52, R42 ;  /* 0x0000002a00347202 */ /* 0x000fe40000000f00 */
[----:B------:R-:W-:-:S07]  /*9920*/  MOV R44, R49 ;  /* 0x00000031002c7202 */ /* 0x000fce0000000f00 */
[----:B------:R-:W-:Y:S05]  /*9930*/  WARPSYNC.COLLECTIVE R51, `(.L_x_992) ;  /* 0x0000000033087348 */ /* 0x000fea0003c00000 */
[----:B------:R0:W1:Y:S02]  /*9940*/  SHFL.BFLY P2, R49, R52, R53, R54 ;  /* 0x0c00003534317389 */ /* 0x0000640000040036 */
[----:B01----:R-:W-:Y:S01]  /*9950*/  ENDCOLLECTIVE ;  /* 0x000000000000791b */ /* 0x003fe20003800000 */
.L_x_992:
[----:B------:R-:W-:Y:S01]  /*9960*/  FADD.FTZ R44, R41, R44 ;  /* 0x0000002c292c7221 */ /* 0x000fe20000010000 */
[----:B------:R-:W-:-:S04]  /*9970*/  HFMA2.MMA R53, -RZ, RZ, 0, 5.9604644775390625e-08 ;  /* 0x00000001ff357435 */ /* 0x000fc800000001ff */
[----:B------:R-:W-:Y:S02]  /*9980*/  MOV R52, R44 ;  /* 0x0000002c00347202 */ /* 0x000fe40000000f00 */
[----:B------:R-:W-:-:S07]  /*9990*/  MOV R43, R49 ;  /* 0x00000031002b7202 */ /* 0x000fce0000000f00 */
[----:B------:R-:W-:Y:S05]  /*99a0*/  WARPSYNC.COLLECTIVE R51, `(.L_x_993) ;  /* 0x0000000033087348 */ /* 0x000fea0003c00000 */
[----:B------:R0:W1:Y:S02]  /*99b0*/  SHFL.BFLY P2, R49, R52, R53, R54 ;  /* 0x0c00003534317389 */ /* 0x0000640000040036 */
[----:B01----:R-:W-:Y:S01]  /*99c0*/  ENDCOLLECTIVE ;  /* 0x000000000000791b */ /* 0x003fe20003800000 */
.L_x_993:
[----:B------:R-:W-:-:S05]  /*99d0*/  FADD.FTZ R42, R42, R43 ;  /* 0x0000002b2a2a7221 */ /* 0x000fca0000010000 */
[----:B------:R-:W-:Y:S02]  /*99e0*/  MOV R52, R42 ;  /* 0x0000002a00347202 */ /* 0x000fe40000000f00 */
[----:B------:R-:W-:-:S07]  /*99f0*/  MOV R41, R49 ;  /* 0x0000003100297202 */ /* 0x000fce0000000f00 */
[----:B------:R-:W-:Y:S05]  /*9a00*/  WARPSYNC.COLLECTIVE R51, `(.L_x_994) ;  /* 0x0000000033087348 */ /* 0x000fea0003c00000 */
[----:B------:R0:W1:Y:S02]  /*9a10*/  SHFL.BFLY P2, R49, R52, R53, R54 ;  /* 0x0c00003534317389 */ /* 0x0000640000040036 */
[----:B01----:R-:W-:Y:S01]  /*9a20*/  ENDCOLLECTIVE ;  /* 0x000000000000791b */ /* 0x003fe20003800000 */
.L_x_994:
[----:B------:R-:W-:Y:S01]  /*9a30*/  HFMA2.MMA R53, -RZ, RZ, 0, 4.76837158203125e-07 ;  /* 0x00000008ff357435 */ /* 0x000fe200000001ff */
[----:B------:R-:W-:Y:S02]  /*9a40*/  MOV R52, R45 ;  /* 0x0000002d00347202 */ /* 0x000fe40000000f00 */
[----:B------:R-:W-:-:S08]  /*9a50*/  MOV R43, R49 ;  /* 0x00000031002b7202 */ /* 0x000fd00000000f00 */
[----:B------:R-:W-:Y:S05]  /*9a60*/  WARPSYNC.COLLECTIVE R51, `(.L_x_995) ;  /* 0x0000000033087348 */ /* 0x000fea0003c00000 */
[----:B------:R0:W1:Y:S02]  /*9a70*/  SHFL.BFLY P2, R49, R52, R53, R54 ;  /* 0x0c00003534317389 */ /* 0x0000640000040036 */
[----:B01----:R-:W-:Y:S01]  /*9a80*/  ENDCOLLECTIVE ;  /* 0x000000000000791b */ /* 0x003fe20003800000 */
.L_x_995:
[----:B------:R-:W-:-:S05]  /*9a90*/  FADD.FTZ R32, R42, R43 ;  /* 0x0000002b2a207221 */ /* 0x000fca0000010000 */
[----:B------:R-:W-:Y:S02]  /*9aa0*/  @!P0 F2FP.F16.F32.PACK_AB R32, RZ, R32 ;  /* 0x00000020ff20823e */ /* 0x000fe400000000ff */
[----:B------:R-:W-:Y:S02]  /*9ab0*/  MOV R52, R46 ;  /* 0x0000002e00347202 */ /* 0x000fe40000000f00 */
[----:B------:R-:W-:-:S07]  /*9ac0*/  MOV R50, R49 ;  /* 0x0000003100327202 */ /* 0x000fce0000000f00 */
[----:B------:R-:W-:Y:S05]  /*9ad0*/  WARPSYNC.COLLECTIVE R51, `(.L_x_996) ;  /* 0x0000000033087348 */ /* 0x000fea0003c00000 */
[----:B------:R0:W1:Y:S02]  /*9ae0*/  SHFL.BFLY P2, R49, R52, R53, R54 ;  /* 0x0c00003534317389 */ /* 0x0000640000040036 */
[----:B01----:R-:W-:Y:S01]  /*9af0*/  ENDCOLLECTIVE ;  /* 0x000000000000791b */ /* 0x003fe20003800000 */
.L_x_996:
[----:B------:R-:W-:Y:S01]  /*9b00*/  FADD.FTZ R50, R50, R45 ;  /* 0x0000002d32327221 */ /* 0x000fe20000010000 */
[----:B------:R-:W-:-:S04]  /*9b10*/  HFMA2.MMA R53, -RZ, RZ, 0, 2.384185791015625e-07 ;  /* 0x00000004ff357435 */ /* 0x000fc800000001ff */
[----:B------:R-:W-:Y:S02]  /*9b20*/  MOV R52, R50 ;  /* 0x0000003200347202 */ /* 0x000fe40000000f00 */
[----:B------:R-:W-:-:S07]  /*9b30*/  MOV R47, R49 ;  /* 0x00000031002f7202 */ /* 0x000fce0000000f00 */
[----:B------:R-:W-:Y:S05]  /*9b40*/  WARPSYNC.COLLECTIVE R51, `(.L_x_997) ;  /* 0x0000000033087348 */ /* 0x000fea0003c00000 */
[----:B------:R0:W1:Y:S02]  /*9b50*/  SHFL.BFLY P2, R49, R52, R53, R54 ;  /* 0x0c00003534317389 */ /* 0x0000640000040036 */
[----:B01----:R-:W-:Y:S01]  /*9b60*/  ENDCOLLECTIVE ;  /* 0x000000000000791b */ /* 0x003fe20003800000 */
.L_x_997:
[----:B------:R-:W-:-:S05]  /*9b70*/  FADD.FTZ R47, R47, R46 ;  /* 0x0000002e2f2f7221 */ /* 0x000fca0000010000 */
[----:B------:R-:W-:Y:S02]  /*9b80*/  MOV R52, R47 ;  /* 0x0000002f00347202 */ /* 0x000fe40000000f00 */
[----:B------:R-:W-:-:S07]  /*9b90*/  MOV R45, R49 ;  /* 0x00000031002d7202 */ /* 0x000fce0000000f00 */
[----:B------:R-:W-:Y:S05]  /*9ba0*/  WARPSYNC.COLLECTIVE R51, `(.L_x_998) ;  /* 0x0000000033087348 */ /* 0x000fea0003c00000 */
[----:B------:R0:W1:Y:S02]  /*9bb0*/  SHFL.BFLY P2, R49, R52, R53, R54 ;  /* 0x0c00003534317389 */ /* 0x0000640000040036 */
[----:B01----:R-:W-:Y:S01]  /*9bc0*/  ENDCOLLECTIVE ;  /* 0x000000000000791b */ /* 0x003fe20003800000 */
.L_x_998:
[----:B------:R-:W-:Y:S01]  /*9bd0*/  FADD.FTZ R45, R50, R45 ;  /* 0x0000002d322d7221 */ /* 0x000fe20000010000 */
[----:B------:R-:W-:-:S04]  /*9be0*/  HFMA2.MMA R53, -RZ, RZ, 0, 1.1920928955078125e-07 ;  /* 0x00000002ff357435 */ /* 0x000fc800000001ff */
[----:B------:R-:W-:Y:S02]  /*9bf0*/  MOV R52, R45 ;  /* 0x0000002d00347202 */ /* 0x000fe40000000f00 */
[----:B------:R-:W-:-:S07]  /*9c00*/  MOV R46, R49 ;  /* 0x00000031002e7202 */ /* 0x000fce0000000f00 */
[----:B------:R-:W-:Y:S05]  /*9c10*/  WARPSYNC.COLLECTIVE R51, `(.L_x_999) ;  /* 0x0000000033087348 */ /* 0x000fea0003c00000 */
[----:B------:R0:W1:Y:S02]  /*9c20*/  SHFL.BFLY P2, R49, R52, R53, R54 ;  /* 0x0c00003534317389 */ /* 0x0000640000040036 */
[----:B01----:R-:W-:Y:S01]  /*9c30*/  ENDCOLLECTIVE ;  /* 0x000000000000791b */ /* 0x003fe20003800000 */
.L_x_999:
[----:B------:R-:W-:-:S05]  /*9c40*/  FADD.FTZ R46, R47, R46 ;  /* 0x0000002e2f2e7221 */ /* 0x000fca0000010000 */
[----:B------:R-:W-:Y:S02]  /*9c50*/  MOV R52, R46 ;  /* 0x0000002e00347202 */ /* 0x000fe40000000f00 */
[----:B------:R-:W-:-:S07]  /*9c60*/  MOV R48, R49 ;  /* 0x0000003100307202 */ /* 0x000fce0000000f00 */
[----:B------:R-:W-:Y:S05]  /*9c70*/  WARPSYNC.COLLECTIVE R51, `(.L_x_1000) ;  /* 0x0000000033087348 */ /* 0x000fea0003c00000 */
[----:B------:R0:W1:Y:S02]  /*9c80*/  SHFL.BFLY P2, R49, R52, R53, R54 ;  /* 0x0c00003534317389 */ /* 0x0000640000040036 */
[----:B01----:R-:W-:Y:S01]  /*9c90*/  ENDCOLLECTIVE ;  /* 0x000000000000791b */ /* 0x003fe20003800000 */
.L_x_1000:
        /* <DEDUP_REMOVED lines=8> */
[----:B------:R-:W-:-:S07]  /*9d20*/  @!P0 F2FP.F16.F32.PACK_AB R31, RZ, R31 ;  /* 0x0000001fff1f823e */ /* 0x000fce00000000ff */
[----:B0-----:R-:W-:Y:S05]  /*9d30*/  WARPSYNC.COLLECTIVE R51, `(.L_x_1001) ;  /* 0x0000000033087348 */ /* 0x001fea0003c00000 */
[----:B0-----:R0:W1:Y:S02]  /*9d40*/  SHFL.BFLY P2, R49, R52, R53, R54 ;  /* 0x0c00003534317389 */ /* 0x0010640000040036 */
[----:B01----:R-:W-:Y:S01]  /*9d50*/  ENDCOLLECTIVE ;  /* 0x000000000000791b */ /* 0x003fe20003800000 */
.L_x_1001:
        /* <DEDUP_REMOVED lines=9> */
.L_x_1002:
[----:B------:R-:W-:Y:S01]  /*9df0*/  FADD.FTZ R34, R45, R34 ;  /* 0x000000222d227221 */ /* 0x000fe20000010000 */
[----:B------:R-:W-:Y:S01]  /*9e00*/  MOV R25, R49 ;  /* 0x0000003100197202 */ /* 0x000fe20000000f00 */
[----:B------:R-:W-:Y:S06]  /*9e10*/  BRA `(.L_x_1003) ;  /* 0xffffffe400007947 */ /* 0x000fec000383ffff */
.L_x_1004:
        /* <DEDUP_REMOVED lines=14> */
.L_x_1832:


//--------------------- .text._ZN13group_norm_v218gn_bwd_cuda_kernelI6__halfLi320ELi2ELi32ELi20ELi4096ELb0ELb1ELi32ELi320ELi320ELi4ELb1ELi2ELb0ELb0ELNS_15WgradSyncMethodE3ENS_16CompileConditionILi900EEEEEvPT_S6_S6_PKS5_S8_S8_S8_PKfflPfPj --------------------------
	.section	.text._ZN13group_norm_v218gn_bwd_cuda_kernelI6__halfLi320ELi2ELi32ELi20ELi4096ELb0ELb1ELi32ELi320ELi320ELi4ELb1ELi2ELb0ELb0ELNS_15WgradSyncMethodE3ENS_16CompileConditionILi900EEEEEvPT_S6_S6_PKS5_S8_S8_S8_PKfflPfPj,"ax",@progbits
	.align	128
        .global         _ZN13group_norm_v218gn_bwd_cuda_kernelI6__halfLi320ELi2ELi32ELi20ELi4096ELb0ELb1ELi32ELi320ELi320ELi4ELb1ELi2ELb0ELb0ELNS_15WgradSyncMethodE3ENS_16CompileConditionILi900EEEEEvPT_S6_S6_PKS5_S8_S8_S8_PKfflPfPj
        .type           _ZN13group_norm_v218gn_bwd_cuda_kernelI6__halfLi320ELi2ELi32ELi20ELi4096ELb0ELb1ELi32ELi320ELi320ELi4ELb1ELi2ELb0ELb0ELNS_15WgradSyncMethodE3ENS_16CompileConditionILi900EEEEEvPT_S6_S6_PKS5_S8_S8_S8_PKfflPfPj,@function
        .size           _ZN13group_norm_v218gn_bwd_cuda_kernelI6__halfLi320ELi2ELi32ELi20ELi4096ELb0ELb1ELi32ELi320ELi320ELi4ELb1ELi2ELb0ELb0ELNS_15WgradSyncMethodE3ENS_16CompileConditionILi900EEEEEvPT_S6_S6_PKS5_S8_S8_S8_PKfflPfPj,(.L_x_1833 - _ZN13group_norm_v218gn_bwd_cuda_kernelI6__halfLi320ELi2ELi32ELi20ELi4096ELb0ELb1ELi32ELi320ELi320ELi4ELb1ELi2ELb0ELb0ELNS_15WgradSyncMethodE3ENS_16CompileConditionILi900EEEEEvPT_S6_S6_PKS5_S8_S8_S8_PKfflPfPj)
        .other          _ZN13group_norm_v218gn_bwd_cuda_kernelI6__halfLi320ELi2ELi32ELi20ELi4096ELb0ELb1ELi32ELi320ELi320ELi4ELb1ELi2ELb0ELb0ELNS_15WgradSyncMethodE3ENS_16CompileConditionILi900EEEEEvPT_S6_S6_PKS5_S8_S8_S8_PKfflPfPj,@"STO_CUDA_ENTRY STV_DEFAULT"
_ZN13group_norm_v218gn_bwd_cuda_kernelI6__halfLi320ELi2ELi32ELi20ELi4096ELb0ELb1ELi32ELi320ELi320ELi4ELb1ELi2ELb0ELb0ELNS_15WgradSyncMethodE3ENS_16CompileConditionILi900EEEEEvPT_S6_S6_PKS5_S8_S8_S8_PKfflPfPj:
.text._ZN13group_norm_v218gn_bwd_cuda_kernelI6__halfLi320ELi2ELi32ELi20ELi4096ELb0ELb1ELi32ELi320ELi320ELi4ELb1ELi2ELb0ELb0ELNS_15WgradSyncMethodE3ENS_16CompileConditionILi900EEEEEvPT_S6_S6_PKS5_S8_S8_S8_PKfflPfPj:
        /* <DEDUP_REMOVED lines=32> */
.L_x_1007:
[----:B------:R-:W2:Y:S04]  /*0200*/  LD.E.STRONG.GPU R0, desc[UR12][R2.64] ;  /* 0x0000000c02007980 */ /* 0x000ea8000c10f900 */
[----:B--2---:R-:W-:Y:S01]  /*0210*/  CCTL.IVALL ;  /* 0x00000000ff00798f */ /* 0x004fe20002000000 */
[----:B------:R-:W-:Y:S05]  /*0220*/  YIELD ;  /* 0x0000000000007946 */ /* 0x000fea0003800000 */
[----:B-----5:R-:W-:-:S04]  /*0230*/  LOP3.LUT R0, R0, R5, RZ, 0x3c, !PT ;  /* 0x0000000500007212 */ /* 0x020fc800078e3cff */
[----:B------:R-:W-:-:S13]  /*0240*/  ISETP.GT.AND P0, PT, R0, -0x1, PT ;  /* 0xffffffff0000780c */ /* 0x000fda0003f04270 */
[----:B------:R-:W-:Y:S05]  /*0250*/  @P0 BRA `(.L_x_1007) ;  /* 0xfffffffc00e80947 */ /* 0x000fea000383ffff */
.L_x_1006:
[----:B------:R-:W-:Y:S05]  /*0260*/  WARPSYNC.ALL ;  /* 0x0000000000007948 */ /* 0x000fea0003800000 */
[----:B------:R-:W-:Y:S06]  /*0270*/  BAR.SYNC.DEFER_BLOCKING 0x0 ;  /* 0x0000000000007b1d */ /* 0x000fec0000010000 */
[----:B------:R-:W-:Y:S05]  /*0280*/  BRA `(.L_x_1008) ;  /* 0x0000003800f07947 */ /* 0x000fea0003800000 */
.L_x_1005:
        /* <DEDUP_REMOVED lines=37> */
.L_x_1024:
[----:B------:R-:W0:Y:S01]  /*04e0*/  S2R R55, SR_TID.X ;  /* 0x0000000000377919 */ /* 0x000e220000002100 */
[----:B------:R-:W-:Y:S01]  /*04f0*/  ULOP3.LUT UR10, UR9, 0x1, URZ, 0xc0, !UPT ;  /* 0x00000001090a7892 */ /* 0x000fe2000f8ec03f */
[----:B--2---:R-:W2:Y:S01]  /*0500*/  LDC.64 R6, c[0x0][0x238] ;  /* 0x00008e00ff067b82 */ /* 0x004ea20000000a00 */
[----:B------:R-:W-:Y:S02]  /*0510*/  USHF.R.U64 UR11, UR9, 0x1, UR5 ;  /* 0x00000001090b7899 */ /* 0x000fe40008001205 */
[----:B------:R-:W-:Y:S02]  /*0520*/  UIMAD UR14, UR10, 0x140, URZ ;  /* 0x000001400a0e78a4 */ /* 0x000fe4000f8e023f */
[----:B------:R-:W-:Y:S02]  /*0530*/  USHF.L.U32 UR10, UR17, 0x5, URZ ;  /* 0x00000005110a7899 */ /* 0x000fe4000800063f */
[----:B------:R-:W-:Y:S01]  /*0540*/  USHF.R.U32.HI UR15, URZ, 0x1, UR5 ;  /* 0x000000013f0f7899 */ /* 0x000fe20008011605 */
[----:B------:R-:W-:Y:S01]  /*0550*/  MOV R9, UR11 ;  /* 0x0000000b00097c02 */ /* 0x000fe20008000f00 */
[----:B------:R-:W-:Y:S01]  /*0560*/  ULOP3.LUT UR10, UR10, 0xfe0, URZ, 0xc0, !UPT ;  /* 0x00000fe00a0a7892 */ /* 0x000fe2000f8ec03f */
[----:B------:R-:W-:Y:S01]  /*0570*/  ULDC.64 UR18, c[0x0][0x248] ;  /* 0x0000920000127ab9 */ /* 0x000fe20000000a00 */
[----:B------:R-:W-:-:S02]  /*0580*/  UIMAD UR11, UR15, 0x280000, URZ ;  /* 0x002800000f0b78a4 */ /* 0x000fc4000f8e023f */
[----:B-1----:R-:W-:Y:S01]  /*0590*/  MOV R0, UR15 ;  /* 0x0000000f00007c02 */ /* 0x002fe20008000f00 */
[----:B0-----:R-:W-:-:S05]  /*05a0*/  IMAD.WIDE.U32 R50, R55, -0x33333333, RZ ;  /* 0xcccccccd37327825 */ /* 0x001fca00078e00ff */
[----:B------:R-:W-:-:S04]  /*05b0*/  SHF.R.U32.HI R50, RZ, 0x6, R51 ;  /* 0x00000006ff327819 */ /* 0x000fc80000011633 */
[C---:B------:R-:W-:Y:S01]  /*05c0*/  IADD3 R5, R50.reuse, UR10, RZ ;  /* 0x0000000a32057c10 */ /* 0x040fe2000fffe0ff */
[----:B------:R-:W-:-:S04]  /*05d0*/  IMAD R54, R50, -0x50, R55 ;  /* 0xffffffb032367824 */ /* 0x000fc800078e0237 */
[----:B------:R-:W-:Y:S01]  /*05e0*/  IMAD R5, R5, 0x280, RZ ;  /* 0x0000028005057824 */ /* 0x000fe200078e02ff */
[----:B------:R-:W-:-:S04]  /*05f0*/  LEA R52, R54, UR14, 0x2 ;  /* 0x0000000e36347c11 */ /* 0x000fc8000f8e10ff */
[----:B------:R-:W-:Y:S01]  /*0600*/  SHF.R.S32.HI R53, RZ, 0x1f, R52 ;  /* 0x0000001fff357819 */ /* 0x000fe20000011434 */
[----:B------:R-:W-:-:S05]  /*0610*/  IMAD.WIDE.U32 R2, R52, -0x33333333, RZ ;  /* 0xcccccccd34027825 */ /* 0x000fca00078e00ff */
[----:B------:R-:W-:Y:S01]  /*0620*/  SHF.R.U32.HI R4, RZ, 0x4, R3 ;  /* 0x00000004ff047819 */ /* 0x000fe20000011603 */
[----:B------:R-:W-:-:S04]  /*0630*/  IMAD.WIDE.U32 R2, R9, 0x280000, R52 ;  /* 0x0028000009027825 */ /* 0x000fc800078e0034 */
[----:B------:R0:W-:Y:S02]  /*0640*/  STL [R1+0x28], R4 ;  /* 0x0000280401007387 */ /* 0x0001e40000100800 */
[----:B0-----:R-:W-:-:S04]  /*0650*/  LEA R4, P0, R9, R4, 0x5 ;  /* 0x0000000409047211 */ /* 0x001fc800078028ff */
[----:B------:R-:W-:Y:S02]  /*0660*/  LEA.HI.X R9, R9, RZ, R0, 0x5, P0 ;  /* 0x000000ff09097211 */ /* 0x000fe400000f2c00 */
[C---:B------:R-:W-:Y:S02]  /*0670*/  LEA R36, P0, R4.reuse, UR18, 0x3 ;  /* 0x0000001204247c11 */ /* 0x040fe4000f8018ff */
        /* <DEDUP_REMOVED lines=8> */
[----:B------:R-:W-:Y:S02]  /*0700*/  SHF.L.U64.HI R12, R3, 0x1, R4 ;  /* 0x00000001030c7819 */ /* 0x000fe40000010204 */
[----:B------:R-:W-:Y:S01]  /*0710*/  IADD3 R10, P0, R8, UR10, RZ ;  /* 0x0000000a080a7c10 */ /* 0x000fe2000ff1e0ff */
[----:B------:R0:W-:Y:S03]  /*0720*/  STL [R1+0x20], R8 ;  /* 0x0000200801007387 */ /* 0x0001e60000100800 */
[----:B------:R-:W-:Y:S01]  /*0730*/  IADD3.X R11, R12, UR11, RZ, P0, !PT ;  /* 0x0000000b0c0b7c10 */ /* 0x000fe200087fe4ff */
[----:B--2---:R-:W-:Y:S01]  /*0740*/  IMAD.WIDE R52, R52, 0x2, R6 ;  /* 0x0000000234347825 */ /* 0x004fe200078e0206 */
[----:B------:R-:W-:-:S04]  /*0750*/  IADD3 R3, R5, 0xa00, RZ ;  /* 0x00000a0005037810 */ /* 0x000fc80007ffe0ff */
[----:B------:R-:W2:Y:S01]  /*0760*/  LDG.E.64.CONSTANT R10, desc[UR12][R10.64] ;  /* 0x0000000c0a0a7981 */ /* 0x000ea2000c1e9b00 */
[----:B0-----:R-:W-:-:S03]  /*0770*/  IADD3 R8, P1, R8, UR18, RZ ;  /* 0x0000001208087c10 */ /* 0x001fc6000ff3e0ff */
[----:B------:R-:W4:Y:S01]  /*0780*/  LDG.E.64.CONSTANT R52, desc[UR12][R52.64] ;  /* 0x0000000c34347981 */ /* 0x000f22000c1e9b00 */
[----:B------:R-:W-:Y:S02]  /*0790*/  IADD3.X R9, R12, UR19, RZ, P1, !PT ;  /* 0x000000130c097c10 */ /* 0x000fe40008ffe4ff */
[----:B------:R-:W-:-:S04]  /*07a0*/  IADD3 R3, P0, R3, R2, RZ ;  /* 0x0000000203037210 */ /* 0x000fc80007f1e0ff */
[----:B------:R-:W5:Y:S01]  /*07b0*/  LDG.E.64.CONSTANT R8, desc[UR12][R8.64] ;  /* 0x0000000c08087981 */ /* 0x000f62000c1e9b00 */
[----:B------:R-:W-:Y:S02]  /*07c0*/  IADD3.X R4, RZ, R0, RZ, P0, !PT ;  /* 0x00000000ff047210 */ /* 0x000fe400007fe4ff */
[C---:B------:R-:W-:Y:S02]  /*07d0*/  SHF.L.U32 R7, R3.reuse, 0x1, RZ ;  /* 0x0000000103077819 */ /* 0x040fe400000006ff */
[----:B------:R-:W-:Y:S02]  /*07e0*/  SHF.L.U64.HI R6, R3, 0x1, R4 ;  /* 0x0000000103067819 */ /* 0x000fe40000010204 */
[----:B------:R-:W-:Y:S01]  /*07f0*/  IADD3 R14, P0, R7, UR10, RZ ;  /* 0x0000000a070e7c10 */ /* 0x000fe2000ff1e0ff */
[----:B------:R0:W-:Y:S03]  /*0800*/  STL [R1+0x24], R12 ;  /* 0x0000240c01007387 */ /* 0x0001e60000100800 */
[----:B------:R-:W-:-:S02]  /*0810*/  IADD3.X R15, R6, UR11, RZ, P0, !PT ;  /* 0x0000000b060f7c10 */ /* 0x000fc400087fe4ff */
[----:B------:R-:W-:-:S04]  /*0820*/  IADD3 R3, R5, 0x1400, RZ ;  /* 0x0000140005037810 */ /* 0x000fc80007ffe0ff */
[----:B------:R-:W5:Y:S01]  /*0830*/  LDG.E.64.CONSTANT R14, desc[UR12][R14.64] ;  /* 0x0000000c0e0e7981 */ /* 0x000f62000c1e9b00 */
[----:B0-----:R-:W-:-:S04]  /*0840*/  IADD3 R12, P1, R7, UR18, RZ ;  /* 0x00000012070c7c10 */ /* 0x001fc8000ff3e0ff */
[----:B------:R-:W-:Y:S02]  /*0850*/  IADD3.X R13, R6, UR19, RZ, P1, !PT ;  /* 0x00000013060d7c10 */ /* 0x000fe40008ffe4ff */
[----:B------:R-:W-:-:S04]  /*0860*/  IADD3 R3, P0, R3, R2, RZ ;  /* 0x0000000203037210 */ /* 0x000fc80007f1e0ff */
[----:B------:R-:W5:Y:S01]  /*0870*/  LDG.E.64.CONSTANT R12, desc[UR12][R12.64] ;  /* 0x0000000c0c0c7981 */ /* 0x000f62000c1e9b00 */
[----:B------:R-:W-:-:S03]  /*0880*/  IMAD.X R4, RZ, RZ, R0, P0 ;  /* 0x000000ffff047224 */ /* 0x000fc600000e0600 */
[----:B------:R0:W-:Y:S04]  /*0890*/  STL [R1+0x18], R7 ;  /* 0x0000180701007387 */ /* 0x0001e80000100800 */
[----:B------:R1:W-:Y:S01]  /*08a0*/  STL [R1+0x1c], R6 ;  /* 0x00001c0601007387 */ /* 0x0003e20000100800 */
[C---:B0-----:R-:W-:Y:S02]  /*08b0*/  SHF.L.U32 R7, R3.reuse, 0x1, RZ ;  /* 0x0000000103077819 */ /* 0x041fe400000006ff */
[----:B-1----:R-:W-:Y:S02]  /*08c0*/  SHF.L.U64.HI R6, R3, 0x1, R4 ;  /* 0x0000000103067819 */ /* 0x002fe40000010204 */
[C---:B------:R-:W-:Y:S02]  /*08d0*/  IADD3 R18, P0, R7.reuse, UR10, RZ ;  /* 0x0000000a07127c10 */ /* 0x040fe4000ff1e0ff */
[----:B------:R-:W-:-:S02]  /*08e0*/  IADD3 R16, P1, R7, UR18, RZ ;  /* 0x0000001207107c10 */ /* 0x000fc4000ff3e0ff */
[C---:B------:R-:W-:Y:S02]  /*08f0*/  IADD3.X R19, R6.reuse, UR11, RZ, P0, !PT ;  /* 0x0000000b06137c10 */ /* 0x040fe400087fe4ff */
[----:B------:R-:W-:Y:S02]  /*0900*/  IADD3.X R17, R6, UR19, RZ, P1, !PT ;  /* 0x0000001306117c10 */ /* 0x000fe40008ffe4ff */
[----:B------:R-:W-:Y:S02]  /*0910*/  IADD3 R3, R5, 0x1e00, RZ ;  /* 0x00001e0005037810 */ /* 0x000fe40007ffe0ff */
[----:B------:R-:W5:Y:S02]  /*0920*/  LDG.E.64.CONSTANT R18, desc[UR12][R18.64] ;  /* 0x0000000c12127981 */ /* 0x000f64000c1e9b00 */
[----:B------:R-:W-:Y:S02]  /*0930*/  IADD3 R3, P0, R3, R2, RZ ;  /* 0x0000000203037210 */ /* 0x000fe40007f1e0ff */
[----:B------:R-:W5:Y:S02]  /*0940*/  LDG.E.64.CONSTANT R16, desc[UR12][R16.64] ;  /* 0x0000000c10107981 */ /* 0x000f64000c1e9b00 */
[----:B------:R-:W-:-:S02]  /*0950*/  IADD3.X R4, RZ, R0, RZ, P0, !PT ;  /* 0x00000000ff047210 */ /* 0x000fc400007fe4ff */
        /* <DEDUP_REMOVED lines=24> */
[----:B------:R-:W-:-:S04]  /*0ae0*/  IADD3 R3, P0, R3, R2, RZ ;  /* 0x0000000203037210 */ /* 0x000fc80007f1e0ff */
[----:B------:R-:W-:Y:S02]  /*0af0*/  IADD3.X R4, RZ, R0, RZ, P0, !PT ;  /* 0x00000000ff047210 */ /* 0x000fe400007fe4ff */
[C---:B------:R-:W-:Y:S02]  /*0b00*/  SHF.L.U32 R92, R3.reuse, 0x1, RZ ;  /* 0x00000001035c7819 */ /* 0x040fe400000006ff */
[----:B------:R-:W-:Y:S02]  /*0b10*/  SHF.L.U64.HI R93, R3, 0x1, R4 ;  /* 0x00000001035d7819 */ /* 0x000fe40000010204 */
[C---:B------:R-:W-:Y:S02]  /*0b20*/  IADD3 R30, P1, R92.reuse, UR18, RZ ;  /* 0x000000125c1e7c10 */ /* 0x040fe4000ff3e0ff */
[----:B------:R-:W-:Y:S02]  /*0b30*/  IADD3 R28, P0, R92, UR10, RZ ;  /* 0x0000000a5c1c7c10 */ /* 0x000fe4000ff1e0ff */
[----:B------:R-:W-:-:S02]  /*0b40*/  IADD3.X R31, R93, UR19, RZ, P1, !PT ;  /* 0x000000135d1f7c10 */ /* 0x000fc40008ffe4ff */
[----:B------:R-:W-:-:S04]  /*0b50*/  IADD3.X R29, R93, UR11, RZ, P0, !PT ;  /* 0x0000000b5d1d7c10 */ /* 0x000fc800087fe4ff */
[----:B------:R-:W5:Y:S04]  /*0b60*/  LDG.E.64.CONSTANT R30, desc[UR12][R30.64] ;  /* 0x0000000c1e1e7981 */ /* 0x000f68000c1e9b00 */
[----:B------:R-:W5:Y:S01]  /*0b70*/  LDG.E.64.CONSTANT R28, desc[UR12][R28.64] ;  /* 0x0000000c1c1c7981 */ /* 0x000f62000c1e9b00 */
[----:B------:R-:W-:-:S04]  /*0b80*/  IADD3 R3, R5, 0x3c00, RZ ;  /* 0x00003c0005037810 */ /* 0x000fc80007ffe0ff */
        /* <DEDUP_REMOVED lines=15> */
[----:B------:R-:W-:Y:S01]  /*0c80*/  IADD3 R34, P0, R88, UR10, RZ ;  /* 0x0000000a58227c10 */ /* 0x000fe2000ff1e0ff */
[----:B------:R-:W-:-:S03]  /*0c90*/  ULDC UR10, c[0x0][0x250] ;  /* 0x00009400000a7ab9 */ /* 0x000fc60000000800 */
[----:B------:R-:W-:Y:S02]  /*0ca0*/  IADD3.X R35, R89, UR11, RZ, P0, !PT ;  /* 0x0000000b59237c10 */ /* 0x000fe400087fe4ff */
[----:B------:R-:W-:-:S04]  /*0cb0*/  IADD3 R46, P0, R88, UR18, RZ ;  /* 0x00000012582e7c10 */ /* 0x000fc8000ff1e0ff */
[----:B------:R-:W5:Y:S01]  /*0cc0*/  LDG.E.64.CONSTANT R34, desc[UR12][R34.64] ;  /* 0x0000000c22227981 */ /* 0x000f62000c1e9b00 */
[----:B------:R-:W-:-:S06]  /*0cd0*/  IADD3.X R47, R89, UR19, RZ, P0, !PT ;  /* 0x00000013592f7c10 */ /* 0x000fcc00087fe4ff */
[----:B------:R-:W5:Y:S04]  /*0ce0*/  LDG.E.64.CONSTANT R46, desc[UR12][R46.64] ;  /* 0x0000000c2e2e7981 */ /* 0x000f68000c1e9b00 */
[----:B------:R0:W-:Y:S04]  /*0cf0*/  STL [R1], R7 ;  /* 0x0000000701007387 */ /* 0x0001e80000100800 */
[----:B------:R1:W-:Y:S01]  /*0d00*/  STL [R1+0x4], R6 ;  /* 0x0000040601007387 */ /* 0x0003e20000100800 */
[----:B---3--:R-:W-:-:S06]  /*0d10*/  FADD.FTZ R2, R37, UR10 ;  /* 0x0000000a25027e21 */ /* 0x008fcc0008010000 */
[----:B------:R-:W3:Y:S01]  /*0d20*/  MUFU.RSQ R2, R2 ;  /* 0x0000000200027308 */ /* 0x000ee20000001400 */
[--C-:B--2---:R-:W-:Y:S02]  /*0d30*/  HADD2.F32 R5, -RZ, R10.reuse.H0_H0 ;  /* 0x2000000aff057230 */ /* 0x104fe40000004100 */
[----:B0-----:R-:W-:Y:S02]  /*0d40*/  HADD2.F32 R7, -RZ, R10.H1_H1 ;  /* 0x3000000aff077230 */ /* 0x001fe40000004100 */
[--C-:B----4-:R-:W-:Y:S02]  /*0d50*/  HADD2.F32 R3, -RZ, R52.reuse.H0_H0 ;  /* 0x20000034ff037230 */ /* 0x110fe40000004100 */
[----:B------:R-:W-:Y:S01]  /*0d60*/  FADD.FTZ R87, -R36, R5 ;  /* 0x0000000524577221 */ /* 0x000fe20000010100 */
[----:B------:R-:W-:Y:S02]  /*0d70*/  HADD2.F32 R4, -RZ, R52.H1_H1 ;  /* 0x30000034ff047230 */ /* 0x000fe40000004100 */
[----:B-----5:R-:W-:-:S02]  /*0d80*/  HADD2.F32 R0, -RZ, R8.H0_H0 ;  /* 0x20000008ff007230 */ /* 0x020fc40000004100 */
[----:B------:R-:W-:Y:S01]  /*0d90*/  FADD.FTZ R7, -R36, R7 ;  /* 0x0000000724077221 */ /* 0x000fe20000010100 */
[----:B------:R-:W-:Y:S02]  /*0da0*/  HADD2.F32 R5, -RZ, R8.H1_H1 ;  /* 0x30000008ff057230 */ /* 0x000fe40000004100 */
[----:B---3--:R-:W-:Y:S01]  /*0db0*/  FMUL.FTZ R87, R2, R87 ;  /* 0x0000005702577220 */ /* 0x008fe20000410000 */
[----:B-1----:R-:W-:Y:S01]  /*0dc0*/  FMUL.FTZ R6, R0, R3 ;  /* 0x0000000300067220 */ /* 0x002fe20000410000 */
[----:B------:R-:W-:Y:S02]  /*0dd0*/  HADD2.F32 R51, -RZ, R11.H0_H0 ;  /* 0x2000000bff337230 */ /* 0x000fe40000004100 */
[----:B------:R-:W-:Y:S01]  /*0de0*/  FMUL.FTZ R8, R5, R4 ;  /* 0x0000000405087220 */ /* 0x000fe20000410000 */
[----:B------:R-:W-:Y:S01]  /*0df0*/  FMUL.FTZ R86, R2, R7 ;  /* 0x0000000702567220 */ /* 0x000fe20000410000 */
[----:B------:R-:W-:Y:S01]  /*0e00*/  FFMA.FTZ R37, R87, R6, RZ ;  /* 0x0000000657257223 */ /* 0x000fe200000100ff */
[----:B------:R-:W-:-:S02]  /*0e10*/  HADD2.F32 R6, -RZ, R53.H0_H0 ;  /* 0x20000035ff067230 */ /* 0x000fc40000004100 */
[----:B------:R-:W-:Y:S01]  /*0e20*/  FADD.FTZ R51, -R36, R51 ;  /* 0x0000003324337221 */ /* 0x000fe20000010100 */
[----:B------:R-:W-:Y:S02]  /*0e30*/  HADD2.F32 R7, -RZ, R9.H0_H0 ;  /* 0x20000009ff077230 */ /* 0x000fe40000004100 */
[----:B------:R-:W-:Y:S01]  /*0e40*/  FFMA.FTZ R10, R86, R8, R37 ;  /* 0x00000008560a7223 */ /* 0x000fe20000010025 */
[----:B------:R-:W-:Y:S02]  /*0e50*/  HADD2.F32 R37, -RZ, R11.H1_H1 ;  /* 0x3000000bff257230 */ /* 0x000fe40000004100 */
[----:B------:R-:W-:Y:S01]  /*0e60*/  FMUL.FTZ R85, R2, R51 ;  /* 0x0000003302557220 */ /* 0x000fe20000410000 */
[----:B------:R-:W-:Y:S02]  /*0e70*/  HADD2.F32 R8, -RZ, R53.H1_H1 ;  /* 0x30000035ff087230 */ /* 0x000fe40000004100 */
[----:B------:R-:W-:Y:S01]  /*0e80*/  FMUL.FTZ R11, R7, R6 ;  /* 0x00000006070b7220 */ /* 0x000fe20000410000 */
[----:B------:R-:W-:-:S02]  /*0e90*/  HADD2.F32 R9, -RZ, R9.H1_H1 ;  /* 0x30000009ff097230 */ /* 0x000fc40000004100 */
[----:B------:R-:W-:Y:S01]  /*0ea0*/  FADD.FTZ R37, -R36, R37 ;  /* 0x0000002524257221 */ /* 0x000fe20000010100 */
[--C-:B------:R-:W-:Y:S02]  /*0eb0*/  HADD2.F32 R53, -RZ, R14.reuse.H0_H0 ;  /* 0x2000000eff357230 */ /* 0x100fe40000004100 */
[----:B------:R-:W-:Y:S01]  /*0ec0*/  FFMA.FTZ R11, R85, R11, R10 ;  /* 0x0000000b550b7223 */ /* 0x000fe2000001000a */
[----:B------:R-:W-:Y:S01]  /*0ed0*/  FMUL.FTZ R51, R9, R8 ;  /* 0x0000000809337220 */ /* 0x000fe20000410000 */
[----:B------:R-:W-:Y:S01]  /*0ee0*/  FMUL.FTZ R84, R2, R37 ;  /* 0x0000002502547220 */ /* 0x000fe20000410000 */
[----:B------:R-:W-:Y:S01]  /*0ef0*/  FADD.FTZ R53, -R36, R53 ;  /* 0x0000003524357221 */ /* 0x000fe20000010100 */
[----:B------:R-:W-:Y:S02]  /*0f00*/  HADD2.F32 R37, -RZ, R14.H1_H1 ;  /* 0x3000000eff257230 */ /* 0x000fe40000004100 */
[--C-:B------:R-:W-:Y:S02]  /*0f10*/  HADD2.F32 R10, -RZ, R12.reuse.H0_H0 ;  /* 0x2000000cff0a7230 */ /* 0x100fe40000004100 */
[----:B------:R-:W-:Y:S01]  /*0f20*/  FFMA.FTZ R52, R84, R51, R11 ;  /* 0x0000003354347223 */ /* 0x000fe2000001000b */
[----:B------:R-:W-:Y:S01]  /*0f30*/  FMUL.FTZ R83, R2, R53 ;  /* 0x0000003502537220 */ /* 0x000fe20000410000 */
[----:B------:R-:W-:-:S02]  /*0f40*/  HADD2.F32 R11, -RZ, R12.H1_H1 ;  /* 0x3000000cff0b7230 */ /* 0x000fc40000004100 */
[----:B------:R-:W-:Y:S01]  /*0f50*/  FADD.FTZ R51, -R36, R37 ;  /* 0x0000002524337221 */ /* 0x000fe20000010100 */
[----:B------:R-:W-:Y:S01]  /*0f60*/  FMUL.FTZ R14, R3, R10 ;  /* 0x0000000a030e7220 */ /* 0x000fe20000410000 */
[----:B------:R-:W-:Y:S02]  /*0f70*/  HADD2.F32 R53, -RZ, R15.H0_H0 ;  /* 0x2000000fff357230 */ /* 0x000fe40000004100 */
[----:B------:R-:W-:Y:S01]  /*0f80*/  FMUL.FTZ R82, R2, R51 ;  /* 0x0000003302527220 */ /* 0x000fe20000410000 */
[----:B------:R-:W-:Y:S01]  /*0f90*/  FFMA.FTZ R37, R83, R14, R52 ;  /* 0x0000000e53257223 */ /* 0x000fe20000010034 */
[----:B------:R-:W-:Y:S01]  /*0fa0*/  FMUL.FTZ R14, R4, R11 ;  /* 0x0000000b040e7220 */ /* 0x000fe20000410000 */
[----:B------:R-:W-:Y:S02]  /*0fb0*/  HADD2.F32 R12, -RZ, R13.H0_H0 ;  /* 0x2000000dff0c7230 */ /* 0x000fe40000004100 */
[----:B------:R-:W-:Y:S01]  /*0fc0*/  FADD.FTZ R53, -R36, R53 ;  /* 0x0000003524357221 */ /* 0x000fe20000010100 */
[----:B------:R-:W-:Y:S01]  /*0fd0*/  FFMA.FTZ R14, R82, R14, R37 ;  /* 0x0000000e520e7223 */ /* 0x000fe20000010025 */
[----:B------:R-:W-:-:S02]  /*0fe0*/  HADD2.F32 R37, -RZ, R15.H1_H1 ;  /* 0x3000000fff257230 */ /* 0x000fc40000004100 */
[----:B------:R-:W-:Y:S01]  /*0ff0*/  FMUL.FTZ R15, R6, R12 ;  /* 0x0000000c060f7220 */ /* 0x000fe20000410000 */
[----:B------:R-:W-:Y:S01]  /*1000*/  FMUL.FTZ R81, R2, R53 ;  /* 0x0000003502517220 */ /* 0x000fe20000410000 */
[----:B------:R-:W-:Y:S02]  /*1010*/  HADD2.F32 R13, -RZ, R13.H1_H1 ;  /* 0x3000000dff0d7230 */ /* 0x000fe40000004100 */
[----:B------:R-:W-:Y:S01]  /*1020*/  FADD.FTZ R37, -R36, R37 ;  /* 0x0000002524257221 */ /* 0x000fe20000010100 */
[----:B------:R-:W-:Y:S02]  /*1030*/  FFMA.FTZ R15, R81, R15, R14 ;  /* 0x0000000f510f7223 */ /* 0x000fe4000001000e */
[----:B------:R-:W-:Y:S01]  /*1040*/  FMUL.FTZ R51, R8, R13 ;  /* 0x0000000d08337220 */ /* 0x000fe20000410000 */
[----:B------:R-:W-:Y:S01]  /*1050*/  FMUL.FTZ R80, R2, R37 ;  /* 0x0000002502507220 */ /* 0x000fe20000410000 */
[--C-:B------:R-:W-:Y:S02]  /*1060*/  HADD2.F32 R53, -RZ, R18.reuse.H0_H0 ;  /* 0x20000012ff357230 */ /* 0x100fe40000004100 */
[----:B------:R-:W-:-:S02]  /*1070*/  HADD2.F32 R37, -RZ, R18.H1_H1 ;  /* 0x30000012ff257230 */ /* 0x000fc40000004100 */
[--C-:B------:R-:W-:Y:S02]  /*1080*/  HADD2.F32 R14, -RZ, R16.reuse.H0_H0 ;  /* 0x20000010ff0e7230 */ /* 0x100fe40000004100 */
[----:B------:R-:W-:Y:S01]  /*1090*/  FADD.FTZ R53, -R36, R53 ;  /* 0x0000003524357221 */ /* 0x000fe20000010100 */
[----:B------:R-:W-:Y:S01]  /*10a0*/  FFMA.FTZ R52, R80, R51, R15 ;  /* 0x0000003350347223 */ /* 0x000fe2000001000f */
[----:B------:R-:W-:Y:S02]  /*10b0*/  HADD2.F32 R15, -RZ, R16.H1_H1 ;  /* 0x30000010ff0f7230 */ /* 0x000fe40000004100 */
[----:B------:R-:W-:Y:S01]  /*10c0*/  FADD.FTZ R51, -R36, R37 ;  /* 0x0000002524337221 */ /* 0x000fe20000010100 */
[----:B------:R-:W-:Y:S01]  /*10d0*/  FMUL.FTZ R18, R3, R14 ;  /* 0x0000000e03127220 */ /* 0x000fe20000410000 */
[C---:B------:R-:W-:Y:S01]  /*10e0*/  FMUL.FTZ R79, R2.reuse, R53 ;  /* 0x00000035024f7220 */ /* 0x040fe20000410000 */
[----:B------:R-:W-:Y:S02]  /*10f0*/  HADD2.F32 R53, -RZ, R19.H0_H0 ;  /* 0x20000013ff357230 */ /* 0x000fe40000004100 */
[----:B------:R-:W-:Y:S01]  /*1100*/  FMUL.FTZ R78, R2, R51 ;  /* 0x00000033024e7220 */ /* 0x000fe20000410000 */
[----:B------:R-:W-:Y:S01]  /*1110*/  FFMA.FTZ R37, R79, R18, R52 ;  /* 0x000000124f257223 */ /* 0x000fe20000010034 */
        /* <DEDUP_REMOVED lines=9> */
[----:B------:R-:W-:Y:S02]  /*11b0*/  FFMA.FTZ R19, R77, R19, R18 ;  /* 0x000000134d137223 */ /* 0x000fe40000010012 */
[----:B------:R-:W-:Y:S01]  /*11c0*/  FMUL.FTZ R51, R8, R17 ;  /* 0x0000001108337220 */ /* 0x000fe20000410000 */
[----:B------:R-:W-:Y:S01]  /*11d0*/  FMUL.FTZ R76, R2, R37 ;  /* 0x00000025024c7220 */ /* 0x000fe20000410000 */
[----:B------:R-:W-:-:S02]  /*11e0*/  HADD2.F32 R53, -RZ, R22.H0_H0 ;  /* 0x20000016ff357230 */ /* 0x000fc40000004100 */
[----:B------:R-:W-:Y:S02]  /*11f0*/  HADD2.F32 R37, -RZ, R22.H1_H1 ;  /* 0x30000016ff257230 */ /* 0x000fe40000004100 */
[--C-:B------:R-:W-:Y:S02]  /*1200*/  HADD2.F32 R18, -RZ, R20.reuse.H0_H0 ;  /* 0x20000014ff127230 */ /* 0x100fe40000004100 */
[----:B------:R-:W-:Y:S01]  /*1210*/  FADD.FTZ R53, -R36, R53 ;  /* 0x0000003524357221 */ /* 0x000fe20000010100 */
[----:B------:R-:W-:Y:S01]  /*1220*/  FFMA.FTZ R52, R76, R51, R19 ;  /* 0x000000334c347223 */ /* 0x000fe20000010013 */
[----:B------:R-:W-:Y:S02]  /*1230*/  HADD2.F32 R19, -RZ, R20.H1_H1 ;  /* 0x30000014ff137230 */ /* 0x000fe40000004100 */
[----:B------:R-:W-:Y:S01]  /*1240*/  FADD.FTZ R51, -R36, R37 ;  /* 0x0000002524337221 */ /* 0x000fe20000010100 */
[----:B------:R-:W-:Y:S01]  /*1250*/  FMUL.FTZ R22, R3, R18 ;  /* 0x0000001203167220 */ /* 0x000fe20000410000 */
[----:B------:R-:W-:Y:S01]  /*1260*/  FMUL.FTZ R75, R2, R53 ;  /* 0x00000035024b7220 */ /* 0x000fe20000410000 */
[----:B------:R-:W-:-:S02]  /*1270*/  HADD2.F32 R53, -RZ, R23.H0_H0 ;  /* 0x20000017ff357230 */ /* 0x000fc40000004100 */
        /* <DEDUP_REMOVED lines=8> */
[----:B------:R-:W-:-:S02]  /*1300*/  HADD2.F32 R21, -RZ, R21.H1_H1 ;  /* 0x30000015ff157230 */ /* 0x000fc40000004100 */
[----:B------:R-:W-:Y:S01]  /*1310*/  FMUL.FTZ R73, R2, R53 ;  /* 0x0000003502497220 */ /* 0x000fe20000410000 */
[----:B------:R-:W-:-:S03]  /*1320*/  FADD.FTZ R37, -R36, R37 ;  /* 0x0000002524257221 */ /* 0x000fc60000010100 */
[----:B------:R-:W-:Y:S01]  /*1330*/  FFMA.FTZ R23, R73, R23, R22 ;  /* 0x0000001749177223 */ /* 0x000fe20000010016 */
[----:B------:R-:W-:Y:S01]  /*1340*/  FMUL.FTZ R52, R8, R21 ;  /* 0x0000001508347220 */ /* 0x000fe20000410000 */
[----:B------:R-:W-:Y:S01]  /*1350*/  FMUL.FTZ R72, R2, R37 ;  /* 0x0000002502487220 */ /* 0x000fe20000410000 */
[--C-:B------:R-:W-:Y:S02]  /*1360*/  HADD2.F32 R71, -RZ, R26.reuse.H0_H0 ;  /* 0x2000001aff477230 */ /* 0x100fe40000004100 */
[----:B------:R-:W-:Y:S02]  /*1370*/  HADD2.F32 R51, -RZ, R26.H1_H1 ;  /* 0x3000001aff337230 */ /* 0x000fe40000004100 */
[--C-:B------:R-:W-:Y:S02]  /*1380*/  HADD2.F32 R22, -RZ, R24.reuse.H0_H0 ;  /* 0x20000018ff167230 */ /* 0x100fe40000004100 */
[----:B------:R-:W-:Y:S01]  /*1390*/  FADD.FTZ R71, -R36, R71 ;  /* 0x0000004724477221 */ /* 0x000fe20000010100 */
[----:B------:R-:W-:Y:S01]  /*13a0*/  FFMA.FTZ R52, R72, R52, R23 ;  /* 0x0000003448347223 */ /* 0x000fe20000010017 */
[----:B------:R-:W-:-:S02]  /*13b0*/  HADD2.F32 R23, -RZ, R24.H1_H1 ;  /* 0x30000018ff177230 */ /* 0x000fc40000004100 */
[----:B------:R-:W-:Y:S01]  /*13c0*/  FADD.FTZ R51, -R36, R51 ;  /* 0x0000003324337221 */ /* 0x000fe20000010100 */
[----:B------:R-:W-:Y:S01]  /*13d0*/  FMUL.FTZ R37, R3, R22 ;  /* 0x0000001603257220 */ /* 0x000fe20000410000 */
[----:B------:R-:W-:Y:S01]  /*13e0*/  FMUL.FTZ R71, R2, R71 ;  /* 0x0000004702477220 */ /* 0x000fe20000410000 */
[----:B------:R-:W-:Y:S02]  /*13f0*/  HADD2.F32 R69, -RZ, R27.H0_H0 ;  /* 0x2000001bff457230 */ /* 0x000fe40000004100 */
[----:B------:R-:W-:Y:S01]  /*1400*/  FMUL.FTZ R26, R4, R23 ;  /* 0x00000017041a7220 */ /* 0x000fe20000410000 */
[----:B------:R-:W-:Y:S01]  /*1410*/  FMUL.FTZ R70, R2, R51 ;  /* 0x0000003302467220 */ /* 0x000fe20000410000 */
[----:B------:R-:W-:Y:S01]  /*1420*/  FFMA.FTZ R37, R71, R37, R52 ;  /* 0x0000002547257223 */ /* 0x000fe20000010034 */
[----:B------:R-:W-:Y:S02]  /*1430*/  HADD2.F32 R24, -RZ, R25.H0_H0 ;  /* 0x20000019ff187230 */ /* 0x000fe40000004100 */
[----:B------:R-:W-:Y:S01]  /*1440*/  FADD.FTZ R69, -R36, R69 ;  /* 0x0000004524457221 */ /* 0x000fe20000010100 */
[----:B------:R-:W-:-:S02]  /*1450*/  HADD2.F32 R68, -RZ, R27.H1_H1 ;  /* 0x3000001bff447230 */ /* 0x000fc40000004100 */
[----:B------:R-:W-:Y:S01]  /*1460*/  FFMA.FTZ R37, R70, R26, R37 ;  /* 0x0000001a46257223 */ /* 0x000fe20000010025 */
[----:B------:R-:W-:Y:S01]  /*1470*/  FFMA.FTZ R51, R0, R3, RZ ;  /* 0x0000000300337223 */ /* 0x000fe200000100ff */
[----:B------:R-:W-:Y:S01]  /*1480*/  FMUL.FTZ R26, R6, R24 ;  /* 0x00000018061a7220 */ /* 0x000fe20000410000 */
[----:B------:R-:W-:Y:S01]  /*1490*/  FMUL.FTZ R69, R2, R69 ;  /* 0x0000004502457220 */ /* 0x000fe20000410000 */
[----:B------:R-:W-:Y:S02]  /*14a0*/  HADD2.F32 R25, -RZ, R25.H1_H1 ;  /* 0x30000019ff197230 */ /* 0x000fe40000004100 */
[----:B------:R-:W-:Y:S01]  /*14b0*/  FADD.FTZ R68, -R36, R68 ;  /* 0x0000004424447221 */ /* 0x000fe20000010100 */
[----:B------:R-:W-:Y:S01]  /*14c0*/  FFMA.FTZ R51, R5, R4, R51 ;  /* 0x0000000405337223 */ /* 0x000fe20000010033 */
[----:B------:R-:W-:Y:S01]  /*14d0*/  FFMA.FTZ R37, R69, R26, R37 ;  /* 0x0000001a45257223 */ /* 0x000fe20000010025 */
[----:B------:R-:W-:Y:S01]  /*14e0*/  FMUL.FTZ R26, R8, R25 ;  /* 0x00000019081a7220 */ /* 0x000fe20000410000 */
[----:B------:R-:W-:Y:S01]  /*14f0*/  FMUL.FTZ R68, R2, R68 ;  /* 0x0000004402447220 */ /* 0x000fe20000410000 */
[----:B------:R-:W-:Y:S01]  /*1500*/  FFMA.FTZ R51, R7, R6, R51 ;  /* 0x0000000607337223 */ /* 0x000fe20000010033 */
[----:B------:R-:W-:-:S02]  /*1510*/  HADD2.F32 R27, -RZ, R30.H1_H1 ;  /* 0x3000001eff1b7230 */ /* 0x000fc40000004100 */
[----:B------:R-:W-:Y:S01]  /*1520*/  FFMA.FTZ R37, R68, R26, R37 ;  /* 0x0000001a44257223 */ /* 0x000fe20000010025 */
[----:B------:R-:W-:Y:S02]  /*1530*/  HADD2.F32 R26, -RZ, R30.H0_H0 ;  /* 0x2000001eff1a7230 */ /* 0x000fe40000004100 */
[----:B------:R-:W-:Y:S01]  /*1540*/  FFMA.FTZ R30, R9, R8, R51 ;  /* 0x00000008091e7223 */ /* 0x000fe20000010033 */
[----:B------:R-:W-:-:S03]  /*1550*/  HADD2.F32 R67, -RZ, R28.H0_H0 ;  /* 0x2000001cff437230 */ /* 0x000fc60000004100 */
[C---:B------:R-:W-:Y:S01]  /*1560*/  FFMA.FTZ R30, R3.reuse, R10, R30 ;  /* 0x0000000a031e7223 */ /* 0x040fe2000001001e */
[----:B------:R-:W-:Y:S02]  /*1570*/  HADD2.F32 R66, -RZ, R28.H1_H1 ;  /* 0x3000001cff427230 */ /* 0x000fe40000004100 */
[----:B------:R-:W-:Y:S01]  /*1580*/  FADD.FTZ R67, -R36, R67 ;  /* 0x0000004324437221 */ /* 0x000fe20000010100 */
[----:B------:R-:W-:Y:S01]  /*1590*/  FFMA.FTZ R30, R4, R11, R30 ;  /* 0x0000000b041e7223 */ /* 0x000fe2000001001e */
[----:B------:R-:W-:Y:S02]  /*15a0*/  FMUL.FTZ R28, R3, R26 ;  /* 0x0000001a031c7220 */ /* 0x000fe40000410000 */
[----:B------:R-:W-:Y:S01]  /*15b0*/  FMUL.FTZ R67, R2, R67 ;  /* 0x0000004302437220 */ /* 0x000fe20000410000 */
[----:B------:R-:W-:Y:S01]  /*15c0*/  FADD.FTZ R66, -R36, R66 ;  /* 0x0000004224427221 */ /* 0x000fe20000010100 */
[----:B------:R-:W-:Y:S02]  /*15d0*/  FFMA.FTZ R30, R6, R12, R30 ;  /* 0x0000000c061e7223 */ /* 0x000fe4000001001e */
[----:B------:R-:W-:Y:S01]  /*15e0*/  FFMA.FTZ R37, R67, R28, R37 ;  /* 0x0000001c43257223 */ /* 0x000fe20000010025 */
[----:B------:R-:W-:Y:S01]  /*15f0*/  FMUL.FTZ R28, R4, R27 ;  /* 0x0000001b041c7220 */ /* 0x000fe20000410000 */
[----:B------:R-:W-:Y:S01]  /*1600*/  FMUL.FTZ R66, R2, R66 ;  /* 0x0000004202427220 */ /* 0x000fe20000410000 */
[----:B------:R-:W-:Y:S01]  /*1610*/  FFMA.FTZ R30, R8, R13, R30 ;  /* 0x0000000d081e7223 */ /* 0x000fe2000001001e */
[----:B------:R-:W-:-:S02]  /*1620*/  HADD2.F32 R65, -RZ, R29.H0_H0 ;  /* 0x2000001dff417230 */ /* 0x000fc40000004100 */
[----:B------:R-:W-:Y:S01]  /*1630*/  FFMA.FTZ R37, R66, R28, R37 ;  /* 0x0000001c42257223 */ /* 0x000fe20000010025 */
[----:B------:R-:W-:Y:S01]  /*1640*/  FFMA.FTZ R30, R3, R14, R30 ;  /* 0x0000000e031e7223 */ /* 0x000fe2000001001e */
[----:B------:R-:W-:Y:S02]  /*1650*/  HADD2.F32 R28, -RZ, R31.H0_H0 ;  /* 0x2000001fff1c7230 */ /* 0x000fe40000004100 */
[----:B------:R-:W-:Y:S01]  /*1660*/  FADD.FTZ R65, -R36, R65 ;  /* 0x0000004124417221 */ /* 0x000fe20000010100 */
[----:B------:R-:W-:Y:S02]  /*1670*/  HADD2.F32 R64, -RZ, R29.H1_H1 ;  /* 0x3000001dff407230 */ /* 0x000fe40000004100 */
[----:B------:R-:W-:Y:S01]  /*1680*/  FFMA.FTZ R51, R4, R15, R30 ;  /* 0x0000000f04337223 */ /* 0x000fe2000001001e */
[----:B------:R-:W-:Y:S02]  /*1690*/  HADD2.F32 R29, -RZ, R31.H1_H1 ;  /* 0x3000001fff1d7230 */ /* 0x000fe40000004100 */
        /* <DEDUP_REMOVED lines=10> */
[----:B------:R-:W-:Y:S02]  /*1740*/  HADD2.F32 R30, -RZ, R32.H0_H0 ;  /* 0x20000020ff1e7230 */ /* 0x000fe40000004100 */
[----:B------:R-:W-:Y:S01]  /*1750*/  FFMA.FTZ R32, R3, R18, R51 ;  /* 0x0000001203207223 */ /* 0x000fe20000010033 */
[----:B------:R-:W-:-:S03]  /*1760*/  HADD2.F32 R63, -RZ, R48.H0_H0 ;  /* 0x20000030ff3f7230 */ /* 0x000fc60000004100 */
[----:B------:R-:W-:Y:S01]  /*1770*/  FFMA.FTZ R32, R4, R19, R32 ;  /* 0x0000001304207223 */ /* 0x000fe20000010020 */
[----:B------:R-:W-:Y:S02]  /*1780*/  HADD2.F32 R62, -RZ, R48.H1_H1 ;  /* 0x30000030ff3e7230 */ /* 0x000fe40000004100 */
[----:B------:R-:W-:Y:S01]  /*1790*/  FADD.FTZ R63, -R36, R63 ;  /* 0x0000003f243f7221 */ /* 0x000fe20000010100 */
[----:B------:R-:W-:Y:S01]  /*17a0*/  FFMA.FTZ R32, R6, R20, R32 ;  /* 0x0000001406207223 */ /* 0x000fe20000010020 */
[----:B------:R-:W-:Y:S02]  /*17b0*/  FMUL.FTZ R48, R3, R30 ;  /* 0x0000001e03307220 */ /* 0x000fe40000410000 */
[----:B------:R-:W-:Y:S01]  /*17c0*/  FMUL.FTZ R63, R2, R63 ;  /* 0x0000003f023f7220 */ /* 0x000fe20000410000 */
[----:B------:R-:W-:Y:S01]  /*17d0*/  FFMA.FTZ R32, R8, R21, R32 ;  /* 0x0000001508207223 */ /* 0x000fe20000010020 */
[--C-:B------:R-:W-:Y:S02]  /*17e0*/  HADD2.F32 R61, -RZ, R49.reuse.H0_H0 ;  /* 0x20000031ff3d7230 */ /* 0x100fe40000004100 */
[----:B------:R-:W-:Y:S01]  /*17f0*/  FADD.FTZ R62, -R36, R62 ;  /* 0x0000003e243e7221 */ /* 0x000fe20000010100 */
[----:B------:R-:W-:-:S02]  /*1800*/  HADD2.F32 R60, -RZ, R49.H1_H1 ;  /* 0x30000031ff3c7230 */ /* 0x000fc40000004100 */
[----:B------:R-:W-:Y:S01]  /*1810*/  FFMA.FTZ R49, R3, R22, R32 ;  /* 0x0000001603317223 */ /* 0x000fe20000010020 */
        /* <DEDUP_REMOVED lines=10> */
[----:B------:R-:W-:-:S02]  /*18c0*/  HFMA2.MMA R53, -RZ, RZ, 0, 2.384185791015625e-06 ;  /* 0x00000028ff357435 */ /* 0x000fc400000001ff */
[----:B------:R-:W-:Y:S01]  /*18d0*/  FFMA.FTZ R37, R61, R51, R37 ;  /* 0x000000333d257223 */ /* 0x000fe20000010025 */
[----:B------:R-:W-:-:S04]  /*18e0*/  FFMA.FTZ R51, R8, R25, R49 ;  /* 0x0000001908337223 */ /* 0x000fc80000010031 */
[----:B------:R-:W-:Y:S01]  /*18f0*/  FFMA.FTZ R51, R3, R26, R51 ;  /* 0x0000001a03337223 */ /* 0x000fe20000010033 */
[----:B------:R-:W-:Y:S02]  /*1900*/  HADD2.F32 R33, -RZ, R33.H1_H1 ;  /* 0x30000021ff217230 */ /* 0x000fe40000004100 */
[----:B------:R-:W-:Y:S01]  /*1910*/  FADD.FTZ R60, -R36, R60 ;  /* 0x0000003c243c7221 */ /* 0x000fe20000010100 */
[----:B------:R-:W-:Y:S01]  /*1920*/  FFMA.FTZ R51, R4, R27, R51 ;  /* 0x0000001b04337223 */ /* 0x000fe20000010033 */
[----:B------:R-:W-:Y:S02]  /*1930*/  IMAD R48, R54, R53, UR8 ;  /* 0x0000000836307e24 */ /* 0x000fe4000f8e0235 */
[--C-:B------:R-:W-:Y:S02]  /*1940*/  HADD2.F32 R57, -RZ, R35.reuse.H0_H0 ;  /* 0x20000023ff397230 */ /* 0x100fe40000004100 */
[----:B------:R-:W-:Y:S02]  /*1950*/  HADD2.F32 R52, -RZ, R35.H1_H1 ;  /* 0x30000023ff347230 */ /* 0x000fe40000004100 */
[----:B------:R-:W-:Y:S01]  /*1960*/  FFMA.FTZ R35, R6, R28, R51 ;  /* 0x0000001c06237223 */ /* 0x000fe20000010033 */
[----:B------:R-:W-:Y:S01]  /*1970*/  FMUL.FTZ R49, R8, R33 ;  /* 0x0000002108317220 */ /* 0x000fe20000410000 */
[----:B------:R-:W-:Y:S01]  /*1980*/  FMUL.FTZ R60, R2, R60 ;  /* 0x0000003c023c7220 */ /* 0x000fe20000410000 */
[----:B------:R-:W-:Y:S01]  /*1990*/  LEA R48, R50, R48, 0x3 ;  /* 0x0000003032307211 */ /* 0x000fe200078e18ff */
[----:B------:R-:W-:-:S02]  /*19a0*/  FFMA.FTZ R51, R8, R29, R35 ;  /* 0x0000001d08337223 */ /* 0x000fc40000010023 */
[----:B------:R-:W-:Y:S01]  /*19b0*/  FFMA.FTZ R50, R60, R49, R37 ;  /* 0x000000313c327223 */ /* 0x000fe20000010025 */
[--C-:B------:R-:W-:Y:S02]  /*19c0*/  HADD2.F32 R49, -RZ, R34.reuse.H0_H0 ;  /* 0x20000022ff317230 */ /* 0x100fe40000004100 */
[----:B------:R-:W-:Y:S02]  /*19d0*/  HADD2.F32 R37, -RZ, R34.H1_H1 ;  /* 0x30000022ff257230 */ /* 0x000fe40000004100 */
[--C-:B------:R-:W-:Y:S02]  /*19e0*/  HADD2.F32 R34, -RZ, R46.reuse.H0_H0 ;  /* 0x2000002eff227230 */ /* 0x100fe40000004100 */
[----:B------:R-:W-:Y:S02]  /*19f0*/  HADD2.F32 R35, -RZ, R46.H1_H1 ;  /* 0x3000002eff237230 */ /* 0x000fe40000004100 */
[----:B------:R-:W-:Y:S01]  /*1a00*/  FFMA.FTZ R46, R3, R30, R51 ;  /* 0x0000001e032e7223 */ /* 0x000fe20000010033 */
[----:B------:R-:W-:-:S03]  /*1a10*/  FADD.FTZ R49, -R36, R49 ;  /* 0x0000003124317221 */ /* 0x000fc60000010100 */
[----:B------:R-:W-:Y:S01]  /*1a20*/  FFMA.FTZ R46, R4, R31, R46 ;  /* 0x0000001f042e7223 */ /* 0x000fe2000001002e */
[C---:B------:R-:W-:Y:S01]  /*1a30*/  FADD.FTZ R37, -R36.reuse, R37 ;  /* 0x0000002524257221 */ /* 0x040fe20000010100 */
[C---:B------:R-:W-:Y:S01]  /*1a40*/  FADD.FTZ R57, -R36.reuse, R57 ;  /* 0x0000003924397221 */ /* 0x040fe20000010100 */
[----:B------:R-:W-:Y:S01]  /*1a50*/  FADD.FTZ R52, -R36, R52 ;  /* 0x0000003424347221 */ /* 0x000fe20000010100 */
[----:B------:R-:W-:Y:S01]  /*1a60*/  FFMA.FTZ R46, R6, R32, R46 ;  /* 0x00000020062e7223 */ /* 0x000fe2000001002e */
[----:B------:R-:W-:Y:S01]  /*1a70*/  FMUL.FTZ R51, R3, R34 ;  /* 0x0000002203337220 */ /* 0x000fe20000410000 */
[----:B------:R-:W-:Y:S02]  /*1a80*/  FMUL.FTZ R36, R2, R49 ;  /* 0x0000003102247220 */ /* 0x000fe40000410000 */
[----:B------:R-:W-:Y:S01]  /*1a90*/  FFMA.FTZ R46, R8, R33, R46 ;  /* 0x00000021082e7223 */ /* 0x000fe2000001002e */
[----:B------:R-:W-:Y:S01]  /*1aa0*/  FMUL.FTZ R49, R4, R35 ;  /* 0x0000002304317220 */ /* 0x000fe20000410000 */
[----:B------:R-:W-:Y:S01]  /*1ab0*/  FFMA.FTZ R50, R36, R51, R50 ;  /* 0x0000003324327223 */ /* 0x000fe20000010032 */
[----:B------:R-:W-:Y:S01]  /*1ac0*/  FMUL.FTZ R37, R2, R37 ;  /* 0x0000002502257220 */ /* 0x000fe20000410000 */
[----:B------:R-:W-:-:S02]  /*1ad0*/  HADD2.F32 R56, -RZ, R47.H0_H0 ;  /* 0x2000002fff387230 */ /* 0x000fc40000004100 */
[----:B------:R-:W-:Y:S01]  /*1ae0*/  FFMA.FTZ R46, R3, R34, R46 ;  /* 0x00000022032e7223 */ /* 0x000fe2000001002e */
[----:B------:R-:W-:Y:S01]  /*1af0*/  FMUL.FTZ R57, R2, R57 ;  /* 0x0000003902397220 */ /* 0x000fe20000410000 */
[----:B------:R-:W-:Y:S01]  /*1b00*/  FFMA.FTZ R49, R37, R49, R50 ;  /* 0x0000003125317223 */ /* 0x000fe20000010032 */
[----:B------:R-:W-:Y:S02]  /*1b10*/  HADD2.F32 R58, -RZ, R47.H1_H1 ;  /* 0x3000002fff3a7230 */ /* 0x000fe40000004100 */
[----:B------:R-:W-:Y:S01]  /*1b20*/  FMUL.FTZ R50, R6, R56 ;  /* 0x0000003806327220 */ /* 0x000fe20000410000 */
[----:B------:R-:W-:Y:S01]  /*1b30*/  FFMA.FTZ R46, R4, R35, R46 ;  /* 0x00000023042e7223 */ /* 0x000fe2000001002e */
[----:B------:R-:W-:Y:S02]  /*1b40*/  FMUL.FTZ R59, R2, R52 ;  /* 0x00000034023b7220 */ /* 0x000fe40000410000 */
[----:B------:R-:W-:Y:S01]  /*1b50*/  FFMA.FTZ R47, R57, R50, R49 ;  /* 0x00000032392f7223 */ /* 0x000fe20000010031 */
[----:B------:R-:W-:Y:S01]  /*1b60*/  FMUL.FTZ R49, R8, R58 ;  /* 0x0000003a08317220 */ /* 0x000fe20000410000 */
[----:B------:R-:W-:-:S03]  /*1b70*/  FFMA.FTZ R46, R6, R56, R46 ;  /* 0x00000038062e7223 */ /* 0x000fc6000001002e */
[----:B------:R-:W-:Y:S01]  /*1b80*/  FFMA.FTZ R47, R59, R49, R47 ;  /* 0x000000313b2f7223 */ /* 0x000fe2000001002f */
[----:B------:R-:W-:Y:S01]  /*1b90*/  FFMA.FTZ R46, R8, R58, R46 ;  /* 0x0000003a082e7223 */ /* 0x000fe2000001002e */
[----:B------:R-:W-:Y:S01]  /*1ba0*/  UIADD3 UR10, UP0, UR9, 0x2, URZ ;  /* 0x00000002090a7890 */ /* 0x000fe2000ff1e03f */
[----:B------:R-:W-:Y:S01]  /*1bb0*/  FFMA.FTZ R44, R87, R0, R44 ;  /* 0x00000000572c7223 */ /* 0x000fe2000001002c */
[----:B------:R-:W-:Y:S02]  /*1bc0*/  FFMA.FTZ R42, R86, R5, R42 ;  /* 0x00000005562a7223 */ /* 0x000fe4000001002a */
[----:B------:R0:W-:Y:S01]  /*1bd0*/  STS.64 [R48], R46 ;  /* 0x0000002e30007388 */ /* 0x0001e20000000a00 */
[----:B------:R-:W-:Y:S01]  /*1be0*/  FADD.FTZ R43, R5, R43 ;  /* 0x0000002b052b7221 */ /* 0x000fe20000010000 */
[----:B------:R-:W-:Y:S01]  /*1bf0*/  FADD.FTZ R41, R7, R41 ;  /* 0x0000002907297221 */ /* 0x000fe20000010000 */
[----:B------:R-:W-:Y:S01]  /*1c00*/  FADD.FTZ R39, R9, R39 ;  /* 0x0000002709277221 */ /* 0x000fe20000010000 */
[----:B------:R-:W-:Y:S01]  /*1c10*/  UIADD3.X UR11, URZ, UR5, URZ, UP0, !UPT ;  /* 0x000000053f0b7290 */ /* 0x000fe200087fe43f */
[----:B------:R-:W-:Y:S01]  /*1c20*/  FADD.FTZ R43, R43, R11 ;  /* 0x0000000b2b2b7221 */ /* 0x000fe20000010000 */
[----:B------:R-:W-:Y:S01]  /*1c30*/  UISETP.GE.U32.AND UP0, UPT, UR10, UR16, UPT ;  /* 0x000000100a00728c */ /* 0x000fe2000bf06070 */
[----:B------:R-:W-:Y:S01]  /*1c40*/  FADD.FTZ R41, R41, R12 ;  /* 0x0000000c29297221 */ /* 0x000fe20000010000 */
[----:B0-----:R-:W-:Y:S01]  /*1c50*/  FADD.FTZ R46, R0, R45 ;  /* 0x0000002d002e7221 */ /* 0x001fe20000010000 */
[----:B------:R-:W-:Y:S01]  /*1c60*/  FFMA.FTZ R45, R85, R7, R40 ;  /* 0x00000007552d7223 */ /* 0x000fe20000010028 */
[----:B------:R-:W-:Y:S01]  /*1c70*/  FFMA.FTZ R47, R84, R9, R38 ;  /* 0x00000009542f7223 */ /* 0x000fe20000010026 */
[----:B------:R-:W-:Y:S01]  /*1c80*/  FFMA.FTZ R38, R83, R10, R44 ;  /* 0x0000000a53267223 */ /* 0x000fe2000001002c */
[----:B------:R-:W-:Y:S01]  /*1c90*/  FFMA.FTZ R40, R82, R11, R42 ;  /* 0x0000000b52287223 */ /* 0x000fe2000001002a */
        /* <DEDUP_REMOVED lines=49> */
[----:B------:R-:W-:Y:S01]  /*1fb0*/  ISETP.GT.U32.AND P1, PT, R55, 0x3f, PT ;  /* 0x0000003f3700780c */ /* 0x000fe20003f24070 */
[----:B------:R-:W-:Y:S01]  /*1fc0*/  FADD.FTZ R45, R45, R34 ;  /* 0x000000222d2d7221 */ /* 0x000fe20000010000 */
[----:B------:R-:W-:Y:S01]  /*1fd0*/  FADD.FTZ R43, R43, R35 ;  /* 0x000000232b2b7221 */ /* 0x000fe20000010000 */
[----:B------:R-:W-:Y:S01]  /*1fe0*/  FADD.FTZ R41, R41, R56 ;  /* 0x0000003829297221 */ /* 0x000fe20000010000 */
[----:B------:R-:W-:Y:S01]  /*1ff0*/  FADD.FTZ R39, R39, R58 ;  /* 0x0000003a27277221 */ /* 0x000fe20000010000 */
[----:B------:R-:W-:Y:S01]  /*2000*/  FFMA.FTZ R40, R57, R56, R46 ;  /* 0x0000003839287223 */ /* 0x000fe2000001002e */
[----:B------:R-:W-:Y:S01]  /*2010*/  FFMA.FTZ R38, R59, R58, R47 ;  /* 0x0000003a3b267223 */ /* 0x000fe2000001002f */
[----:B------:R-:W-:Y:S06]  /*2020*/  @!P0 BRA `(.L_x_1009) ;  /* 0x0000000000d48947 */ /* 0x000fec0003800000 */
[----:B------:R-:W2:Y:S04]  /*2030*/  LDL R52, [R1+0x38] ;  /* 0x0000380001347983 */ /* 0x000ea80000100800 */
[----:B------:R-:W3:Y:S04]  /*2040*/  LDL R51, [R1+0x34] ;  /* 0x0000340001337983 */ /* 0x000ee80000100800 */
[----:B------:R-:W4:Y:S04]  /*2050*/  LDL R54, [R1+0x30] ;  /* 0x0000300001367983 */ /* 0x000f280000100800 */
[----:B------:R-:W5:Y:S01]  /*2060*/  LDL R53, [R1+0x2c] ;  /* 0x00002c0001357983 */ /* 0x000f620000100800 */
[----:B------:R-:W0:Y:S01]  /*2070*/  S2UR UR15, SR_CgaCtaId ;  /* 0x00000000000f79c3 */ /* 0x000e220000008800 */
[----:B------:R-:W-:Y:S01]  /*2080*/  UMOV UR5, 0x400 ;  /* 0x0000040000057882 */ /* 0x000fe20000000000 */
[----:B------:R-:W-:Y:S01]  /*2090*/  IMAD.SHL.U32 R48, R55, 0x2, RZ ;  /* 0x0000000237307824 */ /* 0x000fe200078e00ff */
[----:B------:R-:W1:Y:S04]  /*20a0*/  S2R R49, SR_TID.X ;  /* 0x0000000000317919 */ /* 0x000e680000002100 */
        /* <DEDUP_REMOVED lines=19> */
[----:B------:R-:W-:Y:S04]  /*21e0*/  STS.64 [R47], R40 ;  /* 0x000000282f007388 */ /* 0x000fe80000000a00 */
[----:B------:R3:W-:Y:S01]  /*21f0*/  STS.64 [R48], R38 ;  /* 0x0000002630007388 */ /* 0x0007e20000000a00 */
        /* <DEDUP_REMOVED lines=12> */
[----:B-----5:R-:W-:Y:S01]  /*22c0*/  LEA R46, R53, R50, 0x3 ;  /* 0x00000032352e7211 */ /* 0x020fe200078e18ff */
        /* <DEDUP_REMOVED lines=11> */
.L_x_1009:
[----:B------:R-:W-:Y:S01]  /*2380*/  BSSY B0, `(.L_x_1010) ;  /* 0x000003b000007945 */ /* 0x000fe20003800000 */
[----:B0-----:R-:W-:-:S03]  /*2390*/  CS2R R46, SRZ ;  /* 0x00000000002e7805 */ /* 0x001fc6000001ff00 */
[----:B------:R-:W-:Y:S05]  /*23a0*/  @P1 BRA `(.L_x_1011) ;  /* 0x0000000000e01947 */ /* 0x000fea0003800000 */
[----:B------:R-:W-:Y:S01]  /*23b0*/  USHF.L.U32 UR5, UR9, 0x4, URZ ;  /* 0x0000000409057899 */ /* 0x000fe2000800063f */
[----:B------:R-:W-:Y:S01]  /*23c0*/  MOV R46, 0x14 ;  /* 0x00000014002e7802 */ /* 0x000fe20000000f00 */
[----:B------:R-:W-:Y:S01]  /*23d0*/  HFMA2.MMA R47, -RZ, RZ, 0, 2.384185791015625e-06 ;  /* 0x00000028ff2f7435 */ /* 0x000fe200000001ff */
[----:B------:R-:W-:Y:S01]  /*23e0*/  SHF.L.U32 R51, R55, 0x3, RZ ;  /* 0x0000000337337819 */ /* 0x000fe200000006ff */
[----:B------:R-:W-:-:S03]  /*23f0*/  ULOP3.LUT UR5, UR5, 0x10, URZ, 0xc0, !UPT ;  /* 0x0000001005057892 */ /* 0x000fc6000f8ec03f */
        /* <DEDUP_REMOVED lines=20> */
[----:B------:R-:W-:Y:S02]  /*2540*/  VIADD R46, R50, 0x8 ;  /* 0x00000008322e7836 */ /* 0x000fe40000000000 */
        /* <DEDUP_REMOVED lines=30> */
.L_x_1011:
[----:B------:R-:W-:Y:S05]  /*2730*/  BSYNC B0 ;  /* 0x0000000000007941 */ /* 0x000fea0003800000 */
.L_x_1010:
[----:B------:R-:W0:Y:S01]  /*2740*/  SHFL.BFLY PT, R49, R46, 0x2, 0x1f ;  /* 0x0c401f002e317f89 */ /* 0x000e2200000e0000 */
[----:B------:R-:W-:Y:S01]  /*2750*/  LOP3.LUT P1, RZ, R55, 0xffffffc3, RZ, 0xc0, !PT ;  /* 0xffffffc337ff7812 */ /* 0x000fe2000782c0ff */
[----:B------:R-:W-:Y:S02]  /*2760*/  BSSY B0, `(.L_x_1012) ;  /* 0x0000015000007945 */ /* 0x000fe40003800000 */
[----:B------:R-:W1:Y:S01]  /*2770*/  SHFL.BFLY PT, R48, R47, 0x2, 0x1f ;  /* 0x0c401f002f307f89 */ /* 0x000e6200000e0000 */
        /* <DEDUP_REMOVED lines=19> */
.L_x_1013:
[----:B------:R-:W-:Y:S05]  /*28b0*/  BSYNC B0 ;  /* 0x0000000000007941 */ /* 0x000fea0003800000 */
.L_x_1012:
[----:B------:R-:W-:-:S04]  /*28c0*/  UISETP.GE.U32.AND UP0, UPT, UR10, UR16, UPT ;  /* 0x000000100a00728c */ /* 0x000fc8000bf06070 */
[----:B------:R-:W-:-:S06]  /*28d0*/  UISETP.GE.AND.EX UP0, UPT, UR11, UR7, UPT, UP0 ;  /* 0x000000070b00728c */ /* 0x000fcc000bf06300 */
[----:B------:R-:W-:-:S13]  /*28e0*/  PLOP3.LUT P1, PT, PT, PT, UP0, 0x80, 0x0 ;  /* 0x000000000000781c */ /* 0x000fda0003f2f008 */
[----:B------:R-:W-:Y:S05]  /*28f0*/  @P1 BRA `(.L_x_1014) ;  /* 0x0000000000581947 */ /* 0x000fea0003800000 */
[----:B------:R-:W-:Y:S01]  /*2900*/  BAR.SYNC.DEFER_BLOCKING 0x0 ;  /* 0x0000000000007b1d */ /* 0x000fe20000010000 */
[----:B------:R-:W-:-:S13]  /*2910*/  ISETP.NE.AND P1, PT, R55, RZ, PT ;  /* 0x000000ff3700720c */ /* 0x000fda0003f25270 */
[----:B------:R-:W-:Y:S05]  /*2920*/  @P1 BRA `(.L_x_1015) ;  /* 0x0000000000401947 */ /* 0x000fea0003800000 */
[----:B0-----:R-:W0:Y:S01]  /*2930*/  LDC.64 R48, c[0x0][0x268] ;  /* 0x00009a00ff307b82 */ /* 0x001e220000000a00 */
        /* <DEDUP_REMOVED lines=9> */
.L_x_1016:
[----:B------:R-:W2:Y:S04]  /*29d0*/  LD.E.STRONG.GPU R49, desc[UR12][R46.64] ;  /* 0x0000000c2e317980 */ /* 0x000ea8000c10f900 */
[----:B--2---:R-:W-:Y:S01]  /*29e0*/  CCTL.IVALL ;  /* 0x00000000ff00798f */ /* 0x004fe20002000000 */
[----:B------:R-:W-:Y:S05]  /*29f0*/  YIELD ;  /* 0x0000000000007946 */ /* 0x000fea0003800000 */
[----:B-----5:R-:W-:-:S04]  /*2a00*/  LOP3.LUT R49, R49, R48, RZ, 0x3c, !PT ;  /* 0x0000003031317212 */ /* 0x020fc800078e3cff */
[----:B------:R-:W-:-:S13]  /*2a10*/  ISETP.GT.AND P1, PT, R49, -0x1, PT ;  /* 0xffffffff3100780c */ /* 0x000fda0003f24270 */
[----:B------:R-:W-:Y:S05]  /*2a20*/  @P1 BRA `(.L_x_1016) ;  /* 0xfffffffc00e81947 */ /* 0x000fea000383ffff */
.L_x_1015:
[----:B------:R-:W-:Y:S05]  /*2a30*/  WARPSYNC.ALL ;  /* 0x0000000000007948 */ /* 0x000fea0003800000 */
[----:B------:R-:W-:Y:S06]  /*2a40*/  BAR.SYNC.DEFER_BLOCKING 0x0 ;  /* 0x0000000000007b1d */ /* 0x000fec0000010000 */
[----:B------:R-:W-:Y:S05]  /*2a50*/  BRA `(.L_x_1017) ;  /* 0x0000000000687947 */ /* 0x000fea0003800000 */
.L_x_1014:
        /* <DEDUP_REMOVED lines=18> */
.L_x_1019:
[----:B------:R-:W2:Y:S04]  /*2b80*/  LD.E.STRONG.GPU R49, desc[UR12][R46.64] ;  /* 0x0000000c2e317980 */ /* 0x000ea8000c10f900 */
[----:B--2---:R-:W-:Y:S01]  /*2b90*/  CCTL.IVALL ;  /* 0x00000000ff00798f */ /* 0x004fe20002000000 */
[----:B------:R-:W-:Y:S05]  /*2ba0*/  YIELD ;  /* 0x0000000000007946 */ /* 0x000fea0003800000 */
[----:B-----5:R-:W-:-:S04]  /*2bb0*/  LOP3.LUT R49, R49, R48, RZ, 0x3c, !PT ;  /* 0x0000003031317212 */ /* 0x020fc800078e3cff */
[----:B------:R-:W-:-:S13]  /*2bc0*/  ISETP.GT.AND P1, PT, R49, -0x1, PT ;  /* 0xffffffff3100780c */ /* 0x000fda0003f24270 */
[----:B------:R-:W-:Y:S05]  /*2bd0*/  @P1 BRA `(.L_x_1019) ;  /* 0xfffffffc00e81947 */ /* 0x000fea000383ffff */
.L_x_1018:
[----:B------:R-:W-:Y:S05]  /*2be0*/  WARPSYNC.ALL ;  /* 0x0000000000007948 */ /* 0x000fea0003800000 */
[----:B------:R-:W-:Y:S06]  /*2bf0*/  BAR.SYNC.DEFER_BLOCKING 0x0 ;  /* 0x0000000000007b1d */ /* 0x000fec0000010000 */
.L_x_1017:
[----:B0-----:R-:W0:Y:S01]  /*2c00*/  S2R R48, SR_TID.X ;  /* 0x0000000000307919 */ /* 0x001e220000002100 */
[----:B------:R-:W-:Y:S01]  /*2c10*/  BSSY B0, `(.L_x_1020) ;  /* 0x000003a000007945 */ /* 0x000fe20003800000 */
[----:B------:R-:W-:Y:S01]  /*2c20*/  HFMA2.MMA R52, -RZ, RZ, 0, 0 ;  /* 0x00000000ff347435 */ /* 0x000fe200000001ff */
[----:B------:R-:W-:Y:S01]  /*2c30*/  IMAD.MOV.U32 R51, RZ, RZ, RZ ;  /* 0x000000ffff337224 */ /* 0x000fe200078e00ff */
[----:B0-----:R-:W-:-:S13]  /*2c40*/  ISETP.GT.U32.AND P1, PT, R48, 0xff, PT ;  /* 0x000000ff3000780c */ /* 0x001fda0003f24070 */
        /* <DEDUP_REMOVED lines=8> */
[----:B0-----:R-:W0:Y:S03]  /*2cd0*/  LDC.64 R2, c[0x0][0x260] ;  /* 0x00009800ff027b82 */ /* 0x001e260000000a00 */
[----:B------:R-:W-:-:S02]  /*2ce0*/  LEA R46, R46, R47, 0xb ;  /* 0x0000002f2e2e7211 */ /* 0x000fc400078e58ff */
        /* <DEDUP_REMOVED lines=14> */
[----:B--2---:R-:W-:Y:S01]  /*2dd0*/  FADD.FTZ R48, RZ, R48 ;  /* 0x00000030ff307221 */ /* 0x004fe20000010000 */
[----:B------:R-:W-:-:S03]  /*2de0*/  FADD.FTZ R49, RZ, R49 ;  /* 0x00000031ff317221 */ /* 0x000fc60000010000 */
[----:B---3--:R-:W-:Y:S01]  /*2df0*/  FADD.FTZ R50, R50, R48 ;  /* 0x0000003032327221 */ /* 0x008fe20000010000 */
[----:B------:R-:W-:Y:S01]  /*2e00*/  IADD3 R48, R54, 0x80, RZ ;  /* 0x0000008036307810 */ /* 0x000fe20007ffe0ff */
[----:B------:R-:W-:Y:S02]  /*2e10*/  FADD.FTZ R51, R51, R49 ;  /* 0x0000003133337221 */ /* 0x000fe40000010000 */
[----:B----4-:R-:W-:Y:S01]  /*2e20*/  FADD.FTZ R52, R52, R50 ;  /* 0x0000003234347221 */ /* 0x010fe20000010000 */
[----:B------:R-:W-:Y:S01]  /*2e30*/  IADD3 R50, R54, 0xa0, RZ ;  /* 0x000000a036327810 */ /* 0x000fe20007ffe0ff */
[----:B------:R-:W-:-:S04]  /*2e40*/  IMAD.WIDE.U32 R48, R48, 0x4, R2 ;  /* 0x0000000430307825 */ /* 0x000fc800078e0002 */
[----:B-1----:R-:W-:Y:S01]  /*2e50*/  FADD.FTZ R0, R53, R51 ;  /* 0x0000003335007221 */ /* 0x002fe20000010000 */
[----:B------:R-:W-:Y:S01]  /*2e60*/  FADD.FTZ R46, R46, R52 ;  /* 0x000000342e2e7221 */ /* 0x000fe20000010000 */
[----:B------:R-:W-:Y:S01]  /*2e70*/  IADD3 R52, R54, 0xc0, RZ ;  /* 0x000000c036347810 */ /* 0x000fe20007ffe0ff */
[--C-:B------:R-:W-:Y:S01]  /*2e80*/  IMAD.WIDE.U32 R50, R50, 0x4, R2.reuse ;  /* 0x0000000432327825 */ /* 0x100fe200078e0002 */
[----:B------:R-:W-:Y:S01]  /*2e90*/  IADD3 R54, R54, 0xe0, RZ ;  /* 0x000000e036367810 */ /* 0x000fe20007ffe0ff */
[----:B------:R-:W2:Y:S02]  /*2ea0*/  LDG.E.64 R48, desc[UR12][R48.64] ;  /* 0x0000000c30307981 */ /* 0x000ea4000c1e1b00 */
[--C-:B------:R-:W-:Y:S02]  /*2eb0*/  IMAD.WIDE.U32 R52, R52, 0x4, R2.reuse ;  /* 0x0000000434347825 */ /* 0x100fe400078e0002 */
[----:B------:R-:W3:Y:S02]  /*2ec0*/  LDG.E.64 R50, desc[UR12][R50.64] ;  /* 0x0000000c32327981 */ /* 0x000ee4000c1e1b00 */
[----:B------:R-:W-:-:S02]  /*2ed0*/  IMAD.WIDE.U32 R54, R54, 0x4, R2 ;  /* 0x0000000436367825 */ /* 0x000fc400078e0002 */
[----:B------:R-:W4:Y:S02]  /*2ee0*/  LDG.E.64 R52, desc[UR12][R52.64] ;  /* 0x0000000c34347981 */ /* 0x000f24000c1e1b00 */
[----:B------:R-:W-:Y:S02]  /*2ef0*/  FADD.FTZ R47, R47, R0 ;  /* 0x000000002f2f7221 */ /* 0x000fe40000010000 */
[----:B------:R-:W4:Y:S04]  /*2f00*/  LDG.E.64 R54, desc[UR12][R54.64] ;  /* 0x0000000c36367981 */ /* 0x000f28000c1e1b00 */
[----:B------:R0:W5:Y:S04]  /*2f10*/  LDL.LU.64 R2, [R1+0x40] ;  /* 0x0000400001027983 */ /* 0x0001680000300a00 */
[----:B------:R0:W5:Y:S01]  /*2f20*/  LDL.LU R0, [R1+0x3c] ;  /* 0x00003c0001007983 */ /* 0x0001620000300800 */
[----:B--2---:R-:W-:Y:S01]  /*2f30*/  FADD.FTZ R48, R48, R46 ;  /* 0x0000002e30307221 */ /* 0x004fe20000010000 */
[----:B------:R-:W-:-:S03]  /*2f40*/  FADD.FTZ R49, R49, R47 ;  /* 0x0000002f31317221 */ /* 0x000fc60000010000 */
[----:B---3--:R-:W-:Y:S01]  /*2f50*/  FADD.FTZ R50, R50, R48 ;  /* 0x0000003032327221 */ /* 0x008fe20000010000 */
[----:B------:R-:W-:-:S03]  /*2f60*/  FADD.FTZ R51, R51, R49 ;  /* 0x0000003133337221 */ /* 0x000fc60000010000 */
[----:B----4-:R-:W-:Y:S01]  /*2f70*/  FADD.FTZ R52, R52, R50 ;  /* 0x0000003234347221 */ /* 0x010fe20000010000 */
[----:B------:R-:W-:-:S03]  /*2f80*/  FADD.FTZ R51, R53, R51 ;  /* 0x0000003335337221 */ /* 0x000fc60000010000 */
[----:B------:R-:W-:Y:S01]  /*2f90*/  FADD.FTZ R52, R54, R52 ;  /* 0x0000003436347221 */ /* 0x000fe20000010000 */
[----:B0-----:R-:W-:-:S07]  /*2fa0*/  FADD.FTZ R51, R55, R51 ;  /* 0x0000003337337221 */ /* 0x001fce0000010000 */
.L_x_1021:
[----:B------:R-:W-:Y:S05]  /*2fb0*/  BSYNC B0 ;  /* 0x0000000000007941 */ /* 0x000fea0003800000 */
.L_x_1020:
        /* <DEDUP_REMOVED lines=29> */
.L_x_1023:
[----:B------:R-:W-:Y:S05]  /*3190*/  BSYNC B0 ;  /* 0x0000000000007941 */ /* 0x000fea0003800000 */
.L_x_1022:
[----:B0-----:R-:W2:Y:S01]  /*31a0*/  LDL.LU R46, [R1+0x28] ;  /* 0x00002800012e7983 */ /* 0x001ea20000300800 */
[----:B------:R-:W0:Y:S01]  /*31b0*/  S2UR UR14, SR_CgaCtaId ;  /* 0x00000000000e79c3 */ /* 0x000e220000008800 */
[----:B------:R-:W-:Y:S02]  /*31c0*/  USHF.L.U32 UR5, UR9, 0x4, URZ ;  /* 0x0000000409057899 */ /* 0x000fe4000800063f */
[----:B------:R-:W3:Y:S01]  /*31d0*/  LDL.LU R49, [R1+0x20] ;  /* 0x0000200001317983 */ /* 0x000ee20000300800 */
[----:B------:R-:W-:Y:S01]  /*31e0*/  UMOV UR9, 0x400 ;  /* 0x0000040000097882 */ /* 0x000fe20000000000 */
[----:B------:R-:W-:Y:S02]  /*31f0*/  ULOP3.LUT UR5, UR5, 0x10, URZ, 0xc0, !UPT ;  /* 0x0000001005057892 */ /* 0x000fe4000f8ec03f */
[----:B------:R-:W4:Y:S01]  /*3200*/  LDL.LU R48, [R1+0x24] ;  /* 0x0000240001307983 */ /* 0x000f220000300800 */
[----:B------:R-:W-:-:S03]  /*3210*/  UIADD3 UR9, UR9, 0x3480, URZ ;  /* 0x0000348009097890 */ /* 0x000fc6000fffe03f */
[----:B------:R-:W4:Y:S01]  /*3220*/  LDL.LU R50, [R1+0x18] ;  /* 0x0000180001327983 */ /* 0x000f220000300800 */
[----:B0-----:R-:W-:-:S03]  /*3230*/  ULEA UR9, UR14, UR9, 0x18 ;  /* 0x000000090e097291 */ /* 0x001fc6000f8ec03f */
[----:B------:R-:W-:Y:S01]  /*3240*/  ULDC.64 UR14, c[0x0][0x210] ;  /* 0x00008400000e7ab9 */ /* 0x000fe20000000a00 */
[----:B------:R-:W-:Y:S01]  /*3250*/  BAR.SYNC.DEFER_BLOCKING 0x0 ;  /* 0x0000000000007b1d */ /* 0x000fe20000010000 */
[----:B--2---:R-:W-:-:S04]  /*3260*/  IADD3 R46, R46, -UR5, RZ ;  /* 0x800000052e2e7c10 */ /* 0x004fc8000fffe0ff */
[----:B------:R-:W-:-:S06]  /*3270*/  LEA R46, R46, UR9, 0x3 ;  /* 0x000000092e2e7c11 */ /* 0x000fcc000f8e18ff */
[----:B------:R-:W0:Y:S02]  /*3280*/  LDS.64 R46, [R46] ;  /* 0x000000002e2e7984 */ /* 0x000e240000000a00 */
[--C-:B0----5:R-:W-:Y:S01]  /*3290*/  FFMA.FTZ R0, R0, R3, -R46.reuse ;  /* 0x0000000300007223 */ /* 0x121fe2000001082e */
[--C-:B------:R-:W-:Y:S01]  /*32a0*/  FFMA.FTZ R5, R5, R4, -R46.reuse ;  /* 0x0000000405057223 */ /* 0x100fe2000001082e */
[C-C-:B------:R-:W-:Y:S01]  /*32b0*/  FFMA.FTZ R11, R4.reuse, R11, -R46.reuse ;  /* 0x0000000b040b7223 */ /* 0x140fe2000001082e */
[----:B------:R-:W-:Y:S01]  /*32c0*/  FFMA.FTZ R15, R4, R15, -R46 ;  /* 0x0000000f040f7223 */ /* 0x000fe2000001082e */
[-C--:B------:R-:W-:Y:S01]  /*32d0*/  FFMA.FTZ R0, R87, -R47.reuse, R0 ;  /* 0x8000002f57007223 */ /* 0x080fe20000010000 */
[----:B------:R-:W-:Y:S01]  /*32e0*/  FFMA.FTZ R5, R86, -R47, R5 ;  /* 0x8000002f56057223 */ /* 0x000fe20000010005 */
[C-C-:B------:R-:W-:Y:S01]  /*32f0*/  FFMA.FTZ R19, R4.reuse, R19, -R46.reuse ;  /* 0x0000001304137223 */ /* 0x140fe2000001082e */
[C-C-:B------:R-:W-:Y:S01]  /*3300*/  FFMA.FTZ R23, R4.reuse, R23, -R46.reuse ;  /* 0x0000001704177223 */ /* 0x140fe2000001082e */
[C-C-:B------:R-:W-:Y:S01]  /*3310*/  FFMA.FTZ R27, R4.reuse, R27, -R46.reuse ;  /* 0x0000001b041b7223 */ /* 0x140fe2000001082e */
[C-C-:B------:R-:W-:Y:S01]  /*3320*/  FFMA.FTZ R31, R4.reuse, R31, -R46.reuse ;  /* 0x0000001f041f7223 */ /* 0x140fe2000001082e */
[----:B------:R-:W-:Y:S01]  /*3330*/  FFMA.FTZ R4, R4, R35, -R46 ;  /* 0x0000002304047223 */ /* 0x000fe2000001082e */
[C---:B------:R-:W-:Y:S01]  /*3340*/  FMUL.FTZ R0, R2.reuse, R0 ;  /* 0x0000000002007220 */ /* 0x040fe20000410000 */
[----:B------:R-:W-:-:S02]  /*3350*/  FMUL.FTZ R5, R2, R5 ;  /* 0x0000000502057220 */ /* 0x000fc40000410000 */
[-C--:B------:R-:W-:Y:S01]  /*3360*/  FFMA.FTZ R37, R37, -R47.reuse, R4 ;  /* 0x8000002f25257223 */ /* 0x080fe20000010004 */
[----:B---3--:R-:W-:Y:S01]  /*3370*/  IADD3 R4, P1, R49, UR14, RZ ;  /* 0x0000000e31047c10 */ /* 0x008fe2000ff3e0ff */
[--C-:B------:R-:W-:Y:S01]  /*3380*/  FFMA.FTZ R10, R3, R10, -R46.reuse ;  /* 0x0000000a030a7223 */ /* 0x100fe2000001082e */
[----:B------:R-:W-:Y:S01]  /*3390*/  F2FP.F16.F32.PACK_AB R0, R5, R0 ;  /* 0x000000000500723e */ /* 0x000fe200000000ff */
[C-C-:B------:R-:W-:Y:S01]  /*33a0*/  FFMA.FTZ R14, R3.reuse, R14, -R46.reuse ;  /* 0x0000000e030e7223 */ /* 0x140fe2000001082e */
[C-C-:B------:R-:W-:Y:S01]  /*33b0*/  FFMA.FTZ R18, R3.reuse, R18, -R46.reuse ;  /* 0x0000001203127223 */ /* 0x140fe2000001082e */
[C-C-:B------:R-:W-:Y:S01]  /*33c0*/  FFMA.FTZ R22, R3.reuse, R22, -R46.reuse ;  /* 0x0000001603167223 */ /* 0x140fe2000001082e */
[C-C-:B------:R-:W-:Y:S01]  /*33d0*/  FFMA.FTZ R26, R3.reuse, R26, -R46.reuse ;  /* 0x0000001a031a7223 */ /* 0x140fe2000001082e */
[C-C-:B------:R-:W-:Y:S01]  /*33e0*/  FFMA.FTZ R30, R3.reuse, R30, -R46.reuse ;  /* 0x0000001e031e7223 */ /* 0x140fe2000001082e */
[--C-:B------:R-:W-:Y:S01]  /*33f0*/  FFMA.FTZ R3, R3, R34, -R46.reuse ;  /* 0x0000002203037223 */ /* 0x100fe2000001082e */
[----:B----4-:R-:W-:Y:S01]  /*3400*/  IADD3.X R5, R48, UR15, RZ, P1, !PT ;  /* 0x0000000f30057c10 */ /* 0x010fe20008ffe4ff */
[----:B------:R-:W2:Y:S04]  /*3410*/  LDL.LU R49, [R1+0x1c] ;  /* 0x00001c0001317983 */ /* 0x000ea80000300800 */
[----:B------:R-:W3:Y:S01]  /*3420*/  LDL.LU R48, [R1+0x10] ;  /* 0x0000100001307983 */ /* 0x000ee20000300800 */
[----:B------:R-:W-:Y:S01]  /*3430*/  FFMA.FTZ R3, R36, -R47, R3 ;  /* 0x8000002f24037223 */ /* 0x000fe20000010003 */
[--C-:B------:R-:W-:Y:S01]  /*3440*/  FFMA.FTZ R12, R6, R12, -R46.reuse ;  /* 0x0000000c060c7223 */ /* 0x100fe2000001082e */
[--C-:B------:R-:W-:Y:S01]  /*3450*/  FFMA.FTZ R17, R8, R17, -R46.reuse ;  /* 0x0000001108117223 */ /* 0x100fe2000001082e */
[----:B------:R-:W-:Y:S01]  /*3460*/  FFMA.FTZ R19, R74, -R47, R19 ;  /* 0x8000002f4a137223 */ /* 0x000fe20000010013 */
[----:B------:R-:W4:Y:S01]  /*3470*/  LDL.LU R36, [R1+0x14] ;  /* 0x0000140001247983 */ /* 0x000f220000300800 */
[----:B------:R-:W-:-:S03]  /*3480*/  FFMA.FTZ R24, R6, R24, -R46 ;  /* 0x0000001806187223 */ /* 0x000fc6000001082e */
[----:B------:R-:W4:Y:S01]  /*3490*/  LDL.LU R35, [R1+0x8] ;  /* 0x0000080001237983 */ /* 0x000f220000300800 */
[-C--:B------:R-:W-:Y:S01]  /*34a0*/  FFMA.FTZ R81, R81, -R47.reuse, R12 ;  /* 0x8000002f51517223 */ /* 0x080fe2000001000c */
[----:B------:R-:W-:Y:S01]  /*34b0*/  FFMA.FTZ R17, R76, -R47, R17 ;  /* 0x8000002f4c117223 */ /* 0x000fe20000010011 */
[----:B------:R-:W-:Y:S01]  /*34c0*/  FMUL.FTZ R12, R2, R19 ;  /* 0x00000013020c7220 */ /* 0x000fe20000410000 */
[----:B------:R-:W4:Y:S01]  /*34d0*/  LDL.LU R34, [R1+0xc] ;  /* 0x00000c0001227983 */ /* 0x000f220000300800 */
[----:B------:R-:W-:-:S03]  /*34e0*/  FFMA.FTZ R69, R69, -R47, R24 ;  /* 0x8000002f45457223 */ /* 0x000fc60000010018 */
[----:B------:R-:W4:Y:S01]  /*34f0*/  LDL.LU R19, [R1] ;  /* 0x0000000001137983 */ /* 0x000f220000300800 */
[----:B------:R-:W-:-:S03]  /*3500*/  FMUL.FTZ R24, R2, R17 ;  /* 0x0000001102187220 */ /* 0x000fc60000410000 */
[----:B------:R-:W4:Y:S01]  /*3510*/  LDL.LU R17, [R1+0x4] ;  /* 0x0000040001117983 */ /* 0x000f220000300800 */
[--C-:B------:R-:W-:Y:S01]  /*3520*/  FFMA.FTZ R7, R7, R6, -R46.reuse ;  /* 0x0000000607077223 */ /* 0x100fe2000001082e */
[--C-:B------:R-:W-:Y:S01]  /*3530*/  FFMA.FTZ R9, R9, R8, -R46.reuse ;  /* 0x0000000809097223 */ /* 0x100fe2000001082e */
[--C-:B------:R-:W-:Y:S02]  /*3540*/  FFMA.FTZ R13, R8, R13, -R46.reuse ;  /* 0x0000000d080d7223 */ /* 0x100fe4000001082e */
[-C--:B------:R-:W-:Y:S01]  /*3550*/  FFMA.FTZ R7, R85, -R47.reuse, R7 ;  /* 0x8000002f55077223 */ /* 0x080fe20000010007 */
[-C--:B------:R-:W-:Y:S01]  /*3560*/  FFMA.FTZ R9, R84, -R47.reuse, R9 ;  /* 0x8000002f54097223 */ /* 0x080fe20000010009 */
[C-C-:B------:R-:W-:Y:S01]  /*3570*/  FFMA.FTZ R16, R6.reuse, R16, -R46.reuse ;  /* 0x0000001006107223 */ /* 0x140fe2000001082e */
[C-C-:B------:R-:W-:Y:S01]  /*3580*/  FFMA.FTZ R20, R6.reuse, R20, -R46.reuse ;  /* 0x0000001406147223 */ /* 0x140fe2000001082e */
[C-C-:B------:R-:W-:Y:S01]  /*3590*/  FFMA.FTZ R28, R6.reuse, R28, -R46.reuse ;  /* 0x0000001c061c7223 */ /* 0x140fe2000001082e */
[C---:B------:R-:W-:Y:S01]  /*35a0*/  FFMA.FTZ R32, R6.reuse, R32, -R46 ;  /* 0x0000002006207223 */ /* 0x040fe2000001082e */
[----:B------:R-:W-:Y:S01]  /*35b0*/  FFMA.FTZ R83, R83, -R47, R10 ;  /* 0x8000002f53537223 */ /* 0x000fe2000001000a */
[--C-:B------:R-:W-:Y:S01]  /*35c0*/  FFMA.FTZ R6, R6, R56, -R46.reuse ;  /* 0x0000003806067223 */ /* 0x100fe2000001082e */
[C---:B------:R-:W-:Y:S01]  /*35d0*/  FMUL.FTZ R7, R2.reuse, R7 ;  /* 0x0000000702077220 */ /* 0x040fe20000410000 */
[----:B------:R-:W-:Y:S01]  /*35e0*/  FMUL.FTZ R10, R2, R9 ;  /* 0x00000009020a7220 */ /* 0x000fe20000410000 */
[C-C-:B------:R-:W-:Y:S01]  /*35f0*/  FFMA.FTZ R21, R8.reuse, R21, -R46.reuse ;  /* 0x0000001508157223 */ /* 0x140fe2000001082e */
[C-C-:B------:R-:W-:Y:S01]  /*3600*/  FFMA.FTZ R25, R8.reuse, R25, -R46.reuse ;  /* 0x0000001908197223 */ /* 0x140fe2000001082e */
[C-C-:B------:R-:W-:Y:S01]  /*3610*/  FFMA.FTZ R29, R8.reuse, R29, -R46.reuse ;  /* 0x0000001d081d7223 */ /* 0x140fe2000001082e */
[C-C-:B------:R-:W-:Y:S01]  /*3620*/  FFMA.FTZ R33, R8.reuse, R33, -R46.reuse ;  /* 0x0000002108217223 */ /* 0x140fe2000001082e */
[----:B------:R-:W-:Y:S01]  /*3630*/  FFMA.FTZ R8, R8, R58, -R46 ;  /* 0x0000003a08087223 */ /* 0x000fe2000001082e */
        /* <DEDUP_REMOVED lines=19> */
[----:B------:R-:W-:Y:S01]  /*3770*/  FFMA.FTZ R33, R60, -R47, R33 ;  /* 0x8000002f3c217223 */ /* 0x000fe20000010021 */
[----:B------:R-:W-:Y:S01]  /*3780*/  F2FP.F16.F32.PACK_AB R6, R10, R7 ;  /* 0x000000070a06723e */ /* 0x000fe200000000ff */
[----:B------:R-:W-:Y:S01]  /*3790*/  FFMA.FTZ R47, R59, -R47, R8 ;  /* 0x8000002f3b2f7223 */ /* 0x000fe20000010008 */
[C---:B------:R-:W-:Y:S01]  /*37a0*/  FMUL.FTZ R83, R2.reuse, R83 ;  /* 0x0000005302537220 */ /* 0x040fe20000410000 */
[C---:B------:R-:W-:Y:S01]  /*37b0*/  FMUL.FTZ R30, R2.reuse, R11 ;  /* 0x0000000b021e7220 */ /* 0x040fe20000410000 */
[C---:B------:R-:W-:Y:S01]  /*37c0*/  FMUL.FTZ R81, R2.reuse, R81 ;  /* 0x0000005102517220 */ /* 0x040fe20000410000 */
[C---:B------:R-:W-:Y:S01]  /*37d0*/  FMUL.FTZ R32, R2.reuse, R13 ;  /* 0x0000000d02207220 */ /* 0x040fe20000410000 */
[----:B------:R-:W-:Y:S01]  /*37e0*/  FMUL.FTZ R8, R2, R3 ;  /* 0x0000000302087220 */ /* 0x000fe20000410000 */
[----:B------:R-:W-:Y:S01]  /*37f0*/  PRMT R3, R0, 0x7610, R3 ;  /* 0x0000761000037816 */ /* 0x000fe20000000003 */
        /* <DEDUP_REMOVED lines=23> */
[----:B------:R-:W-:-:S02]  /*3970*/  IADD3 R2, P1, R50, UR14, RZ ;  /* 0x0000000e32027c10 */ /* 0x000fc4000ff3e0ff */
[----:B------:R-:W-:Y:S02]  /*3980*/  F2FP.F16.F32.PACK_AB R83, R30, R83 ;  /* 0x000000531e53723e */ /* 0x000fe400000000ff */
[----:B------:R-:W-:Y:S01]  /*3990*/  F2FP.F16.F32.PACK_AB R81, R32, R81 ;  /* 0x000000512051723e */ /* 0x000fe200000000ff */
[----:B------:R-:W-:Y:S01]  /*39a0*/  STG.E.U16 desc[UR12][R4.64], R3 ;  /* 0x0000000304007986 */ /* 0x000fe2000c10150c */
[----:B------:R-:W-:-:S03]  /*39b0*/  PRMT R13, R83, 0x7632, R13 ;  /* 0x00007632530d7816 */ /* 0x000fc6000000000d */
[----:B------:R-:W-:Y:S01]  /*39c0*/  STG.E.U16 desc[UR12][R4.64+0x2], R7 ;  /* 0x0000020704007986 */ /* 0x000fe2000c10150c */
[----:B------:R-:W-:-:S03]  /*39d0*/  F2FP.F16.F32.PACK_AB R16, R16, R79 ;  /* 0x0000004f1010723e */ /* 0x000fc600000000ff */
[----:B------:R-:W-:Y:S01]  /*39e0*/  STG.E.U16 desc[UR12][R4.64+0x4], R6 ;  /* 0x0000040604007986 */ /* 0x000fe2000c10150c */
[----:B------:R-:W-:-:S03]  /*39f0*/  F2FP.F16.F32.PACK_AB R24, R24, R77 ;  /* 0x0000004d1818723e */ /* 0x000fc600000000ff */
[----:B------:R0:W-:Y:S01]  /*3a00*/  STG.E.U16 desc[UR12][R4.64+0x6], R11 ;  /* 0x0000060b04007986 */ /* 0x0001e2000c10150c */
[----:B------:R-:W-:Y:S02]  /*3a10*/  PRMT R15, R16, 0x7632, R15 ;  /* 0x00007632100f7816 */ /* 0x000fe4000000000f */
[----:B------:R-:W-:Y:S02]  /*3a20*/  F2FP.F16.F32.PACK_AB R12, R12, R75 ;  /* 0x0000004b0c0c723e */ /* 0x000fe400000000ff */
[----:B0-----:R-:W-:Y:S02]  /*3a30*/  PRMT R5, R81, 0x7632, R5 ;  /* 0x0000763251057816 */ /* 0x001fe40000000005 */
[----:B------:R-:W-:Y:S02]  /*3a40*/  F2FP.F16.F32.PACK_AB R26, R26, R73 ;  /* 0x000000491a1a723e */ /* 0x000fe400000000ff */
[----:B------:R-:W-:Y:S02]  /*3a50*/  PRMT R11, R12, 0x7632, R11 ;  /* 0x000076320c0b7816 */ /* 0x000fe4000000000b */
[----:B------:R-:W-:-:S02]  /*3a60*/  F2FP.F16.F32.PACK_AB R14, R14, R71 ;  /* 0x000000470e0e723e */ /* 0x000fc400000000ff */
[----:B------:R-:W-:Y:S02]  /*3a70*/  F2FP.F16.F32.PACK_AB R22, R22, R69 ;  /* 0x000000451616723e */ /* 0x000fe400000000ff */
[----:B------:R-:W-:Y:S02]  /*3a80*/  F2FP.F16.F32.PACK_AB R20, R20, R65 ;  /* 0x000000411414723e */ /* 0x000fe400000000ff */
[----:B------:R-:W-:Y:S02]  /*3a90*/  F2FP.F16.F32.PACK_AB R10, R10, R67 ;  /* 0x000000430a0a723e */ /* 0x000fe400000000ff */
[----:B------:R-:W-:Y:S02]  /*3aa0*/  F2FP.F16.F32.PACK_AB R28, R28, R63 ;  /* 0x0000003f1c1c723e */ /* 0x000fe400000000ff */
[----:B------:R-:W-:Y:S02]  /*3ab0*/  F2FP.F16.F32.PACK_AB R18, R18, R61 ;  /* 0x0000003d1212723e */ /* 0x000fe400000000ff */
[----:B------:R-:W-:-:S02]  /*3ac0*/  F2FP.F16.F32.PACK_AB R8, R37, R8 ;  /* 0x000000082508723e */ /* 0x000fc400000000ff */
[----:B------:R-:W-:Y:S02]  /*3ad0*/  F2FP.F16.F32.PACK_AB R0, R0, R9 ;  /* 0x000000090000723e */ /* 0x000fe400000000ff */
[----:B------:R-:W-:Y:S01]  /*3ae0*/  PRMT R46, R10, 0x7632, R46 ;  /* 0x000076320a2e7816 */ /* 0x000fe2000000002e */
[----:B------:R-:W-:Y:S01]  /*3af0*/  ULOP3.LUT UR4, UR4, 0x1, URZ, 0x3c, !UPT ;  /* 0x0000000104047892 */ /* 0x000fe2000f8e3c3f */
[----:B------:R-:W-:Y:S01]  /*3b00*/  UMOV UR5, UR11 ;  /* 0x0000000b00057c82 */ /* 0x000fe20008000000 */
[----:B------:R-:W-:Y:S01]  /*3b10*/  UMOV UR9, UR10 ;  /* 0x0000000a00097c82 */ /* 0x000fe20008000000 */
[----:B--2---:R-:W-:Y:S02]  /*3b20*/  IADD3.X R3, R49, UR15, RZ, P1, !PT ;  /* 0x0000000f31037c10 */ /* 0x004fe40008ffe4ff */
[----:B---3--:R-:W-:-:S03]  /*3b30*/  IADD3 R6, P1, R48, UR14, RZ ;  /* 0x0000000e30067c10 */ /* 0x008fc6000ff3e0ff */
[----:B------:R-:W-:Y:S04]  /*3b40*/  STG.E.U16 desc[UR12][R2.64], R83 ;  /* 0x0000005302007986 */ /* 0x000fe8000c10150c */
[----:B------:R-:W-:Y:S01]  /*3b50*/  STG.E.U16 desc[UR12][R2.64+0x2], R13 ;  /* 0x0000020d02007986 */ /* 0x000fe2000c10150c */
[----:B----4-:R-:W-:-:S03]  /*3b60*/  IADD3.X R7, R36, UR15, RZ, P1, !PT ;  /* 0x0000000f24077c10 */ /* 0x010fc60008ffe4ff */
[----:B------:R-:W-:Y:S01]  /*3b70*/  STG.E.U16 desc[UR12][R2.64+0x4], R81 ;  /* 0x0000045102007986 */ /* 0x000fe2000c10150c */
[----:B------:R-:W-:-:S03]  /*3b80*/  IADD3 R4, P1, R35, UR14, RZ ;  /* 0x0000000e23047c10 */ /* 0x000fc6000ff3e0ff */
[----:B------:R0:W-:Y:S04]  /*3b90*/  STG.E.U16 desc[UR12][R2.64+0x6], R5 ;  /* 0x0000060502007986 */ /* 0x0001e8000c10150c */
[----:B------:R-:W-:Y:S01]  /*3ba0*/  STG.E.U16 desc[UR12][R6.64], R16 ;  /* 0x0000001006007986 */ /* 0x000fe2000c10150c */
[----:B0-----:R-:W-:-:S03]  /*3bb0*/  PRMT R3, R24, 0x7632, R3 ;  /* 0x0000763218037816 */ /* 0x001fc60000000003 */
[----:B------:R-:W-:Y:S01]  /*3bc0*/  STG.E.U16 desc[UR12][R6.64+0x2], R15 ;  /* 0x0000020f06007986 */ /* 0x000fe2000c10150c */
[----:B------:R-:W-:Y:S02]  /*3bd0*/  IADD3.X R5, R34, UR15, RZ, P1, !PT ;  /* 0x0000000f22057c10 */ /* 0x000fe40008ffe4ff */
[----:B------:R-:W-:Y:S01]  /*3be0*/  IADD3 R2, P1, R19, UR14, RZ ;  /* 0x0000000e13027c10 */ /* 0x000fe2000ff3e0ff */
[----:B------:R-:W-:Y:S04]  /*3bf0*/  STG.E.U16 desc[UR12][R6.64+0x4], R24 ;  /* 0x0000041806007986 */ /* 0x000fe8000c10150c */
[----:B------:R0:W-:Y:S04]  /*3c00*/  STG.E.U16 desc[UR12][R6.64+0x6], R3 ;  /* 0x0000060306007986 */ /* 0x0001e8000c10150c */
[----:B------:R-:W-:Y:S01]  /*3c10*/  STG.E.U16 desc[UR12][R4.64], R12 ;  /* 0x0000000c04007986 */ /* 0x000fe2000c10150c */
[----:B0-----:R-:W-:-:S02]  /*3c20*/  PRMT R7, R26, 0x7632, R7 ;  /* 0x000076321a077816 */ /* 0x001fc40000000007 */
[----:B------:R-:W-:Y:S01]  /*3c30*/  IADD3.X R3, R17, UR15, RZ, P1, !PT ;  /* 0x0000000f11037c10 */ /* 0x000fe20008ffe4ff */
[----:B------:R-:W-:Y:S01]  /*3c40*/  STG.E.U16 desc[UR12][R4.64+0x2], R11 ;  /* 0x0000020b04007986 */ /* 0x000fe2000c10150c */
[----:B------:R-:W-:Y:S02]  /*3c50*/  IADD3 R92, P1, R92, UR14, RZ ;  /* 0x0000000e5c5c7c10 */ /* 0x000fe4000ff3e0ff */
[----:B------:R-:W-:Y:S01]  /*3c60*/  PRMT R6, R14, 0x7632, R6 ;  /* 0x000076320e067816 */ /* 0x000fe20000000006 */
[----:B------:R-:W-:Y:S01]  /*3c70*/  STG.E.U16 desc[UR12][R4.64+0x4], R26 ;  /* 0x0000041a04007986 */ /* 0x000fe2000c10150c */
[----:B------:R-:W-:-:S03]  /*3c80*/  IADD3.X R93, R93, UR15, RZ, P1, !PT ;  /* 0x0000000f5d5d7c10 */ /* 0x000fc60008ffe4ff */
[----:B------:R0:W-:Y:S01]  /*3c90*/  STG.E.U16 desc[UR12][R4.64+0x6], R7 ;  /* 0x0000060704007986 */ /* 0x0001e2000c10150c */
[----:B------:R-:W-:-:S03]  /*3ca0*/  IADD3 R90, P1, R90, UR14, RZ ;  /* 0x0000000e5a5a7c10 */ /* 0x000fc6000ff3e0ff */
[----:B------:R-:W-:Y:S01]  /*3cb0*/  STG.E.U16 desc[UR12][R2.64], R14 ;  /* 0x0000000e02007986 */ /* 0x000fe2000c10150c */
[----:B------:R-:W-:Y:S02]  /*3cc0*/  IADD3.X R91, R91, UR15, RZ, P1, !PT ;  /* 0x0000000f5b5b7c10 */ /* 0x000fe40008ffe4ff */
[----:B0-----:R-:W-:Y:S01]  /*3cd0*/  PRMT R5, R22, 0x7632, R5 ;  /* 0x0000763216057816 */ /* 0x001fe20000000005 */
[----:B------:R-:W-:Y:S01]  /*3ce0*/  STG.E.U16 desc[UR12][R2.64+0x2], R6 ;  /* 0x0000020602007986 */ /* 0x000fe2000c10150c */
[----:B------:R-:W-:-:S03]  /*3cf0*/  IADD3 R88, P1, R88, UR14, RZ ;  /* 0x0000000e58587c10 */ /* 0x000fc6000ff3e0ff */
[----:B------:R-:W-:Y:S04]  /*3d00*/  STG.E.U16 desc[UR12][R2.64+0x4], R22 ;  /* 0x0000041602007986 */ /* 0x000fe8000c10150c */
[----:B------:R0:W-:Y:S01]  /*3d10*/  STG.E.U16 desc[UR12][R2.64+0x6], R5 ;  /* 0x0000060502007986 */ /* 0x0001e2000c10150c */
[----:B------:R-:W-:Y:S02]  /*3d20*/  PRMT R4, R18, 0x7632, R4 ;  /* 0x0000763212047816 */ /* 0x000fe40000000004 */
[----:B------:R-:W-:Y:S02]  /*3d30*/  IADD3.X R89, R89, UR15, RZ, P1, !PT ;  /* 0x0000000f59597c10 */ /* 0x000fe40008ffe4ff */
[----:B0-----:R-:W-:Y:S02]  /*3d40*/  PRMT R3, R20, 0x7632, R3 ;  /* 0x0000763214037816 */ /* 0x001fe40000000003 */
[----:B------:R-:W-:-:S02]  /*3d50*/  PRMT R2, R28, 0x7632, R2 ;  /* 0x000076321c027816 */ /* 0x000fc40000000002 */
[----:B------:R-:W-:Y:S01]  /*3d60*/  PRMT R5, R0, 0x7632, R5 ;  /* 0x0000763200057816 */ /* 0x000fe20000000005 */
        /* <DEDUP_REMOVED lines=14> */
.L_x_1008:
        /* <DEDUP_REMOVED lines=30> */
[----:B------:R-:W-:Y:S01]  /*4030*/  LOP3.LUT R47, R16, 0xf, RZ, 0xc0, !PT ;  /* 0x0000000f102f7812 */ /* 0x000fe200078ec0ff */
[----:B------:R-:W-:Y:S01]  /*4040*/  IMAD.IADD R10, R10, 0x1, R9 ;  /* 0x000000010a0a7824 */ /* 0x000fe200078e0209 */
[----:B------:R-:W-:Y:S01]  /*4050*/  MOV R9, UR10 ;  /* 0x0000000a00097c02 */ /* 0x000fe20008000f00 */
[----:B------:R-:W-:Y:S01]  /*4060*/  IMAD.WIDE.U32 R4, P0, R7, -0x33333334, R2 ;  /* 0xcccccccc07047825 */ /* 0x000fe20007800002 */
[----:B------:R-:W-:-:S03]  /*4070*/  IADD3.X R45, RZ, RZ, RZ, P2, !PT ;  /* 0x000000ffff2d7210 */ /* 0x000fc600017fe4ff */
[----:B------:R-:W-:Y:S01]  /*4080*/  IMAD.WIDE.U32 R2, R7, -0x33333333, RZ ;  /* 0xcccccccd07027825 */ /* 0x000fe200078e00ff */
[----:B------:R-:W-:Y:S02]  /*4090*/  IADD3.X R7, RZ, RZ, RZ, P0, !PT ;  /* 0x000000ffff077210 */ /* 0x000fe400007fe4ff */
[----:B------:R-:W-:Y:S02]  /*40a0*/  MOV R6, R5 ;  /* 0x0000000500067202 */ /* 0x000fe40000000f00 */
        /* <DEDUP_REMOVED lines=18> */
.L_x_1041:
        /* <DEDUP_REMOVED lines=46> */
.L_x_1028:
[----:B------:R-:W-:Y:S05]  /*44b0*/  BSYNC B1 ;  /* 0x0000000000017941 */ /* 0x000fea0003800000 */
.L_x_1027:
        /* <DEDUP_REMOVED lines=21> */
.L_x_1031:
        /* <DEDUP_REMOVED lines=55> */
.L_x_1030:
[----:B------:R-:W-:Y:S05]  /*4980*/  BSYNC B1 ;  /* 0x0000000000017941 */ /* 0x000fea0003800000 */
.L_x_1029:
        /* <DEDUP_REMOVED lines=35> */
.L_x_1033:
[----:B------:R-:W-:Y:S05]  /*4bc0*/  BSYNC B1 ;  /* 0x0000000000017941 */ /* 0x000fea0003800000 */
.L_x_1032:
        /* <DEDUP_REMOVED lines=15> */
.L_x_1026:
[----:B------:R-:W-:Y:S05]  /*4cc0*/  BSYNC B0 ;  /* 0x0000000000007941 */ /* 0x000fea0003800000 */
.L_x_1025:
        /* <DEDUP_REMOVED lines=29> */
[----:B------:R-:W-:Y:S02]  /*4ea0*/  MOV R22, 0xffff ;  /* 0x0000ffff00167802 */ /* 0x000fe40000000f00 */
[----:B------:R-:W-:Y:S01]  /*4eb0*/  MOV R24, 0xffff ;  /* 0x0000ffff00187802 */ /* 0x000fe20000000f00 */
[----:B-1----:R-:W0:Y:S01]  /*4ec0*/  SHFL.BFLY PT, R21, R18, 0x8, 0x101f ;  /* 0x0d101f0012157f89 */ /* 0x002e2200000e0000 */
[----:B------:R-:W-:Y:S02]  /*4ed0*/  MOV R29, 0xffff ;  /* 0x0000ffff001d7802 */ /* 0x000fe40000000f00 */
[----:B------:R-:W-:Y:S01]  /*4ee0*/  MOV R23, 0xffff ;  /* 0x0000ffff00177802 */ /* 0x000fe20000000f00 */
        /* <DEDUP_REMOVED lines=15> */
.L_x_1050:
[----:B------:R-:W0:Y:S01]  /*4fe0*/  LDC.64 R18, c[0x0][0x218] ;  /* 0x00008600ff127b82 */ /* 0x000e220000000a00 */
[----:B------:R-:W-:Y:S01]  /*4ff0*/  ISETP.NE.AND P1, PT, R47, RZ, PT ;  /* 0x000000ff2f00720c */ /* 0x000fe20003f25270 */
[----:B--2---:R-:W-:Y:S01]  /*5000*/  FADD.FTZ R22, R28, R23 ;  /* 0x000000171c167221 */ /* 0x004fe20000010000 */
[----:B------:R-:W-:Y:S02]  /*5010*/  LEA.HI R15, R16, R9, RZ, 0x1c ;  /* 0x00000009100f7211 */ /* 0x000fe400078fe0ff */
[----:B------:R-:W-:Y:S02]  /*5020*/  ISETP.NE.AND P2, PT, R2, 0x1, PT ;  /* 0x000000010200780c */ /* 0x000fe40003f45270 */
[----:B------:R-:W-:Y:S01]  /*5030*/  LEA.HI R26, R16, 0x14, RZ, 0x1c ;  /* 0x00000014101a7811 */ /* 0x000fe200078fe0ff */
[----:B------:R-:W1:Y:S06]  /*5040*/  LDC.64 R20, c[0x0][0x220] ;  /* 0x00008800ff147b82 */ /* 0x000e6c0000000a00 */
[----:B------:R-:W-:-:S02]  /*5050*/  @!P1 F2FP.F16.F32.PACK_AB R17, RZ, R30 ;  /* 0x0000001eff11923e */ /* 0x000fc400000000ff */
[----:B------:R-:W-:Y:S01]  /*5060*/  @!P1 F2FP.F16.F32.PACK_AB R22, RZ, R22 ;  /* 0x00000016ff16923e */ /* 0x000fe200000000ff */
        /* <DEDUP_REMOVED lines=36> */
.L_x_1060:
[----:B--2---:R-:W-:Y:S01]  /*52b0*/  FADD.FTZ R17, R25, R23 ;  /* 0x0000001719117221 */ /* 0x004fe20000010000 */
[----:B------:R-:W-:Y:S02]  /*52c0*/  @!P1 F2FP.F16.F32.PACK_AB R15, RZ, R31 ;  /* 0x0000001fff0f923e */ /* 0x000fe400000000ff */
[----:B------:R-:W-:Y:S02]  /*52d0*/  ISETP.NE.AND P2, PT, R2, 0x2, PT ;  /* 0x000000020200780c */ /* 0x000fe40003f45270 */
[----:B------:R-:W-:Y:S01]  /*52e0*/  @!P1 F2FP.F16.F32.PACK_AB R17, RZ, R17 ;  /* 0x00000011ff11923e */ /* 0x000fe200000000ff */
        /* <DEDUP_REMOVED lines=14> */
[----:B------:R-:W-:Y:S01]  /*53d0*/  MOV R22, 0xffff ;  /* 0x0000ffff00167802 */ /* 0x000fe20000000f00 */
[----:B0-----:R-:W-:Y:S01]  /*53e0*/  IMAD.MOV.U32 R15, RZ, RZ, 0xffff ;  /* 0x0000ffffff0f7424 */ /* 0x001fe200078e00ff */
[----:B------:R-:W-:Y:S02]  /*53f0*/  MOV R17, 0xffff ;  /* 0x0000ffff00117802 */ /* 0x000fe40000000f00 */
        /* <DEDUP_REMOVED lines=18> */
.L_x_1070:
[----:B--2---:R-:W-:Y:S01]  /*5520*/  FADD.FTZ R17, R25, R23 ;  /* 0x0000001719117221 */ /* 0x004fe20000010000 */
[----:B------:R-:W-:Y:S02]  /*5530*/  @!P1 F2FP.F16.F32.PACK_AB R15, RZ, R31 ;  /* 0x0000001fff0f923e */ /* 0x000fe400000000ff */
[----:B------:R-:W-:Y:S02]  /*5540*/  LEA.HI R26, R16, 0x3c, RZ, 0x1c ;  /* 0x0000003c101a7811 */ /* 0x000fe400078fe0ff */
[----:B------:R-:W-:Y:S01]  /*5550*/  @!P1 F2FP.F16.F32.PACK_AB R17, RZ, R17 ;  /* 0x00000011ff11923e */ /* 0x000fe200000000ff */
[----:B------:R3:W-:Y:S04]  /*5560*/  @!P1 STG.E.U16 desc[UR12][R18.64+0x50], R15 ;  /* 0x0000500f12009986 */ /* 0x0007e8000c10150c */
[----:B------:R3:W-:Y:S02]  /*5570*/  @!P1 STG.E.U16 desc[UR12][R20.64+0x50], R17 ;  /* 0x0000501114009986 */ /* 0x0007e4000c10150c */
.L_x_1036:
[----:B------:R-:W-:Y:S05]  /*5580*/  BSYNC B0 ;  /* 0x0000000000007941 */ /* 0x000fea0003800000 */
.L_x_1035:
        /* <DEDUP_REMOVED lines=12> */
[C---:B------:R-:W-:Y:S01]  /*5650*/  @!P0 SHF.L.U32 R28, R47.reuse, 0x1, RZ ;  /* 0x000000012f1c8819 */ /* 0x040fe200000006ff */
[----:B------:R-:W-:Y:S01]  /*5660*/  HFMA2.MMA R33, -RZ, RZ, 0, 0 ;  /* 0x00000000ff217435 */ /* 0x000fe200000001ff */
        /* <DEDUP_REMOVED lines=25> */
[----:B------:R-:W-:Y:S01]  /*5800*/  MOV R46, 0xffff ;  /* 0x0000ffff002e7802 */ /* 0x000fe20000000f00 */
[----:B--2---:R-:W2:Y:S01]  /*5810*/  SHFL.BFLY PT, R23, R19, 0x8, 0x101f ;  /* 0x0d101f0013177f89 */ /* 0x004ea200000e0000 */
[----:B----4-:R-:W-:Y:S01]  /*5820*/  IMAD.MOV.U32 R31, RZ, RZ, RZ ;  /* 0x000000ffff1f7224 */ /* 0x010fe200078e00ff */
[----:B------:R-:W-:Y:S02]  /*5830*/  MOV R17, 0xffff ;  /* 0x0000ffff00117802 */ /* 0x000fe40000000f00 */
[----:B------:R-:W3:Y:S01]  /*5840*/  @!P0 LDS R42, [R37] ;  /* 0x00000000252a8984 */ /* 0x000ee20000000800 */
[----:B------:R-:W-:Y:S02]  /*5850*/  MOV R41, 0xffff ;  /* 0x0000ffff00297802 */ /* 0x000fe40000000f00 */
[----:B------:R-:W-:Y:S01]  /*5860*/  MOV R39, RZ ;  /* 0x000000ff00277202 */ /* 0x000fe20000000f00 */
[----:B------:R4:W-:Y:S01]  /*5870*/  @!P0 LDS R44, [R37+0x500] ;  /* 0x00050000252c8984 */ /* 0x0009e20000000800 */
[----:B------:R-:W-:-:S02]  /*5880*/  MOV R43, 0xffff ;  /* 0x0000ffff002b7802 */ /* 0x000fc40000000f00 */
        /* <DEDUP_REMOVED lines=15> */
[----:B------:R-:W-:Y:S01]  /*5980*/  MOV R27, 0xffff ;  /* 0x0000ffff001b7802 */ /* 0x000fe20000000f00 */
[----:B------:R-:W-:Y:S02]  /*5990*/  IMAD.MOV.U32 R35, RZ, RZ, 0xffff ;  /* 0x0000ffffff237424 */ /* 0x000fe400078e00ff */
        /* <DEDUP_REMOVED lines=60> */
[----:B------:R-:W-:Y:S01]  /*5d60*/  @!P0 F2FP.F16.F32.PACK_AB R23, RZ, R19 ;  /* 0x00000013ff17823e */ /* 0x000fe200000000ff */
[----:B-1----:R-:W-:Y:S01]  /*5d70*/  FADD.FTZ R39, R18, R27 ;  /* 0x0000001b12277221 */ /* 0x002fe20000010000 */
[----:B------:R-:W1:Y:S02]  /*5d80*/  SHFL.BFLY PT, R51, R38, 0x2, 0x101f ;  /* 0x0c501f0026337f89 */ /* 0x000e6400000e0000 */
[----:B------:R-:W-:Y:S01]  /*5d90*/  PRMT R17, R23, 0x7610, R17 ;  /* 0x0000761017117816 */ /* 0x000fe20000000011 */
[----:B--2---:R-:W-:Y:S02]  /*5da0*/  FADD.FTZ R23, R34, R35 ;  /* 0x0000002322177221 */ /* 0x004fe40000010000 */
[----:B------:R-:W2:Y:S01]  /*5db0*/  @!P0 LDC.64 R28, c[0x0][0x220] ;  /* 0x00008800ff1c8b82 */ /* 0x000ea20000000a00 */
[----:B------:R-:W-:Y:S01]  /*5dc0*/  @!P0 F2FP.F16.F32.PACK_AB R39, RZ, R39 ;  /* 0x00000027ff27823e */ /* 0x000fe200000000ff */
[----:B----4-:R-:W-:-:S04]  /*5dd0*/  @!P0 IMAD.WIDE R20, R37, 0x2, R20 ;  /* 0x0000000225148825 */ /* 0x010fc800078e0214 */
[----:B---3--:R-:W-:Y:S01]  /*5de0*/  FADD.FTZ R25, R25, R36 ;  /* 0x0000002419197221 */ /* 0x008fe20000010000 */
[----:B------:R-:W-:Y:S01]  /*5df0*/  @!P0 F2FP.F16.F32.PACK_AB R23, RZ, R23 ;  /* 0x00000017ff17823e */ /* 0x000fe200000000ff */
        /* <DEDUP_REMOVED lines=9> */
[----:B------:R-:W-:Y:S02]  /*5e90*/  @!P0 F2FP.F16.F32.PACK_AB R15, RZ, R40 ;  /* 0x00000028ff0f823e */ /* 0x000fe400000000ff */
[----:B-1----:R-:W-:Y:S01]  /*5ea0*/  FADD.FTZ R38, R38, R51 ;  /* 0x0000003326267221 */ /* 0x002fe20000010000 */
[----:B--2---:R-:W-:Y:S01]  /*5eb0*/  @!P0 IMAD.WIDE R28, R37, 0x2, R28 ;  /* 0x00000002251c8825 */ /* 0x004fe200078e021c */
[----:B0-----:R-:W-:-:S02]  /*5ec0*/  MOV R33, 0xffff ;  /* 0x0000ffff00217802 */ /* 0x001fc40000000f00 */
[----:B------:R-:W-:Y:S02]  /*5ed0*/  MOV R17, 0xffff ;  /* 0x0000ffff00117802 */ /* 0x000fe40000000f00 */
[----:B-----5:R-:W-:Y:S02]  /*5ee0*/  @!P0 F2FP.F16.F32.PACK_AB R21, RZ, R25 ;  /* 0x00000019ff15823e */ /* 0x020fe400000000ff */
[----:B------:R-:W-:Y:S01]  /*5ef0*/  PRMT R20, R23, 0x7610, R20 ;  /* 0x0000761017147816 */ /* 0x000fe20000000014 */
[C---:B---3--:R-:W-:Y:S01]  /*5f00*/  @!P0 IMAD.WIDE R26, R37.reuse, 0x2, R26 ;  /* 0x00000002251a8825 */ /* 0x048fe200078e021a */
[----:B------:R-:W-:Y:S01]  /*5f10*/  @!P0 F2FP.F16.F32.PACK_AB R25, RZ, R41 ;  /* 0x00000029ff19823e */ /* 0x000fe200000000ff */
        /* <DEDUP_REMOVED lines=8> */
.L_x_1104:
[----:B-1----:R-:W0:Y:S01]  /*5fa0*/  @!P0 LDC.64 R18, c[0x0][0x218] ;  /* 0x00008600ff128b82 */ /* 0x002e220000000a00 */
[----:B--2---:R-:W-:Y:S01]  /*5fb0*/  FADD.FTZ R17, R38, R23 ;  /* 0x0000001726117221 */ /* 0x004fe20000010000 */
[----:B------:R-:W-:-:S04]  /*5fc0*/  @!P0 F2FP.F16.F32.PACK_AB R15, RZ, R33 ;  /* 0x00000021ff0f823e */ /* 0x000fc800000000ff */
[----:B------:R-:W-:Y:S02]  /*5fd0*/  @!P0 F2FP.F16.F32.PACK_AB R17, RZ, R17 ;  /* 0x00000011ff11823e */ /* 0x000fe400000000ff */
[----:B------:R-:W1:Y:S01]  /*5fe0*/  @!P0 LDC.64 R20, c[0x0][0x220] ;  /* 0x00008800ff148b82 */ /* 0x000e620000000a00 */
[----:B0-----:R-:W-:-:S05]  /*5ff0*/  @!P0 IMAD.WIDE R18, R37, 0x2, R18 ;  /* 0x0000000225128825 */ /* 0x001fca00078e0212 */
[----:B------:R4:W-:Y:S01]  /*6000*/  @!P0 STG.E.U16 desc[UR12][R18.64+0x78], R15 ;  /* 0x0000780f12008986 */ /* 0x0009e2000c10150c */
[----:B-1----:R-:W-:-:S05]  /*6010*/  @!P0 IMAD.WIDE R20, R37, 0x2, R20 ;  /* 0x0000000225148825 */ /* 0x002fca00078e0214 */
[----:B------:R4:W-:Y:S02]  /*6020*/  @!P0 STG.E.U16 desc[UR12][R20.64+0x78], R17 ;  /* 0x0000781114008986 */ /* 0x0009e4000c10150c */
.L_x_1034:
        /* <DEDUP_REMOVED lines=8> */
.L_x_1037:
[----:B------:R-:W-:Y:S01]  /*60b0*/  HFMA2.MMA R17, -RZ, RZ, 0, 4.76837158203125e-07 ;  /* 0x00000008ff117435 */ /* 0x000fe200000001ff */
[----:B-1----:R-:W-:Y:S01]  /*60c0*/  MOV R24, R18 ;  /* 0x0000001200187202 */ /* 0x002fe20000000f00 */
[----:B------:R-:W-:Y:S01]  /*60d0*/  IMAD.MOV.U32 R22, RZ, RZ, 0x101f ;  /* 0x0000101fff167424 */ /* 0x000fe200078e00ff */
[----:B0-----:R-:W-:-:S08]  /*60e0*/  MOV R15, 0xffff ;  /* 0x0000ffff000f7802 */ /* 0x001fd00000000f00 */
[----:B--2---:R-:W-:Y:S05]  /*60f0*/  WARPSYNC.COLLECTIVE R15, `(.L_x_1042) ;  /* 0x000000000f087348 */ /* 0x004fea0003c00000 */
[----:B------:R0:W1:Y:S02]  /*6100*/  SHFL.BFLY P2, R23, R24, R17, R22 ;  /* 0x0c00001118177389 */ /* 0x0000640000040016 */
[----:B012---:R-:W-:Y:S01]  /*6110*/  ENDCOLLECTIVE ;  /* 0x000000000000791b */ /* 0x007fe20003800000 */
.L_x_1042:
[----:B------:R-:W-:Y:S02]  /*6120*/  MOV R24, R19 ;  /* 0x0000001300187202 */ /* 0x000fe40000000f00 */
[----:B------:R-:W-:-:S07]  /*6130*/  MOV R21, R23 ;  /* 0x0000001700157202 */ /* 0x000fce0000000f00 */
[----:B------:R-:W-:Y:S05]  /*6140*/  WARPSYNC.COLLECTIVE R15, `(.L_x_1043) ;  /* 0x000000000f087348 */ /* 0x000fea0003c00000 */
[----:B------:R0:W1:Y:S02]  /*6150*/  SHFL.BFLY P2, R23, R24, R17, R22 ;  /* 0x0c00001118177389 */ /* 0x0000640000040016 */
[----:B01----:R-:W-:Y:S01]  /*6160*/  ENDCOLLECTIVE ;  /* 0x000000000000791b */ /* 0x003fe20003800000 */
.L_x_1043:
[----:B------:R-:W-:Y:S01]  /*6170*/  FADD.FTZ R21, R21, R18 ;  /* 0x0000001215157221 */ /* 0x000fe20000010000 */
[----:B------:R-:W-:-:S04]  /*6180*/  HFMA2.MMA R17, -RZ, RZ, 0, 2.384185791015625e-07 ;  /* 0x00000004ff117435 */ /* 0x000fc800000001ff */
[----:B------:R-:W-:Y:S02]  /*6190*/  MOV R24, R21 ;  /* 0x0000001500187202 */ /* 0x000fe40000000f00 */
[----:B------:R-:W-:-:S07]  /*61a0*/  MOV R20, R23 ;  /* 0x0000001700147202 */ /* 0x000fce0000000f00 */
[----:B------:R-:W-:Y:S05]  /*61b0*/  WARPSYNC.COLLECTIVE R15, `(.L_x_1044) ;  /* 0x000000000f087348 */ /* 0x000fea0003c00000 */
[----:B------:R0:W1:Y:S02]  /*61c0*/  SHFL.BFLY P2, R23, R24, R17, R22 ;  /* 0x0c00001118177389 */ /* 0x0000640000040016 */
[----:B01----:R-:W-:Y:S01]  /*61d0*/  ENDCOLLECTIVE ;  /* 0x000000000000791b */ /* 0x003fe20003800000 */
.L_x_1044:
[----:B------:R-:W-:-:S05]  /*61e0*/  FADD.FTZ R20, R20, R19 ;  /* 0x0000001314147221 */ /* 0x000fca0000010000 */
[----:B------:R-:W-:Y:S02]  /*61f0*/  MOV R24, R20 ;  /* 0x0000001400187202 */ /* 0x000fe40000000f00 */
[----:B------:R-:W-:-:S07]  /*6200*/  MOV R26, R23 ;  /* 0x00000017001a7202 */ /* 0x000fce0000000f00 */
[----:B------:R-:W-:Y:S05]  /*6210*/  WARPSYNC.COLLECTIVE R15, `(.L_x_1045) ;  /* 0x000000000f087348 */ /* 0x000fea0003c00000 */
[----:B------:R0:W1:Y:S02]  /*6220*/  SHFL.BFLY P2, R23, R24, R17, R22 ;  /* 0x0c00001118177389 */ /* 0x0000640000040016 */
[----:B01----:R-:W-:Y:S01]  /*6230*/  ENDCOLLECTIVE ;  /* 0x000000000000791b */ /* 0x003fe20003800000 */
.L_x_1045:
[----:B------:R-:W-:Y:S01]  /*6240*/  FADD.FTZ R26, R21, R26 ;  /* 0x0000001a151a7221 */ /* 0x000fe20000010000 */
[----:B------:R-:W-:-:S04]  /*6250*/  HFMA2.MMA R17, -RZ, RZ, 0, 1.1920928955078125e-07 ;  /* 0x00000002ff117435 */ /* 0x000fc800000001ff */
[----:B------:R-:W-:Y:S02]  /*6260*/  MOV R24, R26 ;  /* 0x0000001a00187202 */ /* 0x000fe40000000f00 */
[----:B------:R-:W-:-:S07]  /*6270*/  MOV R25, R23 ;  /* 0x0000001700197202 */ /* 0x000fce0000000f00 */
[----:B------:R-:W-:Y:S05]  /*6280*/  WARPSYNC.COLLECTIVE R15, `(.L_x_1046) ;  /* 0x000000000f087348 */ /* 0x000fea0003c00000 */
[----:B------:R0:W1:Y:S02]  /*6290*/  SHFL.BFLY P2, R23, R24, R17, R22 ;  /* 0x0c00001118177389 */ /* 0x0000640000040016 */
[----:B01----:R-:W-:Y:S01]  /*62a0*/  ENDCOLLECTIVE ;  /* 0x000000000000791b */ /* 0x003fe20003800000 */
.L_x_1046:
[----:B------:R-:W-:-:S05]  /*62b0*/  FADD.FTZ R25, R20, R25 ;  /* 0x0000001914197221 */ /* 0x000fca0000010000 */
[----:B------:R-:W-:Y:S02]  /*62c0*/  MOV R24, R25 ;  /* 0x0000001900187202 */ /* 0x000fe40000000f00 */
[----:B------:R-:W-:-:S07]  /*62d0*/  MOV R27, R23 ;  /* 0x00000017001b7202 */ /* 0x000fce0000000f00 */
[----:B------:R-:W-:Y:S05]  /*62e0*/  WARPSYNC.COLLECTIVE R15, `(.L_x_1047) ;  /* 0x000000000f087348 */ /* 0x000fea0003c00000 */
[----:B------:R0:W1:Y:S02]  /*62f0*/  SHFL.BFLY P2, R23, R24, R17, R22 ;  /* 0x0c00001118177389 */ /* 0x0000640000040016 */
[----:B01----:R-:W-:Y:S01]  /*6300*/  ENDCOLLECTIVE ;  /* 0x000000000000791b */ /* 0x003fe20003800000 */
.L_x_1047:
[----:B------:R-:W-:Y:S01]  /*6310*/  FADD.FTZ R27, R26, R27 ;  /* 0x0000001b1a1b7221 */ /* 0x000fe20000010000 */
[----:B------:R-:W-:-:S04]  /*6320*/  HFMA2.MMA R17, -RZ, RZ, 0, 5.9604644775390625e-08 ;  /* 0x00000001ff117435 */ /* 0x000fc800000001ff */
[----:B------:R-:W-:Y:S02]  /*6330*/  MOV R24, R27 ;  /* 0x0000001b00187202 */ /* 0x000fe40000000f00 */
[----:B------:R-:W-:-:S07]  /*6340*/  MOV R18, R23 ;  /* 0x0000001700127202 */ /* 0x000fce0000000f00 */
[----:B------:R-:W-:Y:S05]  /*6350*/  WARPSYNC.COLLECTIVE R15, `(.L_x_1048) ;  /* 0x000000000f087348 */ /* 0x000fea0003c00000 */
[----:B------:R0:W1:Y:S02]  /*6360*/  SHFL.BFLY P2, R23, R24, R17, R22 ;  /* 0x0c00001118177389 */ /* 0x0000640000040016 */
[----:B01----:R-:W-:Y:S01]  /*6370*/  ENDCOLLECTIVE ;  /* 0x000000000000791b */ /* 0x003fe20003800000 */
.L_x_1048:
[----:B------:R-:W-:-:S05]  /*6380*/  FADD.FTZ R28, R25, R18 ;  /* 0x00000012191c7221 */ /* 0x000fca0000010000 */
[----:B------:R-:W-:Y:S02]  /*6390*/  MOV R24, R28 ;  /* 0x0000001c00187202 */ /* 0x000fe40000000f00 */
[----:B------:R-:W-:-:S07]  /*63a0*/  MOV R30, R23 ;  /* 0x00000017001e7202 */ /* 0x000fce0000000f00 */
[----:B------:R-:W-:Y:S05]  /*63b0*/  WARPSYNC.COLLECTIVE R15, `(.L_x_1049) ;  /* 0x000000000f087348 */ /* 0x000fea0003c00000 */
[----:B------:R0:W1:Y:S02]  /*63c0*/  SHFL.BFLY P2, R23, R24, R17, R22 ;  /* 0x0c00001118177389 */ /* 0x0000640000040016 */
[----:B01----:R-:W-:Y:S01]  /*63d0*/  ENDCOLLECTIVE ;  /* 0x000000000000791b */ /* 0x003fe20003800000 */
.L_x_1049:
[----:B------:R-:W-:Y:S01]  /*63e0*/  FADD.FTZ R30, R27, R30 ;  /* 0x0000001e1b1e7221 */ /* 0x000fe20000010000 */
[----:B------:R-:W-:Y:S06]  /*63f0*/  BRA `(.L_x_1050) ;  /* 0xffffffe800f87947 */ /* 0x000fec000383ffff */
.L_x_1038:
        /* <DEDUP_REMOVED lines=8> */
.L_x_1052:
[----:B------:R-:W-:Y:S05]  /*6480*/  BSYNC B1 ;  /* 0x0000000000017941 */ /* 0x000fea0003800000 */
.L_x_1051:
        /* <DEDUP_REMOVED lines=8> */
.L_x_1053:
[----:B------:R-:W-:Y:S01]  /*6510*/  FADD.FTZ R28, R28, R25 ;  /* 0x000000191c1c7221 */ /* 0x000fe20000010000 */
[----:B------:R-:W-:-:S04]  /*6520*/  HFMA2.MMA R17, -RZ, RZ, 0, 2.384185791015625e-07 ;  /* 0x00000004ff117435 */ /* 0x000fc800000001ff */
[----:B------:R-:W-:Y:S02]  /*6530*/  MOV R24, R28 ;  /* 0x0000001c00187202 */ /* 0x000fe40000000f00 */
[----:B------:R-:W-:-:S07]  /*6540*/  MOV R27, R23 ;  /* 0x00000017001b7202 */ /* 0x000fce0000000f00 */
[----:B------:R-:W-:Y:S05]  /*6550*/  WARPSYNC.COLLECTIVE R15, `(.L_x_1054) ;  /* 0x000000000f087348 */ /* 0x000fea0003c00000 */
[----:B------:R0:W1:Y:S02]  /*6560*/  SHFL.BFLY P2, R23, R24, R17, R22 ;  /* 0x0c00001118177389 */ /* 0x0000640000040016 */
[----:B01----:R-:W-:Y:S01]  /*6570*/  ENDCOLLECTIVE ;  /* 0x000000000000791b */ /* 0x003fe20003800000 */
.L_x_1054:
[----:B------:R-:W-:-:S05]  /*6580*/  FADD.FTZ R27, R27, R26 ;  /* 0x0000001a1b1b7221 */ /* 0x000fca0000010000 */
[----:B------:R-:W-:Y:S02]  /*6590*/  MOV R24, R27 ;  /* 0x0000001b00187202 */ /* 0x000fe40000000f00 */
[----:B------:R-:W-:-:S07]  /*65a0*/  MOV R29, R23 ;  /* 0x00000017001d7202 */ /* 0x000fce0000000f00 */
[----:B------:R-:W-:Y:S05]  /*65b0*/  WARPSYNC.COLLECTIVE R15, `(.L_x_1055) ;  /* 0x000000000f087348 */ /* 0x000fea0003c00000 */
[----:B------:R0:W1:Y:S02]  /*65c0*/  SHFL.BFLY P2, R23, R24, R17, R22 ;  /* 0x0c00001118177389 */ /* 0x0000640000040016 */
[----:B01----:R-:W-:Y:S01]  /*65d0*/  ENDCOLLECTIVE ;  /* 0x000000000000791b */ /* 0x003fe20003800000 */
.L_x_1055:
[----:B------:R-:W-:Y:S01]  /*65e0*/  FADD.FTZ R29, R28, R29 ;  /* 0x0000001d1c1d7221 */ /* 0x000fe20000010000 */
[----:B------:R-:W-:-:S04]  /*65f0*/  HFMA2.MMA R17, -RZ, RZ, 0, 1.1920928955078125e-07 ;  /* 0x00000002ff117435 */ /* 0x000fc800000001ff */
[----:B------:R-:W-:Y:S02]  /*6600*/  MOV R24, R29 ;  /* 0x0000001d00187202 */ /* 0x000fe40000000f00 */
[----:B------:R-:W-:-:S07]  /*6610*/  MOV R30, R23 ;  /* 0x00000017001e7202 */ /* 0x000fce0000000f00 */
[----:B------:R-:W-:Y:S05]  /*6620*/  WARPSYNC.COLLECTIVE R15, `(.L_x_1056) ;  /* 0x000000000f087348 */ /* 0x000fea0003c00000 */
[----:B------:R0:W1:Y:S02]  /*6630*/  SHFL.BFLY P2, R23, R24, R17, R22 ;  /* 0x0c00001118177389 */ /* 0x0000640000040016 */
[----:B01----:R-:W-:Y:S01]  /*6640*/  ENDCOLLECTIVE ;  /* 0x000000000000791b */ /* 0x003fe20003800000 */
.L_x_1056:
[----:B------:R-:W-:-:S05]  /*6650*/  FADD.FTZ R30, R27, R30 ;  /* 0x0000001e1b1e7221 */ /* 0x000fca0000010000 */
[----:B------:R-:W-:Y:S02]  /*6660*/  MOV R24, R30 ;  /* 0x0000001e00187202 */ /* 0x000fe40000000f00 */
[----:B------:R-:W-:-:S07]  /*6670*/  MOV R32, R23 ;  /* 0x0000001700207202 */ /* 0x000fce0000000f00 */
[----:B------:R-:W-:Y:S05]  /*6680*/  WARPSYNC.COLLECTIVE R15, `(.L_x_1057) ;  /* 0x000000000f087348 */ /* 0x000fea0003c00000 */
[----:B------:R0:W1:Y:S02]  /*6690*/  SHFL.BFLY P2, R23, R24, R17, R22 ;  /* 0x0c00001118177389 */ /* 0x0000640000040016 */
[----:B01----:R-:W-:Y:S01]  /*66a0*/  ENDCOLLECTIVE ;  /* 0x000000000000791b */ /* 0x003fe20003800000 */
.L_x_1057:
[----:B------:R-:W-:Y:S01]  /*66b0*/  FADD.FTZ R32, R29, R32 ;  /* 0x000000201d207221 */ /* 0x000fe20000010000 */
[----:B------:R-:W-:-:S04]  /*66c0*/  HFMA2.MMA R17, -RZ, RZ, 0, 5.9604644775390625e-08 ;  /* 0x00000001ff117435 */ /* 0x000fc800000001ff */
[----:B------:R-:W-:Y:S01]  /*66d0*/  MOV R24, R32 ;  /* 0x0000002000187202 */ /* 0x000fe20000000f00 */
[----:B------:R-:W-:-:S07]  /*66e0*/  IMAD.MOV.U32 R25, RZ, RZ, R23 ;  /* 0x000000ffff197224 */ /* 0x000fce00078e0017 */
[----:B------:R-:W-:Y:S05]  /*66f0*/  WARPSYNC.COLLECTIVE R15, `(.L_x_1058) ;  /* 0x000000000f087348 */ /* 0x000fea0003c00000 */
[----:B------:R0:W1:Y:S02]  /*6700*/  SHFL.BFLY P2, R23, R24, R17, R22 ;  /* 0x0c00001118177389 */ /* 0x0000640000040016 */
[----:B01----:R-:W-:Y:S01]  /*6710*/  ENDCOLLECTIVE ;  /* 0x000000000000791b */ /* 0x003fe20003800000 */
.L_x_1058:
[----:B------:R-:W-:-:S05]  /*6720*/  FADD.FTZ R25, R30, R25 ;  /* 0x000000191e197221 */ /* 0x000fca0000010000 */
[----:B------:R-:W-:Y:S02]  /*6730*/  MOV R24, R25 ;  /* 0x0000001900187202 */ /* 0x000fe40000000f00 */
[----:B------:R-:W-:-:S07]  /*6740*/  MOV R31, R23 ;  /* 0x00000017001f7202 */ /* 0x000fce0000000f00 */
[----:B------:R-:W-:Y:S05]  /*6750*/  WARPSYNC.COLLECTIVE R15, `(.L_x_1059) ;  /* 0x000000000f087348 */ /* 0x000fea0003c00000 */
[----:B------:R0:W1:Y:S02]  /*6760*/  SHFL.BFLY P2, R23, R24, R17, R22 ;  /* 0x0c00001118177389 */ /* 0x0000640000040016 */
[----:B01----:R-:W-:Y:S01]  /*6770*/  ENDCOLLECTIVE ;  /* 0x000000000000791b */ /* 0x003fe20003800000 */
.L_x_1059:
[----:B------:R-:W-:Y:S01]  /*6780*/  FADD.FTZ R31, R32, R31 ;  /* 0x0000001f201f7221 */ /* 0x000fe20000010000 */
[----:B------:R-:W-:Y:S06]  /*6790*/  BRA `(.L_x_1060) ;  /* 0xffffffe800c47947 */ /* 0x000fec000383ffff */
.L_x_1039:
        /* <DEDUP_REMOVED lines=8> */
.L_x_1062:
[----:B------:R-:W-:Y:S05]  /*6820*/  BSYNC B1 ;  /* 0x0000000000017941 */ /* 0x000fea0003800000 */
.L_x_1061:
        /* <DEDUP_REMOVED lines=8> */
.L_x_1063:
[----:B------:R-:W-:Y:S01]  /*68b0*/  FADD.FTZ R28, R28, R25 ;  /* 0x000000191c1c7221 */ /* 0x000fe20000010000 */
[----:B------:R-:W-:-:S04]  /*68c0*/  HFMA2.MMA R17, -RZ, RZ, 0, 2.384185791015625e-07 ;  /* 0x00000004ff117435 */ /* 0x000fc800000001ff */
[----:B------:R-:W-:Y:S02]  /*68d0*/  MOV R24, R28 ;  /* 0x0000001c00187202 */ /* 0x000fe40000000f00 */
[----:B------:R-:W-:-:S07]  /*68e0*/  MOV R27, R23 ;  /* 0x00000017001b7202 */ /* 0x000fce0000000f00 */
[----:B------:R-:W-:Y:S05]  /*68f0*/  WARPSYNC.COLLECTIVE R15, `(.L_x_1064) ;  /* 0x000000000f087348 */ /* 0x000fea0003c00000 */
[----:B------:R0:W1:Y:S02]  /*6900*/  SHFL.BFLY P2, R23, R24, R17, R22 ;  /* 0x0c00001118177389 */ /* 0x0000640000040016 */
[----:B01----:R-:W-:Y:S01]  /*6910*/  ENDCOLLECTIVE ;  /* 0x000000000000791b */ /* 0x003fe20003800000 */
.L_x_1064:
[----:B------:R-:W-:-:S05]  /*6920*/  FADD.FTZ R27, R27, R26 ;  /* 0x0000001a1b1b7221 */ /* 0x000fca0000010000 */
[----:B------:R-:W-:Y:S02]  /*6930*/  MOV R24, R27 ;  /* 0x0000001b00187202 */ /* 0x000fe40000000f00 */
[----:B------:R-:W-:-:S07]  /*6940*/  MOV R29, R23 ;  /* 0x00000017001d7202 */ /* 0x000fce0000000f00 */
[----:B------:R-:W-:Y:S05]  /*6950*/  WARPSYNC.COLLECTIVE R15, `(.L_x_1065) ;  /* 0x000000000f087348 */ /* 0x000fea0003c00000 */
[----:B------:R0:W1:Y:S02]  /*6960*/  SHFL.BFLY P2, R23, R24, R17, R22 ;  /* 0x0c00001118177389 */ /* 0x0000640000040016 */
[----:B01----:R-:W-:Y:S01]  /*6970*/  ENDCOLLECTIVE ;  /* 0x000000000000791b */ /* 0x003fe20003800000 */
.L_x_1065:
[----:B------:R-:W-:Y:S01]  /*6980*/  FADD.FTZ R29, R28, R29 ;  /* 0x0000001d1c1d7221 */ /* 0x000fe20000010000 */
[----:B------:R-:W-:-:S04]  /*6990*/  HFMA2.MMA R17, -RZ, RZ, 0, 1.1920928955078125e-07 ;  /* 0x00000002ff117435 */ /* 0x000fc800000001ff */
[----:B------:R-:W-:Y:S01]  /*69a0*/  MOV R24, R29 ;  /* 0x0000001d00187202 */ /* 0x000fe20000000f00 */
[----:B------:R-:W-:-:S07]  /*69b0*/  IMAD.MOV.U32 R30, RZ, RZ, R23 ;  /* 0x000000ffff1e7224 */ /* 0x000fce00078e0017 */
[----:B------:R-:W-:Y:S05]  /*69c0*/  WARPSYNC.COLLECTIVE R15, `(.L_x_1066) ;  /* 0x000000000f087348 */ /* 0x000fea0003c00000 */
[----:B------:R0:W1:Y:S02]  /*69d0*/  SHFL.BFLY P2, R23, R24, R17, R22 ;  /* 0x0c00001118177389 */ /* 0x0000640000040016 */
[----:B01----:R-:W-:Y:S01]  /*69e0*/  ENDCOLLECTIVE ;  /* 0x000000000000791b */ /* 0x003fe20003800000 */
.L_x_1066:
[----:B------:R-:W-:-:S05]  /*69f0*/  FADD.FTZ R30, R27, R30 ;  /* 0x0000001e1b1e7221 */ /* 0x000fca0000010000 */
[----:B------:R-:W-:Y:S02]  /*6a00*/  MOV R24, R30 ;  /* 0x0000001e00187202 */ /* 0x000fe40000000f00 */
[----:B------:R-:W-:-:S07]  /*6a10*/  MOV R32, R23 ;  /* 0x0000001700207202 */ /* 0x000fce0000000f00 */
[----:B------:R-:W-:Y:S05]  /*6a20*/  WARPSYNC.COLLECTIVE R15, `(.L_x_1067) ;  /* 0x000000000f087348 */ /* 0x000fea0003c00000 */
[----:B------:R0:W1:Y:S02]  /*6a30*/  SHFL.BFLY P2, R23, R24, R17, R22 ;  /* 0x0c00001118177389 */ /* 0x0000640000040016 */
[----:B01----:R-:W-:Y:S01]  /*6a40*/  ENDCOLLECTIVE ;  /* 0x000000000000791b */ /* 0x003fe20003800000 */
.L_x_1067:
[----:B------:R-:W-:Y:S01]  /*6a50*/  FADD.FTZ R32, R29, R32 ;  /* 0x000000201d207221 */ /* 0x000fe20000010000 */
[----:B------:R-:W-:-:S04]  /*6a60*/  HFMA2.MMA R17, -RZ, RZ, 0, 5.9604644775390625e-08 ;  /* 0x00000001ff117435 */ /* 0x000fc800000001ff */
[----:B------:R-:W-:Y:S02]  /*6a70*/  MOV R24, R32 ;  /* 0x0000002000187202 */ /* 0x000fe40000000f00 */
[----:B------:R-:W-:-:S07]  /*6a80*/  MOV R25, R23 ;  /* 0x0000001700197202 */ /* 0x000fce0000000f00 */
[----:B------:R-:W-:Y:S05]  /*6a90*/  WARPSYNC.COLLECTIVE R15, `(.L_x_1068) ;  /* 0x000000000f087348 */ /* 0x000fea0003c00000 */
[----:B------:R0:W1:Y:S02]  /*6aa0*/  SHFL.BFLY P2, R23, R24, R17, R22 ;  /* 0x0c00001118177389 */ /* 0x0000640000040016 */
[----:B01----:R-:W-:Y:S01]  /*6ab0*/  ENDCOLLECTIVE ;  /* 0x000000000000791b */ /* 0x003fe20003800000 */
.L_x_1068:
[----:B------:R-:W-:-:S05]  /*6ac0*/  FADD.FTZ R25, R30, R25 ;  /* 0x000000191e197221 */ /* 0x000fca0000010000 */
[----:B------:R-:W-:Y:S02]  /*6ad0*/  MOV R24, R25 ;  /* 0x0000001900187202 */ /* 0x000fe40000000f00 */
[----:B------:R-:W-:-:S07]  /*6ae0*/  MOV R31, R23 ;  /* 0x00000017001f7202 */ /* 0x000fce0000000f00 */
[----:B------:R-:W-:Y:S05]  /*6af0*/  WARPSYNC.COLLECTIVE R15, `(.L_x_1069) ;  /* 0x000000000f087348 */ /* 0x000fea0003c00000 */
[----:B------:R0:W1:Y:S02]  /*6b00*/  SHFL.BFLY P2, R23, R24, R17, R22 ;  /* 0x0c00001118177389 */ /* 0x0000640000040016 */
[----:B01----:R-:W-:Y:S01]  /*6b10*/  ENDCOLLECTIVE ;  /* 0x000000000000791b */ /* 0x003fe20003800000 */
.L_x_1069:
[----:B------:R-:W-:Y:S01]  /*6b20*/  FADD.FTZ R31, R32, R31 ;  /* 0x0000001f201f7221 */ /* 0x000fe20000010000 */
[----:B------:R-:W-:Y:S06]  /*6b30*/  BRA `(.L_x_1070) ;  /* 0xffffffe800787947 */ /* 0x000fec000383ffff */
.L_x_1040:
        /* <DEDUP_REMOVED lines=8> */
.L_x_1072:
[----:B------:R-:W-:Y:S05]  /*6bc0*/  BSYNC B0 ;  /* 0x0000000000007941 */ /* 0x000fea0003800000 */
.L_x_1071:
[----:B------:R-:W-:Y:S01]  /*6bd0*/  HFMA2.MMA R17, -RZ, RZ, 0, 4.76837158203125e-07 ;  /* 0x00000008ff117435 */ /* 0x000fe200000001ff */
[----:B------:R-:W-:Y:S01]  /*6be0*/  MOV R24, R19 ;  /* 0x0000001300187202 */ /* 0x000fe20000000f00 */
[----:B------:R-:W-:Y:S01]  /*6bf0*/  @!P0 IMAD.SHL.U32 R28, R47, 0x2, RZ ;  /* 0x000000022f1c8824 */ /* 0x000fe200078e00ff */
[----:B------:R-:W-:Y:S01]  /*6c00*/  MOV R22, 0x101f ;  /* 0x0000101f00167802 */ /* 0x000fe20000000f00 */
[----:B------:R-:W-:Y:S01]  /*6c10*/  HFMA2.MMA R33, -RZ, RZ, 0, 0 ;  /* 0x00000000ff217435 */ /* 0x000fe200000001ff */
[----:B------:R-:W-:Y:S01]  /*6c20*/  MOV R15, 0xffff ;  /* 0x0000ffff000f7802 */ /* 0x000fe20000000f00 */
[----:B------:R-:W-:Y:S01]  /*6c30*/  HFMA2.MMA R39, -RZ, RZ, 0, 0 ;  /* 0x00000000ff277435 */ /* 0x000fe200000001ff */
[----:B------:R-:W-:Y:S02]  /*6c40*/  MOV R21, R23 ;  /* 0x0000001700157202 */ /* 0x000fe40000000f00 */
[----:B------:R-:W-:-:S08]  /*6c50*/  @!P0 IADD3 R25, R26, 0x14, RZ ;  /* 0x000000141a198810 */ /* 0x000fd00007ffe0ff */
[----:B------:R-:W-:Y:S05]  /*6c60*/  WARPSYNC.COLLECTIVE R15, `(.L_x_1073) ;  /* 0x000000000f087348 */ /* 0x000fea0003c00000 */
[----:B------:R0:W1:Y:S02]  /*6c70*/  SHFL.BFLY P2, R23, R24, R17, R22 ;  /* 0x0c00001118177389 */ /* 0x0000640000040016 */
[----:B01----:R-:W-:Y:S01]  /*6c80*/  ENDCOLLECTIVE ;  /* 0x000000000000791b */ /* 0x003fe20003800000 */
.L_x_1073:
[----:B------:R-:W-:Y:S01]  /*6c90*/  @!P0 LEA R30, R47, UR4, 0x7 ;  /* 0x000000042f1e8c11 */ /* 0x000fe2000f8e38ff */
[----:B------:R-:W-:Y:S01]  /*6ca0*/  FADD.FTZ R21, R21, R18 ;  /* 0x0000001215157221 */ /* 0x000fe20000010000 */
[----:B------:R-:W-:Y:S02]  /*6cb0*/  @!P0 LOP3.LUT R25, R25, R28, RZ, 0x3c, !PT ;  /* 0x0000001c19198212 */ /* 0x000fe400078e3cff */
[----:B------:R-:W-:Y:S02]  /*6cc0*/  MOV R29, RZ ;  /* 0x000000ff001d7202 */ /* 0x000fe40000000f00 */
[----:B------:R-:W-:Y:S02]  /*6cd0*/  @!P0 LEA R25, R25, R30, 0x2 ;  /* 0x0000001e19198211 */ /* 0x000fe400078e10ff */
[C---:B------:R-:W-:Y:S02]  /*6ce0*/  @!P0 LEA R31, R47.reuse, UR4, 0x7 ;  /* 0x000000042f1f8c11 */ /* 0x040fe4000f8e38ff */
[----:B------:R-:W-:Y:S01]  /*6cf0*/  @!P0 LEA R37, R47, UR4, 0x7 ;  /* 0x000000042f258c11 */ /* 0x000fe2000f8e38ff */
[----:B------:R-:W0:Y:S01]  /*6d00*/  @!P0 LDS R28, [R25+0x500] ;  /* 0x00050000191c8984 */ /* 0x000e220000000800 */
[----:B------:R-:W-:Y:S01]  /*6d10*/  HFMA2.MMA R17, -RZ, RZ, 0, 2.384185791015625e-07 ;  /* 0x00000004ff117435 */ /* 0x000fe200000001ff */
[----:B------:R-:W-:-:S02]  /*6d20*/  MOV R24, R21 ;  /* 0x0000001500187202 */ /* 0x000fc40000000f00 */
[----:B------:R1:W2:Y:S01]  /*6d30*/  @!P0 LDS R27, [R25] ;  /* 0x00000000191b8984 */ /* 0x0002a20000000800 */
[----:B------:R-:W-:Y:S01]  /*6d40*/  FADD.FTZ R18, R23, R19 ;  /* 0x0000001317127221 */ /* 0x000fe20000010000 */
[----:B-1----:R-:W-:-:S11]  /*6d50*/  HFMA2.MMA R25, -RZ, RZ, 0, 0 ;  /* 0x00000000ff197435 */ /* 0x002fd600000001ff */
[----:B0-2---:R-:W-:Y:S05]  /*6d60*/  WARPSYNC.COLLECTIVE R15, `(.L_x_1074) ;  /* 0x000000000f087348 */ /* 0x005fea0003c00000 */
[----:B------:R1:W3:Y:S02]  /*6d70*/  SHFL.BFLY P2, R23, R24, R17, R22 ;  /* 0x0c00001118177389 */ /* 0x0002e40000040016 */
[----:B0123--:R-:W-:Y:S01]  /*6d80*/  ENDCOLLECTIVE ;  /* 0x000000000000791b */ /* 0x00ffe20003800000 */
.L_x_1074:
[----:B------:R-:W-:Y:S02]  /*6d90*/  MOV R24, R18 ;  /* 0x0000001200187202 */ /* 0x000fe40000000f00 */
[----:B------:R-:W-:-:S07]  /*6da0*/  MOV R20, R23 ;  /* 0x0000001700147202 */ /* 0x000fce0000000f00 */
[----:B------:R-:W-:Y:S05]  /*6db0*/  WARPSYNC.COLLECTIVE R15, `(.L_x_1075) ;  /* 0x000000000f087348 */ /* 0x000fea0003c00000 */
[----:B------:R0:W1:Y:S02]  /*6dc0*/  SHFL.BFLY P2, R23, R24, R17, R22 ;  /* 0x0c00001118177389 */ /* 0x0000640000040016 */
[----:B01----:R-:W-:Y:S01]  /*6dd0*/  ENDCOLLECTIVE ;  /* 0x000000000000791b */ /* 0x003fe20003800000 */
.L_x_1075:
[----:B------:R-:W-:Y:S01]  /*6de0*/  @!P0 MOV R29, R28 ;  /* 0x0000001c001d8202 */ /* 0x000fe20000000f00 */
[----:B------:R-:W-:Y:S01]  /*6df0*/  FADD.FTZ R20, R21, R20 ;  /* 0x0000001415147221 */ /* 0x000fe20000010000 */
[----:B------:R-:W-:Y:S01]  /*6e00*/  @!P0 MOV R25, R27 ;  /* 0x0000001b00198202 */ /* 0x000fe20000000f00 */
[----:B------:R-:W-:-:S03]  /*6e10*/  HFMA2.MMA R17, -RZ, RZ, 0, 1.1920928955078125e-07 ;  /* 0x00000002ff117435 */ /* 0x000fc600000001ff */
[----:B------:R-:W-:Y:S01]  /*6e20*/  MOV R24, R20 ;  /* 0x0000001400187202 */ /* 0x000fe20000000f00 */
[----:B------:R-:W-:-:S07]  /*6e30*/  FADD.FTZ R21, R18, R23 ;  /* 0x0000001712157221 */ /* 0x000fce0000010000 */
[----:B------:R-:W-:Y:S05]  /*6e40*/  WARPSYNC.COLLECTIVE R15, `(.L_x_1076) ;  /* 0x000000000f087348 */ /* 0x000fea0003c00000 */
[----:B------:R0:W1:Y:S02]  /*6e50*/  SHFL.BFLY P2, R23, R24, R17, R22 ;  /* 0x0c00001118177389 */ /* 0x0000640000040016 */
[----:B01----:R-:W-:Y:S01]  /*6e60*/  ENDCOLLECTIVE ;  /* 0x000000000000791b */ /* 0x003fe20003800000 */
.L_x_1076:
[----:B------:R-:W-:Y:S02]  /*6e70*/  MOV R24, R21 ;  /* 0x0000001500187202 */ /* 0x000fe40000000f00 */
[----:B------:R-:W-:-:S07]  /*6e80*/  MOV R19, R23 ;  /* 0x0000001700137202 */ /* 0x000fce0000000f00 */
[----:B------:R-:W-:Y:S05]  /*6e90*/  WARPSYNC.COLLECTIVE R15, `(.L_x_1077) ;  /* 0x000000000f087348 */ /* 0x000fea0003c00000 */
[----:B------:R0:W1:Y:S02]  /*6ea0*/  SHFL.BFLY P2, R23, R24, R17, R22 ;  /* 0x0c00001118177389 */ /* 0x0000640000040016 */
[----:B01----:R-:W-:Y:S01]  /*6eb0*/  ENDCOLLECTIVE ;  /* 0x000000000000791b */ /* 0x003fe20003800000 */
.L_x_1077:
        /* <DEDUP_REMOVED lines=9> */
.L_x_1078:
[----:B------:R-:W-:-:S04]  /*6f50*/  @!P0 LOP3.LUT R20, R20, R21, RZ, 0x3c, !PT ;  /* 0x0000001514148212 */ /* 0x000fc800078e3cff */
[----:B------:R-:W-:-:S05]  /*6f60*/  @!P0 LEA R31, R20, R31, 0x2 ;  /* 0x0000001f141f8211 */ /* 0x000fca00078e10ff */
[----:B------:R-:W0:Y:S01]  /*6f70*/  @!P0 LDS R36, [R31+0x500] ;  /* 0x000500001f248984 */ /* 0x000e220000000800 */
[----:B------:R-:W-:-:S03]  /*6f80*/  MOV R24, R18 ;  /* 0x0000001200187202 */ /* 0x000fc60000000f00 */
[----:B------:R1:W2:Y:S01]  /*6f90*/  @!P0 LDS R35, [R31] ;  /* 0x000000001f238984 */ /* 0x0002a20000000800 */
[----:B------:R-:W-:Y:S01]  /*6fa0*/  MOV R28, R23 ;  /* 0x00000017001c7202 */ /* 0x000fe20000000f00 */
[----:B-1----:R-:W-:-:S07]  /*6fb0*/  IMAD.MOV.U32 R31, RZ, RZ, RZ ;  /* 0x000000ffff1f7224 */ /* 0x002fce00078e00ff */
[----:B0-2---:R-:W-:Y:S05]  /*6fc0*/  WARPSYNC.COLLECTIVE R15, `(.L_x_1079) ;  /* 0x000000000f087348 */ /* 0x005fea0003c00000 */
[----:B------:R1:W3:Y:S02]  /*6fd0*/  SHFL.BFLY P2, R23, R24, R17, R22 ;  /* 0x0c00001118177389 */ /* 0x0002e40000040016 */
[----:B0123--:R-:W-:Y:S01]  /*6fe0*/  ENDCOLLECTIVE ;  /* 0x000000000000791b */ /* 0x00ffe20003800000 */
.L_x_1079:
[----:B------:R-:W-:Y:S01]  /*6ff0*/  FADD.FTZ R19, R19, R28 ;  /* 0x0000001c13137221 */ /* 0x000fe20000010000 */
[----:B------:R-:W-:Y:S01]  /*7000*/  HFMA2.MMA R17, -RZ, RZ, 0, 4.76837158203125e-07 ;  /* 0x00000008ff117435 */ /* 0x000fe200000001ff */
[----:B------:R-:W-:Y:S01]  /*7010*/  MOV R24, R25 ;  /* 0x0000001900187202 */ /* 0x000fe20000000f00 */
[----:B------:R-:W-:-:S09]  /*7020*/  IMAD.MOV.U32 R27, RZ, RZ, R23 ;  /* 0x000000ffff1b7224 */ /* 0x000fd200078e0017 */
[----:B------:R-:W-:Y:S05]  /*7030*/  WARPSYNC.COLLECTIVE R15, `(.L_x_1080) ;  /* 0x000000000f087348 */ /* 0x000fea0003c00000 */
[----:B------:R0:W1:Y:S02]  /*7040*/  SHFL.BFLY P2, R23, R24, R17, R22 ;  /* 0x0c00001118177389 */ /* 0x0000640000040016 */
[----:B01----:R-:W-:Y:S01]  /*7050*/  ENDCOLLECTIVE ;  /* 0x000000000000791b */ /* 0x003fe20003800000 */
.L_x_1080:
[----:B------:R-:W-:Y:S02]  /*7060*/  @!P0 MOV R33, R36 ;  /* 0x0000002400218202 */ /* 0x000fe40000000f00 */
[----:B------:R-:W-:Y:S02]  /*7070*/  @!P0 MOV R31, R35 ;  /* 0x00000023001f8202 */ /* 0x000fe40000000f00 */
[----:B------:R-:W-:Y:S02]  /*7080*/  MOV R24, R29 ;  /* 0x0000001d00187202 */ /* 0x000fe40000000f00 */
[----:B------:R-:W-:-:S07]  /*7090*/  MOV R30, R23 ;  /* 0x00000017001e7202 */ /* 0x000fce0000000f00 */
[----:B------:R-:W-:Y:S05]  /*70a0*/  WARPSYNC.COLLECTIVE R15, `(.L_x_1081) ;  /* 0x000000000f087348 */ /* 0x000fea0003c00000 */
[----:B------:R0:W1:Y:S02]  /*70b0*/  SHFL.BFLY P2, R23, R24, R17, R22 ;  /* 0x0c00001118177389 */ /* 0x0000640000040016 */
[----:B01----:R-:W-:Y:S01]  /*70c0*/  ENDCOLLECTIVE ;  /* 0x000000000000791b */ /* 0x003fe20003800000 */
.L_x_1081:
[----:B------:R-:W-:Y:S01]  /*70d0*/  FADD.FTZ R30, R30, R25 ;  /* 0x000000191e1e7221 */ /* 0x000fe20000010000 */
[----:B------:R-:W-:-:S04]  /*70e0*/  HFMA2.MMA R17, -RZ, RZ, 0, 2.384185791015625e-07 ;  /* 0x00000004ff117435 */ /* 0x000fc800000001ff */
[----:B------:R-:W-:Y:S02]  /*70f0*/  MOV R24, R30 ;  /* 0x0000001e00187202 */ /* 0x000fe40000000f00 */
[----:B------:R-:W-:-:S07]  /*7100*/  MOV R32, R23 ;  /* 0x0000001700207202 */ /* 0x000fce0000000f00 */
[----:B------:R-:W-:Y:S05]  /*7110*/  WARPSYNC.COLLECTIVE R15, `(.L_x_1082) ;  /* 0x000000000f087348 */ /* 0x000fea0003c00000 */
[----:B------:R0:W1:Y:S02]  /*7120*/  SHFL.BFLY P2, R23, R24, R17, R22 ;  /* 0x0c00001118177389 */ /* 0x0000640000040016 */
[----:B01----:R-:W-:Y:S01]  /*7130*/  ENDCOLLECTIVE ;  /* 0x000000000000791b */ /* 0x003fe20003800000 */
.L_x_1082:
[----:B------:R-:W-:-:S05]  /*7140*/  FADD.FTZ R32, R32, R29 ;  /* 0x0000001d20207221 */ /* 0x000fca0000010000 */
[----:B------:R-:W-:Y:S02]  /*7150*/  MOV R24, R32 ;  /* 0x0000002000187202 */ /* 0x000fe40000000f00 */
[----:B------:R-:W-:-:S07]  /*7160*/  MOV R25, R23 ;  /* 0x0000001700197202 */ /* 0x000fce0000000f00 */
[----:B------:R-:W-:Y:S05]  /*7170*/  WARPSYNC.COLLECTIVE R15, `(.L_x_1083) ;  /* 0x000000000f087348 */ /* 0x000fea0003c00000 */
[----:B------:R0:W1:Y:S02]  /*7180*/  SHFL.BFLY P2, R23, R24, R17, R22 ;  /* 0x0c00001118177389 */ /* 0x0000640000040016 */
[----:B01----:R-:W-:Y:S01]  /*7190*/  ENDCOLLECTIVE ;  /* 0x000000000000791b */ /* 0x003fe20003800000 */
.L_x_1083:
[----:B------:R-:W-:Y:S01]  /*71a0*/  FADD.FTZ R25, R30, R25 ;  /* 0x000000191e197221 */ /* 0x000fe20000010000 */
[----:B------:R-:W-:-:S04]  /*71b0*/  HFMA2.MMA R17, -RZ, RZ, 0, 1.1920928955078125e-07 ;  /* 0x00000002ff117435 */ /* 0x000fc800000001ff */
[----:B------:R-:W-:Y:S02]  /*71c0*/  MOV R24, R25 ;  /* 0x0000001900187202 */ /* 0x000fe40000000f00 */
[----:B------:R-:W-:-:S07]  /*71d0*/  MOV R29, R23 ;  /* 0x00000017001d7202 */ /* 0x000fce0000000f00 */
[----:B------:R-:W-:Y:S05]  /*71e0*/  WARPSYNC.COLLECTIVE R15, `(.L_x_1084) ;  /* 0x000000000f087348 */ /* 0x000fea0003c00000 */
[----:B------:R0:W1:Y:S02]  /*71f0*/  SHFL.BFLY P2, R23, R24, R17, R22 ;  /* 0x0c00001118177389 */ /* 0x0000640000040016 */
[----:B01----:R-:W-:Y:S01]  /*7200*/  ENDCOLLECTIVE ;  /* 0x000000000000791b */ /* 0x003fe20003800000 */
.L_x_1084:
[----:B------:R-:W-:-:S05]  /*7210*/  FADD.FTZ R29, R32, R29 ;  /* 0x0000001d201d7221 */ /* 0x000fca0000010000 */
[----:B------:R-:W-:Y:S02]  /*7220*/  MOV R24, R29 ;  /* 0x0000001d00187202 */ /* 0x000fe40000000f00 */
[----:B------:R-:W-:-:S07]  /*7230*/  MOV R20, R23 ;  /* 0x0000001700147202 */ /* 0x000fce0000000f00 */
[----:B------:R-:W-:Y:S05]  /*7240*/  WARPSYNC.COLLECTIVE R15, `(.L_x_1085) ;  /* 0x000000000f087348 */ /* 0x000fea0003c00000 */
[----:B------:R0:W1:Y:S02]  /*7250*/  SHFL.BFLY P2, R23, R24, R17, R22 ;  /* 0x0c00001118177389 */ /* 0x0000640000040016 */
[----:B01----:R-:W-:Y:S01]  /*7260*/  ENDCOLLECTIVE ;  /* 0x000000000000791b */ /* 0x003fe20003800000 */
.L_x_1085:
        /* <DEDUP_REMOVED lines=8> */
.L_x_1086:
[----:B------:R-:W-:-:S05]  /*72f0*/  FADD.FTZ R34, R29, R34 ;  /* 0x000000221d227221 */ /* 0x000fca0000010000 */
[----:B------:R-:W-:Y:S02]  /*7300*/  MOV R24, R34 ;  /* 0x0000002200187202 */ /* 0x000fe40000000f00 */
[----:B------:R-:W-:-:S07]  /*7310*/  MOV R36, R23 ;  /* 0x0000001700247202 */ /* 0x000fce0000000f00 */
[----:B------:R-:W-:Y:S05]  /*7320*/  WARPSYNC.COLLECTIVE R15, `(.L_x_1087) ;  /* 0x000000000f087348 */ /* 0x000fea0003c00000 */
[----:B------:R0:W1:Y:S02]  /*7330*/  SHFL.BFLY P2, R23, R24, R17, R22 ;  /* 0x0c00001118177389 */ /* 0x0000640000040016 */
[----:B01----:R-:W-:Y:S01]  /*7340*/  ENDCOLLECTIVE ;  /* 0x000000000000791b */ /* 0x003fe20003800000 */
.L_x_1087:
[----:B------:R-:W-:Y:S01]  /*7350*/  FADD.FTZ R25, R25, R36 ;  /* 0x0000002419197221 */ /* 0x000fe20000010000 */
[----:B------:R-:W-:Y:S01]  /*7360*/  HFMA2.MMA R17, -RZ, RZ, 0, 4.76837158203125e-07 ;  /* 0x00000008ff117435 */ /* 0x000fe200000001ff */
[----:B------:R-:W-:Y:S02]  /*7370*/  MOV R24, R31 ;  /* 0x0000001f00187202 */ /* 0x000fe40000000f00 */
[----:B------:R-:W-:-:S08]  /*7380*/  MOV R35, R23 ;  /* 0x0000001700237202 */ /* 0x000fd00000000f00 */
[----:B------:R-:W-:Y:S05]  /*7390*/  WARPSYNC.COLLECTIVE R15, `(.L_x_1088) ;  /* 0x000000000f087348 */ /* 0x000fea0003c00000 */
[----:B------:R0:W1:Y:S02]  /*73a0*/  SHFL.BFLY P2, R23, R24, R17, R22 ;  /* 0x0c00001118177389 */ /* 0x0000640000040016 */
[----:B01----:R-:W-:Y:S01]  /*73b0*/  ENDCOLLECTIVE ;  /* 0x000000000000791b */ /* 0x003fe20003800000 */
.L_x_1088:
[----:B------:R-:W-:Y:S02]  /*73c0*/  MOV R24, R33 ;  /* 0x0000002100187202 */ /* 0x000fe40000000f00 */
[----:B------:R-:W-:-:S07]  /*73d0*/  MOV R38, R23 ;  /* 0x0000001700267202 */ /* 0x000fce0000000f00 */
[----:B------:R-:W-:Y:S05]  /*73e0*/  WARPSYNC.COLLECTIVE R15, `(.L_x_1089) ;  /* 0x000000000f087348 */ /* 0x000fea0003c00000 */
[----:B------:R0:W1:Y:S02]  /*73f0*/  SHFL.BFLY P2, R23, R24, R17, R22 ;  /* 0x0c00001118177389 */ /* 0x0000640000040016 */
[----:B01----:R-:W-:Y:S01]  /*7400*/  ENDCOLLECTIVE ;  /* 0x000000000000791b */ /* 0x003fe20003800000 */
.L_x_1089:
[----:B------:R-:W-:Y:S01]  /*7410*/  FADD.FTZ R38, R38, R31 ;  /* 0x0000001f26267221 */ /* 0x000fe20000010000 */
[----:B------:R-:W-:-:S04]  /*7420*/  HFMA2.MMA R17, -RZ, RZ, 0, 2.384185791015625e-07 ;  /* 0x00000004ff117435 */ /* 0x000fc800000001ff */
[----:B------:R-:W-:Y:S02]  /*7430*/  MOV R24, R38 ;  /* 0x0000002600187202 */ /* 0x000fe40000000f00 */
[----:B------:R-:W-:-:S07]  /*7440*/  MOV R40, R23 ;  /* 0x0000001700287202 */ /* 0x000fce0000000f00 */
[----:B------:R-:W-:Y:S05]  /*7450*/  WARPSYNC.COLLECTIVE R15, `(.L_x_1090) ;  /* 0x000000000f087348 */ /* 0x000fea0003c00000 */
[----:B------:R0:W1:Y:S02]  /*7460*/  SHFL.BFLY P2, R23, R24, R17, R22 ;  /* 0x0c00001118177389 */ /* 0x0000640000040016 */
[----:B01----:R-:W-:Y:S01]  /*7470*/  ENDCOLLECTIVE ;  /* 0x000000000000791b */ /* 0x003fe20003800000 */
.L_x_1090:
[----:B------:R-:W-:-:S05]  /*7480*/  FADD.FTZ R40, R40, R33 ;  /* 0x0000002128287221 */ /* 0x000fca0000010000 */
[----:B------:R-:W-:Y:S02]  /*7490*/  MOV R24, R40 ;  /* 0x0000002800187202 */ /* 0x000fe40000000f00 */
[----:B------:R-:W-:-:S07]  /*74a0*/  MOV R31, R23 ;  /* 0x00000017001f7202 */ /* 0x000fce0000000f00 */
[----:B------:R-:W-:Y:S05]  /*74b0*/  WARPSYNC.COLLECTIVE R15, `(.L_x_1091) ;  /* 0x000000000f087348 */ /* 0x000fea0003c00000 */
[----:B------:R0:W1:Y:S02]  /*74c0*/  SHFL.BFLY P2, R23, R24, R17, R22 ;  /* 0x0c00001118177389 */ /* 0x0000640000040016 */
[----:B01----:R-:W-:Y:S01]  /*74d0*/  ENDCOLLECTIVE ;  /* 0x000000000000791b */ /* 0x003fe20003800000 */
.L_x_1091:
[----:B------:R-:W-:Y:S01]  /*74e0*/  FADD.FTZ R31, R38, R31 ;  /* 0x0000001f261f7221 */ /* 0x000fe20000010000 */
[----:B------:R-:W-:-:S04]  /*74f0*/  HFMA2.MMA R17, -RZ, RZ, 0, 1.1920928955078125e-07 ;  /* 0x00000002ff117435 */ /* 0x000fc800000001ff */
[----:B------:R-:W-:Y:S01]  /*7500*/  MOV R24, R31 ;  /* 0x0000001f00187202 */ /* 0x000fe20000000f00 */
[----:B------:R-:W-:Y:S01]  /*7510*/  IMAD.MOV.U32 R33, RZ, RZ, R23 ;  /* 0x000000ffff217224 */ /* 0x000fe200078e0017 */
[----:B------:R-:W-:-:S03]  /*7520*/  @!P0 SHF.L.U32 R23, R47, 0x1, RZ ;  /* 0x000000012f178819 */ /* 0x000fc600000006ff */
[----:B------:R-:W-:Y:S01]  /*7530*/  FADD.FTZ R33, R40, R33 ;  /* 0x0000002128217221 */ /* 0x000fe20000010000 */
[----:B------:R-:W-:-:S07]  /*7540*/  @!P0 LOP3.LUT R20, R20, R23, RZ, 0x3c, !PT ;  /* 0x0000001714148212 */ /* 0x000fce00078e3cff */
[----:B------:R-:W-:Y:S05]  /*7550*/  WARPSYNC.COLLECTIVE R15, `(.L_x_1092) ;  /* 0x000000000f087348 */ /* 0x000fea0003c00000 */
[----:B------:R0:W1:Y:S02]  /*7560*/  SHFL.BFLY P2, R23, R24, R17, R22 ;  /* 0x0c00001118177389 */ /* 0x0000640000040016 */
[----:B01----:R-:W-:Y:S01]  /*7570*/  ENDCOLLECTIVE ;  /* 0x000000000000791b */ /* 0x003fe20003800000 */
.L_x_1092:
        /* <DEDUP_REMOVED lines=9> */
.L_x_1093:
[----:B------:R-:W-:Y:S01]  /*7610*/  FADD.FTZ R40, R31, R30 ;  /* 0x0000001e1f287221 */ /* 0x000fe20000010000 */
[----:B------:R-:W-:-:S04]  /*7620*/  HFMA2.MMA R17, -RZ, RZ, 0, 5.9604644775390625e-08 ;  /* 0x00000001ff117435 */ /* 0x000fc800000001ff */
[----:B------:R-:W-:Y:S02]  /*7630*/  MOV R24, R40 ;  /* 0x0000002800187202 */ /* 0x000fe40000000f00 */
[----:B------:R-:W-:Y:S02]  /*7640*/  @!P0 MOV R37, R42 ;  /* 0x0000002a00258202 */ /* 0x000fe40000000f00 */
[----:B------:R-:W-:Y:S01]  /*7650*/  MOV R32, R23 ;  /* 0x0000001700207202 */ /* 0x000fe20000000f00 */
[----:B------:R-:W-:-:S07]  /*7660*/  @!P0 IMAD.MOV.U32 R39, RZ, RZ, R44 ;  /* 0x000000ffff278224 */ /* 0x000fce00078e002c */
[----:B------:R-:W-:Y:S05]  /*7670*/  WARPSYNC.COLLECTIVE R15, `(.L_x_1094) ;  /* 0x000000000f087348 */ /* 0x000fea0003c00000 */
[----:B------:R0:W1:Y:S02]  /*7680*/  SHFL.BFLY P2, R23, R24, R17, R22 ;  /* 0x0c00001118177389 */ /* 0x0000640000040016 */
[----:B01----:R-:W-:Y:S01]  /*7690*/  ENDCOLLECTIVE ;  /* 0x000000000000791b */ /* 0x003fe20003800000 */
.L_x_1094:
[----:B------:R-:W-:Y:S01]  /*76a0*/  ISETP.NE.AND P0, PT, R47, RZ, PT ;  /* 0x000000ff2f00720c */ /* 0x000fe20003f05270 */
[----:B------:R-:W-:-:S05]  /*76b0*/  FADD.FTZ R41, R33, R32 ;  /* 0x0000002021297221 */ /* 0x000fca0000010000 */
[----:B------:R-:W-:-:S07]  /*76c0*/  MOV R24, R41 ;  /* 0x0000002900187202 */ /* 0x000fce0000000f00 */
[----:B------:R-:W0:Y:S08]  /*76d0*/  @!P0 LDC.64 R32, c[0x0][0x218] ;  /* 0x00008600ff208b82 */ /* 0x000e300000000a00 */
[----:B------:R-:W1:Y:S01]  /*76e0*/  @!P0 LDC.64 R20, c[0x0][0x220] ;  /* 0x00008800ff148b82 */ /* 0x000e620000000a00 */
[----:B------:R-:W-:-:S07]  /*76f0*/  MOV R43, R23 ;  /* 0x00000017002b7202 */ /* 0x000fce0000000f00 */
[----:B01----:R-:W-:Y:S05]  /*7700*/  WARPSYNC.COLLECTIVE R15, `(.L_x_1095) ;  /* 0x000000000f087348 */ /* 0x003fea0003c00000 */
[----:B------:R2:W3:Y:S02]  /*7710*/  SHFL.BFLY P2, R23, R24, R17, R22 ;  /* 0x0c00001118177389 */ /* 0x0004e40000040016 */
[----:B0123--:R-:W-:Y:S01]  /*7720*/  ENDCOLLECTIVE ;  /* 0x000000000000791b */ /* 0x00ffe20003800000 */
.L_x_1095:
[----:B------:R-:W-:Y:S01]  /*7730*/  FADD.FTZ R40, R40, R43 ;  /* 0x0000002b28287221 */ /* 0x000fe20000010000 */
[----:B------:R-:W0:Y:S08]  /*7740*/  @!P0 LDC.64 R30, c[0x0][0x218] ;  /* 0x00008600ff1e8b82 */ /* 0x000e300000000a00 */
[----:B------:R-:W1:Y:S01]  /*7750*/  @!P0 LDC.64 R28, c[0x0][0x220] ;  /* 0x00008800ff1c8b82 */ /* 0x000e620000000a00 */
[----:B------:R-:W-:Y:S01]  /*7760*/  HFMA2.MMA R17, -RZ, RZ, 0, 4.76837158203125e-07 ;  /* 0x00000008ff117435 */ /* 0x000fe200000001ff */
[----:B------:R-:W-:-:S02]  /*7770*/  MOV R24, R37 ;  /* 0x0000002500187202 */ /* 0x000fc40000000f00 */
[----:B------:R-:W-:-:S08]  /*7780*/  MOV R42, R23 ;  /* 0x00000017002a7202 */ /* 0x000fd00000000f00 */
[----:B01----:R-:W-:Y:S05]  /*7790*/  WARPSYNC.COLLECTIVE R15, `(.L_x_1096) ;  /* 0x000000000f087348 */ /* 0x003fea0003c00000 */
[----:B------:R2:W3:Y:S02]  /*77a0*/  SHFL.BFLY P2, R23, R24, R17, R22 ;  /* 0x0c00001118177389 */ /* 0x0004e40000040016 */
[----:B0123--:R-:W-:Y:S01]  /*77b0*/  ENDCOLLECTIVE ;  /* 0x000000000000791b */ /* 0x00ffe20003800000 */
.L_x_1096:
[----:B------:R-:W-:Y:S01]  /*77c0*/  FADD.FTZ R41, R41, R42 ;  /* 0x0000002a29297221 */ /* 0x000fe20000010000 */
[----:B------:R-:W-:Y:S02]  /*77d0*/  MOV R24, R39 ;  /* 0x0000002700187202 */ /* 0x000fe40000000f00 */
[----:B------:R-:W-:-:S07]  /*77e0*/  MOV R46, R23 ;  /* 0x00000017002e7202 */ /* 0x000fce0000000f00 */
[----:B------:R-:W-:Y:S05]  /*77f0*/  WARPSYNC.COLLECTIVE R15, `(.L_x_1097) ;  /* 0x000000000f087348 */ /* 0x000fea0003c00000 */
[----:B------:R0:W1:Y:S02]  /*7800*/  SHFL.BFLY P2, R23, R24, R17, R22 ;  /* 0x0c00001118177389 */ /* 0x0000640000040016 */
[----:B01----:R-:W-:Y:S01]  /*7810*/  ENDCOLLECTIVE ;  /* 0x000000000000791b */ /* 0x003fe20003800000 */
.L_x_1097:
[----:B------:R-:W-:Y:S01]  /*7820*/  FADD.FTZ R46, R46, R37 ;  /* 0x000000252e2e7221 */ /* 0x000fe20000010000 */
[----:B------:R-:W-:-:S04]  /*7830*/  HFMA2.MMA R17, -RZ, RZ, 0, 2.384185791015625e-07 ;  /* 0x00000004ff117435 */ /* 0x000fc800000001ff */
[----:B------:R-:W-:Y:S02]  /*7840*/  MOV R24, R46 ;  /* 0x0000002e00187202 */ /* 0x000fe40000000f00 */
[----:B------:R-:W-:-:S07]  /*7850*/  MOV R44, R23 ;  /* 0x00000017002c7202 */ /* 0x000fce0000000f00 */
[----:B------:R-:W-:Y:S05]  /*7860*/  WARPSYNC.COLLECTIVE R15, `(.L_x_1098) ;  /* 0x000000000f087348 */ /* 0x000fea0003c00000 */
[----:B------:R0:W1:Y:S02]  /*7870*/  SHFL.BFLY P2, R23, R24, R17, R22 ;  /* 0x0c00001118177389 */ /* 0x0000640000040016 */
[----:B01----:R-:W-:Y:S01]  /*7880*/  ENDCOLLECTIVE ;  /* 0x000000000000791b */ /* 0x003fe20003800000 */
.L_x_1098:
[----:B------:R-:W-:Y:S01]  /*7890*/  FADD.FTZ R38, R44, R39 ;  /* 0x000000272c267221 */ /* 0x000fe20000010000 */
[----:B------:R-:W-:-:S04]  /*78a0*/  FADD.FTZ R44, R18, R27 ;  /* 0x0000001b122c7221 */ /* 0x000fc80000010000 */
[----:B------:R-:W-:Y:S02]  /*78b0*/  MOV R24, R38 ;  /* 0x0000002600187202 */ /* 0x000fe40000000f00 */
[----:B------:R-:W-:-:S07]  /*78c0*/  MOV R37, R23 ;  /* 0x0000001700257202 */ /* 0x000fce0000000f00 */
[----:B------:R-:W-:Y:S05]  /*78d0*/  WARPSYNC.COLLECTIVE R15, `(.L_x_1099) ;  /* 0x000000000f087348 */ /* 0x000fea0003c00000 */
[----:B------:R0:W1:Y:S02]  /*78e0*/  SHFL.BFLY P2, R23, R24, R17, R22 ;  /* 0x0c00001118177389 */ /* 0x0000640000040016 */
[----:B01----:R-:W-:Y:S01]  /*78f0*/  ENDCOLLECTIVE ;  /* 0x000000000000791b */ /* 0x003fe20003800000 */
.L_x_1099:
        /* <DEDUP_REMOVED lines=13> */
.L_x_1100:
[----:B------:R-:W-:Y:S01]  /*79d0*/  FADD.FTZ R38, R38, R39 ;  /* 0x0000002726267221 */ /* 0x000fe20000010000 */
[----:B------:R-:W-:Y:S01]  /*79e0*/  @!P0 F2FP.F16.F32.PACK_AB R39, RZ, R44 ;  /* 0x0000002cff27823e */ /* 0x000fe200000000ff */
[----:B------:R-:W-:-:S03]  /*79f0*/  @!P0 IMAD.WIDE R26, R37, 0x2, R26 ;  /* 0x00000002251a8825 */ /* 0x000fc600078e021a */
[----:B------:R-:W-:Y:S02]  /*7a00*/  MOV R24, R38 ;  /* 0x0000002600187202 */ /* 0x000fe40000000f00 */
[----:B------:R-:W-:Y:S02]  /*7a10*/  MOV R49, R23 ;  /* 0x0000001700317202 */ /* 0x000fe40000000f00 */
[----:B------:R-:W-:Y:S02]  /*7a20*/  @!P0 F2FP.F16.F32.PACK_AB R23, RZ, R19 ;  /* 0x00000013ff17823e */ /* 0x000fe400000000ff */
[----:B------:R-:W0:Y:S01]  /*7a30*/  @!P0 LDC.64 R18, c[0x0][0x220] ;  /* 0x00008800ff128b82 */ /* 0x000e220000000a00 */
[----:B------:R-:W-:Y:S01]  /*7a40*/  FADD.FTZ R46, R46, R49 ;  /* 0x000000312e2e7221 */ /* 0x000fe20000010000 */
[----:B------:R-:W-:-:S07]  /*7a50*/  PRMT R44, R23, 0x7610, R44 ;  /* 0x00007610172c7816 */ /* 0x000fce000000002c */
[----:B0-----:R-:W-:Y:S05]  /*7a60*/  WARPSYNC.COLLECTIVE R15, `(.L_x_1101) ;  /* 0x000000000f087348 */ /* 0x001fea0003c00000 */
[----:B------:R1:W2:Y:S02]  /*7a70*/  SHFL.BFLY P2, R23, R24, R17, R22 ;  /* 0x0c00001118177389 */ /* 0x0002a40000040016 */
[----:B012---:R-:W-:Y:S01]  /*7a80*/  ENDCOLLECTIVE ;  /* 0x000000000000791b */ /* 0x007fe20003800000 */
.L_x_1101:
[----:B------:R0:W-:Y:S04]  /*7a90*/  @!P0 STG.E.U16 desc[UR12][R32.64], R44 ;  /* 0x0000002c20008986 */ /* 0x0001e8000c10150c */
[----:B------:R1:W-:Y:S01]  /*7aa0*/  @!P0 STG.E.U16 desc[UR12][R20.64], R39 ;  /* 0x0000002714008986 */ /* 0x0003e2000c10150c */
[----:B------:R-:W-:Y:S01]  /*7ab0*/  @!P0 F2FP.F16.F32.PACK_AB R15, RZ, R40 ;  /* 0x00000028ff0f823e */ /* 0x000fe200000000ff */
[----:B------:R-:W-:Y:S01]  /*7ac0*/  HFMA2.MMA R17, -RZ, RZ, 0, 5.9604644775390625e-08 ;  /* 0x00000001ff117435 */ /* 0x000fe200000001ff */
[----:B------:R-:W-:Y:S02]  /*7ad0*/  MOV R24, R46 ;  /* 0x0000002e00187202 */ /* 0x000fe40000000f00 */
[----:B0-----:R-:W-:Y:S02]  /*7ae0*/  PRMT R32, R15, 0x7610, R32 ;  /* 0x000076100f207816 */ /* 0x001fe40000000020 */
[----:B------:R-:W-:Y:S01]  /*7af0*/  MOV R15, 0xffff ;  /* 0x0000ffff000f7802 */ /* 0x000fe20000000f00 */
[----:B------:R-:W-:Y:S01]  /*7b00*/  @!P0 IMAD.WIDE R18, R37, 0x2, R18 ;  /* 0x0000000225128825 */ /* 0x000fe200078e0212 */
[----:B-1----:R-:W-:-:S02]  /*7b10*/  @!P0 F2FP.F16.F32.PACK_AB R21, RZ, R25 ;  /* 0x00000019ff15823e */ /* 0x002fc400000000ff */
[----:B------:R-:W-:Y:S01]  /*7b20*/  MOV R51, R23 ;  /* 0x0000001700337202 */ /* 0x000fe20000000f00 */
[----:B------:R-:W-:Y:S01]  /*7b30*/  FADD.FTZ R23, R34, R35 ;  /* 0x0000002322177221 */ /* 0x000fe20000010000 */
[----:B------:R-:W-:Y:S01]  /*7b40*/  @!P0 F2FP.F16.F32.PACK_AB R25, RZ, R41 ;  /* 0x00000029ff19823e */ /* 0x000fe200000000ff */
[----:B------:R0:W-:Y:S02]  /*7b50*/  @!P0 STG.E.U16 desc[UR12][R30.64+0x28], R21 ;  /* 0x000028151e008986 */ /* 0x0001e4000c10150c */
[----:B------:R-:W-:Y:S01]  /*7b60*/  FADD.FTZ R38, R38, R51 ;  /* 0x0000003326267221 */ /* 0x000fe20000010000 */
[----:B------:R-:W-:-:S04]  /*7b70*/  @!P0 F2FP.F16.F32.PACK_AB R23, RZ, R23 ;  /* 0x00000017ff17823e */ /* 0x000fc800000000ff */
[----:B------:R-:W-:-:S07]  /*7b80*/  PRMT R20, R23, 0x7610, R20 ;  /* 0x0000761017147816 */ /* 0x000fce0000000014 */
[----:B0-----:R-:W-:Y:S05]  /*7b90*/  WARPSYNC.COLLECTIVE R15, `(.L_x_1102) ;  /* 0x000000000f087348 */ /* 0x001fea0003c00000 */
[----:B------:R1:W2:Y:S02]  /*7ba0*/  SHFL.BFLY P2, R23, R24, R17, R22 ;  /* 0x0c00001118177389 */ /* 0x0002a40000040016 */
[----:B012---:R-:W-:Y:S01]  /*7bb0*/  ENDCOLLECTIVE ;  /* 0x000000000000791b */ /* 0x007fe20003800000 */
.L_x_1102:
        /* <DEDUP_REMOVED lines=8> */
.L_x_1103:
[----:B------:R-:W-:Y:S01]  /*7c40*/  FADD.FTZ R33, R46, R33 ;  /* 0x000000212e217221 */ /* 0x000fe20000010000 */
[----:B------:R-:W-:Y:S06]  /*7c50*/  BRA `(.L_x_1104) ;  /* 0xffffffe000d07947 */ /* 0x000fec000383ffff */
.L_x_1105:
        /* <DEDUP_REMOVED lines=10> */
.L_x_1833:


//--------------------- .text._ZN13group_norm_v218gn_bwd_cuda_kernelI6__halfLi320ELi3ELi32ELi20ELi4096ELb0ELb1ELi32ELi320ELi320ELi4ELb1ELi2ELb0ELb0ELNS_15WgradSyncMethodE3ENS_16CompileConditionILi900EEEEEvPT_S6_S6_PKS5_S8_S8_S8_PKfflPfPj --------------------------
	.section	.text._ZN13group_norm_v218gn_bwd_cuda_kernelI6__halfLi320ELi3ELi32ELi20ELi4096ELb0ELb1ELi32ELi320ELi320ELi4ELb1ELi2ELb0ELb0ELNS_15WgradSyncMethodE3ENS_16CompileConditionILi900EEEEEvPT_S6_S6_PKS5_S8_S8_S8_PKfflPfPj,"ax",@progbits
	.align	128
        .global         _ZN13group_norm_v218gn_bwd_cuda_kernelI6__halfLi320ELi3ELi32ELi20ELi4096ELb0ELb1ELi32ELi320ELi320ELi4ELb1ELi2ELb0ELb0ELNS_15WgradSyncMethodE3ENS_16CompileConditionILi900EEEEEvPT_S6_S6_PKS5_S8_S8_S8_PKfflPfPj
        .type           _ZN13group_norm_v218gn_bwd_cuda_kernelI6__halfLi320ELi3ELi32ELi20ELi4096ELb0ELb1ELi32ELi320ELi320ELi4ELb1ELi2ELb0ELb0ELNS_15WgradSyncMethodE3ENS_16CompileConditionILi900EEEEEvPT_S6_S6_PKS5_S8_S8_S8_PKfflPfPj,@function
        .size           _ZN13group_norm_v218gn_bwd_cuda_kernelI6__halfLi320ELi3ELi32ELi20ELi4096ELb0ELb1ELi32ELi320ELi320ELi4ELb1ELi2ELb0ELb0ELNS_15WgradSyncMethodE3ENS_16CompileConditionILi900EEEEEvPT_S6_S6_PKS5_S8_S8_S8_PKfflPfPj,(.L_x_1834 - _ZN13group_norm_v218gn_bwd_cuda_kernelI6__halfLi320ELi3ELi32ELi20ELi4096ELb0ELb1ELi32ELi320ELi320ELi4ELb1ELi2ELb0ELb0ELNS_15WgradSyncMethodE3ENS_16CompileConditionILi900EEEEEvPT_S6_S6_PKS5_S8_S8_S8_PKfflPfPj)
        .other          _ZN13group_norm_v218gn_bwd_cuda_kernelI6__halfLi320ELi3ELi32ELi20ELi4096ELb0ELb1ELi32ELi320ELi320ELi4ELb1ELi2ELb0ELb0ELNS_15WgradSyncMethodE3ENS_16CompileConditionILi900EEEEEvPT_S6_S6_PKS5_S8_S8_S8_PKfflPfPj,@"STO_CUDA_ENTRY STV_DEFAULT"
_ZN13group_norm_v218gn_bwd_cuda_kernelI6__halfLi320ELi3ELi32ELi20ELi4096ELb0ELb1ELi32ELi320ELi320ELi4ELb1ELi2ELb0ELb0ELNS_15WgradSyncMethodE3ENS_16CompileConditionILi900EEEEEvPT_S6_S6_PKS5_S8_S8_S8_PKfflPfPj:
.text._ZN13group_norm_v218gn_bwd_cuda_kernelI6__halfLi320ELi3ELi32ELi20ELi4096ELb0ELb1ELi32ELi320ELi320ELi4ELb1ELi2ELb0ELb0ELNS_15WgradSyncMethodE3ENS_16CompileConditionILi900EEEEEvPT_S6_S6_PKS5_S8_S8_S8_PKfflPfPj:
        /* <DEDUP_REMOVED lines=32> */
.L_x_1108:
[----:B------:R-:W2:Y:S04]  /*0200*/  LD.E.STRONG.GPU R0, desc[UR12][R2.64] ;  /* 0x0000000c02007980 */ /* 0x000ea8000c10f900 */
[----:B--2---:R-:W-:Y:S01]  /*0210*/  CCTL.IVALL ;  /* 0x00000000ff00798f */ /* 0x004fe20002000000 */
[----:B------:R-:W-:Y:S05]  /*0220*/  YIELD ;  /* 0x0000000000007946 */ /* 0x000fea0003800000 */
[----:B-----5:R-:W-:-:S04]  /*0230*/  LOP3.LUT R0, R0, R5, RZ, 0x3c, !PT ;  /* 0x0000000500007212 */ /* 0x020fc800078e3cff */
[----:B------:R-:W-:-:S13]  /*0240*/  ISETP.GT.AND P0, PT, R0, -0x1, PT ;  /* 0xffffffff0000780c */ /* 0x000fda0003f04270 */
[----:B------:R-:W-:Y:S05]  /*0250*/  @P0 BRA `(.L_x_1108) ;  /* 0xfffffffc00e80947 */ /* 0x000fea000383ffff */
.L_x_1107:
[----:B------:R-:W-:Y:S05]  /*0260*/  WARPSYNC.ALL ;  /* 0x0000000000007948 */ /* 0x000fea0003800000 */
[----:B------:R-:W-:Y:S06]  /*0270*/  BAR.SYNC.DEFER_BLOCKING 0x0 ;  /* 0x0000000000007b1d */ /* 0x000fec0000010000 */
[----:B------:R-:W-:Y:S05]  /*0280*/  BRA `(.L_x_1109) ;  /* 0x0000004000b87947 */ /* 0x000fea0003800000 */
.L_x_1106:
        /* <DEDUP_REMOVED lines=37> */
.L_x_1125:
[----:B-1----:R-:W0:Y:S01]  /*04e0*/  S2R R0, SR_TID.X ;  /* 0x0000000000007919 */ /* 0x002e220000002100 */
[----:B------:R-:W-:Y:S01]  /*04f0*/  ULOP3.LUT UR10, UR9, 0x1, URZ, 0xc0, !UPT ;  /* 0x00000001090a7892 */ /* 0x000fe2000f8ec03f */
[----:B--2---:R-:W1:Y:S01]  /*0500*/  LDC.64 R8, c[0x0][0x238] ;  /* 0x00008e00ff087b82 */ /* 0x004e620000000a00 */
[----:B------:R-:W-:Y:S01]  /*0510*/  USHF.R.U64 UR11, UR9, 0x1, UR5 ;  /* 0x00000001090b7899 */ /* 0x000fe20008001205 */
[----:B-----5:R-:W-:Y:S01]  /*0520*/  STL [R1+0xe4], R22 ;  /* 0x0000e41601007387 */ /* 0x020fe20000100800 */
[----:B------:R-:W-:Y:S02]  /*0530*/  UIMAD UR14, UR10, 0x140, URZ ;  /* 0x000001400a0e78a4 */ /* 0x000fe4000f8e023f */
[----:B------:R-:W-:Y:S02]  /*0540*/  USHF.L.U32 UR10, UR17, 0x5, URZ ;  /* 0x00000005110a7899 */ /* 0x000fe4000800063f */
[----:B------:R-:W-:Y:S01]  /*0550*/  USHF.R.U32.HI UR15, URZ, 0x1, UR5 ;  /* 0x000000013f0f7899 */ /* 0x000fe20008011605 */
[----:B------:R-:W-:Y:S01]  /*0560*/  MOV R11, UR11 ;  /* 0x0000000b000b7c02 */ /* 0x000fe20008000f00 */
[----:B------:R-:W-:-:S02]  /*0570*/  ULOP3.LUT UR10, UR10, 0xfe0, URZ, 0xc0, !UPT ;  /* 0x00000fe00a0a7892 */ /* 0x000fc4000f8ec03f */
[----:B------:R-:W-:Y:S02]  /*0580*/  UIMAD UR11, UR15, 0x280000, URZ ;  /* 0x002800000f0b78a4 */ /* 0x000fe4000f8e023f */
[----:B------:R-:W-:Y:S01]  /*0590*/  MOV R10, UR15 ;  /* 0x0000000f000a7c02 */ /* 0x000fe20008000f00 */
[----:B------:R-:W-:Y:S01]  /*05a0*/  ULDC.64 UR18, c[0x0][0x248] ;  /* 0x0000920000127ab9 */ /* 0x000fe20000000a00 */
[----:B0-----:R-:W-:-:S05]  /*05b0*/  IMAD.WIDE.U32 R56, R0, -0x33333333, RZ ;  /* 0xcccccccd00387825 */ /* 0x001fca00078e00ff */
[----:B------:R-:W-:-:S04]  /*05c0*/  SHF.R.U32.HI R56, RZ, 0x6, R57 ;  /* 0x00000006ff387819 */ /* 0x000fc80000011639 */
[C---:B------:R-:W-:Y:S01]  /*05d0*/  IADD3 R30, R56.reuse, UR10, RZ ;  /* 0x0000000a381e7c10 */ /* 0x040fe2000fffe0ff */
[----:B------:R-:W-:-:S04]  /*05e0*/  IMAD R57, R56, -0x50, R0 ;  /* 0xffffffb038397824 */ /* 0x000fc800078e0200 */
[----:B------:R-:W-:Y:S01]  /*05f0*/  IMAD R30, R30, 0x280, RZ ;  /* 0x000002801e1e7824 */ /* 0x000fe200078e02ff */
[----:B------:R-:W-:-:S04]  /*0600*/  LEA R6, R57, UR14, 0x2 ;  /* 0x0000000e39067c11 */ /* 0x000fc8000f8e10ff */
[----:B------:R-:W-:Y:S01]  /*0610*/  SHF.R.S32.HI R7, RZ, 0x1f, R6 ;  /* 0x0000001fff077819 */ /* 0x000fe20000011406 */
[----:B------:R-:W-:-:S04]  /*0620*/  IMAD.WIDE.U32 R2, R6, -0x33333333, RZ ;  /* 0xcccccccd06027825 */ /* 0x000fc800078e00ff */
[----:B------:R-:W-:Y:S01]  /*0630*/  IMAD.WIDE.U32 R4, R11, 0x280000, R6 ;  /* 0x002800000b047825 */ /* 0x000fe200078e0006 */
[----:B------:R-:W-:-:S04]  /*0640*/  SHF.R.U32.HI R0, RZ, 0x4, R3 ;  /* 0x00000004ff007819 */ /* 0x000fc80000011603 */
[C---:B------:R-:W-:Y:S01]  /*0650*/  LEA R3, P0, R11.reuse, R0, 0x5 ;  /* 0x000000000b037211 */ /* 0x040fe200078028ff */
[----:B------:R0:W-:Y:S03]  /*0660*/  STL [R1+0xa8], R0 ;  /* 0x0000a80001007387 */ /* 0x0001e60000100800 */
[----:B------:R-:W-:Y:S02]  /*0670*/  LEA.HI.X R10, R11, RZ, R10, 0x5, P0 ;  /* 0x000000ff0b0a7211 */ /* 0x000fe400000f2c0a */
[----:B------:R-:W-:-:S04]  /*0680*/  LEA R2, P0, R3, UR18, 0x3 ;  /* 0x0000001203027c11 */ /* 0x000fc8000f8018ff */
[----:B------:R-:W-:Y:S01]  /*0690*/  LEA.HI.X R3, R3, UR19, R10, 0x3, P0 ;  /* 0x0000001303037c11 */ /* 0x000fe200080f1c0a */
[----:B------:R-:W-:Y:S01]  /*06a0*/  ULDC.64 UR18, c[0x0][0x228] ;  /* 0x00008a0000127ab9 */ /* 0x000fe20000000a00 */
[----:B0-----:R-:W-:Y:S01]  /*06b0*/  IADD3 R0, R5, UR11, RZ ;  /* 0x0000000b05007c10 */ /* 0x001fe2000fffe0ff */
[----:B------:R-:W-:Y:S01]  /*06c0*/  ULDC.64 UR10, c[0x0][0x230] ;  /* 0x00008c00000a7ab9 */ /* 0x000fe20000000a00 */
[----:B------:R-:W-:Y:S02]  /*06d0*/  IADD3 R5, P1, R30, R4, RZ ;  /* 0x000000041e057210 */ /* 0x000fe40007f3e0ff */
[----:B------:R-:W2:Y:S02]  /*06e0*/  LDG.E.64.CONSTANT R2, desc[UR12][R2.64] ;  /* 0x0000000c02027981 */ /* 0x000ea4000c1e9b00 */
[----:B------:R-:W-:Y:S02]  /*06f0*/  IADD3.X R10, RZ, R0, RZ, P1, !PT ;  /* 0x00000000ff0a7210 */ /* 0x000fe40000ffe4ff */
[----:B------:R-:W-:-:S02]  /*0700*/  SHF.L.U32 R13, R5, 0x1, RZ ;  /* 0x00000001050d7819 */ /* 0x000fc400000006ff */
[----:B------:R-:W-:Y:S02]  /*0710*/  SHF.L.U64.HI R12, R5, 0x1, R10 ;  /* 0x00000001050c7819 */ /* 0x000fe4000001020a */
[C---:B------:R-:W-:Y:S02]  /*0720*/  IADD3 R38, P0, R13.reuse, UR10, RZ ;  /* 0x0000000a0d267c10 */ /* 0x040fe4000ff1e0ff */
[----:B------:R-:W-:Y:S02]  /*0730*/  IADD3 R52, P1, R13, UR18, RZ ;  /* 0x000000120d347c10 */ /* 0x000fe4000ff3e0ff */
[----:B------:R-:W-:Y:S01]  /*0740*/  IADD3.X R39, R12, UR11, RZ, P0, !PT ;  /* 0x0000000b0c277c10 */ /* 0x000fe200087fe4ff */
[----:B-1----:R-:W-:Y:S01]  /*0750*/  IMAD.WIDE R8, R6, 0x2, R8 ;  /* 0x0000000206087825 */ /* 0x002fe200078e0208 */
[----:B------:R-:W-:Y:S02]  /*0760*/  IADD3.X R53, R12, UR19, RZ, P1, !PT ;  /* 0x000000130c357c10 */ /* 0x000fe40008ffe4ff */
[----:B------:R-:W-:-:S02]  /*0770*/  IADD3 R5, R30, 0xa00, RZ ;  /* 0x00000a001e057810 */ /* 0x000fc40007ffe0ff */
[----:B------:R-:W3:Y:S02]  /*0780*/  LDG.E.64.CONSTANT R38, desc[UR12][R38.64] ;  /* 0x0000000c26267981 */ /* 0x000ee4000c1e9b00 */
[----:B------:R-:W-:Y:S02]  /*0790*/  IADD3 R5, P0, R5, R4, RZ ;  /* 0x0000000405057210 */ /* 0x000fe40007f1e0ff */
[----:B------:R0:W4:Y:S04]  /*07a0*/  LDG.E.64.CONSTANT R20, desc[UR12][R8.64] ;  /* 0x0000000c08147981 */ /* 0x000128000c1e9b00 */
[----:B------:R-:W5:Y:S01]  /*07b0*/  LDG.E.64.CONSTANT R52, desc[UR12][R52.64] ;  /* 0x0000000c34347981 */ /* 0x000f62000c1e9b00 */
[----:B------:R-:W-:Y:S01]  /*07c0*/  IMAD.X R6, RZ, RZ, R0, P0 ;  /* 0x000000ffff067224 */ /* 0x000fe200000e0600 */
[----:B------:R-:W-:-:S04]  /*07d0*/  SHF.L.U32 R10, R5, 0x1, RZ ;  /* 0x00000001050a7819 */ /* 0x000fc800000006ff */
[----:B------:R-:W-:Y:S02]  /*07e0*/  SHF.L.U64.HI R7, R5, 0x1, R6 ;  /* 0x0000000105077819 */ /* 0x000fe40000010206 */
[C---:B------:R-:W-:Y:S02]  /*07f0*/  IADD3 R36, P0, R10.reuse, UR10, RZ ;  /* 0x0000000a0a247c10 */ /* 0x040fe4000ff1e0ff */
[----:B------:R-:W-:Y:S02]  /*0800*/  IADD3 R48, P1, R10, UR18, RZ ;  /* 0x000000120a307c10 */ /* 0x000fe4000ff3e0ff */
[C---:B------:R-:W-:Y:S02]  /*0810*/  IADD3.X R37, R7.reuse, UR11, RZ, P0, !PT ;  /* 0x0000000b07257c10 */ /* 0x040fe400087fe4ff */
[----:B------:R-:W-:Y:S02]  /*0820*/  IADD3.X R49, R7, UR19, RZ, P1, !PT ;  /* 0x0000001307317c10 */ /* 0x000fe40008ffe4ff */
[----:B------:R-:W-:-:S02]  /*0830*/  IADD3 R5, R30, 0x1400, RZ ;  /* 0x000014001e057810 */ /* 0x000fc40007ffe0ff */
[----:B------:R-:W5:Y:S02]  /*0840*/  LDG.E.64.CONSTANT R36, desc[UR12][R36.64] ;  /* 0x0000000c24247981 */ /* 0x000f64000c1e9b00 */
[----:B------:R-:W-:Y:S02]  /*0850*/  IADD3 R5, P0, R5, R4, RZ ;  /* 0x0000000405057210 */ /* 0x000fe40007f1e0ff */
[----:B------:R-:W5:Y:S02]  /*0860*/  LDG.E.64.CONSTANT R48, desc[UR12][R48.64] ;  /* 0x0000000c30307981 */ /* 0x000f64000c1e9b00 */
[----:B------:R-:W-:Y:S02]  /*0870*/  IADD3.X R6, RZ, R0, RZ, P0, !PT ;  /* 0x00000000ff067210 */ /* 0x000fe400007fe4ff */
[----:B------:R-:W-:Y:S01]  /*0880*/  STL [R1+0x78], R13 ;  /* 0x0000780d01007387 */ /* 0x000fe20000100800 */
[----:B0-----:R-:W-:-:S03]  /*0890*/  SHF.L.U32 R8, R5, 0x1, RZ ;  /* 0x0000000105087819 */ /* 0x001fc600000006ff */
[----:B------:R-:W-:Y:S01]  /*08a0*/  STL [R1+0xa4], R12 ;  /* 0x0000a40c01007387 */ /* 0x000fe20000100800 */
[----:B------:R-:W-:-:S03]  /*08b0*/  IADD3 R18, P0, R8, UR10, RZ ;  /* 0x0000000a08127c10 */ /* 0x000fc6000ff1e0ff */
[----:B------:R-:W-:Y:S04]  /*08c0*/  STL [R1+0x9c], R10 ;  /* 0x00009c0a01007387 */ /* 0x000fe80000100800 */
[----:B------:R0:W-:Y:S01]  /*08d0*/  STL [R1+0xa0], R7 ;  /* 0x0000a00701007387 */ /* 0x0001e20000100800 */
[----:B------:R-:W-:Y:S02]  /*08e0*/  IADD3 R44, P1, R8, UR18, RZ ;  /* 0x00000012082c7c10 */ /* 0x000fe4000ff3e0ff */
[----:B0-----:R-:W-:-:S04]  /*08f0*/  SHF.L.U64.HI R7, R5, 0x1, R6 ;  /* 0x0000000105077819 */ /* 0x001fc80000010206 */
        /* <DEDUP_REMOVED lines=33> */
[----:B------:R-:W-:Y:S02]  /*0b10*/  IADD3.X R6, RZ, R0, RZ, P0, !PT ;  /* 0x00000000ff067210 */ /* 0x000fe400007fe4ff */
[----:B------:R-:W-:Y:S01]  /*0b20*/  SHF.L.U32 R22, R5, 0x1, RZ ;  /* 0x0000000105167819 */ /* 0x000fe200000006ff */
[----:B------:R1:W-:Y:S03]  /*0b30*/  STL [R1+0x88], R7 ;  /* 0x0000880701007387 */ /* 0x0003e60000100800 */
[----:B0-----:R-:W-:-:S02]  /*0b40*/  IADD3 R8, P0, R22, UR10, RZ ;  /* 0x0000000a16087c10 */ /* 0x001fc4000ff1e0ff */
[----:B-1----:R-:W-:-:S04]  /*0b50*/  SHF.L.U64.HI R7, R5, 0x1, R6 ;  /* 0x0000000105077819 */ /* 0x002fc80000010206 */
[----:B------:R-:W-:Y:S02]  /*0b60*/  IADD3.X R9, R7, UR11, RZ, P0, !PT ;  /* 0x0000000b07097c10 */ /* 0x000fe400087fe4ff */
[----:B------:R-:W-:-:S04]  /*0b70*/  IADD3 R34, P1, R22, UR18, RZ ;  /* 0x0000001216227c10 */ /* 0x000fc8000ff3e0ff */
[----:B------:R-:W5:Y:S01]  /*0b80*/  LDG.E.64.CONSTANT R8, desc[UR12][R8.64] ;  /* 0x0000000c08087981 */ /* 0x000f62000c1e9b00 */
[----:B------:R-:W-:Y:S02]  /*0b90*/  IADD3.X R35, R7, UR19, RZ, P1, !PT ;  /* 0x0000001307237c10 */ /* 0x000fe40008ffe4ff */
[----:B------:R-:W-:-:S04]  /*0ba0*/  IADD3 R5, R30, 0x3c00, RZ ;  /* 0x00003c001e057810 */ /* 0x000fc80007ffe0ff */
[----:B------:R-:W5:Y:S01]  /*0bb0*/  LDG.E.64.CONSTANT R34, desc[UR12][R34.64] ;  /* 0x0000000c22227981 */ /* 0x000f62000c1e9b00 */
[----:B------:R-:W-:-:S04]  /*0bc0*/  IADD3 R5, P0, R5, R4, RZ ;  /* 0x0000000405057210 */ /* 0x000fc80007f1e0ff */
[----:B------:R-:W-:Y:S01]  /*0bd0*/  IADD3.X R6, RZ, R0, RZ, P0, !PT ;  /* 0x00000000ff067210 */ /* 0x000fe200007fe4ff */
[----:B------:R-:W-:Y:S01]  /*0be0*/  IMAD.SHL.U32 R31, R5, 0x2, RZ ;  /* 0x00000002051f7824 */ /* 0x000fe200078e00ff */
[----:B------:R0:W-:Y:S04]  /*0bf0*/  STL [R1+0x7c], R22 ;  /* 0x00007c1601007387 */ /* 0x0001e80000100800 */
[----:B------:R1:W-:Y:S01]  /*0c00*/  STL [R1+0x80], R7 ;  /* 0x0000800701007387 */ /* 0x0003e20000100800 */
[----:B------:R-:W-:Y:S02]  /*0c10*/  IADD3 R32, P1, R31, UR18, RZ ;  /* 0x000000121f207c10 */ /* 0x000fe4000ff3e0ff */
[----:B0-----:R-:W-:Y:S02]  /*0c20*/  SHF.L.U64.HI R22, R5, 0x1, R6 ;  /* 0x0000000105167819 */ /* 0x001fe40000010206 */
[----:B------:R-:W-:-:S04]  /*0c30*/  IADD3 R6, P0, R31, UR10, RZ ;  /* 0x0000000a1f067c10 */ /* 0x000fc8000ff1e0ff */
[C---:B-1----:R-:W-:Y:S02]  /*0c40*/  IADD3.X R7, R22.reuse, UR11, RZ, P0, !PT ;  /* 0x0000000b16077c10 */ /* 0x042fe400087fe4ff */
[----:B------:R-:W-:-:S04]  /*0c50*/  IADD3.X R33, R22, UR19, RZ, P1, !PT ;  /* 0x0000001316217c10 */ /* 0x000fc80008ffe4ff */
[----:B------:R-:W5:Y:S04]  /*0c60*/  LDG.E.64.CONSTANT R6, desc[UR12][R6.64] ;  /* 0x0000000c06067981 */ /* 0x000f68000c1e9b00 */
[----:B------:R-:W5:Y:S01]  /*0c70*/  LDG.E.64.CONSTANT R32, desc[UR12][R32.64] ;  /* 0x0000000c20207981 */ /* 0x000f62000c1e9b00 */
[----:B------:R-:W-:-:S04]  /*0c80*/  IADD3 R30, R30, 0x4600, RZ ;  /* 0x000046001e1e7810 */ /* 0x000fc80007ffe0ff */
[----:B------:R-:W-:Y:S01]  /*0c90*/  IADD3 R30, P0, R30, R4, RZ ;  /* 0x000000041e1e7210 */ /* 0x000fe20007f1e0ff */
[----:B------:R0:W-:Y:S03]  /*0ca0*/  STL [R1+0x70], R31 ;  /* 0x0000701f01007387 */ /* 0x0001e60000100800 */
[----:B------:R-:W-:Y:S02]  /*0cb0*/  IADD3.X R0, RZ, R0, RZ, P0, !PT ;  /* 0x00000000ff007210 */ /* 0x000fe400007fe4ff */
[----:B0-----:R-:W-:-:S04]  /*0cc0*/  SHF.L.U32 R31, R30, 0x1, RZ ;  /* 0x000000011e1f7819 */ /* 0x001fc800000006ff */
[----:B------:R-:W-:Y:S01]  /*0cd0*/  IADD3 R4, P0, R31, UR10, RZ ;  /* 0x0000000a1f047c10 */ /* 0x000fe2000ff1e0ff */
[----:B------:R-:W-:Y:S01]  /*0ce0*/  ULDC UR10, c[0x0][0x250] ;  /* 0x00009400000a7ab9 */ /* 0x000fe20000000800 */
[----:B------:R0:W-:Y:S02]  /*0cf0*/  STL [R1+0x74], R22 ;  /* 0x0000741601007387 */ /* 0x0001e40000100800 */
[----:B0-----:R-:W-:-:S04]  /*0d00*/  SHF.L.U64.HI R22, R30, 0x1, R0 ;  /* 0x000000011e167819 */ /* 0x001fc80000010200 */
[C---:B------:R-:W-:Y:S02]  /*0d10*/  IADD3.X R5, R22.reuse, UR11, RZ, P0, !PT ;  /* 0x0000000b16057c10 */ /* 0x040fe400087fe4ff */
[----:B------:R-:W-:Y:S01]  /*0d20*/  IADD3 R30, P0, R31, UR18, RZ ;  /* 0x000000121f1e7c10 */ /* 0x000fe2000ff1e0ff */
[----:B------:R0:W-:Y:S04]  /*0d30*/  STL [R1+0x68], R31 ;  /* 0x0000681f01007387 */ /* 0x0001e80000100800 */
[----:B------:R1:W-:Y:S04]  /*0d40*/  STL [R1+0x6c], R22 ;  /* 0x00006c1601007387 */ /* 0x0003e80000100800 */
[----:B------:R-:W5:Y:S01]  /*0d50*/  LDG.E.64.CONSTANT R4, desc[UR12][R4.64] ;  /* 0x0000000c04047981 */ /* 0x000f62000c1e9b00 */
[----:B0-----:R-:W-:-:S06]  /*0d60*/  IADD3.X R31, R22, UR19, RZ, P0, !PT ;  /* 0x00000013161f7c10 */ /* 0x001fcc00087fe4ff */
[----:B------:R-:W5:Y:S01]  /*0d70*/  LDG.E.64.CONSTANT R30, desc[UR12][R30.64] ;  /* 0x0000000c1e1e7981 */ /* 0x000f62000c1e9b00 */
[----:B--2---:R-:W-:-:S04]  /*0d80*/  FADD.FTZ R3, R3, UR10 ;  /* 0x0000000a03037e21 */ /* 0x004fc80008010000 */
[----:B------:R3:W1:Y:S02]  /*0d90*/  MUFU.RSQ R43, R3 ;  /* 0x00000003002b7308 */ /* 0x0006640000001400 */
[--C-:B---3--:R-:W-:Y:S02]  /*0da0*/  HADD2.F32 R3, -RZ, R38.reuse.H0_H0 ;  /* 0x20000026ff037230 */ /* 0x108fe40000004100 */
[----:B------:R-:W-:Y:S02]  /*0db0*/  HADD2.F32 R40, -RZ, R38.H1_H1 ;  /* 0x30000026ff287230 */ /* 0x000fe40000004100 */
[----:B----4-:R-:W-:Y:S02]  /*0dc0*/  HADD2.F32 R42, -RZ, R20.H0_H0 ;  /* 0x20000014ff2a7230 */ /* 0x010fe40000004100 */
[C---:B------:R-:W-:Y:S01]  /*0dd0*/  FADD.FTZ R3, -R2.reuse, R3 ;  /* 0x0000000302037221 */ /* 0x040fe20000010100 */
[----:B-----5:R-:W-:Y:S02]  /*0de0*/  HADD2.F32 R0, -RZ, R52.H0_H0 ;  /* 0x20000034ff007230 */ /* 0x020fe40000004100 */
[----:B------:R-:W-:Y:S01]  /*0df0*/  FADD.FTZ R40, -R2, R40 ;  /* 0x0000002802287221 */ /* 0x000fe20000010100 */
[----:B------:R-:W-:-:S02]  /*0e00*/  HADD2.F32 R41, -RZ, R20.H1_H1 ;  /* 0x30000014ff297230 */ /* 0x000fc40000004100 */
[C---:B-1----:R-:W-:Y:S01]  /*0e10*/  FMUL.FTZ R22, R43.reuse, R3 ;  /* 0x000000032b167220 */ /* 0x042fe20000410000 */
[----:B------:R-:W-:Y:S02]  /*0e20*/  HADD2.F32 R55, -RZ, R52.H1_H1 ;  /* 0x30000034ff377230 */ /* 0x000fe40000004100 */
[----:B------:R-:W-:Y:S01]  /*0e30*/  FMUL.FTZ R20, R0, R42 ;  /* 0x0000002a00147220 */ /* 0x000fe20000410000 */
[----:B------:R-:W-:Y:S02]  /*0e40*/  HADD2.F32 R38, -RZ, R39.H0_H0 ;  /* 0x20000027ff267230 */ /* 0x000fe40000004100 */
[----:B------:R-:W-:Y:S01]  /*0e50*/  FMUL.FTZ R46, R43, R40 ;  /* 0x000000282b2e7220 */ /* 0x000fe20000410000 */
[----:B------:R-:W-:Y:S02]  /*0e60*/  HADD2.F32 R40, -RZ, R21.H0_H0 ;  /* 0x20000015ff287230 */ /* 0x000fe40000004100 */
[----:B------:R-:W-:Y:S01]  /*0e70*/  FMUL.FTZ R3, R55, R41 ;  /* 0x0000002937037220 */ /* 0x000fe20000410000 */
[----:B------:R-:W-:Y:S01]  /*0e80*/  FFMA.FTZ R20, R22, R20, RZ ;  /* 0x0000001416147223 */ /* 0x000fe200000100ff */
[----:B------:R-:W-:-:S02]  /*0e90*/  HADD2.F32 R54, -RZ, R53.H0_H0 ;  /* 0x20000035ff367230 */ /* 0x000fc40000004100 */
[----:B------:R-:W-:Y:S01]  /*0ea0*/  FADD.FTZ R38, -R2, R38 ;  /* 0x0000002602267221 */ /* 0x000fe20000010100 */
[----:B------:R-:W-:Y:S01]  /*0eb0*/  HADD2.F32 R39, -RZ, R39.H1_H1 ;  /* 0x30000027ff277230 */ /* 0x000fe20000004100 */
[----:B------:R-:W-:Y:S01]  /*0ec0*/  STL [R1+0x28], R22 ;  /* 0x0000281601007387 */ /* 0x000fe20000100800 */
[----:B------:R-:W-:Y:S01]  /*0ed0*/  FFMA.FTZ R3, R46, R3, R20 ;  /* 0x000000032e037223 */ /* 0x000fe20000010014 */
[----:B------:R-:W-:Y:S02]  /*0ee0*/  HADD2.F32 R21, -RZ, R21.H1_H1 ;  /* 0x30000015ff157230 */ /* 0x000fe40000004100 */
[----:B------:R0:W-:Y:S01]  /*0ef0*/  STL [R1+0x2c], R46 ;  /* 0x00002c2e01007387 */ /* 0x0001e20000100800 */
[----:B------:R-:W-:Y:S01]  /*0f00*/  FMUL.FTZ R20, R54, R40 ;  /* 0x0000002836147220 */ /* 0x000fe20000410000 */
[----:B------:R-:W-:Y:S02]  /*0f10*/  HADD2.F32 R53, -RZ, R53.H1_H1 ;  /* 0x30000035ff357230 */ /* 0x000fe40000004100 */
[----:B0-----:R-:W-:Y:S01]  /*0f20*/  FMUL.FTZ R46, R43, R38 ;  /* 0x000000262b2e7220 */ /* 0x001fe20000410000 */
[----:B------:R-:W-:Y:S01]  /*0f30*/  FADD.FTZ R38, -R2, R39 ;  /* 0x0000002702267221 */ /* 0x000fe20000010100 */
[----:B------:R-:W-:-:S02]  /*0f40*/  HADD2.F32 R39, -RZ, R36.H0_H0 ;  /* 0x20000024ff277230 */ /* 0x000fc40000004100 */
[----:B------:R-:W-:Y:S01]  /*0f50*/  FFMA.FTZ R3, R46, R20, R3 ;  /* 0x000000142e037223 */ /* 0x000fe20000010003 */
[----:B------:R-:W-:Y:S01]  /*0f60*/  FMUL.FTZ R38, R43, R38 ;  /* 0x000000262b267220 */ /* 0x000fe20000410000 */
[----:B------:R-:W-:Y:S01]  /*0f70*/  FMUL.FTZ R20, R53, R21 ;  /* 0x0000001535147220 */ /* 0x000fe20000410000 */
[----:B------:R-:W-:Y:S01]  /*0f80*/  STL [R1+0x64], R46 ;  /* 0x0000642e01007387 */ /* 0x000fe20000100800 */
[--C-:B------:R-:W-:Y:S02]  /*0f90*/  HADD2.F32 R52, -RZ, R48.reuse.H0_H0 ;  /* 0x20000030ff347230 */ /* 0x100fe40000004100 */
[----:B------:R-:W-:Y:S01]  /*0fa0*/  FADD.FTZ R39, -R2, R39 ;  /* 0x0000002702277221 */ /* 0x000fe20000010100 */
[----:B------:R-:W-:Y:S01]  /*0fb0*/  FFMA.FTZ R3, R38, R20, R3 ;  /* 0x0000001426037223 */ /* 0x000fe20000010003 */
[----:B------:R0:W-:Y:S01]  /*0fc0*/  STL [R1+0x60], R38 ;  /* 0x0000602601007387 */ /* 0x0001e20000100800 */
[----:B------:R-:W-:Y:S02]  /*0fd0*/  HADD2.F32 R51, -RZ, R48.H1_H1 ;  /* 0x30000030ff337230 */ /* 0x000fe40000004100 */
[----:B------:R-:W-:Y:S01]  /*0fe0*/  FMUL.FTZ R20, R42, R52 ;  /* 0x000000342a147220 */ /* 0x000fe20000410000 */
[----:B------:R-:W-:Y:S01]  /*0ff0*/  FMUL.FTZ R39, R43, R39 ;  /* 0x000000272b277220 */ /* 0x000fe20000410000 */
[----:B0-----:R-:W-:-:S02]  /*1000*/  HADD2.F32 R38, -RZ, R36.H1_H1 ;  /* 0x30000024ff267230 */ /* 0x001fc40000004100 */
[----:B------:R-:W-:-:S03]  /*1010*/  HADD2.F32 R36, -RZ, R37.H0_H0 ;  /* 0x20000025ff247230 */ /* 0x000fc60000004100 */
[C---:B------:R-:W-:Y:S01]  /*1020*/  FADD.FTZ R38, -R2.reuse, R38 ;  /* 0x0000002602267221 */ /* 0x040fe20000010100 */
[----:B------:R-:W-:Y:S01]  /*1030*/  FFMA.FTZ R3, R39, R20, R3 ;  /* 0x0000001427037223 */ /* 0x000fe20000010003 */
[----:B------:R-:W-:Y:S01]  /*1040*/  FMUL.FTZ R20, R41, R51 ;  /* 0x0000003329147220 */ /* 0x000fe20000410000 */
[----:B------:R-:W-:Y:S02]  /*1050*/  HADD2.F32 R50, -RZ, R49.H0_H0 ;  /* 0x20000031ff327230 */ /* 0x000fe40000004100 */
[C---:B------:R-:W-:Y:S01]  /*1060*/  FMUL.FTZ R58, R43.reuse, R38 ;  /* 0x000000262b3a7220 */ /* 0x040fe20000410000 */
[----:B------:R-:W-:Y:S01]  /*1070*/  FADD.FTZ R36, -R2, R36 ;  /* 0x0000002402247221 */ /* 0x000fe20000010100 */
[----:B------:R-:W-:Y:S02]  /*1080*/  HADD2.F32 R37, -RZ, R37.H1_H1 ;  /* 0x30000025ff257230 */ /* 0x000fe40000004100 */
[----:B------:R-:W-:Y:S01]  /*1090*/  FFMA.FTZ R3, R58, R20, R3 ;  /* 0x000000143a037223 */ /* 0x000fe20000010003 */
[----:B------:R-:W-:Y:S01]  /*10a0*/  FMUL.FTZ R20, R40, R50 ;  /* 0x0000003228147220 */ /* 0x000fe20000410000 */
[----:B------:R-:W-:Y:S01]  /*10b0*/  FMUL.FTZ R46, R43, R36 ;  /* 0x000000242b2e7220 */ /* 0x000fe20000410000 */
[----:B------:R-:W-:-:S02]  /*10c0*/  HADD2.F32 R49, -RZ, R49.H1_H1 ;  /* 0x30000031ff317230 */ /* 0x000fc40000004100 */
        /* <DEDUP_REMOVED lines=10> */
[----:B------:R-:W-:Y:S01]  /*1170*/  STL [R1+0x5c], R39 ;  /* 0x00005c2701007387 */ /* 0x000fe20000100800 */
[----:B------:R-:W-:Y:S01]  /*1180*/  FMUL.FTZ R18, R42, R48 ;  /* 0x000000302a127220 */ /* 0x000fe20000410000 */
[----:B------:R-:W-:Y:S02]  /*1190*/  HADD2.F32 R47, -RZ, R44.H1_H1 ;  /* 0x3000002cff2f7230 */ /* 0x000fe40000004100 */
[----:B------:R-:W-:Y:S01]  /*11a0*/  FADD.FTZ R20, -R2, R20 ;  /* 0x0000001402147221 */ /* 0x000fe20000010100 */
[----:B------:R-:W-:Y:S01]  /*11b0*/  STL [R1+0x58], R58 ;  /* 0x0000583a01007387 */ /* 0x000fe20000100800 */
[----:B------:R-:W-:-:S03]  /*11c0*/  FFMA.FTZ R3, R36, R18, R3 ;  /* 0x0000001224037223 */ /* 0x000fc60000010003 */
[----:B------:R0:W-:Y:S01]  /*11d0*/  STL [R1+0x54], R46 ;  /* 0x0000542e01007387 */ /* 0x0001e20000100800 */
[----:B------:R-:W-:Y:S01]  /*11e0*/  FMUL.FTZ R20, R43, R20 ;  /* 0x000000142b147220 */ /* 0x000fe20000410000 */
[----:B------:R-:W-:Y:S02]  /*11f0*/  FMUL.FTZ R18, R41, R47 ;  /* 0x0000002f29127220 */ /* 0x000fe40000410000 */
[----:B------:R-:W-:Y:S04]  /*1200*/  STL [R1+0x50], R37 ;  /* 0x0000502501007387 */ /* 0x000fe80000100800 */
[----:B------:R1:W-:Y:S01]  /*1210*/  STL [R1+0x4c], R36 ;  /* 0x00004c2401007387 */ /* 0x0003e20000100800 */
[----:B------:R-:W-:Y:S01]  /*1220*/  FFMA.FTZ R3, R20, R18, R3 ;  /* 0x0000001214037223 */ /* 0x000fe20000010003 */
[----:B0-----:R-:W-:-:S02]  /*1230*/  HADD2.F32 R46, -RZ, R45.H0_H0 ;  /* 0x2000002dff2e7230 */ /* 0x001fc40000004100 */
[----:B------:R0:W-:Y:S01]  /*1240*/  STL [R1+0x48], R20 ;  /* 0x0000481401007387 */ /* 0x0001e20000100800 */
[--C-:B-1----:R-:W-:Y:S02]  /*1250*/  HADD2.F32 R36, -RZ, R19.reuse.H0_H0 ;  /* 0x20000013ff247230 */ /* 0x102fe40000004100 */
[----:B0-----:R-:W-:-:S03]  /*1260*/  HADD2.F32 R20, -RZ, R19.H1_H1 ;  /* 0x30000013ff147230 */ /* 0x001fc60000004100 */
[----:B------:R-:W-:Y:S01]  /*1270*/  FADD.FTZ R36, -R2, R36 ;  /* 0x0000002402247221 */ /* 0x000fe20000010100 */
[----:B------:R-:W-:Y:S01]  /*1280*/  FMUL.FTZ R18, R40, R46 ;  /* 0x0000002e28127220 */ /* 0x000fe20000410000 */
[----:B------:R-:W-:Y:S02]  /*1290*/  HADD2.F32 R45, -RZ, R45.H1_H1 ;  /* 0x3000002dff2d7230 */ /* 0x000fe40000004100 */
[----:B------:R-:W-:Y:S01]  /*12a0*/  FMUL.FTZ R36, R43, R36 ;  /* 0x000000242b247220 */ /* 0x000fe20000410000 */
        /* <DEDUP_REMOVED lines=8> */
[----:B------:R-:W-:Y:S01]  /*1330*/  HADD2.F32 R18, -RZ, R14.H1_H1 ;  /* 0x3000000eff127230 */ /* 0x000fe20000004100 */
[----:B------:R-:W-:Y:S01]  /*1340*/  STL [R1+0x44], R36 ;  /* 0x0000442401007387 */ /* 0x000fe20000100800 */
[----:B------:R-:W-:Y:S01]  /*1350*/  FMUL.FTZ R14, R42, R44 ;  /* 0x0000002c2a0e7220 */ /* 0x000fe20000410000 */
[----:B------:R-:W-:Y:S02]  /*1360*/  FMUL.FTZ R19, R43, R19 ;  /* 0x000000132b137220 */ /* 0x000fe40000410000 */
[----:B------:R0:W-:Y:S02]  /*1370*/  STL [R1+0x40], R20 ;  /* 0x0000401401007387 */ /* 0x0001e40000100800 */
[----:B------:R-:W-:Y:S01]  /*1380*/  FFMA.FTZ R3, R19, R14, R3 ;  /* 0x0000000e13037223 */ /* 0x000fe20000010003 */
[----:B0-----:R-:W-:-:S02]  /*1390*/  HADD2.F32 R20, -RZ, R16.H1_H1 ;  /* 0x30000010ff147230 */ /* 0x001fc40000004100 */
[----:B------:R-:W-:Y:S01]  /*13a0*/  FADD.FTZ R16, -R2, R18 ;  /* 0x0000001202107221 */ /* 0x000fe20000010100 */
[----:B------:R-:W-:-:S03]  /*13b0*/  HADD2.F32 R18, -RZ, R15.H0_H0 ;  /* 0x2000000fff127230 */ /* 0x000fc60000004100 */
[----:B------:R-:W-:Y:S01]  /*13c0*/  FMUL.FTZ R16, R43, R16 ;  /* 0x000000102b107220 */ /* 0x000fe20000410000 */
[----:B------:R-:W-:Y:S01]  /*13d0*/  FMUL.FTZ R14, R41, R20 ;  /* 0x00000014290e7220 */ /* 0x000fe20000410000 */
[----:B------:R0:W-:Y:S01]  /*13e0*/  STL [R1+0x3c], R19 ;  /* 0x00003c1301007387 */ /* 0x0001e20000100800 */
[----:B------:R-:W-:Y:S02]  /*13f0*/  FADD.FTZ R18, -R2, R18 ;  /* 0x0000001202127221 */ /* 0x000fe40000010100 */
[----:B------:R-:W-:Y:S01]  /*1400*/  FFMA.FTZ R3, R16, R14, R3 ;  /* 0x0000000e10037223 */ /* 0x000fe20000010003 */
[----:B------:R1:W-:Y:S01]  /*1410*/  STL [R1+0x38], R16 ;  /* 0x0000381001007387 */ /* 0x0003e20000100800 */
[----:B------:R-:W-:Y:S01]  /*1420*/  FMUL.FTZ R36, R43, R18 ;  /* 0x000000122b247220 */ /* 0x000fe20000410000 */
[----:B0-----:R-:W-:Y:S02]  /*1430*/  HADD2.F32 R19, -RZ, R17.H0_H0 ;  /* 0x20000011ff137230 */ /* 0x001fe40000004100 */
[----:B-1----:R-:W-:-:S03]  /*1440*/  HADD2.F32 R16, -RZ, R15.H1_H1 ;  /* 0x3000000fff107230 */ /* 0x002fc60000004100 */
[----:B------:R-:W-:Y:S01]  /*1450*/  FMUL.FTZ R14, R40, R19 ;  /* 0x00000013280e7220 */ /* 0x000fe20000410000 */
[----:B------:R-:W-:Y:S02]  /*1460*/  HADD2.F32 R18, -RZ, R17.H1_H1 ;  /* 0x30000011ff127230 */ /* 0x000fe40000004100 */
[----:B------:R-:W-:Y:S01]  /*1470*/  FADD.FTZ R16, -R2, R16 ;  /* 0x0000001002107221 */ /* 0x000fe20000010100 */
[----:B------:R-:W-:Y:S02]  /*1480*/  FFMA.FTZ R3, R36, R14, R3 ;  /* 0x0000000e24037223 */ /* 0x000fe40000010003 */
[----:B------:R-:W-:Y:S01]  /*1490*/  FMUL.FTZ R14, R21, R18 ;  /* 0x00000012150e7220 */ /* 0x000fe20000410000 */
[----:B------:R-:W-:Y:S02]  /*14a0*/  HADD2.F32 R15, -RZ, R10.H0_H0 ;  /* 0x2000000aff0f7230 */ /* 0x000fe40000004100 */
[----:B------:R-:W-:Y:S01]  /*14b0*/  FMUL.FTZ R16, R43, R16 ;  /* 0x000000102b107220 */ /* 0x000fe20000410000 */
[----:B------:R-:W-:-:S03]  /*14c0*/  HADD2.F32 R17, -RZ, R12.H0_H0 ;  /* 0x2000000cff117230 */ /* 0x000fc60000004100 */
[----:B------:R-:W-:Y:S01]  /*14d0*/  FFMA.FTZ R3, R16, R14, R3 ;  /* 0x0000000e10037223 */ /* 0x000fe20000010003 */
[----:B------:R-:W-:Y:S02]  /*14e0*/  HADD2.F32 R14, -RZ, R10.H1_H1 ;  /* 0x3000000aff0e7230 */ /* 0x000fe40000004100 */
[----:B------:R-:W-:Y:S01]  /*14f0*/  FADD.FTZ R15, -R2, R15 ;  /* 0x0000000f020f7221 */ /* 0x000fe20000010100 */
[----:B------:R-:W-:Y:S01]  /*1500*/  STL [R1+0x34], R36 ;  /* 0x0000342401007387 */ /* 0x000fe20000100800 */
[----:B------:R-:W-:-:S03]  /*1510*/  FMUL.FTZ R10, R42, R17 ;  /* 0x000000112a0a7220 */ /* 0x000fc60000410000 */
[----:B------:R0:W-:Y:S01]  /*1520*/  STL [R1+0x30], R16 ;  /* 0x0000301001007387 */ /* 0x0001e20000100800 */
[----:B------:R-:W-:-:S04]  /*1530*/  FMUL.FTZ R15, R43, R15 ;  /* 0x0000000f2b0f7220 */ /* 0x000fc80000410000 */
[----:B------:R-:W-:Y:S01]  /*1540*/  FFMA.FTZ R3, R15, R10, R3 ;  /* 0x0000000a0f037223 */ /* 0x000fe20000010003 */
[----:B0-----:R-:W-:Y:S02]  /*1550*/  HADD2.F32 R16, -RZ, R12.H1_H1 ;  /* 0x3000000cff107230 */ /* 0x001fe40000004100 */
[C---:B------:R-:W-:Y:S01]  /*1560*/  FADD.FTZ R12, -R2.reuse, R14 ;  /* 0x0000000e020c7221 */ /* 0x040fe20000010100 */
[----:B------:R-:W-:Y:S01]  /*1570*/  HADD2.F32 R14, -RZ, R11.H0_H0 ;  /* 0x2000000bff0e7230 */ /* 0x000fe20000004100 */
[----:B------:R0:W-:Y:S02]  /*1580*/  STL [R1+0x24], R15 ;  /* 0x0000240f01007387 */ /* 0x0001e40000100800 */
[----:B------:R-:W-:Y:S01]  /*1590*/  FMUL.FTZ R12, R43, R12 ;  /* 0x0000000c2b0c7220 */ /* 0x000fe20000410000 */
[----:B------:R-:W-:Y:S01]  /*15a0*/  FMUL.FTZ R10, R41, R16 ;  /* 0x00000010290a7220 */ /* 0x000fe20000410000 */
[----:B------:R-:W-:-:S03]  /*15b0*/  FADD.FTZ R14, -R2, R14 ;  /* 0x0000000e020e7221 */ /* 0x000fc60000010100 */
[----:B------:R1:W-:Y:S01]  /*15c0*/  STL [R1+0x20], R12 ;  /* 0x0000200c01007387 */ /* 0x0003e20000100800 */
[----:B------:R-:W-:Y:S01]  /*15d0*/  FFMA.FTZ R3, R12, R10, R3 ;  /* 0x0000000a0c037223 */ /* 0x000fe20000010003 */
[--C-:B0-----:R-:W-:Y:S02]  /*15e0*/  HADD2.F32 R15, -RZ, R13.reuse.H0_H0 ;  /* 0x2000000dff0f7230 */ /* 0x101fe40000004100 */
[----:B------:R-:W-:Y:S01]  /*15f0*/  FMUL.FTZ R36, R43, R14 ;  /* 0x0000000e2b247220 */ /* 0x000fe20000410000 */
[----:B------:R-:W-:Y:S02]  /*1600*/  HADD2.F32 R14, -RZ, R13.H1_H1 ;  /* 0x3000000dff0e7230 */ /* 0x000fe40000004100 */
[----:B------:R-:W-:Y:S01]  /*1610*/  FMUL.FTZ R10, R40, R15 ;  /* 0x0000000f280a7220 */ /* 0x000fe20000410000 */
[----:B-1----:R-:W-:-:S03]  /*1620*/  HADD2.F32 R12, -RZ, R11.H1_H1 ;  /* 0x3000000bff0c7230 */ /* 0x002fc60000004100 */
[----:B------:R-:W-:Y:S01]  /*1630*/  FFMA.FTZ R3, R36, R10, R3 ;  /* 0x0000000a24037223 */ /* 0x000fe20000010003 */
[----:B------:R-:W-:Y:S01]  /*1640*/  FFMA.FTZ R10, R0, R42, RZ ;  /* 0x0000002a000a7223 */ /* 0x000fe200000100ff */
[----:B------:R-:W-:Y:S01]  /*1650*/  FADD.FTZ R12, -R2, R12 ;  /* 0x0000000c020c7221 */ /* 0x000fe20000010100 */
[----:B------:R-:W-:Y:S02]  /*1660*/  FMUL.FTZ R11, R21, R14 ;  /* 0x0000000e150b7220 */ /* 0x000fe40000410000 */
[----:B------:R-:W-:Y:S01]  /*1670*/  FFMA.FTZ R10, R55, R41, R10 ;  /* 0x00000029370a7223 */ /* 0x000fe2000001000a */
[----:B------:R-:W-:Y:S01]  /*1680*/  FMUL.FTZ R12, R43, R12 ;  /* 0x0000000c2b0c7220 */ /* 0x000fe20000410000 */
[----:B------:R0:W-:Y:S03]  /*1690*/  STL [R1+0x1c], R36 ;  /* 0x00001c2401007387 */ /* 0x0001e60000100800 */
[----:B------:R-:W-:Y:S01]  /*16a0*/  FFMA.FTZ R3, R12, R11, R3 ;  /* 0x0000000b0c037223 */ /* 0x000fe20000010003 */
[----:B------:R-:W-:-:S02]  /*16b0*/  HADD2.F32 R11, -RZ, R8.H1_H1 ;  /* 0x30000008ff0b7230 */ /* 0x000fc40000004100 */
[----:B0-----:R-:W-:Y:S02]  /*16c0*/  HADD2.F32 R36, -RZ, R8.H0_H0 ;  /* 0x20000008ff247230 */ /* 0x001fe40000004100 */
[----:B------:R-:W-:-:S04]  /*16d0*/  FFMA.FTZ R8, R54, R40, R10 ;  /* 0x0000002836087223 */ /* 0x000fc8000001000a */
[----:B------:R-:W-:Y:S01]  /*16e0*/  FFMA.FTZ R8, R53, R21, R8 ;  /* 0x0000001535087223 */ /* 0x000fe20000010008 */
[----:B------:R-:W-:-:S03]  /*16f0*/  HADD2.F32 R13, -RZ, R34.H0_H0 ;  /* 0x20000022ff0d7230 */ /* 0x000fc60000004100 */
[----:B------:R-:W-:Y:S01]  /*1700*/  FFMA.FTZ R8, R42, R52, R8 ;  /* 0x000000342a087223 */ /* 0x000fe20000010008 */
[----:B------:R-:W-:Y:S01]  /*1710*/  FADD.FTZ R36, -R2, R36 ;  /* 0x0000002402247221 */ /* 0x000fe20000010100 */
[----:B------:R0:W-:Y:S02]  /*1720*/  STL [R1+0x18], R12 ;  /* 0x0000180c01007387 */ /* 0x0001e40000100800 */
[----:B------:R-:W-:Y:S01]  /*1730*/  FFMA.FTZ R8, R41, R51, R8 ;  /* 0x0000003329087223 */ /* 0x000fe20000010008 */
[----:B------:R-:W-:Y:S01]  /*1740*/  FMUL.FTZ R10, R42, R13 ;  /* 0x0000000d2a0a7220 */ /* 0x000fe20000410000 */
[----:B------:R-:W-:Y:S01]  /*1750*/  FMUL.FTZ R37, R43, R36 ;  /* 0x000000242b257220 */ /* 0x000fe20000410000 */
[----:B------:R-:W-:Y:S01]  /*1760*/  FADD.FTZ R11, -R2, R11 ;  /* 0x0000000b020b7221 */ /* 0x000fe20000010100 */
[----:B------:R-:W-:Y:S01]  /*1770*/  FFMA.FTZ R8, R40, R50, R8 ;  /* 0x0000003228087223 */ /* 0x000fe20000010008 */
[----:B------:R-:W-:Y:S02]  /*1780*/  HADD2.F32 R36, -RZ, R9.H0_H0 ;  /* 0x20000009ff247230 */ /* 0x000fe40000004100 */
[----:B0-----:R-:W-:-:S02]  /*1790*/  HADD2.F32 R12, -RZ, R34.H1_H1 ;  /* 0x30000022ff0c7230 */ /* 0x001fc40000004100 */
[----:B------:R-:W-:Y:S01]  /*17a0*/  FFMA.FTZ R3, R37, R10, R3 ;  /* 0x0000000a25037223 */ /* 0x000fe20000010003 */
[----:B------:R-:W-:Y:S01]  /*17b0*/  FMUL.FTZ R11, R43, R11 ;  /* 0x0000000b2b0b7220 */ /* 0x000fe20000410000 */
[----:B------:R-:W-:Y:S01]  /*17c0*/  FFMA.FTZ R8, R21, R49, R8 ;  /* 0x0000003115087223 */ /* 0x000fe20000010008 */
[----:B------:R-:W-:Y:S01]  /*17d0*/  FMUL.FTZ R10, R41, R12 ;  /* 0x0000000c290a7220 */ /* 0x000fe20000410000 */
[----:B------:R0:W-:Y:S01]  /*17e0*/  STL [R1+0x14], R37 ;  /* 0x0000142501007387 */ /* 0x0001e20000100800 */
[----:B------:R-:W-:Y:S01]  /*17f0*/  FADD.FTZ R36, -R2, R36 ;  /* 0x0000002402247221 */ /* 0x000fe20000010100 */
[----:B------:R-:W-:Y:S02]  /*1800*/  HADD2.F32 R9, -RZ, R9.H1_H1 ;  /* 0x30000009ff097230 */ /* 0x000fe40000004100 */
[----:B------:R-:W-:Y:S01]  /*1810*/  FFMA.FTZ R3, R11, R10, R3 ;  /* 0x0000000a0b037223 */ /* 0x000fe20000010003 */
[----:B------:R1:W-:Y:S01]  /*1820*/  STL [R1+0x10], R11 ;  /* 0x0000100b01007387 */ /* 0x0003e20000100800 */
[----:B------:R-:W-:Y:S01]  /*1830*/  FFMA.FTZ R8, R42, R48, R8 ;  /* 0x000000302a087223 */ /* 0x000fe20000010008 */
[----:B------:R-:W-:-:S02]  /*1840*/  HADD2.F32 R10, -RZ, R35.H1_H1 ;  /* 0x30000023ff0a7230 */ /* 0x000fc40000004100 */
[----:B------:R-:W-:Y:S01]  /*1850*/  FADD.FTZ R9, -R2, R9 ;  /* 0x0000000902097221 */ /* 0x000fe20000010100 */
[----:B0-----:R-:W-:Y:S01]  /*1860*/  FMUL.FTZ R37, R43, R36 ;  /* 0x000000242b257220 */ /* 0x001fe20000410000 */
[----:B------:R-:W-:Y:S01]  /*1870*/  FFMA.FTZ R36, R41, R47, R8 ;  /* 0x0000002f29247223 */ /* 0x000fe20000010008 */
[----:B-1----:R-:W-:-:S03]  /*1880*/  HADD2.F32 R11, -RZ, R35.H0_H0 ;  /* 0x20000023ff0b7230 */ /* 0x002fc60000004100 */
[C---:B------:R-:W-:Y:S01]  /*1890*/  FFMA.FTZ R36, R40.reuse, R46, R36 ;  /* 0x0000002e28247223 */ /* 0x040fe20000010024 */
[----:B------:R-:W-:Y:S01]  /*18a0*/  FMUL.FTZ R9, R43, R9 ;  /* 0x000000092b097220 */ /* 0x000fe20000410000 */
[----:B------:R-:W-:Y:S01]  /*18b0*/  FMUL.FTZ R34, R40, R11 ;  /* 0x0000000b28227220 */ /* 0x000fe20000410000 */
[----:B------:R-:W-:Y:S01]  /*18c0*/  FMUL.FTZ R8, R21, R10 ;  /* 0x0000000a15087220 */ /* 0x000fe20000410000 */
[--C-:B------:R-:W-:Y:S02]  /*18d0*/  HADD2.F32 R35, -RZ, R6.reuse.H0_H0 ;  /* 0x20000006ff237230 */ /* 0x100fe40000004100 */
[----:B------:R-:W-:Y:S01]  /*18e0*/  FFMA.FTZ R3, R37, R34, R3 ;  /* 0x0000002225037223 */ /* 0x000fe20000010003 */
[----:B------:R-:W-:Y:S01]  /*18f0*/  FFMA.FTZ R36, R21, R45, R36 ;  /* 0x0000002d15247223 */ /* 0x000fe20000010024 */
[----:B------:R-:W-:Y:S01]  /*1900*/  STL [R1+0xc], R37 ;  /* 0x00000c2501007387 */ /* 0x000fe20000100800 */
[----:B------:R-:W-:Y:S02]  /*1910*/  HADD2.F32 R34, -RZ, R6.H1_H1 ;  /* 0x30000006ff227230 */ /* 0x000fe40000004100 */
[----:B------:R-:W-:Y:S01]  /*1920*/  FFMA.FTZ R3, R9, R8, R3 ;  /* 0x0000000809037223 */ /* 0x000fe20000010003 */
[--C-:B------:R-:W-:Y:S01]  /*1930*/  HADD2.F32 R8, -RZ, R32.reuse.H1_H1 ;  /* 0x30000020ff087230 */ /* 0x100fe20000004100 */
[----:B------:R0:W-:Y:S01]  /*1940*/  STL [R1+0x8], R9 ;  /* 0x0000080901007387 */ /* 0x0001e20000100800 */
[C---:B------:R-:W-:Y:S01]  /*1950*/  FADD.FTZ R35, -R2.reuse, R35 ;  /* 0x0000002302237221 */ /* 0x040fe20000010100 */
[----:B------:R-:W-:Y:S01]  /*1960*/  FADD.FTZ R34, -R2, R34 ;  /* 0x0000002202227221 */ /* 0x000fe20000010100 */
[----:B0-----:R-:W-:-:S02]  /*1970*/  HADD2.F32 R9, -RZ, R32.H0_H0 ;  /* 0x20000020ff097230 */ /* 0x001fc40000004100 */
[----:B------:R-:W-:Y:S01]  /*1980*/  FFMA.FTZ R32, R42, R44, R36 ;  /* 0x0000002c2a207223 */ /* 0x000fe20000010024 */
[----:B------:R-:W-:-:S03]  /*1990*/  FMUL.FTZ R37, R43, R35 ;  /* 0x000000232b257220 */ /* 0x000fc60000410000 */
[----:B------:R-:W-:Y:S01]  /*19a0*/  FFMA.FTZ R32, R41, R20, R32 ;  /* 0x0000001429207223 */ /* 0x000fe20000010020 */
[----:B------:R-:W-:Y:S01]  /*19b0*/  FMUL.FTZ R6, R42, R9 ;  /* 0x000000092a067220 */ /* 0x000fe20000410000 */
[----:B------:R-:W-:Y:S01]  /*19c0*/  FMUL.FTZ R38, R43, R34 ;  /* 0x000000222b267220 */ /* 0x000fe20000410000 */
[----:B------:R-:W-:Y:S01]  /*19d0*/  STL [R1+0x4], R37 ;  /* 0x0000042501007387 */ /* 0x000fe20000100800 */
[----:B------:R-:W-:Y:S01]  /*19e0*/  FFMA.FTZ R32, R40, R19, R32 ;  /* 0x0000001328207223 */ /* 0x000fe20000010020 */
[----:B------:R-:W-:Y:S01]  /*19f0*/  FFMA.FTZ R3, R37, R6, R3 ;  /* 0x0000000625037223 */ /* 0x000fe20000010003 */
[----:B------:R-:W-:Y:S01]  /*1a00*/  FMUL.FTZ R6, R41, R8 ;  /* 0x0000000829067220 */ /* 0x000fe20000410000 */
[----:B------:R0:W-:Y:S01]  /*1a10*/  STL [R1+0xbc], R37 ;  /* 0x0000bc2501007387 */ /* 0x0001e20000100800 */
[----:B------:R-:W-:Y:S02]  /*1a20*/  FFMA.FTZ R32, R21, R18, R32 ;  /* 0x0000001215207223 */ /* 0x000fe40000010020 */
[----:B------:R-:W-:-:S02]  /*1a30*/  FFMA.FTZ R3, R38, R6, R3 ;  /* 0x0000000626037223 */ /* 0x000fc40000010003 */
[----:B------:R-:W-:Y:S01]  /*1a40*/  FFMA.FTZ R32, R42, R17, R32 ;  /* 0x000000112a207223 */ /* 0x000fe20000010020 */
[----:B0-----:R-:W-:Y:S02]  /*1a50*/  MOV R37, R39 ;  /* 0x0000002700257202 */ /* 0x001fe40000000f00 */
[----:B------:R-:W2:Y:S04]  /*1a60*/  LDL R39, [R1+0x2c] ;  /* 0x00002c0001277983 */ /* 0x000ea80000100800 */
[----:B------:R-:W-:Y:S04]  /*1a70*/  STL [R1], R38 ;  /* 0x0000002601007387 */ /* 0x000fe80000100800 */
[----:B------:R0:W-:Y:S04]  /*1a80*/  STL [R1+0xc0], R38 ;  /* 0x0000c02601007387 */ /* 0x0001e80000100800 */
[----:B0-----:R-:W3:Y:S04]  /*1a90*/  LDL R38, [R1+0x60] ;  /* 0x0000600001267983 */ /* 0x001ee80000100800 */
[----:B------:R0:W-:Y:S04]  /*1aa0*/  STL [R1+0xd4], R17 ;  /* 0x0000d41101007387 */ /* 0x0001e80000100800 */
[----:B0-----:R-:W4:Y:S01]  /*1ab0*/  LDL R17, [R1+0x64] ;  /* 0x0000640001117983 */ /* 0x001f220000100800 */
[----:B------:R-:W-:Y:S01]  /*1ac0*/  FFMA.FTZ R32, R41, R16, R32 ;  /* 0x0000001029207223 */ /* 0x000fe20000010020 */
[----:B------:R-:W-:-:S02]  /*1ad0*/  HADD2.F32 R61, -RZ, R7.H0_H0 ;  /* 0x20000007ff3d7230 */ /* 0x000fc40000004100 */
[----:B------:R-:W-:Y:S02]  /*1ae0*/  HADD2.F32 R60, -RZ, R7.H1_H1 ;  /* 0x30000007ff3c7230 */ /* 0x000fe40000004100 */
[--C-:B------:R-:W-:Y:S02]  /*1af0*/  HADD2.F32 R7, -RZ, R33.reuse.H0_H0 ;  /* 0x20000021ff077230 */ /* 0x100fe40000004100 */
[----:B------:R-:W-:Y:S02]  /*1b00*/  HADD2.F32 R6, -RZ, R33.H1_H1 ;  /* 0x30000021ff067230 */ /* 0x000fe40000004100 */
[----:B------:R-:W-:-:S04]  /*1b10*/  FFMA.FTZ R33, R40, R15, R32 ;  /* 0x0000000f28217223 */ /* 0x000fc80000010020 */
[----:B------:R-:W-:-:S04]  /*1b20*/  FFMA.FTZ R33, R21, R14, R33 ;  /* 0x0000000e15217223 */ /* 0x000fc80000010021 */
[----:B------:R-:W-:Y:S01]  /*1b30*/  FFMA.FTZ R33, R42, R13, R33 ;  /* 0x0000000d2a217223 */ /* 0x000fe20000010021 */
[----:B------:R-:W-:Y:S01]  /*1b40*/  HFMA2.MMA R36, -RZ, RZ, 0, 2.384185791015625e-06 ;  /* 0x00000028ff247435 */ /* 0x000fe200000001ff */
[----:B------:R-:W-:Y:S02]  /*1b50*/  FADD.FTZ R61, -R2, R61 ;  /* 0x0000003d023d7221 */ /* 0x000fe40000010100 */
[----:B------:R-:W-:Y:S01]  /*1b60*/  FFMA.FTZ R33, R41, R12, R33 ;  /* 0x0000000c29217223 */ /* 0x000fe20000010021 */
[C---:B------:R-:W-:Y:S01]  /*1b70*/  FMUL.FTZ R34, R40.reuse, R7 ;  /* 0x0000000728227220 */ /* 0x040fe20000410000 */
[----:B------:R-:W-:Y:S02]  /*1b80*/  FMUL.FTZ R61, R43, R61 ;  /* 0x0000003d2b3d7220 */ /* 0x000fe40000410000 */
[----:B------:R-:W-:Y:S01]  /*1b90*/  FFMA.FTZ R33, R40, R11, R33 ;  /* 0x0000000b28217223 */ /* 0x000fe20000010021 */
[----:B------:R-:W-:Y:S01]  /*1ba0*/  FADD.FTZ R60, -R2, R60 ;  /* 0x0000003c023c7221 */ /* 0x000fe20000010100 */
[----:B------:R-:W-:Y:S01]  /*1bb0*/  HADD2.F32 R59, -RZ, R4.H0_H0 ;  /* 0x20000004ff3b7230 */ /* 0x000fe20000004100 */
[----:B------:R-:W-:Y:S01]  /*1bc0*/  MOV R35, R58 ;  /* 0x0000003a00237202 */ /* 0x000fe20000000f00 */
[----:B------:R-:W-:Y:S01]  /*1bd0*/  FFMA.FTZ R33, R21, R10, R33 ;  /* 0x0000000a15217223 */ /* 0x000fe20000010021 */
[----:B------:R-:W-:-:S02]  /*1be0*/  IMAD R32, R57, R36, UR8 ;  /* 0x0000000839207e24 */ /* 0x000fc4000f8e0224 */
[----:B------:R-:W-:Y:S01]  /*1bf0*/  FFMA.FTZ R3, R61, R34, R3 ;  /* 0x000000223d037223 */ /* 0x000fe20000010003 */
[----:B------:R-:W-:Y:S02]  /*1c00*/  HADD2.F32 R58, -RZ, R4.H1_H1 ;  /* 0x30000004ff3a7230 */ /* 0x000fe40000004100 */
[----:B------:R-:W-:Y:S01]  /*1c10*/  FMUL.FTZ R34, R21, R6 ;  /* 0x0000000615227220 */ /* 0x000fe20000410000 */
[----:B------:R-:W-:Y:S01]  /*1c20*/  FMUL.FTZ R60, R43, R60 ;  /* 0x0000003c2b3c7220 */ /* 0x000fe20000410000 */
[--C-:B------:R-:W-:Y:S02]  /*1c30*/  HADD2.F32 R57, -RZ, R5.reuse.H0_H0 ;  /* 0x20000005ff397230 */ /* 0x100fe40000004100 */
[----:B------:R-:W-:Y:S01]  /*1c40*/  FFMA.FTZ R33, R42, R9, R33 ;  /* 0x000000092a217223 */ /* 0x000fe20000010021 */
[----:B------:R-:W-:Y:S02]  /*1c50*/  HADD2.F32 R4, -RZ, R5.H1_H1 ;  /* 0x30000005ff047230 */ /* 0x000fe40000004100 */
[----:B------:R-:W-:Y:S01]  /*1c60*/  FADD.FTZ R59, -R2, R59 ;  /* 0x0000003b023b7221 */ /* 0x000fe20000010100 */
[--C-:B------:R-:W-:Y:S01]  /*1c70*/  HADD2.F32 R5, -RZ, R30.reuse.H0_H0 ;  /* 0x2000001eff057230 */ /* 0x100fe20000004100 */
[----:B------:R-:W-:Y:S01]  /*1c80*/  LEA R32, R56, R32, 0x3 ;  /* 0x0000002038207211 */ /* 0x000fe200078e18ff */
[----:B------:R-:W-:Y:S01]  /*1c90*/  FFMA.FTZ R3, R60, R34, R3 ;  /* 0x000000223c037223 */ /* 0x000fe20000010003 */
[C---:B------:R-:W-:Y:S01]  /*1ca0*/  FADD.FTZ R58, -R2.reuse, R58 ;  /* 0x0000003a023a7221 */ /* 0x040fe20000010100 */
[C---:B------:R-:W-:Y:S01]  /*1cb0*/  FADD.FTZ R57, -R2.reuse, R57 ;  /* 0x0000003902397221 */ /* 0x040fe20000010100 */
[----:B------:R-:W-:Y:S01]  /*1cc0*/  FADD.FTZ R56, -R2, R4 ;  /* 0x0000000402387221 */ /* 0x000fe20000010100 */
[----:B------:R-:W-:Y:S01]  /*1cd0*/  FFMA.FTZ R34, R41, R8, R33 ;  /* 0x0000000829227223 */ /* 0x000fe20000010021 */
[----:B------:R-:W-:Y:S01]  /*1ce0*/  FMUL.FTZ R2, R42, R5 ;  /* 0x000000052a027220 */ /* 0x000fe20000410000 */
[----:B------:R-:W-:Y:S01]  /*1cf0*/  FMUL.FTZ R59, R43, R59 ;  /* 0x0000003b2b3b7220 */ /* 0x000fe20000410000 */
[----:B------:R-:W-:-:S02]  /*1d00*/  HADD2.F32 R4, -RZ, R30.H1_H1 ;  /* 0x3000001eff047230 */ /* 0x000fc40000004100 */
[C---:B------:R-:W-:Y:S01]  /*1d10*/  FFMA.FTZ R34, R40.reuse, R7, R34 ;  /* 0x0000000728227223 */ /* 0x040fe20000010022 */
[----:B------:R-:W-:Y:S01]  /*1d20*/  FFMA.FTZ R2, R59, R2, R3 ;  /* 0x000000023b027223 */ /* 0x000fe20000010003 */
[--C-:B------:R-:W-:Y:S02]  /*1d30*/  HADD2.F32 R3, -RZ, R31.reuse.H0_H0 ;  /* 0x2000001fff037230 */ /* 0x100fe40000004100 */
        /* <DEDUP_REMOVED lines=10> */
[----:B------:R-:W-:Y:S01]  /*1de0*/  STL [R1+0xd8], R16 ;  /* 0x0000d81001007387 */ /* 0x000fe20000100800 */
[----:B------:R-:W-:Y:S01]  /*1df0*/  FMUL.FTZ R56, R43, R56 ;  /* 0x000000382b387220 */ /* 0x000fe20000410000 */
[----:B------:R-:W-:Y:S02]  /*1e00*/  FMUL.FTZ R31, R21, R2 ;  /* 0x00000002151f7220 */ /* 0x000fe40000410000 */
[----:B------:R-:W-:Y:S01]  /*1e10*/  STL [R1+0xdc], R15 ;  /* 0x0000dc0f01007387 */ /* 0x000fe20000100800 */
[----:B------:R-:W-:-:S03]  /*1e20*/  FFMA.FTZ R33, R40, R3, R33 ;  /* 0x0000000328217223 */ /* 0x000fc60000010021 */
[----:B------:R-:W-:Y:S01]  /*1e30*/  STL [R1+0xc8], R61 ;  /* 0x0000c83d01007387 */ /* 0x000fe20000100800 */
[----:B------:R-:W-:-:S03]  /*1e40*/  FFMA.FTZ R28, R22, R0, R28 ;  /* 0x00000000161c7223 */ /* 0x000fc6000001001c */
[----:B------:R0:W-:Y:S01]  /*1e50*/  STL [R1+0xe0], R14 ;  /* 0x0000e00e01007387 */ /* 0x0001e20000100800 */
[----:B------:R-:W-:-:S03]  /*1e60*/  FFMA.FTZ R31, R56, R31, R30 ;  /* 0x0000001f381f7223 */ /* 0x000fc6000001001e */
[----:B------:R-:W-:Y:S01]  /*1e70*/  STL [R1+0xcc], R13 ;  /* 0x0000cc0d01007387 */ /* 0x000fe20000100800 */
[----:B------:R-:W-:-:S03]  /*1e80*/  FFMA.FTZ R30, R21, R2, R33 ;  /* 0x00000002151e7223 */ /* 0x000fc60000010021 */
[----:B------:R-:W-:Y:S04]  /*1e90*/  STL [R1+0xd0], R60 ;  /* 0x0000d03c01007387 */ /* 0x000fe80000100800 */
[----:B------:R-:W3:Y:S01]  /*1ea0*/  LDL.LU R22, [R1+0xe4] ;  /* 0x0000e40001167983 */ /* 0x000ee20000300800 */
[----:B------:R-:W-:-:S03]  /*1eb0*/  MOV R34, R35 ;  /* 0x0000002300227202 */ /* 0x000fc60000000f00 */
[----:B------:R-:W5:Y:S04]  /*1ec0*/  LDL R36, [R1+0x54] ;  /* 0x0000540001247983 */ /* 0x000f680000100800 */
[----:B------:R-:W5:Y:S04]  /*1ed0*/  LDL R35, [R1+0x50] ;  /* 0x0000500001237983 */ /* 0x000f680000100800 */
[----:B------:R1:W-:Y:S04]  /*1ee0*/  STS.64 [R32], R30 ;  /* 0x0000001e20007388 */ /* 0x0003e80000000a00 */
[----:B0-----:R-:W5:Y:S04]  /*1ef0*/  LDL R14, [R1+0x4c] ;  /* 0x00004c00010e7983 */ /* 0x001f680000100800 */
[----:B------:R-:W5:Y:S01]  /*1f00*/  LDL R15, [R1+0x48] ;  /* 0x00004800010f7983 */ /* 0x000f620000100800 */
[----:B-1----:R-:W-:-:S03]  /*1f10*/  FADD.FTZ R30, R0, R29 ;  /* 0x0000001d001e7221 */ /* 0x002fc60000010000 */
[----:B------:R-:W5:Y:S04]  /*1f20*/  LDL R16, [R1+0x44] ;  /* 0x0000440001107983 */ /* 0x000f680000100800 */
[----:B------:R-:W5:Y:S04]  /*1f30*/  LDL R60, [R1+0x3c] ;  /* 0x00003c00013c7983 */ /* 0x000f680000100800 */
[----:B------:R-:W5:Y:S04]  /*1f40*/  LDL R13, [R1+0x38] ;  /* 0x00003800010d7983 */ /* 0x000f680000100800 */
[----:B------:R-:W5:Y:S04]  /*1f50*/  LDL R61, [R1+0x34] ;  /* 0x00003400013d7983 */ /* 0x000f680000100800 */
[----:B------:R-:W5:Y:S04]  /*1f60*/  LDL R32, [R1+0x18] ;  /* 0x0000180001207983 */ /* 0x000f680000100800 */
[----:B------:R-:W5:Y:S01]  /*1f70*/  LDL R33, [R1+0x14] ;  /* 0x0000140001217983 */ /* 0x000f620000100800 */
[----:B----4-:R-:W-:-:S03]  /*1f80*/  FFMA.FTZ R29, R17, R54, R24 ;  /* 0x00000036111d7223 */ /* 0x010fc60000010018 */
[----:B------:R-:W4:Y:S01]  /*1f90*/  LDL R17, [R1+0x40] ;  /* 0x0000400001117983 */ /* 0x000f220000100800 */
[----:B------:R-:W-:Y:S01]  /*1fa0*/  FADD.FTZ R30, R30, R52 ;  /* 0x000000341e1e7221 */ /* 0x000fe20000010000 */
[----:B--2---:R-:W-:-:S03]  /*1fb0*/  FFMA.FTZ R26, R39, R55, R26 ;  /* 0x00000037271a7223 */ /* 0x004fc6000001001a */
[----:B------:R-:W-:Y:S01]  /*1fc0*/  FADD.FTZ R30, R30, R48 ;  /* 0x000000301e1e7221 */ /* 0x000fe20000010000 */
[----:B------:R-:W-:Y:S02]  /*1fd0*/  FFMA.FTZ R24, R34, R51, R26 ;  /* 0x0000003322187223 */ /* 0x000fe4000001001a */
[----:B------:R-:W2:Y:S01]  /*1fe0*/  LDL R34, [R1+0x10] ;  /* 0x0000100001227983 */ /* 0x000ea20000100800 */
[----:B---3--:R-:W-:Y:S01]  /*1ff0*/  FFMA.FTZ R31, R38, R53, R22 ;  /* 0x00000035261f7223 */ /* 0x008fe20000010016 */
[----:B------:R-:W-:Y:S02]  /*2000*/  FFMA.FTZ R22, R37, R52, R28 ;  /* 0x0000003425167223 */ /* 0x000fe4000001001c */
[----:B------:R-:W3:Y:S01]  /*2010*/  LDL R38, [R1+0x30] ;  /* 0x0000300001267983 */ /* 0x000ee20000100800 */
[----:B-----5:R-:W-:Y:S01]  /*2020*/  FFMA.FTZ R26, R36, R50, R29 ;  /* 0x00000032241a7223 */ /* 0x020fe2000001001d */
[----:B------:R-:W-:Y:S02]  /*2030*/  FADD.FTZ R29, R30, R44 ;  /* 0x0000002c1e1d7221 */ /* 0x000fe40000010000 */
[----:B------:R-:W5:Y:S01]  /*2040*/  LDL R37, [R1+0x24] ;  /* 0x0000240001257983 */ /* 0x000f620000100800 */
[----:B------:R-:W-:-:S03]  /*2050*/  FFMA.FTZ R28, R35, R49, R31 ;  /* 0x00000031231c7223 */ /* 0x000fc6000001001f */
[----:B------:R-:W2:Y:S04]  /*2060*/  LDL R31, [R1+0x1c] ;  /* 0x00001c00011f7983 */ /* 0x000ea80000100800 */
[----:B------:R-:W2:Y:S01]  /*2070*/  LDL R36, [R1+0xc] ;  /* 0x00000c0001247983 */ /* 0x000ea20000100800 */
[----:B------:R-:W-:-:S03]  /*2080*/  FFMA.FTZ R22, R14, R48, R22 ;  /* 0x000000300e167223 */ /* 0x000fc60000010016 */
[----:B------:R-:W2:Y:S01]  /*2090*/  LDL R35, [R1+0x8] ;  /* 0x0000080001237983 */ /* 0x000ea20000100800 */
[----:B------:R-:W-:-:S03]  /*20a0*/  FFMA.FTZ R24, R15, R47, R24 ;  /* 0x0000002f0f187223 */ /* 0x000fc60000010018 */
[----:B------:R-:W2:Y:S01]  /*20b0*/  LDL R30, [R1+0x20] ;  /* 0x00002000011e7983 */ /* 0x000ea20000100800 */
[----:B------:R-:W-:-:S03]  /*20c0*/  FFMA.FTZ R26, R16, R46, R26 ;  /* 0x0000002e101a7223 */ /* 0x000fc6000001001a */
[----:B------:R-:W2:Y:S04]  /*20d0*/  LDL.LU R14, [R1+0xe0] ;  /* 0x0000e000010e7983 */ /* 0x000ea80000300800 */
[----:B------:R-:W2:Y:S04]  /*20e0*/  LDL.LU R15, [R1+0xdc] ;  /* 0x0000dc00010f7983 */ /* 0x000ea80000300800 */
[----:B------:R-:W2:Y:S01]  /*20f0*/  LDL.LU R16, [R1+0xd8] ;  /* 0x0000d80001107983 */ /* 0x000ea20000300800 */
[----:B----4-:R-:W-:-:S03]  /*2100*/  FFMA.FTZ R28, R17, R45, R28 ;  /* 0x0000002d111c7223 */ /* 0x010fc6000001001c */
[----:B------:R-:W5:Y:S01]  /*2110*/  LDL.LU R17, [R1+0xd4] ;  /* 0x0000d40001117983 */ /* 0x000f620000300800 */
[----:B------:R-:W-:Y:S01]  /*2120*/  FFMA.FTZ R22, R60, R44, R22 ;  /* 0x0000002c3c167223 */ /* 0x000fe20000010016 */
[----:B------:R-:W-:Y:S02]  /*2130*/  FFMA.FTZ R24, R13, R20, R24 ;  /* 0x000000140d187223 */ /* 0x000fe40000010018 */
[----:B------:R-:W4:Y:S01]  /*2140*/  LDL.LU R60, [R1+0xd0] ;  /* 0x0000d000013c7983 */ /* 0x000f220000300800 */
[----:B------:R-:W-:-:S03]  /*2150*/  FFMA.FTZ R26, R61, R19, R26 ;  /* 0x000000133d1a7223 */ /* 0x000fc6000001001a */
[----:B------:R-:W4:Y:S04]  /*2160*/  LDL.LU R13, [R1+0xcc] ;  /* 0x0000cc00010d7983 */ /* 0x000f280000300800 */
[----:B------:R-:W4:Y:S01]  /*2170*/  LDL.LU R61, [R1+0xc8] ;  /* 0x0000c800013d7983 */ /* 0x000f220000300800 */
[----:B---3--:R-:W-:-:S03]  /*2180*/  FFMA.FTZ R28, R38, R18, R28 ;  /* 0x00000012261c7223 */ /* 0x008fc6000001001c */
[----:B------:R-:W3:Y:S01]  /*2190*/  LDL.LU R38, [R1+0xc0] ;  /* 0x0000c00001267983 */ /* 0x000ee20000300800 */
[----:B------:R-:W-:Y:S01]  /*21a0*/  UIADD3 UR10, UP0, UR9, 0x2, URZ ;  /* 0x00000002090a7890 */ /* 0x000fe2000ff1e03f */
[----:B------:R-:W-:Y:S01]  /*21b0*/  FADD.FTZ R27, R55, R27 ;  /* 0x0000001b371b7221 */ /* 0x000fe20000010000 */
[----:B------:R-:W-:Y:S01]  /*21c0*/  FADD.FTZ R25, R54, R25 ;  /* 0x0000001936197221 */ /* 0x000fe20000010000 */
[----:B------:R-:W-:Y:S01]  /*21d0*/  FADD.FTZ R23, R53, R23 ;  /* 0x0000001735177221 */ /* 0x000fe20000010000 */
[----:B------:R-:W-:Y:S01]  /*21e0*/  BAR.SYNC.DEFER_BLOCKING 0x0 ;  /* 0x0000000000007b1d */ /* 0x000fe20000010000 */
[----:B-----5:R-:W-:-:S05]  /*21f0*/  FFMA.FTZ R22, R37, R17, R22 ;  /* 0x0000001125167223 */ /* 0x020fca0000010016 */
[----:B------:R-:W5:Y:S01]  /*2200*/  LDL.LU R37, [R1+0xbc] ;  /* 0x0000bc0001257983 */ /* 0x000f620000300800 */
[----:B------:R-:W0:Y:S01]  /*2210*/  S2R R39, SR_TID.X ;  /* 0x0000000000277919 */ /* 0x000e220000002100 */
[----:B------:R-:W-:Y:S01]  /*2220*/  UIADD3.X UR11, URZ, UR5, URZ, UP0, !UPT ;  /* 0x000000053f0b7290 */ /* 0x000fe200087fe43f */
[----:B------:R-:W-:Y:S01]  /*2230*/  FADD.FTZ R27, R27, R51 ;  /* 0x000000331b1b7221 */ /* 0x000fe20000010000 */
[----:B------:R-:W-:Y:S01]  /*2240*/  UISETP.GE.U32.AND UP0, UPT, UR10, UR16, UPT ;  /* 0x000000100a00728c */ /* 0x000fe2000bf06070 */
[----:B------:R-:W-:Y:S01]  /*2250*/  FADD.FTZ R25, R25, R50 ;  /* 0x0000003219197221 */ /* 0x000fe20000010000 */
[----:B------:R-:W-:Y:S01]  /*2260*/  FADD.FTZ R23, R23, R49 ;  /* 0x0000003117177221 */ /* 0x000fe20000010000 */
[----:B------:R-:W-:Y:S01]  /*2270*/  FADD.FTZ R27, R27, R47 ;  /* 0x0000002f1b1b7221 */ /* 0x000fe20000010000 */
[----:B------:R-:W-:Y:S01]  /*2280*/  UISETP.GE.AND.EX UP0, UPT, UR11, UR7, UPT, UP0 ;  /* 0x000000070b00728c */ /* 0x000fe2000bf06300 */
[----:B------:R-:W-:Y:S01]  /*2290*/  FADD.FTZ R25, R25, R46 ;  /* 0x0000002e19197221 */ /* 0x000fe20000010000 */
[----:B------:R-:W-:Y:S01]  /*22a0*/  FADD.FTZ R23, R23, R45 ;  /* 0x0000002d17177221 */ /* 0x000fe20000010000 */
[----:B------:R-:W-:-:S02]  /*22b0*/  FADD.FTZ R27, R27, R20 ;  /* 0x000000141b1b7221 */ /* 0x000fc40000010000 */
[----:B------:R-:W-:Y:S01]  /*22c0*/  FADD.FTZ R25, R25, R19 ;  /* 0x0000001319197221 */ /* 0x000fe20000010000 */
[----:B------:R-:W-:Y:S01]  /*22d0*/  FADD.FTZ R23, R23, R18 ;  /* 0x0000001217177221 */ /* 0x000fe20000010000 */
[----:B------:R-:W-:Y:S01]  /*22e0*/  PLOP3.LUT P0, PT, PT, PT, UP0, 0x80, 0x0 ;  /* 0x000000000000781c */ /* 0x000fe20003f0f008 */
[----:B--2---:R-:W-:Y:S01]  /*22f0*/  FFMA.FTZ R24, R30, R16, R24 ;  /* 0x000000101e187223 */ /* 0x004fe20000010018 */
[----:B------:R-:W-:Y:S01]  /*2300*/  FADD.FTZ R29, R29, R17 ;  /* 0x000000111d1d7221 */ /* 0x000fe20000010000 */
[----:B------:R-:W-:Y:S01]  /*2310*/  FADD.FTZ R27, R27, R16 ;  /* 0x000000101b1b7221 */ /* 0x000fe20000010000 */
[----:B------:R-:W-:Y:S01]  /*2320*/  FADD.FTZ R25, R25, R15 ;  /* 0x0000000f19197221 */ /* 0x000fe20000010000 */
[----:B------:R-:W-:Y:S01]  /*2330*/  FADD.FTZ R23, R23, R14 ;  /* 0x0000000e17177221 */ /* 0x000fe20000010000 */
[----:B------:R-:W-:Y:S01]  /*2340*/  FFMA.FTZ R26, R31, R15, R26 ;  /* 0x0000000f1f1a7223 */ /* 0x000fe2000001001a */
[----:B------:R-:W-:Y:S01]  /*2350*/  FFMA.FTZ R28, R32, R14, R28 ;  /* 0x0000000e201c7223 */ /* 0x000fe2000001001c */
[----:B----4-:R-:W-:Y:S01]  /*2360*/  FFMA.FTZ R22, R33, R13, R22 ;  /* 0x0000000d21167223 */ /* 0x010fe20000010016 */
[----:B------:R-:W-:Y:S01]  /*2370*/  FFMA.FTZ R24, R34, R12, R24 ;  /* 0x0000000c22187223 */ /* 0x000fe20000010018 */
[----:B------:R-:W-:Y:S01]  /*2380*/  FADD.FTZ R29, R29, R13 ;  /* 0x0000000d1d1d7221 */ /* 0x000fe20000010000 */
[----:B------:R-:W-:Y:S01]  /*2390*/  FADD.FTZ R27, R27, R12 ;  /* 0x0000000c1b1b7221 */ /* 0x000fe20000010000 */
[----:B------:R-:W-:Y:S01]  /*23a0*/  FADD.FTZ R25, R25, R11 ;  /* 0x0000000b19197221 */ /* 0x000fe20000010000 */
[----:B------:R-:W-:Y:S01]  /*23b0*/  FADD.FTZ R23, R23, R10 ;  /* 0x0000000a17177221 */ /* 0x000fe20000010000 */
        /* <DEDUP_REMOVED lines=8> */
[----:B0-----:R-:W-:Y:S01]  /*2440*/  ISETP.GT.U32.AND P1, PT, R39, 0x3f, PT ;  /* 0x0000003f2700780c */ /* 0x001fe20003f24070 */
[----:B------:R-:W-:Y:S01]  /*2450*/  FADD.FTZ R29, R29, R5 ;  /* 0x000000051d1d7221 */ /* 0x000fe20000010000 */
[----:B------:R-:W-:Y:S01]  /*2460*/  FADD.FTZ R27, R27, R4 ;  /* 0x000000041b1b7221 */ /* 0x000fe20000010000 */
[----:B------:R-:W-:Y:S01]  /*2470*/  FADD.FTZ R25, R25, R3 ;  /* 0x0000000319197221 */ /* 0x000fe20000010000 */
[----:B------:R-:W-:Y:S01]  /*2480*/  FADD.FTZ R23, R23, R2 ;  /* 0x0000000217177221 */ /* 0x000fe20000010000 */
[----:B---3--:R-:W-:-:S04]  /*2490*/  FFMA.FTZ R24, R38, R8, R24 ;  /* 0x0000000826187223 */ /* 0x008fc80000010018 */
[----:B------:R-:W-:Y:S01]  /*24a0*/  FFMA.FTZ R26, R58, R4, R24 ;  /* 0x000000043a1a7223 */ /* 0x000fe20000010018 */
[----:B------:R-:W-:Y:S01]  /*24b0*/  FFMA.FTZ R24, R57, R3, R30 ;  /* 0x0000000339187223 */ /* 0x000fe2000001001e */
[----:B-----5:R-:W-:-:S04]  /*24c0*/  FFMA.FTZ R22, R37, R9, R22 ;  /* 0x0000000925167223 */ /* 0x020fc80000010016 */
        /* <DEDUP_REMOVED lines=40> */
[----:B----4-:R-:W-:Y:S02]  /*2750*/  IMAD R30, R36, 0x8, R34 ;  /* 0x00000008241e7824 */ /* 0x010fe400078e0222 */
[----:B------:R-:W-:-:S04]  /*2760*/  FADD.FTZ R33, R31, R33 ;  /* 0x000000211f217221 */ /* 0x000fc80000010000 */
        /* <DEDUP_REMOVED lines=14> */
.L_x_1110:
[----:B------:R-:W-:Y:S01]  /*2850*/  BSSY B0, `(.L_x_1111) ;  /* 0x000003b000007945 */ /* 0x000fe20003800000 */
[----:B0-----:R-:W-:-:S03]  /*2860*/  CS2R R30, SRZ ;  /* 0x00000000001e7805 */ /* 0x001fc6000001ff00 */
[----:B------:R-:W-:Y:S05]  /*2870*/  @P1 BRA `(.L_x_1112) ;  /* 0x0000000000e01947 */ /* 0x000fea0003800000 */
[----:B------:R-:W-:Y:S01]  /*2880*/  USHF.L.U32 UR5, UR9, 0x4, URZ ;  /* 0x0000000409057899 */ /* 0x000fe2000800063f */
[----:B------:R-:W-:Y:S01]  /*2890*/  HFMA2.MMA R30, -RZ, RZ, 0, 1.1920928955078125e-06 ;  /* 0x00000014ff1e7435 */ /* 0x000fe200000001ff */
[----:B------:R-:W-:Y:S02]  /*28a0*/  MOV R31, 0x28 ;  /* 0x00000028001f7802 */ /* 0x000fe40000000f00 */
[----:B------:R-:W-:Y:S01]  /*28b0*/  ULOP3.LUT UR5, UR5, 0x10, URZ, 0xc0, !UPT ;  /* 0x0000001005057892 */ /* 0x000fe2000f8ec03f */
[----:B------:R-:W-:-:S04]  /*28c0*/  SHF.L.U32 R35, R39, 0x3, RZ ;  /* 0x0000000327237819 */ /* 0x000fc800000006ff */
        /* <DEDUP_REMOVED lines=51> */
.L_x_1112:
[----:B------:R-:W-:Y:S05]  /*2c00*/  BSYNC B0 ;  /* 0x0000000000007941 */ /* 0x000fea0003800000 */
.L_x_1111:
        /* <DEDUP_REMOVED lines=23> */
.L_x_1114:
[----:B------:R-:W-:Y:S05]  /*2d80*/  BSYNC B0 ;  /* 0x0000000000007941 */ /* 0x000fea0003800000 */
.L_x_1113:
        /* <DEDUP_REMOVED lines=17> */
.L_x_1117:
[----:B------:R-:W2:Y:S04]  /*2ea0*/  LD.E.STRONG.GPU R33, desc[UR12][R30.64] ;  /* 0x0000000c1e217980 */ /* 0x000ea8000c10f900 */
[----:B--2---:R-:W-:Y:S01]  /*2eb0*/  CCTL.IVALL ;  /* 0x00000000ff00798f */ /* 0x004fe20002000000 */
[----:B------:R-:W-:Y:S05]  /*2ec0*/  YIELD ;  /* 0x0000000000007946 */ /* 0x000fea0003800000 */
[----:B-----5:R-:W-:-:S04]  /*2ed0*/  LOP3.LUT R33, R33, R32, RZ, 0x3c, !PT ;  /* 0x0000002021217212 */ /* 0x020fc800078e3cff */
[----:B------:R-:W-:-:S13]  /*2ee0*/  ISETP.GT.AND P1, PT, R33, -0x1, PT ;  /* 0xffffffff2100780c */ /* 0x000fda0003f24270 */
[----:B------:R-:W-:Y:S05]  /*2ef0*/  @P1 BRA `(.L_x_1117) ;  /* 0xfffffffc00e81947 */ /* 0x000fea000383ffff */
.L_x_1116:
[----:B------:R-:W-:Y:S05]  /*2f00*/  WARPSYNC.ALL ;  /* 0x0000000000007948 */ /* 0x000fea0003800000 */
[----:B------:R-:W-:Y:S06]  /*2f10*/  BAR.SYNC.DEFER_BLOCKING 0x0 ;  /* 0x0000000000007b1d */ /* 0x000fec0000010000 */
[----:B------:R-:W-:Y:S05]  /*2f20*/  BRA `(.L_x_1118) ;  /* 0x0000000000687947 */ /* 0x000fea0003800000 */
.L_x_1115:
        /* <DEDUP_REMOVED lines=18> */
.L_x_1120:
[----:B------:R-:W2:Y:S04]  /*3050*/  LD.E.STRONG.GPU R33, desc[UR12][R30.64] ;  /* 0x0000000c1e217980 */ /* 0x000ea8000c10f900 */
[----:B--2---:R-:W-:Y:S01]  /*3060*/  CCTL.IVALL ;  /* 0x00000000ff00798f */ /* 0x004fe20002000000 */
[----:B------:R-:W-:Y:S05]  /*3070*/  YIELD ;  /* 0x0000000000007946 */ /* 0x000fea0003800000 */
[----:B-----5:R-:W-:-:S04]  /*3080*/  LOP3.LUT R33, R33, R32, RZ, 0x3c, !PT ;  /* 0x0000002021217212 */ /* 0x020fc800078e3cff */
[----:B------:R-:W-:-:S13]  /*3090*/  ISETP.GT.AND P1, PT, R33, -0x1, PT ;  /* 0xffffffff2100780c */ /* 0x000fda0003f24270 */
[----:B------:R-:W-:Y:S05]  /*30a0*/  @P1 BRA `(.L_x_1120) ;  /* 0xfffffffc00e81947 */ /* 0x000fea000383ffff */
.L_x_1119:
[----:B------:R-:W-:Y:S05]  /*30b0*/  WARPSYNC.ALL ;  /* 0x0000000000007948 */ /* 0x000fea0003800000 */
[----:B------:R-:W-:Y:S06]  /*30c0*/  BAR.SYNC.DEFER_BLOCKING 0x0 ;  /* 0x0000000000007b1d */ /* 0x000fec0000010000 */
.L_x_1118:
        /* <DEDUP_REMOVED lines=59> */
.L_x_1122:
[----:B------:R-:W-:Y:S05]  /*3480*/  BSYNC B0 ;  /* 0x0000000000007941 */ /* 0x000fea0003800000 */
.L_x_1121:
        /* <DEDUP_REMOVED lines=29> */
.L_x_1124:
[----:B------:R-:W-:Y:S05]  /*3660*/  BSYNC B0 ;  /* 0x0000000000007941 */ /* 0x000fea0003800000 */
.L_x_1123:
[----:B0-----:R-:W2:Y:S04]  /*3670*/  LDL.LU R30, [R1+0xa8] ;  /* 0x0000a800011e7983 */ /* 0x001ea80000300800 */
[----:B------:R-:W3:Y:S04]  /*3680*/  LDL.LU R32, [R1+0x28] ;  /* 0x0000280001207983 */ /* 0x000ee80000300800 */
[----:B------:R-:W4:Y:S01]  /*3690*/  LDL.LU R33, [R1+0x2c] ;  /* 0x00002c0001217983 */ /* 0x000f220000300800 */
[----:B------:R-:W0:Y:S01]  /*36a0*/  S2UR UR14, SR_CgaCtaId ;  /* 0x00000000000e79c3 */ /* 0x000e220000008800 */
[----:B------:R-:W-:-:S02]  /*36b0*/  USHF.L.U32 UR5, UR9, 0x4, URZ ;  /* 0x0000000409057899 */ /* 0x000fc4000800063f */
[----:B------:R-:W-:Y:S01]  /*36c0*/  STL [R1+0xc8], R24 ;  /* 0x0000c81801007387 */ /* 0x000fe20000100800 */
[----:B------:R-:W-:Y:S01]  /*36d0*/  UMOV UR9, 0x400 ;  /* 0x0000040000097882 */ /* 0x000fe20000000000 */
[----:B------:R-:W-:Y:S02]  /*36e0*/  ULOP3.LUT UR5, UR5, 0x10, URZ, 0xc0, !UPT ;  /* 0x0000001005057892 */ /* 0x000fe4000f8ec03f */
[----:B------:R-:W-:Y:S01]  /*36f0*/  UIADD3 UR9, UR9, 0x3480, URZ ;  /* 0x0000348009097890 */ /* 0x000fe2000fffe03f */
[----:B------:R-:W-:Y:S04]  /*3700*/  STL [R1+0xc0], R23 ;  /* 0x0000c01701007387 */ /* 0x000fe80000100800 */
[----:B------:R-:W-:Y:S04]  /*3710*/  STL [R1+0xbc], R22 ;  /* 0x0000bc1601007387 */ /* 0x000fe80000100800 */
[----:B------:R-:W4:Y:S04]  /*3720*/  LDL.LU R38, [R1+0x64] ;  /* 0x0000640001267983 */ /* 0x000f280000300800 */
[----:B------:R-:W4:Y:S01]  /*3730*/  LDL.LU R37, [R1+0x60] ;  /* 0x0000600001257983 */ /* 0x000f220000300800 */
[----:B0-----:R-:W-:-:S03]  /*3740*/  ULEA UR9, UR14, UR9, 0x18 ;  /* 0x000000090e097291 */ /* 0x001fc6000f8ec03f */
[----:B------:R-:W4:Y:S01]  /*3750*/  LDL.LU R36, [R1+0x5c] ;  /* 0x00005c0001247983 */ /* 0x000f220000300800 */
[----:B------:R-:W-:Y:S01]  /*3760*/  ULDC.64 UR14, c[0x0][0x210] ;  /* 0x00008400000e7ab9 */ /* 0x000fe20000000a00 */
[----:B------:R-:W-:Y:S01]  /*3770*/  BAR.SYNC.DEFER_BLOCKING 0x0 ;  /* 0x0000000000007b1d */ /* 0x000fe20000010000 */
[----:B--2---:R-:W-:-:S04]  /*3780*/  IADD3 R30, R30, -UR5, RZ ;  /* 0x800000051e1e7c10 */ /* 0x004fc8000fffe0ff */
[----:B------:R-:W-:-:S06]  /*3790*/  LEA R30, R30, UR9, 0x3 ;  /* 0x000000091e1e7c11 */ /* 0x000fcc000f8e18ff */
[----:B------:R-:W0:Y:S02]  /*37a0*/  LDS.64 R30, [R30] ;  /* 0x000000001e1e7984 */ /* 0x000e240000000a00 */
[----:B0----5:R-:W-:-:S04]  /*37b0*/  FFMA.FTZ R0, R0, R42, -R30 ;  /* 0x0000002a00007223 */ /* 0x021fc8000001081e */
[----:B---3--:R-:W-:Y:S01]  /*37c0*/  FFMA.FTZ R0, R32, -R31, R0 ;  /* 0x8000001f20007223 */ /* 0x008fe20000010000 */
[----:B------:R-:W-:-:S04]  /*37d0*/  FFMA.FTZ R32, R55, R41, -R30 ;  /* 0x0000002937207223 */ /* 0x000fc8000001081e */
[----:B----4-:R-:W-:Y:S02]  /*37e0*/  FFMA.FTZ R32, R33, -R31, R32 ;  /* 0x8000001f21207223 */ /* 0x010fe40000010020 */
[----:B------:R-:W2:Y:S04]  /*37f0*/  LDL.LU R33, [R1+0x58] ;  /* 0x0000580001217983 */ /* 0x000ea80000300800 */
[----:B------:R-:W3:Y:S04]  /*3800*/  LDL.LU R24, [R1+0x54] ;  /* 0x0000540001187983 */ /* 0x000ee80000300800 */
[----:B------:R-:W4:Y:S04]  /*3810*/  LDL.LU R23, [R1+0x50] ;  /* 0x0000500001177983 */ /* 0x000f280000300800 */
[----:B------:R-:W4:Y:S01]  /*3820*/  LDL.LU R22, [R1+0x4c] ;  /* 0x00004c0001167983 */ /* 0x000f220000300800 */
[--C-:B------:R-:W-:Y:S01]  /*3830*/  FFMA.FTZ R50, R40, R50, -R30.reuse ;  /* 0x0000003228327223 */ /* 0x100fe2000001081e */
[--C-:B------:R-:W-:Y:S01]  /*3840*/  FFMA.FTZ R49, R21, R49, -R30.reuse ;  /* 0x0000003115317223 */ /* 0x100fe2000001081e */
[--C-:B------:R-:W-:Y:S01]  /*3850*/  FFMA.FTZ R48, R42, R48, -R30.reuse ;  /* 0x000000302a307223 */ /* 0x100fe2000001081e */
[----:B------:R-:W4:Y:S01]  /*3860*/  LDL.LU R35, [R1+0x48] ;  /* 0x0000480001237983 */ /* 0x000f220000300800 */
[----:B------:R-:W-:-:S03]  /*3870*/  FFMA.FTZ R51, R41, R51, -R30 ;  /* 0x0000003329337223 */ /* 0x000fc6000001081e */
[----:B------:R-:W4:Y:S01]  /*3880*/  LDL.LU R34, [R1+0x44] ;  /* 0x0000440001227983 */ /* 0x000f220000300800 */
[--C-:B------:R-:W-:Y:S01]  /*3890*/  FFMA.FTZ R53, R53, R21, -R30.reuse ;  /* 0x0000001535357223 */ /* 0x100fe2000001081e */
        /* <DEDUP_REMOVED lines=28> */
[-C--:B--2---:R-:W-:Y:S01]  /*3a60*/  FFMA.FTZ R51, R33, -R31.reuse, R51 ;  /* 0x8000001f21337223 */ /* 0x084fe20000010033 */
[----:B---3--:R-:W-:-:S02]  /*3a70*/  FFMA.FTZ R50, R24, -R31, R50 ;  /* 0x8000001f18327223 */ /* 0x008fc40000010032 */
[----:B------:R-:W2:Y:S01]  /*3a80*/  LDL.LU R24, [R1+0x40] ;  /* 0x0000400001187983 */ /* 0x000ea20000300800 */
[----:B----4-:R-:W-:-:S03]  /*3a90*/  FFMA.FTZ R49, R23, -R31, R49 ;  /* 0x8000001f17317223 */ /* 0x010fc60000010031 */
[----:B------:R-:W3:Y:S01]  /*3aa0*/  LDL.LU R23, [R1+0x3c] ;  /* 0x00003c0001177983 */ /* 0x000ee20000300800 */
[----:B------:R-:W-:-:S03]  /*3ab0*/  FFMA.FTZ R48, R22, -R31, R48 ;  /* 0x8000001f16307223 */ /* 0x000fc60000010030 */
        /* <DEDUP_REMOVED lines=11> */
[-C--:B------:R-:W-:Y:S01]  /*3b70*/  FFMA.FTZ R47, R35, -R31.reuse, R47 ;  /* 0x8000001f232f7223 */ /* 0x080fe2000001002f */
[----:B------:R-:W-:-:S02]  /*3b80*/  FFMA.FTZ R46, R34, -R31, R46 ;  /* 0x8000001f222e7223 */ /* 0x000fc4000001002e */
[----:B------:R-:W4:Y:S04]  /*3b90*/  LDL.LU R35, [R1+0x4] ;  /* 0x0000040001237983 */ /* 0x000f280000300800 */
[----:B------:R-:W4:Y:S01]  /*3ba0*/  LDL.LU R34, [R1] ;  /* 0x0000000001227983 */ /* 0x000f220000300800 */
[----:B--2---:R-:W-:-:S03]  /*3bb0*/  FFMA.FTZ R45, R24, -R31, R45 ;  /* 0x8000001f182d7223 */ /* 0x004fc6000001002d */
[----:B------:R2:W5:Y:S01]  /*3bc0*/  LDL.LU R24, [R1+0xc8] ;  /* 0x0000c80001187983 */ /* 0x0005620000300800 */
[----:B---3--:R-:W-:-:S03]  /*3bd0*/  FFMA.FTZ R44, R23, -R31, R44 ;  /* 0x8000001f172c7223 */ /* 0x008fc6000001002c */
[----:B------:R2:W5:Y:S01]  /*3be0*/  LDL.LU R23, [R1+0xc0] ;  /* 0x0000c00001177983 */ /* 0x0005620000300800 */
[----:B----4-:R-:W-:-:S03]  /*3bf0*/  FFMA.FTZ R20, R22, -R31, R20 ;  /* 0x8000001f16147223 */ /* 0x010fc60000010014 */
[----:B------:R2:W5:Y:S01]  /*3c00*/  LDL.LU R22, [R1+0xbc] ;  /* 0x0000bc0001167983 */ /* 0x0005620000300800 */
[----:B------:R-:W-:-:S03]  /*3c10*/  FFMA.FTZ R19, R33, -R31, R19 ;  /* 0x8000001f21137223 */ /* 0x000fc60000010013 */
[----:B------:R-:W3:Y:S01]  /*3c20*/  LDL.LU R33, [R1+0x78] ;  /* 0x0000780001217983 */ /* 0x000ee20000300800 */
[----:B------:R-:W-:-:S03]  /*3c30*/  FFMA.FTZ R18, R21, -R31, R18 ;  /* 0x8000001f15127223 */ /* 0x000fc60000010012 */
[----:B------:R-:W4:Y:S01]  /*3c40*/  LDL.LU R21, [R1+0xa4] ;  /* 0x0000a40001157983 */ /* 0x000f220000300800 */
[----:B------:R-:W-:-:S03]  /*3c50*/  FFMA.FTZ R10, R36, -R31, R10 ;  /* 0x8000001f240a7223 */ /* 0x000fc6000001000a */
[----:B------:R-:W2:Y:S01]  /*3c60*/  LDL.LU R36, [R1+0x9c] ;  /* 0x00009c0001247983 */ /* 0x000ea20000300800 */
[----:B------:R-:W-:-:S03]  /*3c70*/  FFMA.FTZ R9, R35, -R31, R9 ;  /* 0x8000001f23097223 */ /* 0x000fc60000010009 */
[----:B------:R-:W2:Y:S01]  /*3c80*/  LDL.LU R35, [R1+0xa0] ;  /* 0x0000a00001237983 */ /* 0x000ea20000300800 */
[-C--:B------:R-:W-:Y:S01]  /*3c90*/  FFMA.FTZ R8, R34, -R31.reuse, R8 ;  /* 0x8000001f22087223 */ /* 0x080fe20000010008 */
[-C--:B------:R-:W-:Y:S02]  /*3ca0*/  FFMA.FTZ R58, R58, -R31.reuse, R4 ;  /* 0x8000001f3a3a7223 */ /* 0x080fe40000010004 */
        /* <DEDUP_REMOVED lines=43> */
[----:B---3--:R-:W-:-:S02]  /*3f60*/  IADD3 R4, P1, R33, UR14, RZ ;  /* 0x0000000e21047c10 */ /* 0x008fc4000ff3e0ff */
[----:B------:R-:W3:Y:S02]  /*3f70*/  LDL.LU R33, [R1+0x98] ;  /* 0x0000980001217983 */ /* 0x000ee40000300800 */
[----:B----4-:R-:W-:Y:S01]  /*3f80*/  IADD3.X R5, R21, UR15, RZ, P1, !PT ;  /* 0x0000000f15057c10 */ /* 0x010fe20008ffe4ff */
[C---:B------:R-:W-:Y:S01]  /*3f90*/  FMUL.FTZ R21, R43.reuse, R3 ;  /* 0x000000032b157220 */ /* 0x040fe20000410000 */
[----:B------:R-:W4:Y:S01]  /*3fa0*/  LDL.LU R37, [R1+0x8c] ;  /* 0x00008c0001257983 */ /* 0x000f220000300800 */
[----:B------:R-:W-:Y:S01]  /*3fb0*/  FMUL.FTZ R43, R43, R2 ;  /* 0x000000022b2b7220 */ /* 0x000fe20000410000 */
[----:B--2---:R-:W-:Y:S02]  /*3fc0*/  IADD3 R2, P1, R36, UR14, RZ ;  /* 0x0000000e24027c10 */ /* 0x004fe4000ff3e0ff */
[----:B------:R-:W2:Y:S01]  /*3fd0*/  LDL.LU R36, [R1+0x90] ;  /* 0x0000900001247983 */ /* 0x000ea20000300800 */
[----:B------:R-:W-:Y:S02]  /*3fe0*/  F2FP.F16.F32.PACK_AB R0, R32, R0 ;  /* 0x000000002000723e */ /* 0x000fe400000000ff */
[----:B------:R-:W-:-:S02]  /*3ff0*/  F2FP.F16.F32.PACK_AB R53, R53, R54 ;  /* 0x000000363535723e */ /* 0x000fc400000000ff */
[----:B------:R-:W-:Y:S02]  /*4000*/  PRMT R3, R0, 0x7632, R3 ;  /* 0x0000763200037816 */ /* 0x000fe40000000003 */
[----:B------:R-:W-:Y:S02]  /*4010*/  PRMT R30, R53, 0x7632, R30 ;  /* 0x00007632351e7816 */ /* 0x000fe4000000001e */
[----:B------:R-:W-:Y:S02]  /*4020*/  F2FP.F16.F32.PACK_AB R51, R51, R52 ;  /* 0x000000343333723e */ /* 0x000fe400000000ff */
[----:B------:R-:W-:Y:S01]  /*4030*/  F2FP.F16.F32.PACK_AB R49, R49, R50 ;  /* 0x000000323131723e */ /* 0x000fe200000000ff */
[----:B------:R0:W-:Y:S01]  /*4040*/  STG.E.U16 desc[UR12][R4.64+0x2], R3 ;  /* 0x0000020304007986 */ /* 0x0001e2000c10150c */
[----:B------:R-:W-:Y:S02]  /*4050*/  PRMT R31, R51, 0x7632, R31 ;  /* 0x00007632331f7816 */ /* 0x000fe4000000001f */
[----:B------:R-:W-:Y:S01]  /*4060*/  F2FP.F16.F32.PACK_AB R47, R47, R48 ;  /* 0x000000302f2f723e */ /* 0x000fe200000000ff */
[----:B------:R1:W-:Y:S04]  /*4070*/  STG.E.U16 desc[UR12][R4.64], R0 ;  /* 0x0000000004007986 */ /* 0x0003e8000c10150c */
[----:B------:R-:W-:Y:S01]  /*4080*/  STG.E.U16 desc[UR12][R4.64+0x4], R53 ;  /* 0x0000043504007986 */ /* 0x000fe2000c10150c */
[----:B0-----:R-:W-:-:S03]  /*4090*/  IADD3.X R3, R35, UR15, RZ, P1, !PT ;  /* 0x0000000f23037c10 */ /* 0x001fc60008ffe4ff */
[----:B------:R0:W-:Y:S01]  /*40a0*/  STG.E.U16 desc[UR12][R4.64+0x6], R30 ;  /* 0x0000061e04007986 */ /* 0x0001e2000c10150c */
[----:B-1----:R-:W-:-:S03]  /*40b0*/  PRMT R0, R49, 0x7632, R0 ;  /* 0x0000763231007816 */ /* 0x002fc60000000000 */
[----:B------:R-:W2:Y:S01]  /*40c0*/  LDL.LU R35, [R1+0x84] ;  /* 0x0000840001237983 */ /* 0x000ea20000300800 */
[----:B------:R-:W-:Y:S02]  /*40d0*/  PRMT R32, R47, 0x7632, R32 ;  /* 0x000076322f207816 */ /* 0x000fe40000000020 */
[----:B------:R-:W-:Y:S02]  /*40e0*/  F2FP.F16.F32.PACK_AB R45, R45, R46 ;  /* 0x0000002e2d2d723e */ /* 0x000fe400000000ff */
[----:B0-----:R-:W-:Y:S01]  /*40f0*/  IADD3 R4, P1, R34, UR14, RZ ;  /* 0x0000000e22047c10 */ /* 0x001fe2000ff3e0ff */
[----:B------:R-:W-:Y:S04]  /*4100*/  STG.E.U16 desc[UR12][R2.64], R51 ;  /* 0x0000003302007986 */ /* 0x000fe8000c10150c */
[----:B------:R-:W2:Y:S01]  /*4110*/  LDL.LU R34, [R1+0x88] ;  /* 0x0000880001227983 */ /* 0x000ea20000300800 */
[----:B------:R-:W-:-:S03]  /*4120*/  F2FP.F16.F32.PACK_AB R20, R20, R44 ;  /* 0x0000002c1414723e */ /* 0x000fc600000000ff */
[----:B------:R-:W-:Y:S04]  /*4130*/  STG.E.U16 desc[UR12][R2.64+0x2], R31 ;  /* 0x0000021f02007986 */ /* 0x000fe8000c10150c */
[----:B------:R-:W-:Y:S04]  /*4140*/  STG.E.U16 desc[UR12][R2.64+0x4], R49 ;  /* 0x0000043102007986 */ /* 0x000fe8000c10150c */
[----:B------:R0:W-:Y:S01]  /*4150*/  STG.E.U16 desc[UR12][R2.64+0x6], R0 ;  /* 0x0000060002007986 */ /* 0x0001e2000c10150c */
[----:B------:R-:W-:Y:S02]  /*4160*/  PRMT R30, R45, 0x7632, R30 ;  /* 0x000076322d1e7816 */ /* 0x000fe4000000001e */
[----:B------:R-:W-:-:S02]  /*4170*/  F2FP.F16.F32.PACK_AB R18, R18, R19 ;  /* 0x000000131212723e */ /* 0x000fc400000000ff */
[----:B------:R-:W-:Y:S02]  /*4180*/  PRMT R19, R20, 0x7632, R19 ;  /* 0x0000763214137816 */ /* 0x000fe40000000013 */
[----:B0-----:R-:W-:Y:S02]  /*4190*/  PRMT R0, R18, 0x7632, R0 ;  /* 0x0000763212007816 */ /* 0x001fe40000000000 */
[----:B---3--:R-:W-:Y:S02]  /*41a0*/  IADD3.X R5, R33, UR15, RZ, P1, !PT ;  /* 0x0000000f21057c10 */ /* 0x008fe40008ffe4ff */
[----:B------:R-:W3:Y:S01]  /*41b0*/  LDL.LU R33, [R1+0x7c] ;  /* 0x00007c0001217983 */ /* 0x000ee20000300800 */
[----:B----4-:R-:W-:-:S03]  /*41c0*/  IADD3 R2, P1, R37, UR14, RZ ;  /* 0x0000000e25027c10 */ /* 0x010fc6000ff3e0ff */
[----:B------:R0:W-:Y:S04]  /*41d0*/  STG.E.U16 desc[UR12][R4.64+0x2], R32 ;  /* 0x0000022004007986 */ /* 0x0001e8000c10150c */
[----:B------:R-:W-:Y:S04]  /*41e0*/  STG.E.U16 desc[UR12][R4.64], R47 ;  /* 0x0000002f04007986 */ /* 0x000fe8000c10150c */
[----:B------:R-:W-:Y:S04]  /*41f0*/  STG.E.U16 desc[UR12][R4.64+0x4], R45 ;  /* 0x0000042d04007986 */ /* 0x000fe8000c10150c */
[----:B0-----:R-:W4:Y:S04]  /*4200*/  LDL.LU R32, [R1+0x80] ;  /* 0x0000800001207983 */ /* 0x001f280000300800 */
[----:B------:R-:W4:Y:S04]  /*4210*/  LDL.LU R31, [R1+0x70] ;  /* 0x00007000011f7983 */ /* 0x000f280000300800 */
[----:B------:R-:W-:Y:S01]  /*4220*/  STG.E.U16 desc[UR12][R4.64+0x6], R30 ;  /* 0x0000061e04007986 */ /* 0x000fe2000c10150c */
[----:B--2---:R-:W-:-:S05]  /*4230*/  IADD3.X R3, R36, UR15, RZ, P1, !PT ;  /* 0x0000000f24037c10 */ /* 0x004fca0008ffe4ff */
[----:B------:R0:W-:Y:S04]  /*4240*/  STG.E.U16 desc[UR12][R2.64], R20 ;  /* 0x0000001402007986 */ /* 0x0001e8000c10150c */
[----:B------:R1:W-:Y:S04]  /*4250*/  STG.E.U16 desc[UR12][R2.64+0x2], R19 ;  /* 0x0000021302007986 */ /* 0x0003e8000c10150c */
[----:B0-----:R-:W2:Y:S04]  /*4260*/  LDL.LU R20, [R1+0x74] ;  /* 0x0000740001147983 */ /* 0x001ea80000300800 */
[----:B-1----:R-:W2:Y:S04]  /*4270*/  LDL.LU R19, [R1+0x68] ;  /* 0x0000680001137983 */ /* 0x002ea80000300800 */
[----:B------:R0:W-:Y:S04]  /*4280*/  STG.E.U16 desc[UR12][R2.64+0x4], R18 ;  /* 0x0000041202007986 */ /* 0x0001e8000c10150c */
[----:B0-----:R-:W2:Y:S01]  /*4290*/  LDL.LU R18, [R1+0x6c] ;  /* 0x00006c0001127983 */ /* 0x001ea20000300800 */
[----:B------:R-:W-:-:S02]  /*42a0*/  IADD3 R4, P1, R35, UR14, RZ ;  /* 0x0000000e23047c10 */ /* 0x000fc4000ff3e0ff */
[----:B------:R-:W-:Y:S02]  /*42b0*/  F2FP.F16.F32.PACK_AB R15, R14, R15 ;  /* 0x0000000f0e0f723e */ /* 0x000fe400000000ff */
[----:B------:R-:W-:Y:S02]  /*42c0*/  IADD3.X R5, R34, UR15, RZ, P1, !PT ;  /* 0x0000000f22057c10 */ /* 0x000fe40008ffe4ff */
[----:B------:R-:W-:Y:S02]  /*42d0*/  F2FP.F16.F32.PACK_AB R16, R16, R17 ;  /* 0x000000111010723e */ /* 0x000fe400000000ff */
[----:B------:R-:W-:Y:S01]  /*42e0*/  F2FP.F16.F32.PACK_AB R12, R12, R13 ;  /* 0x0000000d0c0c723e */ /* 0x000fe200000000ff */
[----:B------:R0:W-:Y:S01]  /*42f0*/  STG.E.U16 desc[UR12][R2.64+0x6], R0 ;  /* 0x0000060002007986 */ /* 0x0001e2000c10150c */
[----:B------:R-:W-:-:S03]  /*4300*/  PRMT R17, R16, 0x7632, R17 ;  /* 0x0000763210117816 */ /* 0x000fc60000000011 */
[----:B------:R-:W-:Y:S01]  /*4310*/  STG.E.U16 desc[UR12][R4.64+0x4], R15 ;  /* 0x0000040f04007986 */ /* 0x000fe2000c10150c */
[----:B------:R-:W-:Y:S02]  /*4320*/  F2FP.F16.F32.PACK_AB R10, R10, R11 ;  /* 0x0000000b0a0a723e */ /* 0x000fe400000000ff */
[----:B------:R-:W-:Y:S02]  /*4330*/  F2FP.F16.F32.PACK_AB R8, R8, R9 ;  /* 0x000000090808723e */ /* 0x000fe400000000ff */
[----:B------:R-:W-:Y:S02]  /*4340*/  F2FP.F16.F32.PACK_AB R6, R6, R7 ;  /* 0x000000070606723e */ /* 0x000fe400000000ff */
[----:B0-----:R-:W-:Y:S02]  /*4350*/  PRMT R3, R15, 0x7632, R3 ;  /* 0x000076320f037816 */ /* 0x001fe40000000003 */
[----:B------:R-:W-:Y:S01]  /*4360*/  PRMT R0, R12, 0x7632, R0 ;  /* 0x000076320c007816 */ /* 0x000fe20000000000 */
[----:B------:R-:W-:Y:S01]  /*4370*/  STG.E.U16 desc[UR12][R4.64], R16 ;  /* 0x0000001004007986 */ /* 0x000fe2000c10150c */
[----:B------:R-:W-:-:S03]  /*4380*/  PRMT R7, R8, 0x7632, R7 ;  /* 0x0000763208077816 */ /* 0x000fc60000000007 */
[----:B------:R-:W-:Y:S04]  /*4390*/  STG.E.U16 desc[UR12][R4.64+0x2], R17 ;  /* 0x0000021104007986 */ /* 0x000fe8000c10150c */
[----:B------:R0:W-:Y:S01]  /*43a0*/  STG.E.U16 desc[UR12][R4.64+0x6], R3 ;  /* 0x0000060304007986 */ /* 0x0001e2000c10150c */
[----:B------:R-:W-:Y:S02]  /*43b0*/  F2FP.F16.F32.PACK_AB R58, R58, R59 ;  /* 0x0000003b3a3a723e */ /* 0x000fe400000000ff */
[----:B------:R-:W-:Y:S02]  /*43c0*/  F2FP.F16.F32.PACK_AB R21, R43, R21 ;  /* 0x000000152b15723e */ /* 0x000fe400000000ff */
[----:B0-----:R-:W-:Y:S01]  /*43d0*/  PRMT R5, R10, 0x7632, R5 ;  /* 0x000076320a057816 */ /* 0x001fe20000000005 */
[----:B------:R-:W-:Y:S01]  /*43e0*/  ULOP3.LUT UR4, UR4, 0x1, URZ, 0x3c, !UPT ;  /* 0x0000000104047892 */ /* 0x000fe2000f8e3c3f */
[----:B------:R-:W-:Y:S01]  /*43f0*/  UMOV UR5, UR11 ;  /* 0x0000000b00057c82 */ /* 0x000fe20008000000 */
[----:B------:R-:W-:Y:S01]  /*4400*/  UMOV UR9, UR10 ;  /* 0x0000000a00097c82 */ /* 0x000fe20008000000 */
[----:B---3--:R-:W-:-:S04]  /*4410*/  IADD3 R14, P1, R33, UR14, RZ ;  /* 0x0000000e210e7c10 */ /* 0x008fc8000ff3e0ff */
[----:B----4-:R-:W-:Y:S02]  /*4420*/  IADD3.X R15, R32, UR15, RZ, P1, !PT ;  /* 0x0000000f200f7c10 */ /* 0x010fe40008ffe4ff */
[----:B------:R-:W-:-:S03]  /*4430*/  IADD3 R2, P1, R31, UR14, RZ ;  /* 0x0000000e1f027c10 */ /* 0x000fc6000ff3e0ff */
[----:B------:R0:W-:Y:S04]  /*4440*/  STG.E.U16 desc[UR12][R14.64+0x2], R0 ;  /* 0x000002000e007986 */ /* 0x0001e8000c10150c */
[----:B------:R-:W-:Y:S04]  /*4450*/  STG.E.U16 desc[UR12][R14.64], R12 ;  /* 0x0000000c0e007986 */ /* 0x000fe8000c10150c */
[----:B------:R-:W-:Y:S01]  /*4460*/  STG.E.U16 desc[UR12][R14.64+0x4], R10 ;  /* 0x0000040a0e007986 */ /* 0x000fe2000c10150c */
[----:B0-----:R-:W-:-:S03]  /*4470*/  PRMT R0, R6, 0x7632, R0 ;  /* 0x0000763206007816 */ /* 0x001fc60000000000 */
[----:B------:R-:W-:Y:S01]  /*4480*/  STG.E.U16 desc[UR12][R14.64+0x6], R5 ;  /* 0x000006050e007986 */ /* 0x000fe2000c10150c */
[----:B--2---:R-:W-:Y:S02]  /*4490*/  IADD3.X R3, R20, UR15, RZ, P1, !PT ;  /* 0x0000000f14037c10 */ /* 0x004fe40008ffe4ff */
[----:B------:R-:W-:-:S03]  /*44a0*/  IADD3 R4, P1, R19, UR14, RZ ;  /* 0x0000000e13047c10 */ /* 0x000fc6000ff3e0ff */
[----:B------:R0:W-:Y:S04]  /*44b0*/  STG.E.U16 desc[UR12][R2.64], R8 ;  /* 0x0000000802007986 */ /* 0x0001e8000c10150c */
[----:B------:R-:W-:Y:S04]  /*44c0*/  STG.E.U16 desc[UR12][R2.64+0x2], R7 ;  /* 0x0000020702007986 */ /* 0x000fe8000c10150c */
[----:B------:R-:W-:Y:S04]  /*44d0*/  STG.E.U16 desc[UR12][R2.64+0x4], R6 ;  /* 0x0000040602007986 */ /* 0x000fe8000c10150c */
[----:B------:R1:W-:Y:S01]  /*44e0*/  STG.E.U16 desc[UR12][R2.64+0x6], R0 ;  /* 0x0000060002007986 */ /* 0x0003e2000c10150c */
[----:B0-----:R-:W-:-:S02]  /*44f0*/  PRMT R8, R21, 0x7632, R8 ;  /* 0x0000763215087816 */ /* 0x001fc40000000008 */
[----:B------:R-:W-:Y:S02]  /*4500*/  IADD3.X R5, R18, UR15, RZ, P1, !PT ;  /* 0x0000000f12057c10 */ /* 0x000fe40008ffe4ff */
[----:B-1----:R-:W-:-:S03]  /*4510*/  PRMT R3, R58, 0x7632, R3 ;  /* 0x000076323a037816 */ /* 0x002fc60000000003 */
[----:B------:R2:W-:Y:S04]  /*4520*/  STG.E.U16 desc[UR12][R4.64], R58 ;  /* 0x0000003a04007986 */ /* 0x0005e8000c10150c */
[----:B------:R2:W-:Y:S04]  /*4530*/  STG.E.U16 desc[UR12][R4.64+0x2], R3 ;  /* 0x0000020304007986 */ /* 0x0005e8000c10150c */
[----:B------:R2:W-:Y:S04]  /*4540*/  STG.E.U16 desc[UR12][R4.64+0x4], R21 ;  /* 0x0000041504007986 */ /* 0x0005e8000c10150c */
[----:B------:R2:W-:Y:S01]  /*4550*/  STG.E.U16 desc[UR12][R4.64+0x6], R8 ;  /* 0x0000060804007986 */ /* 0x0005e2000c10150c */
[----:B------:R-:W-:Y:S05]  /*4560*/  @!P0 BRA `(.L_x_1125) ;  /* 0xffffffbc00dc8947 */ /* 0x000fea000383ffff */
.L_x_1109:
        /* <DEDUP_REMOVED lines=12> */
[----:B--2---:R-:W-:Y:S01]  /*4630*/  IMAD.MOV.U32 R5, RZ, RZ, 0x14 ;  /* 0x00000014ff057424 */ /* 0x004fe200078e00ff */
        /* <DEDUP_REMOVED lines=43> */
.L_x_1142:
[----:B------:R-:W-:Y:S01]  /*48f0*/  ISETP.GT.U32.AND P0, PT, R49, R0, PT ;  /* 0x000000003100720c */ /* 0x000fe20003f04070 */
[----:B------:R-:W-:Y:S01]  /*4900*/  BSSY B0, `(.L_x_1126) ;  /* 0x00000ad000007945 */ /* 0x000fe20003800000 */
[----:B0-----:R-:W-:Y:S01]  /*4910*/  HFMA2.MMA R52, -RZ, RZ, 0, 0 ;  /* 0x00000000ff347435 */ /* 0x001fe200000001ff */
[----:B------:R-:W-:Y:S02]  /*4920*/  MOV R55, RZ ;  /* 0x000000ff00377202 */ /* 0x000fe40000000f00 */
[----:B------:R-:W-:-:S13]  /*4930*/  ISETP.GT.AND.EX P0, PT, R48, RZ, PT, P0 ;  /* 0x000000ff3000720c */ /* 0x000fda0003f04300 */
[----:B-1234-:R-:W-:Y:S05]  /*4940*/  @!P0 BRA `(.L_x_1127) ;  /* 0x0000000800a08947 */ /* 0x01efea0003800000 */
[----:B------:R-:W-:Y:S01]  /*4950*/  ISETP.NE.U32.AND P1, PT, R51, RZ, PT ;  /* 0x000000ff3300720c */ /* 0x000fe20003f25070 */
[----:B------:R-:W-:Y:S01]  /*4960*/  BSSY B1, `(.L_x_1128) ;  /* 0x0000026000017945 */ /* 0x000fe20003800000 */
[----:B------:R-:W-:Y:S02]  /*4970*/  IADD3 R15, P2, P3, -R2, -0x81, -R0 ;  /* 0xffffff7f020f7810 */ /* 0x000fe40007b5e900 */
[----:B------:R-:W-:Y:S02]  /*4980*/  CS2R R52, SRZ ;  /* 0x0000000000347805 */ /* 0x000fe4000001ff00 */
[----:B------:R-:W-:Y:S02]  /*4990*/  ISETP.NE.AND.EX P1, PT, RZ, RZ, PT, P1 ;  /* 0x000000ffff00720c */ /* 0x000fe40003f25310 */
[----:B------:R-:W-:Y:S02]  /*49a0*/  MOV R14, 0xffffffff ;  /* 0xffffffff000e7802 */ /* 0x000fe40000000f00 */
[----:B------:R-:W-:-:S02]  /*49b0*/  ISETP.GE.U32.AND P0, PT, R15, 0x1e, PT ;  /* 0x0000001e0f00780c */ /* 0x000fc40003f06070 */
[----:B------:R-:W-:Y:S02]  /*49c0*/  IADD3.X R14, ~R3, -0x1, R14, P2, P3 ;  /* 0xffffffff030e7810 */ /* 0x000fe400017e650e */
[----:B------:R-:W-:Y:S02]  /*49d0*/  LOP3.LUT R15, R56, 0x1f, RZ, 0xc0, !PT ;  /* 0x0000001f380f7812 */ /* 0x000fe400078ec0ff */
[----:B------:R-:W-:Y:S02]  /*49e0*/  ISETP.GE.U32.AND.EX P0, PT, R14, RZ, PT, P0 ;  /* 0x000000ff0e00720c */ /* 0x000fe40003f06100 */
[----:B------:R-:W-:Y:S02]  /*49f0*/  IADD3 R14, P2, R15, R6, RZ ;  /* 0x000000060f0e7210 */ /* 0x000fe40007f5e0ff */
[----:B------:R-:W-:Y:S02]  /*4a00*/  MOV R55, RZ ;  /* 0x000000ff00377202 */ /* 0x000fe40000000f00 */
[----:B------:R-:W-:-:S02]  /*4a10*/  MOV R54, R0 ;  /* 0x0000000000367202 */ /* 0x000fc40000000f00 */
        /* <DEDUP_REMOVED lines=12> */
[----:B------:R-:W-:-:S10]  /*4ae0*/  IMAD.MOV.U32 R53, RZ, RZ, R11 ;  /* 0x000000ffff357224 */ /* 0x000fd400078e000b */
        /* <DEDUP_REMOVED lines=13> */
.L_x_1129:
[----:B------:R-:W-:Y:S05]  /*4bc0*/  BSYNC B1 ;  /* 0x0000000000017941 */ /* 0x000fea0003800000 */
.L_x_1128:
        /* <DEDUP_REMOVED lines=21> */
.L_x_1132:
[----:B------:R-:W2:Y:S04]  /*4d20*/  LDG.E.64 R16, desc[UR12][R14.64+-0xc800] ;  /* 0xff38000c0e107981 */ /* 0x000ea8000c1e1b00 */
[----:B------:R-:W3:Y:S04]  /*4d30*/  LDG.E.64 R18, desc[UR12][R14.64] ;  /* 0x0000000c0e127981 */ /* 0x000ee8000c1e1b00 */
[----:B------:R-:W4:Y:S04]  /*4d40*/  LDG.E.64 R20, desc[UR12][R14.64+0xc800] ;  /* 0x00c8000c0e147981 */ /* 0x000f28000c1e1b00 */
[----:B-----5:R-:W4:Y:S04]  /*4d50*/  LDG.E.64 R22, desc[UR12][R14.64+0x19000] ;  /* 0x0190000c0e167981 */ /* 0x020f28000c1e1b00 */
[----:B------:R-:W4:Y:S04]  /*4d60*/  LDG.E.64 R24, desc[UR12][R14.64+0x25800] ;  /* 0x0258000c0e187981 */ /* 0x000f28000c1e1b00 */
        /* <DEDUP_REMOVED lines=10> */
[----:B------:R0:W4:Y:S01]  /*4e10*/  LDG.E.64 R46, desc[UR12][R14.64+0xaf000] ;  /* 0x0af0000c0e2e7981 */ /* 0x000122000c1e1b00 */
        /* <DEDUP_REMOVED lines=39> */
.L_x_1131:
[----:B------:R-:W-:Y:S05]  /*5090*/  BSYNC B1 ;  /* 0x0000000000017941 */ /* 0x000fea0003800000 */
.L_x_1130:
        /* <DEDUP_REMOVED lines=9> */
[----:B-----5:R-:W4:Y:S04]  /*5130*/  LDG.E.64 R22, desc[UR12][R14.64+0x19000] ;  /* 0x0190000c0e167981 */ /* 0x020f28000c1e1b00 */
[----:B------:R-:W4:Y:S04]  /*5140*/  LDG.E.64 R24, desc[UR12][R14.64+0x25800] ;  /* 0x0258000c0e187981 */ /* 0x000f28000c1e1b00 */
[----:B------:R-:W4:Y:S04]  /*5150*/  LDG.E.64 R26, desc[UR12][R14.64+0x32000] ;  /* 0x0320000c0e1a7981 */ /* 0x000f28000c1e1b00 */
[----:B------:R-:W4:Y:S04]  /*5160*/  LDG.E.64 R28, desc[UR12][R14.64+0x3e800] ;  /* 0x03e8000c0e1c7981 */ /* 0x000f28000c1e1b00 */
[----:B------:R0:W4:Y:S01]  /*5170*/  LDG.E.64 R30, desc[UR12][R14.64+0x4b000] ;  /* 0x04b0000c0e1e7981 */ /* 0x000122000c1e1b00 */
        /* <DEDUP_REMOVED lines=21> */
.L_x_1134:
[----:B------:R-:W-:Y:S05]  /*52d0*/  BSYNC B1 ;  /* 0x0000000000017941 */ /* 0x000fea0003800000 */
.L_x_1133:
[----:B------:R-:W-:-:S04]  /*52e0*/  ISETP.LT.U32.AND P1, PT, R54, R49, PT ;  /* 0x000000313600720c */ /* 0x000fc80003f21070 */
[----:B------:R-:W-:-:S13]  /*52f0*/  ISETP.LT.OR.EX P0, PT, R53, R48, P0, P1 ;  /* 0x000000303500720c */ /* 0x000fda0000701710 */
[----:B------:R-:W-:Y:S05]  /*5300*/  @!P0 BRA `(.L_x_1127) ;  /* 0x0000000000308947 */ /* 0x000fea0003800000 */
[----:B------:R-:W2:Y:S04]  /*5310*/  LDG.E.64 R16, desc[UR12][R14.64+-0xc800] ;  /* 0xff38000c0e107981 */ /* 0x000ea8000c1e1b00 */
[----:B------:R-:W3:Y:S04]  /*5320*/  LDG.E.64 R20, desc[UR12][R14.64] ;  /* 0x0000000c0e147981 */ /* 0x000ee8000c1e1b00 */
[----:B-----5:R-:W4:Y:S04]  /*5330*/  LDG.E.64 R22, desc[UR12][R14.64+0xc800] ;  /* 0x00c8000c0e167981 */ /* 0x020f28000c1e1b00 */
[----:B------:R-:W4:Y:S01]  /*5340*/  LDG.E.64 R24, desc[UR12][R14.64+0x19000] ;  /* 0x0190000c0e187981 */ /* 0x000f22000c1e1b00 */
[----:B--2---:R-:W-:Y:S01]  /*5350*/  FADD.FTZ R19, R52, R16 ;  /* 0x0000001034137221 */ /* 0x004fe20000010000 */
[----:B------:R-:W-:-:S03]  /*5360*/  FADD.FTZ R16, R55, R17 ;  /* 0x0000001137107221 */ /* 0x000fc60000010000 */
[----:B---3--:R-:W-:Y:S01]  /*5370*/  FADD.FTZ R19, R19, R20 ;  /* 0x0000001413137221 */ /* 0x008fe20000010000 */
[----:B------:R-:W-:-:S03]  /*5380*/  FADD.FTZ R16, R16, R21 ;  /* 0x0000001510107221 */ /* 0x000fc60000010000 */
[----:B----4-:R-:W-:Y:S01]  /*5390*/  FADD.FTZ R19, R19, R22 ;  /* 0x0000001613137221 */ /* 0x010fe20000010000 */
[----:B------:R-:W-:-:S03]  /*53a0*/  FADD.FTZ R16, R16, R23 ;  /* 0x0000001710107221 */ /* 0x000fc60000010000 */
[----:B------:R-:W-:Y:S01]  /*53b0*/  FADD.FTZ R52, R19, R24 ;  /* 0x0000001813347221 */ /* 0x000fe20000010000 */
[----:B------:R-:W-:-:S07]  /*53c0*/  FADD.FTZ R55, R16, R25 ;  /* 0x0000001910377221 */ /* 0x000fce0000010000 */
.L_x_1127:
[----:B------:R-:W-:Y:S05]  /*53d0*/  BSYNC B0 ;  /* 0x0000000000007941 */ /* 0x000fea0003800000 */
.L_x_1126:
        /* <DEDUP_REMOVED lines=14> */
[----:B------:R-:W-:-:S11]  /*54c0*/  IMAD.MOV.U32 R15, RZ, RZ, R4 ;  /* 0x000000ffff0f7224 */ /* 0x000fd600078e0004 */
        /* <DEDUP_REMOVED lines=14> */
[----:B-----5:R-:W-:Y:S01]  /*55b0*/  MOV R22, 0xffff ;  /* 0x0000ffff00167802 */ /* 0x020fe20000000f00 */
        /* <DEDUP_REMOVED lines=20> */
.L_x_1151:
[----:B------:R-:W0:Y:S01]  /*5700*/  LDC.64 R16, c[0x0][0x218] ;  /* 0x00008600ff107b82 */ /* 0x000e220000000a00 */
[----:B------:R-:W-:Y:S01]  /*5710*/  ISETP.NE.AND P1, PT, R10, RZ, PT ;  /* 0x000000ff0a00720c */ /* 0x000fe20003f25270 */
[----:B--2---:R-:W-:Y:S01]  /*5720*/  FADD.FTZ R30, R14, R30 ;  /* 0x0000001e0e1e7221 */ /* 0x004fe20000010000 */
[----:B------:R-:W-:Y:S02]  /*5730*/  LEA.HI R15, R56, R6, RZ, 0x1c ;  /* 0x00000006380f7211 */ /* 0x000fe400078fe0ff */
[----:B------:R-:W-:-:S03]  /*5740*/  ISETP.NE.AND P2, PT, R50, 0x1, PT ;  /* 0x000000013200780c */ /* 0x000fc60003f45270 */
[----:B------:R-:W1:Y:S06]  /*5750*/  LDC.64 R18, c[0x0][0x220] ;  /* 0x00008800ff127b82 */ /* 0x000e6c0000000a00 */
[----:B------:R-:W-:Y:S02]  /*5760*/  @!P1 F2FP.F16.F32.PACK_AB R14, RZ, R20 ;  /* 0x00000014ff0e923e */ /* 0x000fe400000000ff */
[----:B------:R-:W-:Y:S01]  /*5770*/  @!P1 F2FP.F16.F32.PACK_AB R20, RZ, R30 ;  /* 0x0000001eff14923e */ /* 0x000fe200000000ff */
        /* <DEDUP_REMOVED lines=38> */
.L_x_1161:
[----:B--2---:R-:W-:Y:S01]  /*59e0*/  FADD.FTZ R15, R14, R30 ;  /* 0x0000001e0e0f7221 */ /* 0x004fe20000010000 */
[----:B------:R-:W-:Y:S02]  /*59f0*/  @!P1 F2FP.F16.F32.PACK_AB R14, RZ, R24 ;  /* 0x00000018ff0e923e */ /* 0x000fe400000000ff */
[----:B------:R-:W-:Y:S02]  /*5a00*/  ISETP.NE.AND P2, PT, R50, 0x2, PT ;  /* 0x000000023200780c */ /* 0x000fe40003f45270 */
[----:B------:R-:W-:Y:S01]  /*5a10*/  @!P1 F2FP.F16.F32.PACK_AB R15, RZ, R15 ;  /* 0x0000000fff0f923e */ /* 0x000fe200000000ff */
        /* <DEDUP_REMOVED lines=37> */
.L_x_1171:
[----:B--2---:R-:W-:Y:S01]  /*5c70*/  FADD.FTZ R15, R14, R30 ;  /* 0x0000001e0e0f7221 */ /* 0x004fe20000010000 */
[----:B------:R-:W-:-:S04]  /*5c80*/  @!P1 F2FP.F16.F32.PACK_AB R14, RZ, R24 ;  /* 0x00000018ff0e923e */ /* 0x000fc800000000ff */
[----:B------:R-:W-:Y:S01]  /*5c90*/  @!P1 F2FP.F16.F32.PACK_AB R15, RZ, R15 ;  /* 0x0000000fff0f923e */ /* 0x000fe200000000ff */
[----:B------:R3:W-:Y:S03]  /*5ca0*/  @!P1 STG.E.U16 desc[UR12][R16.64+0x50], R14 ;  /* 0x0000500e10009986 */ /* 0x0007e6000c10150c */
[----:B------:R-:W-:Y:S02]  /*5cb0*/  PRMT R20, R15, 0x7610, R20 ;  /* 0x000076100f147816 */ /* 0x000fe40000000014 */
[----:B------:R-:W-:-:S03]  /*5cc0*/  LEA.HI R15, R56, 0x3c, RZ, 0x1c ;  /* 0x0000003c380f7811 */ /* 0x000fc600078fe0ff */
[----:B------:R3:W-:Y:S04]  /*5cd0*/  @!P1 STG.E.U16 desc[UR12][R18.64+0x50], R20 ;  /* 0x0000501412009986 */ /* 0x0007e8000c10150c */
.L_x_1137:
[----:B------:R-:W-:Y:S05]  /*5ce0*/  BSYNC B0 ;  /* 0x0000000000007941 */ /* 0x000fea0003800000 */
.L_x_1136:
[----:B------:R-:W-:-:S13]  /*5cf0*/  ISETP.GE.U32.AND P0, PT, R5, 0x3c, PT ;  /* 0x0000003c0500780c */ /* 0x000fda0003f06070 */
[----:B------:R-:W-:Y:S05]  /*5d00*/  @!P0 BRA `(.L_x_1135) ;  /* 0x0000000800b08947 */ /* 0x000fea0003800000 */
[----:B------:R-:W-:Y:S01]  /*5d10*/  ISETP.GT.U32.AND P0, PT, R10, 0x9, PT ;  /* 0x000000090a00780c */ /* 0x000fe20003f04070 */
[----:B-123--:R-:W-:Y:S01]  /*5d20*/  IMAD.MOV.U32 R16, RZ, RZ, RZ ;  /* 0x000000ffff107224 */ /* 0x00efe200078e00ff */
[----:B------:R-:W-:-:S11]  /*5d30*/  UMOV UR5, 0xffff ;  /* 0x0000ffff00057882 */ /* 0x000fd60000000000 */
[C---:B0-----:R-:W-:Y:S02]  /*5d40*/  @!P0 SHF.L.U32 R14, R10.reuse, 0x1, RZ ;  /* 0x000000010a0e8819 */ /* 0x041fe400000006ff */
[----:B------:R-:W-:Y:S02]  /*5d50*/  @!P0 LEA R17, R10, UR4, 0x7 ;  /* 0x000000040a118c11 */ /* 0x000fe4000f8e38ff */
[----:B------:R-:W-:-:S04]  /*5d60*/  @!P0 LOP3.LUT R14, R15, R14, RZ, 0x3c, !PT ;  /* 0x0000000e0f0e8212 */ /* 0x000fc800078e3cff */
[----:B------:R-:W-:Y:S01]  /*5d70*/  @!P0 LEA R17, R14, R17, 0x2 ;  /* 0x000000110e118211 */ /* 0x000fe200078e10ff */
[----:B------:R-:W-:-:S04]  /*5d80*/  HFMA2.MMA R14, -RZ, RZ, 0, 0 ;  /* 0x00000000ff0e7435 */ /* 0x000fc800000001ff */
[----:B------:R0:W1:Y:S06]  /*5d90*/  @!P0 LDS R16, [R17] ;  /* 0x0000000011108984 */ /* 0x00006c0000000800 */
[----:B------:R0:W2:Y:S01]  /*5da0*/  @!P0 LDS R14, [R17+0x500] ;  /* 0x00050000110e8984 */ /* 0x0000a20000000800 */
[----:B------:R-:W-:Y:S05]  /*5db0*/  BRA.DIV UR5, `(.L_x_1141) ;  /* 0x0000001605487947 */ /* 0x000fea000b800000 */
[C---:B------:R-:W-:Y:S02]  /*5dc0*/  @!P0 SHF.L.U32 R19, R10.reuse, 0x1, RZ ;  /* 0x000000010a138819 */ /* 0x040fe400000006ff */
[----:B------:R-:W-:Y:S02]  /*5dd0*/  @!P0 IADD3 R18, R15, 0x14, RZ ;  /* 0x000000140f128810 */ /* 0x000fe40007ffe0ff */
[----:B-----5:R-:W-:Y:S02]  /*5de0*/  @!P0 LEA R23, R10, UR4, 0x7 ;  /* 0x000000040a178c11 */ /* 0x020fe4000f8e38ff */
        /* <DEDUP_REMOVED lines=19> */
[----:B------:R-:W-:Y:S01]  /*5f20*/  MOV R32, RZ ;  /* 0x000000ff00207202 */ /* 0x000fe20000000f00 */
[----:B------:R-:W-:Y:S01]  /*5f30*/  IMAD.MOV.U32 R23, RZ, RZ, RZ ;  /* 0x000000ffff177224 */ /* 0x000fe200078e00ff */
[----:B------:R-:W-:Y:S01]  /*5f40*/  MOV R29, 0xffff ;  /* 0x0000ffff001d7802 */ /* 0x000fe20000000f00 */
[----:B--2---:R-:W2:Y:S01]  /*5f50*/  SHFL.BFLY PT, R30, R14, 0x8, 0x101f ;  /* 0x0d101f000e1e7f89 */ /* 0x004ea200000e0000 */
[----:B------:R-:W-:-:S02]  /*5f60*/  MOV R24, RZ ;  /* 0x000000ff00187202 */ /* 0x000fc40000000f00 */
[----:B------:R-:W-:Y:S01]  /*5f70*/  MOV R34, RZ ;  /* 0x000000ff00227202 */ /* 0x000fe20000000f00 */
[----:B------:R-:W4:Y:S01]  /*5f80*/  @!P0 LDS R22, [R39] ;  /* 0x0000000027168984 */ /* 0x000f220000000800 */
[----:B------:R-:W-:Y:S02]  /*5f90*/  MOV R35, 0xffff ;  /* 0x0000ffff00237802 */ /* 0x000fe40000000f00 */
[----:B0-----:R-:W-:Y:S02]  /*5fa0*/  MOV R18, RZ ;  /* 0x000000ff00127202 */ /* 0x001fe40000000f00 */
[----:B------:R-:W-:Y:S02]  /*5fb0*/  MOV R28, 0xffff ;  /* 0x0000ffff001c7802 */ /* 0x000fe40000000f00 */
[----:B------:R-:W-:Y:S02]  /*5fc0*/  MOV R26, 0xffff ;  /* 0x0000ffff001a7802 */ /* 0x000fe40000000f00 */
[----:B------:R-:W-:-:S02]  /*5fd0*/  MOV R41, 0xffff ;  /* 0x0000ffff00297802 */ /* 0x000fc40000000f00 */
[----:B------:R-:W-:Y:S02]  /*5fe0*/  MOV R40, 0xffff ;  /* 0x0000ffff00287802 */ /* 0x000fe40000000f00 */
[----:B---3--:R-:W-:Y:S02]  /*5ff0*/  @!P0 MOV R32, R20 ;  /* 0x0000001400208202 */ /* 0x008fe40000000f00 */
[----:B------:R0:W-:Y:S01]  /*6000*/  @!P0 LDS R20, [R39+0x500] ;  /* 0x0005000027148984 */ /* 0x0001e20000000800 */
[----:B-1----:R-:W-:Y:S01]  /*6010*/  FADD.FTZ R25, R17, R16 ;  /* 0x0000001011197221 */ /* 0x002fe20000010000 */
[----:B------:R-:W-:Y:S02]  /*6020*/  MOV R16, 0xffff ;  /* 0x0000ffff00107802 */ /* 0x000fe40000000f00 */
[----:B------:R-:W1:Y:S01]  /*6030*/  SHFL.BFLY PT, R31, R32, 0x8, 0x101f ;  /* 0x0d101f00201f7f89 */ /* 0x000e6200000e0000 */
[----:B------:R-:W-:Y:S01]  /*6040*/  @!P0 MOV R34, R21 ;  /* 0x0000001500228202 */ /* 0x000fe20000000f00 */
[----:B--2---:R-:W-:Y:S01]  /*6050*/  FADD.FTZ R17, R30, R14 ;  /* 0x0000000e1e117221 */ /* 0x004fe20000010000 */
[----:B------:R-:W-:Y:S01]  /*6060*/  IMAD.MOV.U32 R30, RZ, RZ, 0xffff ;  /* 0x0000ffffff1e7424 */ /* 0x000fe200078e00ff */
[----:B------:R-:W2:Y:S01]  /*6070*/  SHFL.BFLY PT, R16, R25, 0x4, 0x101f ;  /* 0x0c901f0019107f89 */ /* 0x000ea200000e0000 */
[----:B------:R-:W-:Y:S01]  /*6080*/  @!P0 MOV R23, R38 ;  /* 0x0000002600178202 */ /* 0x000fe20000000f00 */
[----:B0-----:R-:W-:Y:S01]  /*6090*/  IMAD.MOV.U32 R39, RZ, RZ, 0xffff ;  /* 0x0000ffffff277424 */ /* 0x001fe200078e00ff */
[----:B------:R-:W-:Y:S01]  /*60a0*/  MOV R38, 0xffff ;  /* 0x0000ffff00267802 */ /* 0x000fe20000000f00 */
[----:B------:R-:W0:Y:S01]  /*60b0*/  SHFL.BFLY PT, R33, R34, 0x8, 0x101f ;  /* 0x0d101f0022217f89 */ /* 0x000e2200000e0000 */
[----:B------:R-:W-:-:S02]  /*60c0*/  @!P0 MOV R24, R37 ;  /* 0x0000002500188202 */ /* 0x000fc40000000f00 */
[----:B------:R-:W-:Y:S01]  /*60d0*/  MOV R37, 0xffff ;  /* 0x0000ffff00257802 */ /* 0x000fe20000000f00 */
[----:B------:R-:W3:Y:S01]  /*60e0*/  SHFL.BFLY PT, R30, R17, 0x4, 0x101f ;  /* 0x0c901f00111e7f89 */ /* 0x000ee200000e0000 */
[----:B------:R-:W-:Y:S02]  /*60f0*/  MOV R21, RZ ;  /* 0x000000ff00157202 */ /* 0x000fe40000000f00 */
[----:B------:R-:W-:Y:S01]  /*6100*/  MOV R43, 0xffff ;  /* 0x0000ffff002b7802 */ /* 0x000fe20000000f00 */
[----:B------:R-:W3:Y:S04]  /*6110*/  SHFL.BFLY PT, R38, R23, 0x8, 0x101f ;  /* 0x0d101f0017267f89 */ /* 0x000ee800000e0000 */
[----:B------:R-:W3:Y:S01]  /*6120*/  SHFL.BFLY PT, R37, R24, 0x8, 0x101f ;  /* 0x0d101f0018257f89 */ /* 0x000ee200000e0000 */
[----:B----4-:R-:W-:-:S02]  /*6130*/  @!P0 MOV R21, R22 ;  /* 0x0000001600158202 */ /* 0x010fc40000000f00 */
[----:B------:R-:W-:Y:S01]  /*6140*/  MOV R22, 0xffff ;  /* 0x0000ffff00167802 */ /* 0x000fe20000000f00 */
[----:B-1----:R-:W-:Y:S02]  /*6150*/  FADD.FTZ R31, R31, R32 ;  /* 0x000000201f1f7221 */ /* 0x002fe40000010000 */
[----:B------:R-:W1:Y:S01]  /*6160*/  SHFL.BFLY PT, R42, R21, 0x8, 0x101f ;  /* 0x0d101f00152a7f89 */ /* 0x000e6200000e0000 */
[----:B--2---:R-:W-:Y:S01]  /*6170*/  FADD.FTZ R19, R25, R16 ;  /* 0x0000001019137221 */ /* 0x004fe20000010000 */
[----:B0-----:R-:W-:-:S04]  /*6180*/  FADD.FTZ R33, R33, R34 ;  /* 0x0000002221217221 */ /* 0x001fc80000010000 */
[----:B------:R-:W0:Y:S01]  /*6190*/  SHFL.BFLY PT, R16, R19, 0x2, 0x101f ;  /* 0x0c501f0013107f89 */ /* 0x000e2200000e0000 */
[----:B------:R-:W-:Y:S02]  /*61a0*/  MOV R34, 0xffff ;  /* 0x0000ffff00227802 */ /* 0x000fe40000000f00 */
[----:B------:R-:W-:Y:S01]  /*61b0*/  @!P0 MOV R18, R20 ;  /* 0x0000001400128202 */ /* 0x000fe20000000f00 */
[----:B---3--:R-:W-:Y:S01]  /*61c0*/  FADD.FTZ R14, R17, R30 ;  /* 0x0000001e110e7221 */ /* 0x008fe20000010000 */
[----:B------:R-:W-:Y:S01]  /*61d0*/  MOV R20, 0xffff ;  /* 0x0000ffff00147802 */ /* 0x000fe20000000f00 */
[----:B------:R-:W-:Y:S01]  /*61e0*/  FADD.FTZ R32, R38, R23 ;  /* 0x0000001726207221 */ /* 0x000fe20000010000 */
[----:B------:R-:W-:Y:S02]  /*61f0*/  MOV R23, 0xffff ;  /* 0x0000ffff00177802 */ /* 0x000fe40000000f00 */
[----:B------:R-:W-:Y:S01]  /*6200*/  MOV R17, 0xffff ;  /* 0x0000ffff00117802 */ /* 0x000fe20000000f00 */
[----:B------:R-:W-:Y:S01]  /*6210*/  FADD.FTZ R25, R37, R24 ;  /* 0x0000001825197221 */ /* 0x000fe20000010000 */
[----:B------:R-:W-:Y:S01]  /*6220*/  MOV R24, 0xffff ;  /* 0x0000ffff00187802 */ /* 0x000fe20000000f00 */
[----:B------:R-:W2:Y:S01]  /*6230*/  SHFL.BFLY PT, R20, R31, 0x4, 0x101f ;  /* 0x0c901f001f147f89 */ /* 0x000ea200000e0000 */
[----:B------:R-:W-:-:S03]  /*6240*/  ISETP.NE.AND P0, PT, R10, RZ, PT ;  /* 0x000000ff0a00720c */ /* 0x000fc60003f05270 */
[----:B------:R-:W3:Y:S01]  /*6250*/  SHFL.BFLY PT, R23, R18, 0x8, 0x101f ;  /* 0x0d101f0012177f89 */ /* 0x000ee200000e0000 */
[----:B-1----:R-:W-:Y:S01]  /*6260*/  FADD.FTZ R42, R42, R21 ;  /* 0x000000152a2a7221 */ /* 0x002fe20000010000 */
[----:B------:R-:W-:Y:S02]  /*6270*/  MOV R21, 0xffff ;  /* 0x0000ffff00157802 */ /* 0x000fe40000000f00 */
[----:B------:R-:W1:Y:S01]  /*6280*/  SHFL.BFLY PT, R36, R33, 0x4, 0x101f ;  /* 0x0c901f0021247f89 */ /* 0x000e6200000e0000 */
[----:B0-----:R-:W-:-:S03]  /*6290*/  FADD.FTZ R16, R19, R16 ;  /* 0x0000001013107221 */ /* 0x001fc60000010000 */
[----:B------:R-:W0:Y:S01]  /*62a0*/  SHFL.BFLY PT, R38, R25, 0x4, 0x101f ;  /* 0x0c901f0019267f89 */ /* 0x000e2200000e0000 */
[----:B------:R-:W-:-:S03]  /*62b0*/  MOV R19, 0xffff ;  /* 0x0000ffff00137802 */ /* 0x000fc60000000f00 */
[----:B------:R-:W4:Y:S04]  /*62c0*/  SHFL.BFLY PT, R37, R32, 0x4, 0x101f ;  /* 0x0c901f0020257f89 */ /* 0x000f2800000e0000 */
[----:B------:R-:W4:Y:S01]  /*62d0*/  SHFL.BFLY PT, R30, R14, 0x2, 0x101f ;  /* 0x0c501f000e1e7f89 */ /* 0x000f2200000e0000 */
[----:B--2---:R-:W-:Y:S01]  /*62e0*/  FADD.FTZ R35, R31, R20 ;  /* 0x000000141f237221 */ /* 0x004fe20000010000 */
[----:B------:R-:W-:Y:S02]  /*62f0*/  MOV R20, 0xffff ;  /* 0x0000ffff00147802 */ /* 0x000fe40000000f00 */
[----:B------:R-:W2:Y:S01]  /*6300*/  SHFL.BFLY PT, R41, R42, 0x4, 0x101f ;  /* 0x0c901f002a297f89 */ /* 0x000ea200000e0000 */
[----:B---3--:R-:W-:Y:S01]  /*6310*/  FADD.FTZ R31, R23, R18 ;  /* 0x00000012171f7221 */ /* 0x008fe20000010000 */
[----:B------:R-:W-:-:S02]  /*6320*/  MOV R18, 0xffff ;  /* 0x0000ffff00127802 */ /* 0x000fc40000000f00 */
[----:B------:R-:W3:Y:S01]  /*6330*/  SHFL.BFLY PT, R19, R16, 0x1, 0x101f ;  /* 0x0c301f0010137f89 */ /* 0x000ee200000e0000 */
[----:B------:R-:W-:Y:S01]  /*6340*/  MOV R23, 0xffff ;  /* 0x0000ffff00177802 */ /* 0x000fe20000000f00 */
[----:B-1----:R-:W-:Y:S01]  /*6350*/  FADD.FTZ R36, R33, R36 ;  /* 0x0000002421247221 */ /* 0x002fe20000010000 */
[----:B------:R-:W-:Y:S01]  /*6360*/  MOV R33, 0xffff ;  /* 0x0000ffff00217802 */ /* 0x000fe20000000f00 */
[----:B------:R-:W1:Y:S01]  /*6370*/  SHFL.BFLY PT, R20, R31, 0x4, 0x101f ;  /* 0x0c901f001f147f89 */ /* 0x000e6200000e0000 */
[----:B0-----:R-:W-:-:S03]  /*6380*/  FADD.FTZ R38, R25, R38 ;  /* 0x0000002619267221 */ /* 0x001fc60000010000 */
[----:B------:R-:W0:Y:S01]  /*6390*/  SHFL.BFLY PT, R18, R35, 0x2, 0x101f ;  /* 0x0c501f0023127f89 */ /* 0x000e2200000e0000 */
[----:B----4-:R-:W-:Y:S01]  /*63a0*/  FADD.FTZ R37, R32, R37 ;  /* 0x0000002520257221 */ /* 0x010fe20000010000 */
[----:B------:R-:W-:Y:S02]  /*63b0*/  MOV R32, 0xffff ;  /* 0x0000ffff00207802 */ /* 0x000fe40000000f00 */
[----:B------:R-:W4:Y:S01]  /*63c0*/  SHFL.BFLY PT, R21, R36, 0x2, 0x101f ;  /* 0x0c501f0024157f89 */ /* 0x000f2200000e0000 */
[----:B------:R-:W-:Y:S01]  /*63d0*/  FADD.FTZ R17, R14, R30 ;  /* 0x0000001e0e117221 */ /* 0x000fe20000010000 */
[----:B------:R-:W-:Y:S02]  /*63e0*/  MOV R14, 0xffff ;  /* 0x0000ffff000e7802 */ /* 0x000fe40000000f00 */
[----:B------:R-:W4:Y:S04]  /*63f0*/  SHFL.BFLY PT, R23, R38, 0x2, 0x101f ;  /* 0x0c501f0026177f89 */ /* 0x000f2800000e0000 */
[----:B------:R-:W4:Y:S01]  /*6400*/  SHFL.BFLY PT, R24, R37, 0x2, 0x101f ;  /* 0x0c501f0025187f89 */ /* 0x000f2200000e0000 */
[----:B--2---:R-:W-:Y:S01]  /*6410*/  FADD.FTZ R42, R42, R41 ;  /* 0x000000292a2a7221 */ /* 0x004fe20000010000 */
[----:B------:R-:W-:-:S02]  /*6420*/  IADD3 R41, R15, R6, RZ ;  /* 0x000000060f297210 */ /* 0x000fc40007ffe0ff */
[----:B------:R-:W2:Y:S01]  /*6430*/  SHFL.BFLY PT, R14, R17, 0x1, 0x101f ;  /* 0x0c301f00110e7f89 */ /* 0x000ea200000e0000 */
[----:B---3--:R-:W-:Y:S01]  /*6440*/  FADD.FTZ R16, R16, R19 ;  /* 0x0000001310107221 */ /* 0x008fe20000010000 */
[----:B-1----:R-:W-:Y:S02]  /*6450*/  FADD.FTZ R31, R31, R20 ;  /* 0x000000141f1f7221 */ /* 0x002fe40000010000 */
[----:B------:R-:W1:Y:S02]  /*6460*/  SHFL.BFLY PT, R43, R42, 0x2, 0x101f ;  /* 0x0c501f002a2b7f89 */ /* 0x000e6400000e0000 */
[----:B------:R-:W-:Y:S01]  /*6470*/  @!P0 F2FP.F16.F32.PACK_AB R30, RZ, R16 ;  /* 0x00000010ff1e823e */ /* 0x000fe200000000ff */
[----:B0-----:R-:W-:Y:S01]  /*6480*/  FADD.FTZ R35, R35, R18 ;  /* 0x0000001223237221 */ /* 0x001fe20000010000 */
[----:B------:R-:W0:Y:S01]  /*6490*/  SHFL.BFLY PT, R32, R31, 0x2, 0x101f ;  /* 0x0c501f001f207f89 */ /* 0x000e2200000e0000 */
[----:B------:R-:W3:Y:S01]  /*64a0*/  @!P0 LDC.64 R18, c[0x0][0x220] ;  /* 0x00008800ff128b82 */ /* 0x000ee20000000a00 */
[----:B----4-:R-:W-:-:S02]  /*64b0*/  FADD.FTZ R36, R36, R21 ;  /* 0x0000001524247221 */ /* 0x010fc40000010000 */
[----:B------:R-:W4:Y:S01]  /*64c0*/  SHFL.BFLY PT, R34, R35, 0x1, 0x101f ;  /* 0x0c301f0023227f89 */ /* 0x000f2200000e0000 */
[----:B------:R-:W-:-:S03]  /*64d0*/  FADD.FTZ R38, R38, R23 ;  /* 0x0000001726267221 */ /* 0x000fc60000010000 */
[----:B------:R-:W4:Y:S01]  /*64e0*/  SHFL.BFLY PT, R33, R36, 0x1, 0x101f ;  /* 0x0c301f0024217f89 */ /* 0x000f2200000e0000 */
[----:B------:R-:W4:Y:S01]  /*64f0*/  @!P0 LDC.64 R22, c[0x0][0x220] ;  /* 0x00008800ff168b82 */ /* 0x000f220000000a00 */
[----:B------:R-:W-:Y:S02]  /*6500*/  FADD.FTZ R37, R37, R24 ;  /* 0x0000001825257221 */ /* 0x000fe40000010000 */
[----:B------:R-:W4:Y:S01]  /*6510*/  SHFL.BFLY PT, R39, R38, 0x1, 0x101f ;  /* 0x0c301f0026277f89 */ /* 0x000f2200000e0000 */
[----:B--2---:R-:W-:-:S03]  /*6520*/  FADD.FTZ R44, R17, R14 ;  /* 0x0000000e112c7221 */ /* 0x004fc60000010000 */
[----:B------:R-:W2:Y:S01]  /*6530*/  SHFL.BFLY PT, R40, R37, 0x1, 0x101f ;  /* 0x0c301f0025287f89 */ /* 0x000ea200000e0000 */
[----:B------:R-:W2:Y:S01]  /*6540*/  @!P0 LDC.64 R24, c[0x0][0x218] ;  /* 0x00008600ff188b82 */ /* 0x000ea20000000a00 */
[----:B------:R-:W-:Y:S01]  /*6550*/  @!P0 F2FP.F16.F32.PACK_AB R44, RZ, R44 ;  /* 0x0000002cff2c823e */ /* 0x000fe200000000ff */
[----:B-1----:R-:W-:Y:S01]  /*6560*/  FADD.FTZ R42, R42, R43 ;  /* 0x0000002b2a2a7221 */ /* 0x002fe20000010000 */
[----:B0-----:R-:W-:-:S05]  /*6570*/  FADD.FTZ R31, R31, R32 ;  /* 0x000000201f1f7221 */ /* 0x001fca0000010000 */
[----:B------:R-:W0:Y:S01]  /*6580*/  @!P0 LDC.64 R20, c[0x0][0x218] ;  /* 0x00008600ff148b82 */ /* 0x000e220000000a00 */
[----:B---3--:R-:W-:-:S04]  /*6590*/  @!P0 IMAD.WIDE R18, R41, 0x2, R18 ;  /* 0x0000000229128825 */ /* 0x008fc800078e0212 */
[----:B----4-:R-:W-:Y:S01]  /*65a0*/  FADD.FTZ R34, R35, R34 ;  /* 0x0000002223227221 */ /* 0x010fe20000010000 */
[----:B------:R-:W-:Y:S01]  /*65b0*/  MOV R35, 0xffff ;  /* 0x0000ffff00237802 */ /* 0x000fe20000000f00 */
[----:B------:R-:W-:Y:S01]  /*65c0*/  FADD.FTZ R33, R36, R33 ;  /* 0x0000002124217221 */ /* 0x000fe20000010000 */
[----:B------:R-:W1:Y:S01]  /*65d0*/  @!P0 LDC.64 R16, c[0x0][0x218] ;  /* 0x00008600ff108b82 */ /* 0x000e620000000a00 */
[----:B------:R-:W-:-:S03]  /*65e0*/  @!P0 IMAD.WIDE R22, R41, 0x2, R22 ;  /* 0x0000000229168825 */ /* 0x000fc600078e0216 */
[----:B------:R-:W3:Y:S01]  /*65f0*/  SHFL.BFLY PT, R35, R42, 0x1, 0x101f ;  /* 0x0c301f002a237f89 */ /* 0x000ee200000e0000 */
[----:B------:R-:W-:Y:S01]  /*6600*/  FADD.FTZ R38, R38, R39 ;  /* 0x0000002726267221 */ /* 0x000fe20000010000 */
[----:B--2---:R-:W-:Y:S02]  /*6610*/  FADD.FTZ R37, R37, R40 ;  /* 0x0000002825257221 */ /* 0x004fe40000010000 */
[----:B------:R-:W2:Y:S01]  /*6620*/  @!P0 LDC.64 R14, c[0x0][0x220] ;  /* 0x00008800ff0e8b82 */ /* 0x000ea20000000a00 */
[----:B------:R-:W-:Y:S01]  /*6630*/  @!P0 IMAD.WIDE R24, R41, 0x2, R24 ;  /* 0x0000000229188825 */ /* 0x000fe200078e0218 */
[----:B------:R-:W-:-:S04]  /*6640*/  @!P0 F2FP.F16.F32.PACK_AB R26, RZ, R38 ;  /* 0x00000026ff1a823e */ /* 0x000fc800000000ff */
[----:B------:R4:W-:Y:S01]  /*6650*/  @!P0 STG.E.U16 desc[UR12][R24.64], R30 ;  /* 0x0000001e18008986 */ /* 0x0009e2000c10150c */
[----:B0-----:R-:W-:-:S03]  /*6660*/  @!P0 IMAD.WIDE R20, R41, 0x2, R20 ;  /* 0x0000000229148825 */ /* 0x001fc600078e0214 */
[----:B------:R0:W-:Y:S01]  /*6670*/  @!P0 STG.E.U16 desc[UR12][R22.64], R44 ;  /* 0x0000002c16008986 */ /* 0x0001e2000c10150c */
[----:B-1----:R-:W-:Y:S01]  /*6680*/  @!P0 IMAD.WIDE R16, R41, 0x2, R16 ;  /* 0x0000000229108825 */ /* 0x002fe200078e0210 */
[----:B----4-:R-:W-:-:S03]  /*6690*/  @!P0 F2FP.F16.F32.PACK_AB R25, RZ, R33 ;  /* 0x00000021ff19823e */ /* 0x010fc600000000ff */
[----:B---3--:R-:W-:Y:S01]  /*66a0*/  FADD.FTZ R35, R42, R35 ;  /* 0x000000232a237221 */ /* 0x008fe20000010000 */
[----:B------:R-:W-:Y:S02]  /*66b0*/  MOV R30, 0xffff ;  /* 0x0000ffff001e7802 */ /* 0x000fe40000000f00 */
[----:B0-----:R-:W-:Y:S02]  /*66c0*/  @!P0 F2FP.F16.F32.PACK_AB R23, RZ, R34 ;  /* 0x00000022ff17823e */ /* 0x001fe400000000ff */
[----:B------:R-:W-:Y:S01]  /*66d0*/  @!P0 F2FP.F16.F32.PACK_AB R33, RZ, R37 ;  /* 0x00000025ff21823e */ /* 0x000fe200000000ff */
[----:B--2---:R-:W-:Y:S01]  /*66e0*/  @!P0 IMAD.WIDE R14, R41, 0x2, R14 ;  /* 0x00000002290e8825 */ /* 0x004fe200078e020e */
[----:B------:R0:W1:Y:S04]  /*66f0*/  SHFL.BFLY PT, R30, R31, 0x1, 0x101f ;  /* 0x0c301f001f1e7f89 */ /* 0x00006800000e0000 */
[----:B------:R0:W-:Y:S04]  /*6700*/  @!P0 STG.E.U16 desc[UR12][R20.64+0x28], R23 ;  /* 0x0000281714008986 */ /* 0x0001e8000c10150c */
[----:B------:R0:W-:Y:S04]  /*6710*/  @!P0 STG.E.U16 desc[UR12][R18.64+0x28], R25 ;  /* 0x0000281912008986 */ /* 0x0001e8000c10150c */
[----:B------:R0:W-:Y:S04]  /*6720*/  @!P0 STG.E.U16 desc[UR12][R16.64+0x50], R26 ;  /* 0x0000501a10008986 */ /* 0x0001e8000c10150c */
[----:B------:R0:W-:Y:S02]  /*6730*/  @!P0 STG.E.U16 desc[UR12][R14.64+0x50], R33 ;  /* 0x000050210e008986 */ /* 0x0001e4000c10150c */
.L_x_1205:
[----:B0-----:R-:W0:Y:S01]  /*6740*/  @!P0 LDC.64 R14, c[0x0][0x218] ;  /* 0x00008600ff0e8b82 */ /* 0x001e220000000a00 */
[----:B-1----:R-:W-:Y:S01]  /*6750*/  FADD.FTZ R19, R31, R30 ;  /* 0x0000001e1f137221 */ /* 0x002fe20000010000 */
[----:B------:R-:W-:-:S04]  /*6760*/  @!P0 F2FP.F16.F32.PACK_AB R18, RZ, R35 ;  /* 0x00000023ff12823e */ /* 0x000fc800000000ff */
[----:B------:R-:W-:Y:S02]  /*6770*/  @!P0 F2FP.F16.F32.PACK_AB R19, RZ, R19 ;  /* 0x00000013ff13823e */ /* 0x000fe400000000ff */
[----:B------:R-:W1:Y:S01]  /*6780*/  @!P0 LDC.64 R16, c[0x0][0x220] ;  /* 0x00008800ff108b82 */ /* 0x000e620000000a00 */
[----:B0-----:R-:W-:-:S05]  /*6790*/  @!P0 IMAD.WIDE R14, R41, 0x2, R14 ;  /* 0x00000002290e8825 */ /* 0x001fca00078e020e */
[----:B------:R4:W-:Y:S01]  /*67a0*/  @!P0 STG.E.U16 desc[UR12][R14.64+0x78], R18 ;  /* 0x000078120e008986 */ /* 0x0009e2000c10150c */
[----:B-1----:R-:W-:-:S05]  /*67b0*/  @!P0 IMAD.WIDE R16, R41, 0x2, R16 ;  /* 0x0000000229108825 */ /* 0x002fca00078e0210 */
[----:B------:R4:W-:Y:S02]  /*67c0*/  @!P0 STG.E.U16 desc[UR12][R16.64+0x78], R19 ;  /* 0x0000781310008986 */ /* 0x0009e4000c10150c */
.L_x_1135:
        /* <DEDUP_REMOVED lines=8> */
.L_x_1138:
[----:B------:R-:W-:Y:S01]  /*6850*/  HFMA2.MMA R28, -RZ, RZ, 0, 4.76837158203125e-07 ;  /* 0x00000008ff1c7435 */ /* 0x000fe200000001ff */
[----:B-1----:R-:W-:Y:S02]  /*6860*/  MOV R29, R14 ;  /* 0x0000000e001d7202 */ /* 0x002fe40000000f00 */
[----:B------:R-:W-:Y:S02]  /*6870*/  MOV R27, 0x101f ;  /* 0x0000101f001b7802 */ /* 0x000fe40000000f00 */
[----:B------:R-:W-:-:S07]  /*6880*/  MOV R26, 0xffff ;  /* 0x0000ffff001a7802 */ /* 0x000fce0000000f00 */
[----:B0-2--5:R-:W-:Y:S05]  /*6890*/  WARPSYNC.COLLECTIVE R26, `(.L_x_1143) ;  /* 0x000000001a087348 */ /* 0x025fea0003c00000 */
[----:B------:R1:W3:Y:S02]  /*68a0*/  SHFL.BFLY P2, R30, R29, R28, R27 ;  /* 0x0c00001c1d1e7389 */ /* 0x0002e4000004001b */
[----:B0123-5:R-:W-:Y:S01]  /*68b0*/  ENDCOLLECTIVE ;  /* 0x000000000000791b */ /* 0x02ffe20003800000 */
.L_x_1143:
[----:B------:R-:W-:Y:S02]  /*68c0*/  MOV R29, R15 ;  /* 0x0000000f001d7202 */ /* 0x000fe40000000f00 */
[----:B------:R-:W-:-:S07]  /*68d0*/  MOV R17, R30 ;  /* 0x0000001e00117202 */ /* 0x000fce0000000f00 */
[----:B------:R-:W-:Y:S05]  /*68e0*/  WARPSYNC.COLLECTIVE R26, `(.L_x_1144) ;  /* 0x000000001a087348 */ /* 0x000fea0003c00000 */
[----:B------:R0:W1:Y:S02]  /*68f0*/  SHFL.BFLY P2, R30, R29, R28, R27 ;  /* 0x0c00001c1d1e7389 */ /* 0x000064000004001b */
[----:B01----:R-:W-:Y:S01]  /*6900*/  ENDCOLLECTIVE ;  /* 0x000000000000791b */ /* 0x003fe20003800000 */
.L_x_1144:
[----:B------:R-:W-:-:S05]  /*6910*/  FADD.FTZ R17, R17, R14 ;  /* 0x0000000e11117221 */ /* 0x000fca0000010000 */
[----:B------:R-:W-:Y:S01]  /*6920*/  MOV R29, R17 ;  /* 0x00000011001d7202 */ /* 0x000fe20000000f00 */
[----:B------:R-:W-:Y:S01]  /*6930*/  IMAD.MOV.U32 R28, RZ, RZ, 0x4 ;  /* 0x00000004ff1c7424 */ /* 0x000fe200078e00ff */
[----:B------:R-:W-:-:S07]  /*6940*/  MOV R16, R30 ;  /* 0x0000001e00107202 */ /* 0x000fce0000000f00 */
[----:B------:R-:W-:Y:S05]  /*6950*/  WARPSYNC.COLLECTIVE R26, `(.L_x_1145) ;  /* 0x000000001a087348 */ /* 0x000fea0003c00000 */
[----:B------:R0:W1:Y:S02]  /*6960*/  SHFL.BFLY P2, R30, R29, R28, R27 ;  /* 0x0c00001c1d1e7389 */ /* 0x000064000004001b */
[----:B01----:R-:W-:Y:S01]  /*6970*/  ENDCOLLECTIVE ;  /* 0x000000000000791b */ /* 0x003fe20003800000 */
.L_x_1145:
[----:B------:R-:W-:-:S05]  /*6980*/  FADD.FTZ R16, R16, R15 ;  /* 0x0000000f10107221 */ /* 0x000fca0000010000 */
[----:B------:R-:W-:Y:S02]  /*6990*/  MOV R29, R16 ;  /* 0x00000010001d7202 */ /* 0x000fe40000000f00 */
[----:B------:R-:W-:-:S07]  /*69a0*/  MOV R18, R30 ;  /* 0x0000001e00127202 */ /* 0x000fce0000000f00 */
[----:B------:R-:W-:Y:S05]  /*69b0*/  WARPSYNC.COLLECTIVE R26, `(.L_x_1146) ;  /* 0x000000001a087348 */ /* 0x000fea0003c00000 */
[----:B------:R0:W1:Y:S02]  /*69c0*/  SHFL.BFLY P2, R30, R29, R28, R27 ;  /* 0x0c00001c1d1e7389 */ /* 0x000064000004001b */
[----:B01----:R-:W-:Y:S01]  /*69d0*/  ENDCOLLECTIVE ;  /* 0x000000000000791b */ /* 0x003fe20003800000 */
.L_x_1146:
[----:B------:R-:W-:Y:S01]  /*69e0*/  FADD.FTZ R18, R17, R18 ;  /* 0x0000001211127221 */ /* 0x000fe20000010000 */
[----:B------:R-:W-:-:S04]  /*69f0*/  HFMA2.MMA R28, -RZ, RZ, 0, 1.1920928955078125e-07 ;  /* 0x00000002ff1c7435 */ /* 0x000fc800000001ff */
[----:B------:R-:W-:Y:S02]  /*6a00*/  MOV R29, R18 ;  /* 0x00000012001d7202 */ /* 0x000fe40000000f00 */
[----:B------:R-:W-:-:S07]  /*6a10*/  MOV R19, R30 ;  /* 0x0000001e00137202 */ /* 0x000fce0000000f00 */
[----:B------:R-:W-:Y:S05]  /*6a20*/  WARPSYNC.COLLECTIVE R26, `(.L_x_1147) ;  /* 0x000000001a087348 */ /* 0x000fea0003c00000 */
[----:B------:R0:W1:Y:S02]  /*6a30*/  SHFL.BFLY P2, R30, R29, R28, R27 ;  /* 0x0c00001c1d1e7389 */ /* 0x000064000004001b */
[----:B01----:R-:W-:Y:S01]  /*6a40*/  ENDCOLLECTIVE ;  /* 0x000000000000791b */ /* 0x003fe20003800000 */
.L_x_1147:
[----:B------:R-:W-:-:S05]  /*6a50*/  FADD.FTZ R19, R16, R19 ;  /* 0x0000001310137221 */ /* 0x000fca0000010000 */
[----:B------:R-:W-:Y:S02]  /*6a60*/  MOV R29, R19 ;  /* 0x00000013001d7202 */ /* 0x000fe40000000f00 */
[----:B------:R-:W-:-:S07]  /*6a70*/  MOV R21, R30 ;  /* 0x0000001e00157202 */ /* 0x000fce0000000f00 */
[----:B------:R-:W-:Y:S05]  /*6a80*/  WARPSYNC.COLLECTIVE R26, `(.L_x_1148) ;  /* 0x000000001a087348 */ /* 0x000fea0003c00000 */
[----:B------:R0:W1:Y:S02]  /*6a90*/  SHFL.BFLY P2, R30, R29, R28, R27 ;  /* 0x0c00001c1d1e7389 */ /* 0x000064000004001b */
[----:B01----:R-:W-:Y:S01]  /*6aa0*/  ENDCOLLECTIVE ;  /* 0x000000000000791b */ /* 0x003fe20003800000 */
.L_x_1148:
[----:B------:R-:W-:Y:S01]  /*6ab0*/  FADD.FTZ R21, R18, R21 ;  /* 0x0000001512157221 */ /* 0x000fe20000010000 */
[----:B------:R-:W-:-:S04]  /*6ac0*/  HFMA2.MMA R28, -RZ, RZ, 0, 5.9604644775390625e-08 ;  /* 0x00000001ff1c7435 */ /* 0x000fc800000001ff */
[----:B------:R-:W-:Y:S02]  /*6ad0*/  MOV R29, R21 ;  /* 0x00000015001d7202 */ /* 0x000fe40000000f00 */
[----:B------:R-:W-:-:S07]  /*6ae0*/  MOV R14, R30 ;  /* 0x0000001e000e7202 */ /* 0x000fce0000000f00 */
[----:B------:R-:W-:Y:S05]  /*6af0*/  WARPSYNC.COLLECTIVE R26, `(.L_x_1149) ;  /* 0x000000001a087348 */ /* 0x000fea0003c00000 */
[----:B------:R0:W1:Y:S02]  /*6b00*/  SHFL.BFLY P2, R30, R29, R28, R27 ;  /* 0x0c00001c1d1e7389 */ /* 0x000064000004001b */
[----:B01----:R-:W-:Y:S01]  /*6b10*/  ENDCOLLECTIVE ;  /* 0x000000000000791b */ /* 0x003fe20003800000 */
.L_x_1149:
[----:B------:R-:W-:-:S05]  /*6b20*/  FADD.FTZ R14, R19, R14 ;  /* 0x0000000e130e7221 */ /* 0x000fca0000010000 */
[----:B------:R-:W-:Y:S02]  /*6b30*/  MOV R29, R14 ;  /* 0x0000000e001d7202 */ /* 0x000fe40000000f00 */
[----:B------:R-:W-:-:S07]  /*6b40*/  MOV R20, R30 ;  /* 0x0000001e00147202 */ /* 0x000fce0000000f00 */
[----:B------:R-:W-:Y:S05]  /*6b50*/  WARPSYNC.COLLECTIVE R26, `(.L_x_1150) ;  /* 0x000000001a087348 */ /* 0x000fea0003c00000 */
[----:B------:R0:W1:Y:S02]  /*6b60*/  SHFL.BFLY P2, R30, R29, R28, R27 ;  /* 0x0c00001c1d1e7389 */ /* 0x000064000004001b */
[----:B01----:R-:W-:Y:S01]  /*6b70*/  ENDCOLLECTIVE ;  /* 0x000000000000791b */ /* 0x003fe20003800000 */
.L_x_1150:
[----:B------:R-:W-:Y:S01]  /*6b80*/  FADD.FTZ R20, R21, R20 ;  /* 0x0000001415147221 */ /* 0x000fe20000010000 */
[----:B------:R-:W-:Y:S06]  /*6b90*/  BRA `(.L_x_1151) ;  /* 0xffffffe800d87947 */ /* 0x000fec000383ffff */
.L_x_1139:
[----:B------:R-:W-:Y:S01]  /*6ba0*/  HFMA2.MMA R28, -RZ, RZ, 0, 4.76837158203125e-07 ;  /* 0x00000008ff1c7435 */ /* 0x000fe200000001ff */
[----:B------:R-:W-:Y:S01]  /*6bb0*/  BSSY B1, `(.L_x_1152) ;  /* 0x0000007000017945 */ /* 0x000fe20003800000 */
[----:B-1----:R-:W-:Y:S01]  /*6bc0*/  MOV R29, R14 ;  /* 0x0000000e001d7202 */ /* 0x002fe20000000f00 */
[----:B------:R-:W-:Y:S01]  /*6bd0*/  IMAD.MOV.U32 R26, RZ, RZ, 0xffff ;  /* 0x0000ffffff1a7424 */ /* 0x000fe200078e00ff */
[----:B------:R-:W-:-:S07]  /*6be0*/  MOV R27, 0x101f ;  /* 0x0000101f001b7802 */ /* 0x000fce0000000f00 */
[----:B0-2---:R-:W-:Y:S05]  /*6bf0*/  WARPSYNC.COLLECTIVE R26, `(.L_x_1153) ;  /* 0x000000001a087348 */ /* 0x005fea0003c00000 */
[----:B------:R1:W3:Y:S02]  /*6c00*/  SHFL.BFLY P2, R30, R29, R28, R27 ;  /* 0x0c00001c1d1e7389 */ /* 0x0002e4000004001b */
[----:B0123--:R-:W-:Y:S01]  /*6c10*/  ENDCOLLECTIVE ;  /* 0x000000000000791b */ /* 0x00ffe20003800000 */
.L_x_1153:
[----:B------:R-:W-:Y:S05]  /*6c20*/  BSYNC B1 ;  /* 0x0000000000017941 */ /* 0x000fea0003800000 */
.L_x_1152:
        /* <DEDUP_REMOVED lines=8> */
.L_x_1154:
[----:B------:R-:W-:Y:S01]  /*6cb0*/  FADD.FTZ R21, R21, R14 ;  /* 0x0000000e15157221 */ /* 0x000fe20000010000 */
[----:B------:R-:W-:-:S04]  /*6cc0*/  HFMA2.MMA R28, -RZ, RZ, 0, 2.384185791015625e-07 ;  /* 0x00000004ff1c7435 */ /* 0x000fc800000001ff */
[----:B------:R-:W-:Y:S02]  /*6cd0*/  MOV R29, R21 ;  /* 0x00000015001d7202 */ /* 0x000fe40000000f00 */
[----:B------:R-:W-:-:S07]  /*6ce0*/  MOV R20, R30 ;  /* 0x0000001e00147202 */ /* 0x000fce0000000f00 */
[----:B------:R-:W-:Y:S05]  /*6cf0*/  WARPSYNC.COLLECTIVE R26, `(.L_x_1155) ;  /* 0x000000001a087348 */ /* 0x000fea0003c00000 */
[----:B------:R0:W1:Y:S02]  /*6d00*/  SHFL.BFLY P2, R30, R29, R28, R27 ;  /* 0x0c00001c1d1e7389 */ /* 0x000064000004001b */
[----:B01----:R-:W-:Y:S01]  /*6d10*/  ENDCOLLECTIVE ;  /* 0x000000000000791b */ /* 0x003fe20003800000 */
.L_x_1155:
[----:B------:R-:W-:-:S05]  /*6d20*/  FADD.FTZ R20, R20, R15 ;  /* 0x0000000f14147221 */ /* 0x000fca0000010000 */
[----:B------:R-:W-:Y:S02]  /*6d30*/  MOV R29, R20 ;  /* 0x00000014001d7202 */ /* 0x000fe40000000f00 */
[----:B------:R-:W-:-:S07]  /*6d40*/  MOV R22, R30 ;  /* 0x0000001e00167202 */ /* 0x000fce0000000f00 */
[----:B------:R-:W-:Y:S05]  /*6d50*/  WARPSYNC.COLLECTIVE R26, `(.L_x_1156) ;  /* 0x000000001a087348 */ /* 0x000fea0003c00000 */
[----:B------:R0:W1:Y:S02]  /*6d60*/  SHFL.BFLY P2, R30, R29, R28, R27 ;  /* 0x0c00001c1d1e7389 */ /* 0x000064000004001b */
[----:B01----:R-:W-:Y:S01]  /*6d70*/  ENDCOLLECTIVE ;  /* 0x000000000000791b */ /* 0x003fe20003800000 */
.L_x_1156:
[----:B------:R-:W-:Y:S01]  /*6d80*/  FADD.FTZ R22, R21, R22 ;  /* 0x0000001615167221 */ /* 0x000fe20000010000 */
[----:B------:R-:W-:-:S04]  /*6d90*/  HFMA2.MMA R28, -RZ, RZ, 0, 1.1920928955078125e-07 ;  /* 0x00000002ff1c7435 */ /* 0x000fc800000001ff */
[----:B------:R-:W-:Y:S02]  /*6da0*/  MOV R29, R22 ;  /* 0x00000016001d7202 */ /* 0x000fe40000000f00 */
[----:B------:R-:W-:-:S07]  /*6db0*/  MOV R23, R30 ;  /* 0x0000001e00177202 */ /* 0x000fce0000000f00 */
[----:B------:R-:W-:Y:S05]  /*6dc0*/  WARPSYNC.COLLECTIVE R26, `(.L_x_1157) ;  /* 0x000000001a087348 */ /* 0x000fea0003c00000 */
[----:B------:R0:W1:Y:S02]  /*6dd0*/  SHFL.BFLY P2, R30, R29, R28, R27 ;  /* 0x0c00001c1d1e7389 */ /* 0x000064000004001b */
[----:B01----:R-:W-:Y:S01]  /*6de0*/  ENDCOLLECTIVE ;  /* 0x000000000000791b */ /* 0x003fe20003800000 */
.L_x_1157:
[----:B------:R-:W-:-:S05]  /*6df0*/  FADD.FTZ R23, R20, R23 ;  /* 0x0000001714177221 */ /* 0x000fca0000010000 */
[----:B------:R-:W-:Y:S02]  /*6e00*/  MOV R29, R23 ;  /* 0x00000017001d7202 */ /* 0x000fe40000000f00 */
[----:B------:R-:W-:-:S07]  /*6e10*/  MOV R25, R30 ;  /* 0x0000001e00197202 */ /* 0x000fce0000000f00 */
[----:B------:R-:W-:Y:S05]  /*6e20*/  WARPSYNC.COLLECTIVE R26, `(.L_x_1158) ;  /* 0x000000001a087348 */ /* 0x000fea0003c00000 */
[----:B------:R0:W1:Y:S02]  /*6e30*/  SHFL.BFLY P2, R30, R29, R28, R27 ;  /* 0x0c00001c1d1e7389 */ /* 0x000064000004001b */
[----:B01----:R-:W-:Y:S01]  /*6e40*/  ENDCOLLECTIVE ;  /* 0x000000000000791b */ /* 0x003fe20003800000 */
.L_x_1158:
[----:B------:R-:W-:Y:S01]  /*6e50*/  FADD.FTZ R25, R22, R25 ;  /* 0x0000001916197221 */ /* 0x000fe20000010000 */
[----:B------:R-:W-:-:S04]  /*6e60*/  HFMA2.MMA R28, -RZ, RZ, 0, 5.9604644775390625e-08 ;  /* 0x00000001ff1c7435 */ /* 0x000fc800000001ff */
[----:B------:R-:W-:Y:S01]  /*6e70*/  MOV R29, R25 ;  /* 0x00000019001d7202 */ /* 0x000fe20000000f00 */
[----:B------:R-:W-:-:S07]  /*6e80*/  IMAD.MOV.U32 R14, RZ, RZ, R30 ;  /* 0x000000ffff0e7224 */ /* 0x000fce00078e001e */
[----:B------:R-:W-:Y:S05]  /*6e90*/  WARPSYNC.COLLECTIVE R26, `(.L_x_1159) ;  /* 0x000000001a087348 */ /* 0x000fea0003c00000 */
[----:B------:R0:W1:Y:S02]  /*6ea0*/  SHFL.BFLY P2, R30, R29, R28, R27 ;  /* 0x0c00001c1d1e7389 */ /* 0x000064000004001b */
[----:B01----:R-:W-:Y:S01]  /*6eb0*/  ENDCOLLECTIVE ;  /* 0x000000000000791b */ /* 0x003fe20003800000 */
.L_x_1159:
[----:B------:R-:W-:-:S05]  /*6ec0*/  FADD.FTZ R14, R23, R14 ;  /* 0x0000000e170e7221 */ /* 0x000fca0000010000 */
[----:B------:R-:W-:Y:S02]  /*6ed0*/  MOV R29, R14 ;  /* 0x0000000e001d7202 */ /* 0x000fe40000000f00 */
[----:B------:R-:W-:-:S07]  /*6ee0*/  MOV R24, R30 ;  /* 0x0000001e00187202 */ /* 0x000fce0000000f00 */
[----:B------:R-:W-:Y:S05]  /*6ef0*/  WARPSYNC.COLLECTIVE R26, `(.L_x_1160) ;  /* 0x000000001a087348 */ /* 0x000fea0003c00000 */
[----:B------:R0:W1:Y:S02]  /*6f00*/  SHFL.BFLY P2, R30, R29, R28, R27 ;  /* 0x0c00001c1d1e7389 */ /* 0x000064000004001b */
[----:B01----:R-:W-:Y:S01]  /*6f10*/  ENDCOLLECTIVE ;  /* 0x000000000000791b */ /* 0x003fe20003800000 */
.L_x_1160:
[----:B------:R-:W-:Y:S01]  /*6f20*/  FADD.FTZ R24, R25, R24 ;  /* 0x0000001819187221 */ /* 0x000fe20000010000 */
[----:B------:R-:W-:Y:S06]  /*6f30*/  BRA `(.L_x_1161) ;  /* 0xffffffe800a87947 */ /* 0x000fec000383ffff */
.L_x_1140:
        /* <DEDUP_REMOVED lines=8> */
.L_x_1163:
[----:B------:R-:W-:Y:S05]  /*6fc0*/  BSYNC B1 ;  /* 0x0000000000017941 */ /* 0x000fea0003800000 */
.L_x_1162:
        /* <DEDUP_REMOVED lines=8> */
.L_x_1164:
[----:B------:R-:W-:-:S05]  /*7050*/  FADD.FTZ R21, R21, R14 ;  /* 0x0000000e15157221 */ /* 0x000fca0000010000 */
[----:B------:R-:W-:Y:S01]  /*7060*/  MOV R29, R21 ;  /* 0x00000015001d7202 */ /* 0x000fe20000000f00 */
[----:B------:R-:W-:Y:S01]  /*7070*/  IMAD.MOV.U32 R28, RZ, RZ, 0x4 ;  /* 0x00000004ff1c7424 */ /* 0x000fe200078e00ff */
[----:B------:R-:W-:-:S07]  /*7080*/  MOV R20, R30 ;  /* 0x0000001e00147202 */ /* 0x000fce0000000f00 */
[----:B------:R-:W-:Y:S05]  /*7090*/  WARPSYNC.COLLECTIVE R26, `(.L_x_1165) ;  /* 0x000000001a087348 */ /* 0x000fea0003c00000 */
[----:B------:R0:W1:Y:S02]  /*70a0*/  SHFL.BFLY P2, R30, R29, R28, R27 ;  /* 0x0c00001c1d1e7389 */ /* 0x000064000004001b */
[----:B01----:R-:W-:Y:S01]  /*70b0*/  ENDCOLLECTIVE ;  /* 0x000000000000791b */ /* 0x003fe20003800000 */
.L_x_1165:
[----:B------:R-:W-:-:S05]  /*70c0*/  FADD.FTZ R20, R20, R15 ;  /* 0x0000000f14147221 */ /* 0x000fca0000010000 */
[----:B------:R-:W-:Y:S02]  /*70d0*/  MOV R29, R20 ;  /* 0x00000014001d7202 */ /* 0x000fe40000000f00 */
[----:B------:R-:W-:-:S07]  /*70e0*/  MOV R22, R30 ;  /* 0x0000001e00167202 */ /* 0x000fce0000000f00 */
[----:B------:R-:W-:Y:S05]  /*70f0*/  WARPSYNC.COLLECTIVE R26, `(.L_x_1166) ;  /* 0x000000001a087348 */ /* 0x000fea0003c00000 */
[----:B------:R0:W1:Y:S02]  /*7100*/  SHFL.BFLY P2, R30, R29, R28, R27 ;  /* 0x0c00001c1d1e7389 */ /* 0x000064000004001b */
[----:B01----:R-:W-:Y:S01]  /*7110*/  ENDCOLLECTIVE ;  /* 0x000000000000791b */ /* 0x003fe20003800000 */
.L_x_1166:
[----:B------:R-:W-:Y:S01]  /*7120*/  FADD.FTZ R22, R21, R22 ;  /* 0x0000001615167221 */ /* 0x000fe20000010000 */
[----:B------:R-:W-:-:S04]  /*7130*/  HFMA2.MMA R28, -RZ, RZ, 0, 1.1920928955078125e-07 ;  /* 0x00000002ff1c7435 */ /* 0x000fc800000001ff */
[----:B------:R-:W-:Y:S02]  /*7140*/  MOV R29, R22 ;  /* 0x00000016001d7202 */ /* 0x000fe40000000f00 */
[----:B------:R-:W-:-:S07]  /*7150*/  MOV R23, R30 ;  /* 0x0000001e00177202 */ /* 0x000fce0000000f00 */
[----:B------:R-:W-:Y:S05]  /*7160*/  WARPSYNC.COLLECTIVE R26, `(.L_x_1167) ;  /* 0x000000001a087348 */ /* 0x000fea0003c00000 */
[----:B------:R0:W1:Y:S02]  /*7170*/  SHFL.BFLY P2, R30, R29, R28, R27 ;  /* 0x0c00001c1d1e7389 */ /* 0x000064000004001b */
[----:B01----:R-:W-:Y:S01]  /*7180*/  ENDCOLLECTIVE ;  /* 0x000000000000791b */ /* 0x003fe20003800000 */
.L_x_1167:
[----:B------:R-:W-:-:S05]  /*7190*/  FADD.FTZ R23, R20, R23 ;  /* 0x0000001714177221 */ /* 0x000fca0000010000 */
[----:B------:R-:W-:Y:S02]  /*71a0*/  MOV R29, R23 ;  /* 0x00000017001d7202 */ /* 0x000fe40000000f00 */
[----:B------:R-:W-:-:S07]  /*71b0*/  MOV R25, R30 ;  /* 0x0000001e00197202 */ /* 0x000fce0000000f00 */
[----:B------:R-:W-:Y:S05]  /*71c0*/  WARPSYNC.COLLECTIVE R26, `(.L_x_1168) ;  /* 0x000000001a087348 */ /* 0x000fea0003c00000 */
[----:B------:R0:W1:Y:S02]  /*71d0*/  SHFL.BFLY P2, R30, R29, R28, R27 ;  /* 0x0c00001c1d1e7389 */ /* 0x000064000004001b */
[----:B01----:R-:W-:Y:S01]  /*71e0*/  ENDCOLLECTIVE ;  /* 0x000000000000791b */ /* 0x003fe20003800000 */
.L_x_1168:
[----:B------:R-:W-:Y:S01]  /*71f0*/  FADD.FTZ R25, R22, R25 ;  /* 0x0000001916197221 */ /* 0x000fe20000010000 */
[----:B------:R-:W-:-:S04]  /*7200*/  HFMA2.MMA R28, -RZ, RZ, 0, 5.9604644775390625e-08 ;  /* 0x00000001ff1c7435 */ /* 0x000fc800000001ff */
[----:B------:R-:W-:Y:S02]  /*7210*/  MOV R29, R25 ;  /* 0x00000019001d7202 */ /* 0x000fe40000000f00 */
[----:B------:R-:W-:-:S07]  /*7220*/  MOV R14, R30 ;  /* 0x0000001e000e7202 */ /* 0x000fce0000000f00 */
[----:B------:R-:W-:Y:S05]  /*7230*/  WARPSYNC.COLLECTIVE R26, `(.L_x_1169) ;  /* 0x000000001a087348 */ /* 0x000fea0003c00000 */
[----:B------:R0:W1:Y:S02]  /*7240*/  SHFL.BFLY P2, R30, R29, R28, R27 ;  /* 0x0c00001c1d1e7389 */ /* 0x000064000004001b */
[----:B01----:R-:W-:Y:S01]  /*7250*/  ENDCOLLECTIVE ;  /* 0x000000000000791b */ /* 0x003fe20003800000 */
.L_x_1169:
[----:B------:R-:W-:-:S05]  /*7260*/  FADD.FTZ R14, R23, R14 ;  /* 0x0000000e170e7221 */ /* 0x000fca0000010000 */
[----:B------:R-:W-:Y:S02]  /*7270*/  MOV R29, R14 ;  /* 0x0000000e001d7202 */ /* 0x000fe40000000f00 */
[----:B------:R-:W-:-:S07]  /*7280*/  MOV R24, R30 ;  /* 0x0000001e00187202 */ /* 0x000fce0000000f00 */
[----:B------:R-:W-:Y:S05]  /*7290*/  WARPSYNC.COLLECTIVE R26, `(.L_x_1170) ;  /* 0x000000001a087348 */ /* 0x000fea0003c00000 */
[----:B------:R0:W1:Y:S02]  /*72a0*/  SHFL.BFLY P2, R30, R29, R28, R27 ;  /* 0x0c00001c1d1e7389 */ /* 0x000064000004001b */
[----:B01----:R-:W-:Y:S01]  /*72b0*/  ENDCOLLECTIVE ;  /* 0x000000000000791b */ /* 0x003fe20003800000 */
.L_x_1170:
[----:B------:R-:W-:Y:S01]  /*72c0*/  FADD.FTZ R24, R25, R24 ;  /* 0x0000001819187221 */ /* 0x000fe20000010000 */
[----:B------:R-:W-:Y:S06]  /*72d0*/  BRA `(.L_x_1171) ;  /* 0xffffffe800647947 */ /* 0x000fec000383ffff */
.L_x_1141:
[----:B------:R-:W-:Y:S01]  /*72e0*/  BSSY B0, `(.L_x_1172) ;  /* 0x0000008000007945 */ /* 0x000fe20003800000 */
[----:B-1----:R-:W-:Y:S01]  /*72f0*/  MOV R29, R16 ;  /* 0x00000010001d7202 */ /* 0x002fe20000000f00 */
[----:B------:R-:W-:Y:S01]  /*7300*/  IMAD.MOV.U32 R26, RZ, RZ, 0xffff ;  /* 0x0000ffffff1a7424 */ /* 0x000fe200078e00ff */
[----:B------:R-:W-:Y:S02]  /*7310*/  MOV R28, 0x8 ;  /* 0x00000008001c7802 */ /* 0x000fe40000000f00 */
[----:B------:R-:W-:-:S07]  /*7320*/  MOV R27, 0x101f ;  /* 0x0000101f001b7802 */ /* 0x000fce0000000f00 */
[----:B0-2--5:R-:W-:Y:S05]  /*7330*/  WARPSYNC.COLLECTIVE R26, `(.L_x_1173) ;  /* 0x000000001a087348 */ /* 0x025fea0003c00000 */
[----:B------:R1:W3:Y:S02]  /*7340*/  SHFL.BFLY P2, R30, R29, R28, R27 ;  /* 0x0c00001c1d1e7389 */ /* 0x0002e4000004001b */
[----:B0123-5:R-:W-:Y:S01]  /*7350*/  ENDCOLLECTIVE ;  /* 0x000000000000791b */ /* 0x02ffe20003800000 */
.L_x_1173:
[----:B------:R-:W-:Y:S05]  /*7360*/  BSYNC B0 ;  /* 0x0000000000007941 */ /* 0x000fea0003800000 */
.L_x_1172:
        /* <DEDUP_REMOVED lines=10> */
.L_x_1174:
        /* <DEDUP_REMOVED lines=17> */
.L_x_1175:
[----:B------:R-:W-:Y:S02]  /*7520*/  MOV R29, R17 ;  /* 0x00000011001d7202 */ /* 0x000fe40000000f00 */
[----:B------:R-:W-:-:S07]  /*7530*/  MOV R16, R30 ;  /* 0x0000001e00107202 */ /* 0x000fce0000000f00 */
[----:B------:R-:W-:Y:S05]  /*7540*/  WARPSYNC.COLLECTIVE R26, `(.L_x_1176) ;  /* 0x000000001a087348 */ /* 0x000fea0003c00000 */
[----:B------:R0:W1:Y:S02]  /*7550*/  SHFL.BFLY P2, R30, R29, R28, R27 ;  /* 0x0c00001c1d1e7389 */ /* 0x000064000004001b */
[----:B01----:R-:W-:Y:S01]  /*7560*/  ENDCOLLECTIVE ;  /* 0x000000000000791b */ /* 0x003fe20003800000 */
.L_x_1176:
        /* <DEDUP_REMOVED lines=13> */
.L_x_1177:
[----:B------:R0:W1:Y:S04]  /*7640*/  @!P0 LDS R37, [R22] ;  /* 0x0000000016258984 */ /* 0x0000680000000800 */
[----:B------:R0:W2:Y:S01]  /*7650*/  @!P0 LDS R38, [R22+0x500] ;  /* 0x0005000016268984 */ /* 0x0000a20000000800 */
[----:B------:R-:W-:Y:S01]  /*7660*/  IMAD.MOV.U32 R29, RZ, RZ, R14 ;  /* 0x000000ffff1d7224 */ /* 0x000fe200078e000e */
[----:B------:R-:W-:-:S07]  /*7670*/  MOV R16, R30 ;  /* 0x0000001e00107202 */ /* 0x000fce0000000f00 */
[----:B012---:R-:W-:Y:S05]  /*7680*/  WARPSYNC.COLLECTIVE R26, `(.L_x_1178) ;  /* 0x000000001a087348 */ /* 0x007fea0003c00000 */
[----:B------:R3:W4:Y:S02]  /*7690*/  SHFL.BFLY P2, R30, R29, R28, R27 ;  /* 0x0c00001c1d1e7389 */ /* 0x000724000004001b */
[----:B01234-:R-:W-:Y:S01]  /*76a0*/  ENDCOLLECTIVE ;  /* 0x000000000000791b */ /* 0x01ffe20003800000 */
.L_x_1178:
        /* <DEDUP_REMOVED lines=9> */
.L_x_1179:
[----:B------:R-:W-:Y:S02]  /*7740*/  MOV R29, R17 ;  /* 0x00000011001d7202 */ /* 0x000fe40000000f00 */
[----:B------:R-:W-:-:S07]  /*7750*/  MOV R19, R30 ;  /* 0x0000001e00137202 */ /* 0x000fce0000000f00 */
[----:B------:R-:W-:Y:S05]  /*7760*/  WARPSYNC.COLLECTIVE R26, `(.L_x_1180) ;  /* 0x000000001a087348 */ /* 0x000fea0003c00000 */
[----:B------:R0:W1:Y:S02]  /*7770*/  SHFL.BFLY P2, R30, R29, R28, R27 ;  /* 0x0c00001c1d1e7389 */ /* 0x000064000004001b */
[----:B01----:R-:W-:Y:S01]  /*7780*/  ENDCOLLECTIVE ;  /* 0x000000000000791b */ /* 0x003fe20003800000 */
.L_x_1180:
[----:B------:R-:W-:Y:S01]  /*7790*/  FADD.FTZ R16, R16, R19 ;  /* 0x0000001310107221 */ /* 0x000fe20000010000 */
[----:B------:R-:W-:Y:S01]  /*77a0*/  HFMA2.MMA R28, -RZ, RZ, 0, 4.76837158203125e-07 ;  /* 0x00000008ff1c7435 */ /* 0x000fe200000001ff */
[----:B------:R-:W-:Y:S02]  /*77b0*/  MOV R29, R32 ;  /* 0x00000020001d7202 */ /* 0x000fe40000000f00 */
[----:B------:R-:W-:-:S08]  /*77c0*/  MOV R14, R30 ;  /* 0x0000001e000e7202 */ /* 0x000fd00000000f00 */
[----:B------:R-:W-:Y:S05]  /*77d0*/  WARPSYNC.COLLECTIVE R26, `(.L_x_1181) ;  /* 0x000000001a087348 */ /* 0x000fea0003c00000 */
[----:B------:R0:W1:Y:S02]  /*77e0*/  SHFL.BFLY P2, R30, R29, R28, R27 ;  /* 0x0c00001c1d1e7389 */ /* 0x000064000004001b */
[----:B01----:R-:W-:Y:S01]  /*77f0*/  ENDCOLLECTIVE ;  /* 0x000000000000791b */ /* 0x003fe20003800000 */
.L_x_1181:
[----:B------:R-:W-:Y:S01]  /*7800*/  FADD.FTZ R44, R17, R14 ;  /* 0x0000000e112c7221 */ /* 0x000fe20000010000 */
[----:B------:R-:W-:Y:S02]  /*7810*/  MOV R29, R34 ;  /* 0x00000022001d7202 */ /* 0x000fe40000000f00 */
[----:B------:R-:W-:-:S07]  /*7820*/  MOV R31, R30 ;  /* 0x0000001e001f7202 */ /* 0x000fce0000000f00 */
[----:B------:R-:W-:Y:S05]  /*7830*/  WARPSYNC.COLLECTIVE R26, `(.L_x_1182) ;  /* 0x000000001a087348 */ /* 0x000fea0003c00000 */
[----:B------:R0:W1:Y:S02]  /*7840*/  SHFL.BFLY P2, R30, R29, R28, R27 ;  /* 0x0c00001c1d1e7389 */ /* 0x000064000004001b */
[----:B01----:R-:W-:Y:S01]  /*7850*/  ENDCOLLECTIVE ;  /* 0x000000000000791b */ /* 0x003fe20003800000 */
.L_x_1182:
[----:B------:R-:W-:-:S05]  /*7860*/  FADD.FTZ R31, R31, R32 ;  /* 0x000000201f1f7221 */ /* 0x000fca0000010000 */
[----:B------:R-:W-:Y:S01]  /*7870*/  MOV R29, R31 ;  /* 0x0000001f001d7202 */ /* 0x000fe20000000f00 */
[----:B------:R-:W-:Y:S01]  /*7880*/  IMAD.MOV.U32 R28, RZ, RZ, 0x4 ;  /* 0x00000004ff1c7424 */ /* 0x000fe200078e00ff */
[----:B------:R-:W-:-:S07]  /*7890*/  MOV R33, R30 ;  /* 0x0000001e00217202 */ /* 0x000fce0000000f00 */
[----:B------:R-:W-:Y:S05]  /*78a0*/  WARPSYNC.COLLECTIVE R26, `(.L_x_1183) ;  /* 0x000000001a087348 */ /* 0x000fea0003c00000 */
[----:B------:R0:W1:Y:S02]  /*78b0*/  SHFL.BFLY P2, R30, R29, R28, R27 ;  /* 0x0c00001c1d1e7389 */ /* 0x000064000004001b */
[----:B01----:R-:W-:Y:S01]  /*78c0*/  ENDCOLLECTIVE ;  /* 0x000000000000791b */ /* 0x003fe20003800000 */
.L_x_1183:
[----:B------:R-:W-:-:S05]  /*78d0*/  FADD.FTZ R33, R33, R34 ;  /* 0x0000002221217221 */ /* 0x000fca0000010000 */
[----:B------:R-:W-:Y:S02]  /*78e0*/  MOV R29, R33 ;  /* 0x00000021001d7202 */ /* 0x000fe40000000f00 */
[----:B------:R-:W-:-:S07]  /*78f0*/  MOV R20, R30 ;  /* 0x0000001e00147202 */ /* 0x000fce0000000f00 */
[----:B------:R-:W-:Y:S05]  /*7900*/  WARPSYNC.COLLECTIVE R26, `(.L_x_1184) ;  /* 0x000000001a087348 */ /* 0x000fea0003c00000 */
[----:B------:R0:W1:Y:S02]  /*7910*/  SHFL.BFLY P2, R30, R29, R28, R27 ;  /* 0x0c00001c1d1e7389 */ /* 0x000064000004001b */
[----:B01----:R-:W-:Y:S01]  /*7920*/  ENDCOLLECTIVE ;  /* 0x000000000000791b */ /* 0x003fe20003800000 */
.L_x_1184:
[----:B------:R-:W-:Y:S01]  /*7930*/  FADD.FTZ R35, R31, R20 ;  /* 0x000000141f237221 */ /* 0x000fe20000010000 */
[----:B------:R-:W-:-:S04]  /*7940*/  HFMA2.MMA R28, -RZ, RZ, 0, 1.1920928955078125e-07 ;  /* 0x00000002ff1c7435 */ /* 0x000fc800000001ff */
[----:B------:R-:W-:Y:S02]  /*7950*/  MOV R29, R35 ;  /* 0x00000023001d7202 */ /* 0x000fe40000000f00 */
[----:B------:R-:W-:-:S07]  /*7960*/  MOV R36, R30 ;  /* 0x0000001e00247202 */ /* 0x000fce0000000f00 */
[----:B------:R-:W-:Y:S05]  /*7970*/  WARPSYNC.COLLECTIVE R26, `(.L_x_1185) ;  /* 0x000000001a087348 */ /* 0x000fea0003c00000 */
[----:B------:R0:W1:Y:S02]  /*7980*/  SHFL.BFLY P2, R30, R29, R28, R27 ;  /* 0x0c00001c1d1e7389 */ /* 0x000064000004001b */
[----:B01----:R-:W-:Y:S01]  /*7990*/  ENDCOLLECTIVE ;  /* 0x000000000000791b */ /* 0x003fe20003800000 */
.L_x_1185:
[----:B------:R-:W-:-:S05]  /*79a0*/  FADD.FTZ R36, R33, R36 ;  /* 0x0000002421247221 */ /* 0x000fca0000010000 */
[----:B------:R-:W-:Y:S02]  /*79b0*/  MOV R29, R36 ;  /* 0x00000024001d7202 */ /* 0x000fe40000000f00 */
[----:B------:R-:W-:-:S07]  /*79c0*/  MOV R18, R30 ;  /* 0x0000001e00127202 */ /* 0x000fce0000000f00 */
[----:B------:R-:W-:Y:S05]  /*79d0*/  WARPSYNC.COLLECTIVE R26, `(.L_x_1186) ;  /* 0x000000001a087348 */ /* 0x000fea0003c00000 */
[----:B------:R0:W1:Y:S02]  /*79e0*/  SHFL.BFLY P2, R30, R29, R28, R27 ;  /* 0x0c00001c1d1e7389 */ /* 0x000064000004001b */
[----:B01----:R-:W-:Y:S01]  /*79f0*/  ENDCOLLECTIVE ;  /* 0x000000000000791b */ /* 0x003fe20003800000 */
.L_x_1186:
        /* <DEDUP_REMOVED lines=8> */
.L_x_1187:
[----:B------:R-:W-:Y:S01]  /*7a80*/  FADD.FTZ R36, R36, R21 ;  /* 0x0000001524247221 */ /* 0x000fe20000010000 */
[----:B------:R-:W-:-:S04]  /*7a90*/  HFMA2.MMA R21, -RZ, RZ, 0, 0 ;  /* 0x00000000ff157435 */ /* 0x000fc800000001ff */
[----:B------:R-:W-:Y:S01]  /*7aa0*/  MOV R29, R36 ;  /* 0x00000024001d7202 */ /* 0x000fe20000000f00 */
[----:B------:R-:W-:-:S07]  /*7ab0*/  IMAD.MOV.U32 R34, RZ, RZ, R30 ;  /* 0x000000ffff227224 */ /* 0x000fce00078e001e */
[----:B------:R-:W-:Y:S05]  /*7ac0*/  WARPSYNC.COLLECTIVE R26, `(.L_x_1188) ;  /* 0x000000001a087348 */ /* 0x000fea0003c00000 */
[----:B------:R0:W1:Y:S02]  /*7ad0*/  SHFL.BFLY P2, R30, R29, R28, R27 ;  /* 0x0c00001c1d1e7389 */ /* 0x000064000004001b */
[----:B01----:R-:W-:Y:S01]  /*7ae0*/  ENDCOLLECTIVE ;  /* 0x000000000000791b */ /* 0x003fe20003800000 */
.L_x_1188:
[----:B------:R-:W-:Y:S01]  /*7af0*/  FADD.FTZ R34, R35, R34 ;  /* 0x0000002223227221 */ /* 0x000fe20000010000 */
[----:B------:R-:W-:Y:S01]  /*7b00*/  HFMA2.MMA R28, -RZ, RZ, 0, 4.76837158203125e-07 ;  /* 0x00000008ff1c7435 */ /* 0x000fe200000001ff */
[----:B------:R-:W-:Y:S02]  /*7b10*/  MOV R29, R24 ;  /* 0x00000018001d7202 */ /* 0x000fe40000000f00 */
[----:B------:R-:W-:-:S08]  /*7b20*/  MOV R33, R30 ;  /* 0x0000001e00217202 */ /* 0x000fd00000000f00 */
[----:B------:R-:W-:Y:S05]  /*7b30*/  WARPSYNC.COLLECTIVE R26, `(.L_x_1189) ;  /* 0x000000001a087348 */ /* 0x000fea0003c00000 */
[----:B------:R0:W1:Y:S02]  /*7b40*/  SHFL.BFLY P2, R30, R29, R28, R27 ;  /* 0x0c00001c1d1e7389 */ /* 0x000064000004001b */
[----:B01----:R-:W-:Y:S01]  /*7b50*/  ENDCOLLECTIVE ;  /* 0x000000000000791b */ /* 0x003fe20003800000 */
.L_x_1189:
[----:B------:R-:W-:Y:S01]  /*7b60*/  FADD.FTZ R33, R36, R33 ;  /* 0x0000002124217221 */ /* 0x000fe20000010000 */
[----:B------:R-:W-:Y:S02]  /*7b70*/  MOV R29, R23 ;  /* 0x00000017001d7202 */ /* 0x000fe40000000f00 */
[----:B------:R-:W-:-:S07]  /*7b80*/  MOV R37, R30 ;  /* 0x0000001e00257202 */ /* 0x000fce0000000f00 */
[----:B------:R-:W-:Y:S05]  /*7b90*/  WARPSYNC.COLLECTIVE R26, `(.L_x_1190) ;  /* 0x000000001a087348 */ /* 0x000fea0003c00000 */
[----:B------:R0:W1:Y:S02]  /*7ba0*/  SHFL.BFLY P2, R30, R29, R28, R27 ;  /* 0x0c00001c1d1e7389 */ /* 0x000064000004001b */
[----:B01----:R-:W-:Y:S01]  /*7bb0*/  ENDCOLLECTIVE ;  /* 0x000000000000791b */ /* 0x003fe20003800000 */
.L_x_1190:
        /* <DEDUP_REMOVED lines=8> */
.L_x_1191:
        /* <DEDUP_REMOVED lines=8> */
.L_x_1192:
[----:B------:R-:W-:-:S05]  /*7cc0*/  FADD.FTZ R38, R25, R38 ;  /* 0x0000002619267221 */ /* 0x000fca0000010000 */
[----:B------:R-:W-:Y:S01]  /*7cd0*/  MOV R29, R38 ;  /* 0x00000026001d7202 */ /* 0x000fe20000000f00 */
[----:B------:R-:W-:Y:S01]  /*7ce0*/  IMAD.MOV.U32 R28, RZ, RZ, 0x2 ;  /* 0x00000002ff1c7424 */ /* 0x000fe200078e00ff */
[----:B------:R-:W-:Y:S02]  /*7cf0*/  MOV R37, R30 ;  /* 0x0000001e00257202 */ /* 0x000fe40000000f00 */
[----:B------:R-:W-:-:S03]  /*7d00*/  @!P0 LEA R30, R10, UR4, 0x7 ;  /* 0x000000040a1e8c11 */ /* 0x000fc6000f8e38ff */
[----:B------:R-:W-:Y:S01]  /*7d10*/  FADD.FTZ R37, R32, R37 ;  /* 0x0000002520257221 */ /* 0x000fe20000010000 */
[----:B------:R-:W-:-:S07]  /*7d20*/  @!P0 LEA R39, R23, R30, 0x2 ;  /* 0x0000001e17278211 */ /* 0x000fce00078e10ff */
[----:B------:R-:W-:Y:S05]  /*7d30*/  WARPSYNC.COLLECTIVE R26, `(.L_x_1193) ;  /* 0x000000001a087348 */ /* 0x000fea0003c00000 */
[----:B------:R0:W1:Y:S02]  /*7d40*/  SHFL.BFLY P2, R30, R29, R28, R27 ;  /* 0x0c00001c1d1e7389 */ /* 0x000064000004001b */
[----:B01----:R-:W-:Y:S01]  /*7d50*/  ENDCOLLECTIVE ;  /* 0x000000000000791b */ /* 0x003fe20003800000 */
.L_x_1193:
[----:B------:R0:W1:Y:S04]  /*7d60*/  @!P0 LDS R22, [R39] ;  /* 0x0000000027168984 */ /* 0x0000680000000800 */
[----:B------:R0:W2:Y:S01]  /*7d70*/  @!P0 LDS R20, [R39+0x500] ;  /* 0x0005000027148984 */ /* 0x0000a20000000800 */
[----:B------:R-:W-:Y:S02]  /*7d80*/  MOV R29, R37 ;  /* 0x00000025001d7202 */ /* 0x000fe40000000f00 */
[----:B------:R-:W-:-:S07]  /*7d90*/  MOV R23, R30 ;  /* 0x0000001e00177202 */ /* 0x000fce0000000f00 */
[----:B012---:R-:W-:Y:S05]  /*7da0*/  WARPSYNC.COLLECTIVE R26, `(.L_x_1194) ;  /* 0x000000001a087348 */ /* 0x007fea0003c00000 */
[----:B------:R3:W4:Y:S02]  /*7db0*/  SHFL.BFLY P2, R30, R29, R28, R27 ;  /* 0x0c00001c1d1e7389 */ /* 0x000724000004001b */
[----:B01234-:R-:W-:Y:S01]  /*7dc0*/  ENDCOLLECTIVE ;  /* 0x000000000000791b */ /* 0x01ffe20003800000 */
.L_x_1194:
        /* <DEDUP_REMOVED lines=9> */
.L_x_1195:
[----:B------:R-:W-:Y:S01]  /*7e60*/  ISETP.NE.AND P0, PT, R10, RZ, PT ;  /* 0x000000ff0a00720c */ /* 0x000fe20003f05270 */
[----:B------:R-:W-:-:S05]  /*7e70*/  FADD.FTZ R37, R37, R24 ;  /* 0x0000001825257221 */ /* 0x000fca0000010000 */
[----:B------:R-:W-:-:S07]  /*7e80*/  MOV R29, R37 ;  /* 0x00000025001d7202 */ /* 0x000fce0000000f00 */
[----:B------:R-:W0:Y:S01]  /*7e90*/  @!P0 LDC.64 R24, c[0x0][0x218] ;  /* 0x00008600ff188b82 */ /* 0x000e220000000a00 */
[----:B------:R-:W-:Y:S02]  /*7ea0*/  @!P0 F2FP.F16.F32.PACK_AB R44, RZ, R44 ;  /* 0x0000002cff2c823e */ /* 0x000fe400000000ff */
[----:B------:R-:W-:-:S07]  /*7eb0*/  MOV R39, R30 ;  /* 0x0000001e00277202 */ /* 0x000fce0000000f00 */
[----:B0-----:R-:W-:Y:S05]  /*7ec0*/  WARPSYNC.COLLECTIVE R26, `(.L_x_1196) ;  /* 0x000000001a087348 */ /* 0x001fea0003c00000 */
[----:B------:R1:W2:Y:S02]  /*7ed0*/  SHFL.BFLY P2, R30, R29, R28, R27 ;  /* 0x0c00001c1d1e7389 */ /* 0x0002a4000004001b */
[----:B012---:R-:W-:Y:S01]  /*7ee0*/  ENDCOLLECTIVE ;  /* 0x000000000000791b */ /* 0x007fe20003800000 */
.L_x_1196:
[----:B------:R-:W-:Y:S01]  /*7ef0*/  FADD.FTZ R38, R38, R39 ;  /* 0x0000002726267221 */ /* 0x000fe20000010000 */
[----:B------:R-:W-:Y:S01]  /*7f00*/  HFMA2.MMA R28, -RZ, RZ, 0, 4.76837158203125e-07 ;  /* 0x00000008ff1c7435 */ /* 0x000fe200000001ff */
[----:B------:R-:W-:Y:S02]  /*7f10*/  MOV R29, R21 ;  /* 0x00000015001d7202 */ /* 0x000fe40000000f00 */
[----:B------:R-:W-:-:S08]  /*7f20*/  MOV R40, R30 ;  /* 0x0000001e00287202 */ /* 0x000fd00000000f00 */
[----:B------:R-:W-:Y:S05]  /*7f30*/  WARPSYNC.COLLECTIVE R26, `(.L_x_1197) ;  /* 0x000000001a087348 */ /* 0x000fea0003c00000 */
[----:B------:R0:W1:Y:S02]  /*7f40*/  SHFL.BFLY P2, R30, R29, R28, R27 ;  /* 0x0c00001c1d1e7389 */ /* 0x000064000004001b */
[----:B01----:R-:W-:Y:S01]  /*7f50*/  ENDCOLLECTIVE ;  /* 0x000000000000791b */ /* 0x003fe20003800000 */
.L_x_1197:
[----:B------:R-:W-:Y:S01]  /*7f60*/  FADD.FTZ R37, R37, R40 ;  /* 0x0000002825257221 */ /* 0x000fe20000010000 */
[----:B------:R-:W-:Y:S02]  /*7f70*/  MOV R29, R18 ;  /* 0x00000012001d7202 */ /* 0x000fe40000000f00 */
[----:B------:R-:W-:-:S07]  /*7f80*/  MOV R42, R30 ;  /* 0x0000001e002a7202 */ /* 0x000fce0000000f00 */
[----:B------:R-:W-:Y:S05]  /*7f90*/  WARPSYNC.COLLECTIVE R26, `(.L_x_1198) ;  /* 0x000000001a087348 */ /* 0x000fea0003c00000 */
[----:B------:R0:W1:Y:S02]  /*7fa0*/  SHFL.BFLY P2, R30, R29, R28, R27 ;  /* 0x0c00001c1d1e7389 */ /* 0x000064000004001b */
[----:B01----:R-:W-:Y:S01]  /*7fb0*/  ENDCOLLECTIVE ;  /* 0x000000000000791b */ /* 0x003fe20003800000 */
.L_x_1198:
[----:B------:R-:W-:Y:S01]  /*7fc0*/  FADD.FTZ R42, R42, R21 ;  /* 0x000000152a2a7221 */ /* 0x000fe20000010000 */
[----:B------:R-:W-:-:S04]  /*7fd0*/  HFMA2.MMA R28, -RZ, RZ, 0, 2.384185791015625e-07 ;  /* 0x00000004ff1c7435 */ /* 0x000fc800000001ff */
[----:B------:R-:W-:Y:S01]  /*7fe0*/  MOV R29, R42 ;  /* 0x0000002a001d7202 */ /* 0x000fe20000000f00 */
[----:B------:R-:W-:-:S07]  /*7ff0*/  IMAD.MOV.U32 R23, RZ, RZ, R30 ;  /* 0x000000ffff177224 */ /* 0x000fce00078e001e */
[----:B------:R-:W-:Y:S05]  /*8000*/  WARPSYNC.COLLECTIVE R26, `(.L_x_1199) ;  /* 0x000000001a087348 */ /* 0x000fea0003c00000 */
[----:B------:R0:W1:Y:S02]  /*8010*/  SHFL.BFLY P2, R30, R29, R28, R27 ;  /* 0x0c00001c1d1e7389 */ /* 0x000064000004001b */
[----:B01----:R-:W-:Y:S01]  /*8020*/  ENDCOLLECTIVE ;  /* 0x000000000000791b */ /* 0x003fe20003800000 */
.L_x_1199:
        /* <DEDUP_REMOVED lines=8> */
.L_x_1200:
        /* <DEDUP_REMOVED lines=12> */
.L_x_1201:
[----:B------:R-:W-:Y:S01]  /*8170*/  FADD.FTZ R31, R31, R20 ;  /* 0x000000141f1f7221 */ /* 0x000fe20000010000 */
[C---:B------:R-:W-:Y:S01]  /*8180*/  @!P0 IMAD.WIDE R14, R41.reuse, 0x2, R14 ;  /* 0x00000002290e8825 */ /* 0x040fe200078e020e */
[----:B------:R-:W0:Y:S03]  /*8190*/  @!P0 LDC.64 R20, c[0x0][0x218] ;  /* 0x00008600ff148b82 */ /* 0x000e260000000a00 */
[----:B------:R-:W-:Y:S02]  /*81a0*/  MOV R29, R31 ;  /* 0x0000001f001d7202 */ /* 0x000fe40000000f00 */
[----:B------:R-:W-:Y:S02]  /*81b0*/  MOV R43, R30 ;  /* 0x0000001e002b7202 */ /* 0x000fe40000000f00 */
[----:B------:R-:W-:Y:S02]  /*81c0*/  @!P0 F2FP.F16.F32.PACK_AB R30, RZ, R16 ;  /* 0x00000010ff1e823e */ /* 0x000fe400000000ff */
[----:B------:R-:W1:Y:S01]  /*81d0*/  @!P0 LDC.64 R16, c[0x0][0x218] ;  /* 0x00008600ff108b82 */ /* 0x000e620000000a00 */
[----:B------:R-:W-:Y:S01]  /*81e0*/  FADD.FTZ R42, R42, R43 ;  /* 0x0000002b2a2a7221 */ /* 0x000fe20000010000 */
[----:B------:R-:W-:Y:S01]  /*81f0*/  PRMT R45, R30, 0x7610, R45 ;  /* 0x000076101e2d7816 */ /* 0x000fe2000000002d */
[----:B0-----:R-:W-:-:S07]  /*8200*/  @!P0 IMAD.WIDE R20, R41, 0x2, R20 ;  /* 0x0000000229148825 */ /* 0x001fce00078e0214 */
[----:B-1----:R-:W-:Y:S05]  /*8210*/  WARPSYNC.COLLECTIVE R26, `(.L_x_1202) ;  /* 0x000000001a087348 */ /* 0x002fea0003c00000 */
[----:B------:R0:W2:Y:S02]  /*8220*/  SHFL.BFLY P2, R30, R29, R28, R27 ;  /* 0x0c00001c1d1e7389 */ /* 0x0000a4000004001b */
[----:B012---:R-:W-:Y:S01]  /*8230*/  ENDCOLLECTIVE ;  /* 0x000000000000791b */ /* 0x007fe20003800000 */
.L_x_1202:
[----:B------:R0:W-:Y:S04]  /*8240*/  @!P0 STG.E.U16 desc[UR12][R24.64], R45 ;  /* 0x0000002d18008986 */ /* 0x0001e8000c10150c */
[----:B------:R1:W-:Y:S01]  /*8250*/  @!P0 STG.E.U16 desc[UR12][R22.64], R44 ;  /* 0x0000002c16008986 */ /* 0x0003e2000c10150c */
[----:B------:R-:W-:Y:S01]  /*8260*/  @!P0 F2FP.F16.F32.PACK_AB R26, RZ, R38 ;  /* 0x00000026ff1a823e */ /* 0x000fe200000000ff */
[----:B------:R-:W-:Y:S01]  /*8270*/  HFMA2.MMA R28, -RZ, RZ, 0, 5.9604644775390625e-08 ;  /* 0x00000001ff1c7435 */ /* 0x000fe200000001ff */
[----:B------:R-:W-:Y:S02]  /*8280*/  MOV R29, R42 ;  /* 0x0000002a001d7202 */ /* 0x000fe40000000f00 */
[----:B0-----:R-:W-:Y:S02]  /*8290*/  @!P0 F2FP.F16.F32.PACK_AB R25, RZ, R33 ;  /* 0x00000021ff19823e */ /* 0x001fe400000000ff */
[----:B-1----:R-:W-:Y:S01]  /*82a0*/  PRMT R22, R26, 0x7610, R22 ;  /* 0x000076101a167816 */ /* 0x002fe20000000016 */
[----:B------:R-:W-:Y:S01]  /*82b0*/  @!P0 IMAD.WIDE R16, R41, 0x2, R16 ;  /* 0x0000000229108825 */ /* 0x000fe200078e0210 */
[----:B------:R-:W-:-:S02]  /*82c0*/  MOV R26, 0xffff ;  /* 0x0000ffff001a7802 */ /* 0x000fc40000000f00 */
[----:B------:R-:W-:Y:S02]  /*82d0*/  MOV R32, R30 ;  /* 0x0000001e00207202 */ /* 0x000fe40000000f00 */
[----:B------:R-:W-:-:S07]  /*82e0*/  @!P0 F2FP.F16.F32.PACK_AB R23, RZ, R34 ;  /* 0x00000022ff17823e */ /* 0x000fce00000000ff */
[----:B------:R-:W-:Y:S05]  /*82f0*/  WARPSYNC.COLLECTIVE R26, `(.L_x_1203) ;  /* 0x000000001a087348 */ /* 0x000fea0003c00000 */
[----:B------:R0:W1:Y:S02]  /*8300*/  SHFL.BFLY P2, R30, R29, R28, R27 ;  /* 0x0c00001c1d1e7389 */ /* 0x000064000004001b */
[----:B01----:R-:W-:Y:S01]  /*8310*/  ENDCOLLECTIVE ;  /* 0x000000000000791b */ /* 0x003fe20003800000 */
.L_x_1203:
[----:B------:R-:W-:Y:S01]  /*8320*/  @!P0 F2FP.F16.F32.PACK_AB R33, RZ, R37 ;  /* 0x00000025ff21823e */ /* 0x000fe200000000ff */
        /* <DEDUP_REMOVED lines=10> */
.L_x_1204:
[----:B------:R-:W-:Y:S01]  /*83d0*/  FADD.FTZ R35, R42, R35 ;  /* 0x000000232a237221 */ /* 0x000fe20000010000 */
[----:B------:R-:W-:Y:S06]  /*83e0*/  BRA `(.L_x_1205) ;  /* 0xffffffe000d47947 */ /* 0x000fec000383ffff */
.L_x_1206:
        /* <DEDUP_REMOVED lines=9> */
.L_x_1834:


//--------------------- .text._ZN13group_norm_v218gn_bwd_cuda_kernelI6__halfLi320ELi3ELi32ELi20ELi4096ELb0ELb1ELi32ELi320ELi320ELi4ELb1ELi3ELb0ELb0ELNS_15WgradSyncMethodE2ENS_16CompileConditionILi900EEEEEvPT_S6_S6_PKS5_S8_S8_S8_PKfflPfPj --------------------------
	.section	.text._ZN13group_norm_v218gn_bwd_cuda_kernelI6__halfLi320ELi3ELi32ELi20ELi4096ELb0ELb1ELi32ELi320ELi320ELi4ELb1ELi3ELb0ELb0ELNS_15WgradSyncMethodE2ENS_16CompileConditionILi900EEEEEvPT_S6_S6_PKS5_S8_S8_S8_PKfflPfPj,"ax",@progbits
	.align	128
        .global         _ZN13group_norm_v218gn_bwd_cuda_kernelI6__halfLi320ELi3ELi32ELi20ELi4096ELb0ELb1ELi32ELi320ELi320ELi4ELb1ELi3ELb0ELb0ELNS_15WgradSyncMethodE2ENS_16CompileConditionILi900EEEEEvPT_S6_S6_PKS5_S8_S8_S8_PKfflPfPj
        .type           _ZN13group_norm_v218gn_bwd_cuda_kernelI6__halfLi320ELi3ELi32ELi20ELi4096ELb0ELb1ELi32ELi320ELi320ELi4ELb1ELi3ELb0ELb0ELNS_15WgradSyncMethodE2ENS_16CompileConditionILi900EEEEEvPT_S6_S6_PKS5_S8_S8_S8_PKfflPfPj,@function
        .size           _ZN13group_norm_v218gn_bwd_cuda_kernelI6__halfLi320ELi3ELi32ELi20ELi4096ELb0ELb1ELi32ELi320ELi320ELi4ELb1ELi3ELb0ELb0ELNS_15WgradSyncMethodE2ENS_16CompileConditionILi900EEEEEvPT_S6_S6_PKS5_S8_S8_S8_PKfflPfPj,(.L_x_1835 - _ZN13group_norm_v218gn_bwd_cuda_kernelI6__halfLi320ELi3ELi32ELi20ELi4096ELb0ELb1ELi32ELi320ELi320ELi4ELb1ELi3ELb0ELb0ELNS_15WgradSyncMethodE2ENS_16CompileConditionILi900EEEEEvPT_S6_S6_PKS5_S8_S8_S8_PKfflPfPj)
        .other          _ZN13group_norm_v218gn_bwd_cuda_kernelI6__halfLi320ELi3ELi32ELi20ELi4096ELb0ELb1ELi32ELi320ELi320ELi4ELb1ELi3ELb0ELb0ELNS_15WgradSyncMethodE2ENS_16CompileConditionILi900EEEEEvPT_S6_S6_PKS5_S8_S8_S8_PKfflPfPj,@"STO_CUDA_ENTRY STV_DEFAULT"
_ZN13group_norm_v218gn_bwd_cuda_kernelI6__halfLi320ELi3ELi32ELi20ELi4096ELb0ELb1ELi32ELi320ELi320ELi4ELb1ELi3ELb0ELb0ELNS_15WgradSyncMethodE2ENS_16CompileConditionILi900EEEEEvPT_S6_S6_PKS5_S8_S8_S8_PKfflPfPj:
.text._ZN13group_norm_v218gn_bwd_cuda_kernelI6__halfLi320ELi3ELi32ELi20ELi4096ELb0ELb1ELi32ELi320ELi320ELi4ELb1ELi3ELb0ELb0ELNS_15WgradSyncMethodE2ENS_16CompileConditionILi900EEEEEvPT_S6_S6_PKS5_S8_S8_S8_PKfflPfPj:
        /* <DEDUP_REMOVED lines=31> */
.L_x_1209:
[----:B------:R-:W2:Y:S04]  /*01f0*/  LD.E.STRONG.GPU R0, desc[UR14][R2.64] ;  /* 0x0000000e02007980 */ /* 0x000ea8000c10f900 */
[----:B--2---:R-:W-:Y:S01]  /*0200*/  CCTL.IVALL ;  /* 0x00000000ff00798f */ /* 0x004fe20002000000 */
[----:B------:R-:W-:Y:S05]  /*0210*/  YIELD ;  /* 0x0000000000007946 */ /* 0x000fea0003800000 */
[----:B-----5:R-:W-:-:S04]  /*0220*/  LOP3.LUT R0, R0, R5, RZ, 0x3c, !PT ;  /* 0x0000000500007212 */ /* 0x020fc800078e3cff */
[----:B------:R-:W-:-:S13]  /*0230*/  ISETP.GT.AND P0, PT, R0, -0x1, PT ;  /* 0xffffffff0000780c */ /* 0x000fda0003f04270 */
[----:B------:R-:W-:Y:S05]  /*0240*/  @P0 BRA `(.L_x_1209) ;  /* 0xfffffffc00e80947 */ /* 0x000fea000383ffff */
.L_x_1208:
[----:B------:R-:W-:Y:S05]  /*0250*/  WARPSYNC.ALL ;  /* 0x0000000000007948 */ /* 0x000fea0003800000 */
[----:B------:R-:W-:Y:S06]  /*0260*/  BAR.SYNC.DEFER_BLOCKING 0x0 ;  /* 0x0000000000007b1d */ /* 0x000fec0000010000 */
[----:B------:R-:W-:Y:S05]  /*0270*/  BRA `(.L_x_1210) ;  /* 0x0000004000107947 */ /* 0x000fea0003800000 */
.L_x_1207:
[----:B------:R-:W0:Y:S01]  /*0280*/  S2UR UR8, SR_CgaCtaId ;  /* 0x00000000000879c3 */ /* 0x000e220000008800 */
[----:B------:R-:W-:Y:S02]  /*0290*/  UMOV UR4, 0x400 ;  /* 0x0000040000047882 */ /* 0x000fe40000000000 */
[----:B------:R-:W-:-:S04]  /*02a0*/  UIADD3 UR4, UR4, 0x2800, URZ ;  /* 0x0000280004047890 */ /* 0x000fc8000fffe03f */
[----:B0-----:R-:W-:-:S03]  /*02b0*/  ULEA UR8, UR8, UR4, 0x18 ;  /* 0x0000000408087291 */ /* 0x001fc6000f8ec03f */
[----:B------:R-:W-:-:S09]  /*02c0*/  UMOV UR4, URZ ;  /* 0x0000003f00047c82 */ /* 0x000fd20008000000 */
.L_x_1223:
[----:B------:R-:W0:Y:S01]  /*02d0*/  S2R R61, SR_TID.X ;  /* 0x00000000003d7919 */ /* 0x000e220000002100 */
[----:B------:R-:W-:Y:S02]  /*02e0*/  ULOP3.LUT UR9, UR12, 0x1, URZ, 0xc0, !UPT ;  /* 0x000000010c097892 */ /* 0x000fe4000f8ec03f */
[----:B------:R-:W-:Y:S02]  /*02f0*/  USHF.R.U64 UR10, UR12, 0x1, UR5 ;  /* 0x000000010c0a7899 */ /* 0x000fe40008001205 */
[----:B------:R-:W-:Y:S02]  /*0300*/  UIMAD UR13, UR9, 0x140, URZ ;  /* 0x00000140090d78a4 */ /* 0x000fe4000f8e023f */
[----:B------:R-:W-:Y:S02]  /*0310*/  USHF.L.U32 UR9, UR21, 0x5, URZ ;  /* 0x0000000515097899 */ /* 0x000fe4000800063f */
[----:B------:R-:W-:Y:S01]  /*0320*/  USHF.R.U32.HI UR11, URZ, 0x1, UR5 ;  /* 0x000000013f0b7899 */ /* 0x000fe20008011605 */
[----:B------:R-:W-:Y:S01]  /*0330*/  MOV R5, UR10 ;  /* 0x0000000a00057c02 */ /* 0x000fe20008000f00 */
[----:B------:R-:W-:Y:S01]  /*0340*/  ULOP3.LUT UR9, UR9, 0xfe0, URZ, 0xc0, !UPT ;  /* 0x00000fe009097892 */ /* 0x000fe2000f8ec03f */
[----:B------:R-:W-:Y:S01]  /*0350*/  MOV R23, UR10 ;  /* 0x0000000a00177c02 */ /* 0x000fe20008000f00 */
[----:B------:R-:W-:Y:S01]  /*0360*/  ULDC.64 UR16, c[0x0][0x248] ;  /* 0x0000920000107ab9 */ /* 0x000fe20000000a00 */
[----:B------:R-:W-:Y:S01]  /*0370*/  MOV R6, UR10 ;  /* 0x0000000a00067c02 */ /* 0x000fe20008000f00 */
[----:B------:R-:W-:Y:S01]  /*0380*/  ULDC.64 UR18, c[0x0][0x228] ;  /* 0x00008a0000127ab9 */ /* 0x000fe20000000a00 */
[----:B------:R-:W-:Y:S01]  /*0390*/  MOV R7, UR11 ;  /* 0x0000000b00077c02 */ /* 0x000fe20008000f00 */
        /* <DEDUP_REMOVED lines=8> */
[----:B------:R-:W-:-:S04]  /*0420*/  IMAD.WIDE.U32 R2, R20, -0x33333333, RZ ;  /* 0xcccccccd14027825 */ /* 0x000fc800078e00ff */
[----:B------:R-:W-:Y:S01]  /*0430*/  IMAD.WIDE.U32 R22, R23, 0x280000, R20 ;  /* 0x0028000017167825 */ /* 0x000fe200078e0014 */
[----:B------:R-:W-:Y:S02]  /*0440*/  SHF.R.U32.HI R4, RZ, 0x4, R3 ;  /* 0x00000004ff047819 */ /* 0x000fe40000011603 */
[----:B------:R-:W0:Y:S02]  /*0450*/  LDC.64 R2, c[0x0][0x238] ;  /* 0x00008e00ff027b82 */ /* 0x000e240000000a00 */
[----:B------:R-:W-:Y:S01]  /*0460*/  LEA R5, P0, R5, R4, 0x5 ;  /* 0x0000000405057211 */ /* 0x000fe200078028ff */
[----:B------:R1:W-:Y:S01]  /*0470*/  STL [R1+0x94], R4 ;  /* 0x0000940401007387 */ /* 0x0003e20000100800 */
[----:B------:R-:W-:Y:S01]  /*0480*/  IADD3 R23, R23, UR9, RZ ;  /* 0x0000000917177c10 */ /* 0x000fe2000fffe0ff */
[----:B------:R-:W-:Y:S01]  /*0490*/  ULDC UR9, c[0x0][0x250] ;  /* 0x0000940000097ab9 */ /* 0x000fe20000000800 */
[----:B------:R-:W-:Y:S02]  /*04a0*/  LEA.HI.X R6, R6, RZ, R7, 0x5, P0 ;  /* 0x000000ff06067211 */ /* 0x000fe400000f2c07 */
[----:B------:R-:W-:-:S04]  /*04b0*/  LEA R26, P0, R5, UR16, 0x3 ;  /* 0x00000010051a7c11 */ /* 0x000fc8000f8018ff */
[----:B------:R-:W-:Y:S01]  /*04c0*/  LEA.HI.X R27, R5, UR17, R6, 0x3, P0 ;  /* 0x00000011051b7c11 */ /* 0x000fe200080f1c06 */
[----:B------:R-:W-:Y:S01]  /*04d0*/  ULDC.64 UR16, c[0x0][0x230] ;  /* 0x00008c0000107ab9 */ /* 0x000fe20000000a00 */
[----:B-1----:R-:W-:-:S04]  /*04e0*/  IADD3 R4, P1, R0, R22, RZ ;  /* 0x0000001600047210 */ /* 0x002fc80007f3e0ff */
[----:B------:R-:W-:Y:S01]  /*04f0*/  IADD3.X R5, RZ, R23, RZ, P1, !PT ;  /* 0x00000017ff057210 */ /* 0x000fe20000ffe4ff */
[----:B------:R-:W2:Y:S01]  /*0500*/  LDG.E.64.CONSTANT R26, desc[UR14][R26.64] ;  /* 0x0000000e1a1a7981 */ /* 0x000ea2000c1e9b00 */
[C---:B------:R-:W-:Y:S02]  /*0510*/  SHF.L.U32 R9, R4.reuse, 0x1, RZ ;  /* 0x0000000104097819 */ /* 0x040fe400000006ff */
        /* <DEDUP_REMOVED lines=17> */
[----:B------:R-:W-:-:S04]  /*0630*/  IADD3.X R39, R4, UR19, RZ, P1, !PT ;  /* 0x0000001304277c10 */ /* 0x000fc80008ffe4ff */
[----:B------:R-:W4:Y:S01]  /*0640*/  LDG.E.64.CONSTANT R34, desc[UR14][R34.64] ;  /* 0x0000000e22227981 */ /* 0x000f22000c1e9b00 */
[----:B------:R-:W-:-:S03]  /*0650*/  IADD3 R3, R0, 0x1400, RZ ;  /* 0x0000140000037810 */ /* 0x000fc60007ffe0ff */
[----:B------:R-:W4:Y:S01]  /*0660*/  LDG.E.64.CONSTANT R38, desc[UR14][R38.64] ;  /* 0x0000000e26267981 */ /* 0x000f22000c1e9b00 */
        /* <DEDUP_REMOVED lines=8> */
[C---:B------:R-:W-:Y:S02]  /*06f0*/  IADD3 R18, P0, R5.reuse, UR16, RZ ;  /* 0x0000001005127c10 */ /* 0x040fe4000ff1e0ff */
[----:B------:R-:W-:Y:S02]  /*0700*/  IADD3 R32, P1, R5, UR18, RZ ;  /* 0x0000001205207c10 */ /* 0x000fe4000ff3e0ff */
[C---:B------:R-:W-:Y:S02]  /*0710*/  IADD3.X R19, R4.reuse, UR17, RZ, P0, !PT ;  /* 0x0000001104137c10 */ /* 0x040fe400087fe4ff */
[----:B------:R-:W-:Y:S02]  /*0720*/  IADD3.X R33, R4, UR19, RZ, P1, !PT ;  /* 0x0000001304217c10 */ /* 0x000fe40008ffe4ff */
[----:B------:R-:W-:Y:S02]  /*0730*/  IADD3 R3, R0, 0x1e00, RZ ;  /* 0x00001e0000037810 */ /* 0x000fe40007ffe0ff */
[----:B------:R-:W4:Y:S02]  /*0740*/  LDG.E.64.CONSTANT R18, desc[UR14][R18.64] ;  /* 0x0000000e12127981 */ /* 0x000f24000c1e9b00 */
[----:B------:R-:W-:-:S02]  /*0750*/  IADD3 R3, P0, R3, R22, RZ ;  /* 0x0000001603037210 */ /* 0x000fc40007f1e0ff */
[----:B------:R-:W4:Y:S03]  /*0760*/  LDG.E.64.CONSTANT R32, desc[UR14][R32.64] ;  /* 0x0000000e20207981 */ /* 0x000f26000c1e9b00 */
[----:B------:R-:W-:Y:S01]  /*0770*/  IMAD.X R2, RZ, RZ, R23, P0 ;  /* 0x000000ffff027224 */ /* 0x000fe200000e0617 */
[----:B------:R0:W-:Y:S04]  /*0780*/  STL [R1+0x7c], R5 ;  /* 0x00007c0501007387 */ /* 0x0001e80000100800 */
[----:B------:R1:W-:Y:S01]  /*0790*/  STL [R1+0x84], R4 ;  /* 0x0000840401007387 */ /* 0x0003e20000100800 */
[C---:B0-----:R-:W-:Y:S02]  /*07a0*/  SHF.L.U32 R5, R3.reuse, 0x1, RZ ;  /* 0x0000000103057819 */ /* 0x041fe400000006ff */
[----:B-1----:R-:W-:-:S02]  /*07b0*/  SHF.L.U64.HI R4, R3, 0x1, R2 ;  /* 0x0000000103047819 */ /* 0x002fc40000010202 */
[----:B------:R-:W-:Y:S02]  /*07c0*/  IADD3 R14, P0, R5, UR16, RZ ;  /* 0x00000010050e7c10 */ /* 0x000fe4000ff1e0ff */
[----:B------:R-:W-:Y:S02]  /*07d0*/  IADD3 R3, R0, 0x2800, RZ ;  /* 0x0000280000037810 */ /* 0x000fe40007ffe0ff */
[----:B------:R-:W-:Y:S02]  /*07e0*/  IADD3.X R15, R4, UR17, RZ, P0, !PT ;  /* 0x00000011040f7c10 */ /* 0x000fe400087fe4ff */
[----:B------:R-:W-:Y:S02]  /*07f0*/  IADD3 R3, P0, R3, R22, RZ ;  /* 0x0000001603037210 */ /* 0x000fe40007f1e0ff */
[----:B------:R-:W-:Y:S01]  /*0800*/  IADD3 R16, P1, R5, UR18, RZ ;  /* 0x0000001205107c10 */ /* 0x000fe2000ff3e0ff */
[----:B------:R0:W-:Y:S01]  /*0810*/  STL [R1+0x74], R5 ;  /* 0x0000740501007387 */ /* 0x0001e20000100800 */
[----:B------:R-:W-:-:S02]  /*0820*/  IADD3.X R2, RZ, R23, RZ, P0, !PT ;  /* 0x00000017ff027210 */ /* 0x000fc400007fe4ff */
[----:B------:R-:W-:Y:S01]  /*0830*/  IADD3.X R17, R4, UR19, RZ, P1, !PT ;  /* 0x0000001304117c10 */ /* 0x000fe20008ffe4ff */
[----:B------:R-:W4:Y:S01]  /*0840*/  LDG.E.64.CONSTANT R14, desc[UR14][R14.64] ;  /* 0x0000000e0e0e7981 */ /* 0x000f22000c1e9b00 */
[----:B0-----:R-:W-:-:S03]  /*0850*/  SHF.L.U32 R5, R3, 0x1, RZ ;  /* 0x0000000103057819 */ /* 0x001fc600000006ff */
[----:B------:R0:W-:Y:S01]  /*0860*/  STL [R1+0x78], R4 ;  /* 0x0000780401007387 */ /* 0x0001e20000100800 */
[----:B------:R-:W-:-:S03]  /*0870*/  IADD3 R10, P0, R5, UR16, RZ ;  /* 0x00000010050a7c10 */ /* 0x000fc6000ff1e0ff */
[----:B------:R-:W4:Y:S01]  /*0880*/  LDG.E.64.CONSTANT R16, desc[UR14][R16.64] ;  /* 0x0000000e10107981 */ /* 0x000f22000c1e9b00 */
[----:B0-----:R-:W-:Y:S02]  /*0890*/  SHF.L.U64.HI R4, R3, 0x1, R2 ;  /* 0x0000000103047819 */ /* 0x001fe40000010202 */
[----:B------:R-:W-:Y:S02]  /*08a0*/  IADD3 R3, R0, 0x3200, RZ ;  /* 0x0000320000037810 */ /* 0x000fe40007ffe0ff */
[C---:B------:R-:W-:Y:S02]  /*08b0*/  IADD3.X R11, R4.reuse, UR17, RZ, P0, !PT ;  /* 0x00000011040b7c10 */ /* 0x040fe400087fe4ff */
[----:B------:R-:W-:Y:S01]  /*08c0*/  IADD3 R3, P0, R3, R22, RZ ;  /* 0x0000001603037210 */ /* 0x000fe20007f1e0ff */
[----:B------:R0:W-:Y:S01]  /*08d0*/  STL [R1+0x6c], R5 ;  /* 0x00006c0501007387 */ /* 0x0001e20000100800 */
[----:B------:R-:W-:Y:S02]  /*08e0*/  IADD3 R12, P1, R5, UR18, RZ ;  /* 0x00000012050c7c10 */ /* 0x000fe4000ff3e0ff */
[----:B------:R-:W-:Y:S01]  /*08f0*/  IADD3.X R2, RZ, R23, RZ, P0, !PT ;  /* 0x00000017ff027210 */ /* 0x000fe200007fe4ff */
[----:B------:R1:W-:Y:S01]  /*0900*/  STL [R1+0x70], R4 ;  /* 0x0000700401007387 */ /* 0x0003e20000100800 */
[----:B------:R-:W-:-:S03]  /*0910*/  IADD3.X R13, R4, UR19, RZ, P1, !PT ;  /* 0x00000013040d7c10 */ /* 0x000fc60008ffe4ff */
[----:B------:R-:W4:Y:S01]  /*0920*/  LDG.E.64.CONSTANT R10, desc[UR14][R10.64] ;  /* 0x0000000e0a0a7981 */ /* 0x000f22000c1e9b00 */
[----:B0-----:R-:W-:-:S03]  /*0930*/  SHF.L.U32 R5, R3, 0x1, RZ ;  /* 0x0000000103057819 */ /* 0x001fc600000006ff */
[----:B------:R-:W4:Y:S01]  /*0940*/  LDG.E.64.CONSTANT R12, desc[UR14][R12.64] ;  /* 0x0000000e0c0c7981 */ /* 0x000f22000c1e9b00 */
[----:B-1----:R-:W-:Y:S02]  /*0950*/  SHF.L.U64.HI R4, R3, 0x1, R2 ;  /* 0x0000000103047819 */ /* 0x002fe40000010202 */
[----:B------:R-:W-:-:S04]  /*0960*/  IADD3 R6, P0, R5, UR16, RZ ;  /* 0x0000001005067c10 */ /* 0x000fc8000ff1e0ff */
[----:B------:R-:W-:-:S06]  /*0970*/  IADD3.X R7, R4, UR17, RZ, P0, !PT ;  /* 0x0000001104077c10 */ /* 0x000fcc00087fe4ff */
[----:B------:R-:W4:Y:S01]  /*0980*/  LDG.E.64.CONSTANT R6, desc[UR14][R6.64] ;  /* 0x0000000e06067981 */ /* 0x000f22000c1e9b00 */
[----:B------:R-:W-:Y:S02]  /*0990*/  IADD3 R3, R0, 0x3c00, RZ ;  /* 0x00003c0000037810 */ /* 0x000fe40007ffe0ff */
[----:B------:R-:W-:Y:S02]  /*09a0*/  IADD3 R8, P1, R5, UR18, RZ ;  /* 0x0000001205087c10 */ /* 0x000fe4000ff3e0ff */
[----:B------:R-:W-:Y:S01]  /*09b0*/  IADD3 R3, P0, R3, R22, RZ ;  /* 0x0000001603037210 */ /* 0x000fe20007f1e0ff */
[----:B------:R-:W-:Y:S01]  /*09c0*/  STL [R1+0x64], R5 ;  /* 0x0000640501007387 */ /* 0x000fe20000100800 */
[----:B------:R-:W-:Y:S02]  /*09d0*/  IADD3.X R9, R4, UR19, RZ, P1, !PT ;  /* 0x0000001304097c10 */ /* 0x000fe40008ffe4ff */
[----:B------:R-:W-:Y:S01]  /*09e0*/  IADD3.X R2, RZ, R23, RZ, P0, !PT ;  /* 0x00000017ff027210 */ /* 0x000fe200007fe4ff */
[----:B------:R0:W-:Y:S03]  /*09f0*/  STL [R1+0x68], R4 ;  /* 0x0000680401007387 */ /* 0x0001e60000100800 */
[C---:B------:R-:W-:Y:S01]  /*0a00*/  SHF.L.U64.HI R24, R3.reuse, 0x1, R2 ;  /* 0x0000000103187819 */ /* 0x040fe20000010202 */
[----:B------:R-:W4:Y:S01]  /*0a10*/  LDG.E.64.CONSTANT R8, desc[UR14][R8.64] ;  /* 0x0000000e08087981 */ /* 0x000f22000c1e9b00 */
[----:B0-----:R-:W-:-:S04]  /*0a20*/  SHF.L.U32 R4, R3, 0x1, RZ ;  /* 0x0000000103047819 */ /* 0x001fc800000006ff */
[----:B------:R-:W-:-:S04]  /*0a30*/  IADD3 R2, P0, R4, UR16, RZ ;  /* 0x0000001004027c10 */ /* 0x000fc8000ff1e0ff */
[----:B------:R-:W-:Y:S01]  /*0a40*/  IADD3.X R3, R24, UR17, RZ, P0, !PT ;  /* 0x0000001118037c10 */ /* 0x000fe200087fe4ff */
[----:B------:R0:W-:Y:S05]  /*0a50*/  STL [R1+0x5c], R4 ;  /* 0x00005c0401007387 */ /* 0x0001ea0000100800 */
[----:B------:R-:W4:Y:S01]  /*0a60*/  LDG.E.64.CONSTANT R2, desc[UR14][R2.64] ;  /* 0x0000000e02027981 */ /* 0x000f22000c1e9b00 */
[----:B------:R-:W-:Y:S02]  /*0a70*/  IADD3 R25, R0, 0x4600, RZ ;  /* 0x0000460000197810 */ /* 0x000fe40007ffe0ff */
[----:B0-----:R-:W-:-:S04]  /*0a80*/  IADD3 R4, P1, R4, UR18, RZ ;  /* 0x0000001204047c10 */ /* 0x001fc8000ff3e0ff */
[----:B------:R-:W-:Y:S02]  /*0a90*/  IADD3.X R5, R24, UR19, RZ, P1, !PT ;  /* 0x0000001318057c10 */ /* 0x000fe40008ffe4ff */
[----:B------:R-:W-:-:S04]  /*0aa0*/  IADD3 R25, P0, R25, R22, RZ ;  /* 0x0000001619197210 */ /* 0x000fc80007f1e0ff */
[----:B------:R-:W4:Y:S01]  /*0ab0*/  LDG.E.64.CONSTANT R4, desc[UR14][R4.64] ;  /* 0x0000000e04047981 */ /* 0x000f22000c1e9b00 */
[----:B------:R-:W-:Y:S02]  /*0ac0*/  IADD3.X R0, RZ, R23, RZ, P0, !PT ;  /* 0x00000017ff007210 */ /* 0x000fe400007fe4ff */
[C---:B------:R-:W-:Y:S01]  /*0ad0*/  SHF.L.U32 R30, R25.reuse, 0x1, RZ ;  /* 0x00000001191e7819 */ /* 0x040fe200000006ff */
[----:B------:R0:W-:Y:S03]  /*0ae0*/  STL [R1+0x60], R24 ;  /* 0x0000601801007387 */ /* 0x0001e60000100800 */
[C---:B------:R-:W-:Y:S01]  /*0af0*/  IADD3 R28, P0, R30.reuse, UR16, RZ ;  /* 0x000000101e1c7c10 */ /* 0x040fe2000ff1e0ff */
[----:B------:R1:W-:Y:S01]  /*0b00*/  STL [R1+0x54], R30 ;  /* 0x0000541e01007387 */ /* 0x0003e20000100800 */
[----:B0-----:R-:W-:Y:S02]  /*0b10*/  SHF.L.U64.HI R24, R25, 0x1, R0 ;  /* 0x0000000119187819 */ /* 0x001fe40000010200 */
[----:B-1----:R-:W-:-:S02]  /*0b20*/  IADD3 R30, P1, R30, UR18, RZ ;  /* 0x000000121e1e7c10 */ /* 0x002fc4000ff3e0ff */
[C---:B------:R-:W-:Y:S02]  /*0b30*/  IADD3.X R29, R24.reuse, UR17, RZ, P0, !PT ;  /* 0x00000011181d7c10 */ /* 0x040fe400087fe4ff */
[----:B------:R-:W-:Y:S01]  /*0b40*/  IADD3.X R31, R24, UR19, RZ, P1, !PT ;  /* 0x00000013181f7c10 */ /* 0x000fe20008ffe4ff */
[----:B------:R0:W-:Y:S01]  /*0b50*/  STL [R1+0x58], R24 ;  /* 0x0000581801007387 */ /* 0x0001e20000100800 */
[----:B--2---:R-:W-:-:S03]  /*0b60*/  FADD.FTZ R27, R27, UR9 ;  /* 0x000000091b1b7e21 */ /* 0x004fc60008010000 */
[----:B------:R-:W2:Y:S01]  /*0b70*/  LDG.E.64.CONSTANT R28, desc[UR14][R28.64] ;  /* 0x0000000e1c1c7981 */ /* 0x000ea2000c1e9b00 */
[----:B---3--:R-:W-:-:S03]  /*0b80*/  HADD2.F32 R45, -RZ, R42.H0_H0 ;  /* 0x2000002aff2d7230 */ /* 0x008fc60000004100 */
[----:B------:R-:W3:Y:S01]  /*0b90*/  LDG.E.64.CONSTANT R30, desc[UR14][R30.64] ;  /* 0x0000000e1e1e7981 */ /* 0x000ee2000c1e9b00 */
[----:B------:R-:W1:Y:S01]  /*0ba0*/  MUFU.RSQ R37, R27 ;  /* 0x0000001b00257308 */ /* 0x000e620000001400 */
[----:B------:R-:W-:Y:S02]  /*0bb0*/  HADD2.F32 R23, -RZ, R42.H1_H1 ;  /* 0x3000002aff177230 */ /* 0x000fe40000004100 */
[--C-:B----4-:R-:W-:Y:S02]  /*0bc0*/  HADD2.F32 R36, -RZ, R20.reuse.H0_H0 ;  /* 0x20000014ff247230 */ /* 0x110fe40000004100 */
[----:B------:R-:W-:Y:S02]  /*0bd0*/  HADD2.F32 R25, -RZ, R20.H1_H1 ;  /* 0x30000014ff197230 */ /* 0x000fe40000004100 */
[C---:B------:R-:W-:Y:S01]  /*0be0*/  FADD.FTZ R20, -R26.reuse, R45 ;  /* 0x0000002d1a147221 */ /* 0x040fe20000010100 */
[--C-:B------:R-:W-:Y:S02]  /*0bf0*/  HADD2.F32 R0, -RZ, R40.reuse.H0_H0 ;  /* 0x20000028ff007230 */ /* 0x100fe40000004100 */
[----:B------:R-:W-:Y:S01]  /*0c00*/  FADD.FTZ R22, -R26, R23 ;  /* 0x000000171a167221 */ /* 0x000fe20000010100 */
[----:B0-----:R-:W-:-:S02]  /*0c10*/  HADD2.F32 R24, -RZ, R40.H1_H1 ;  /* 0x30000028ff187230 */ /* 0x001fc40000004100 */
[----:B------:R-:W-:Y:S02]  /*0c20*/  HADD2.F32 R47, -RZ, R38.H0_H0 ;  /* 0x20000026ff2f7230 */ /* 0x000fe40000004100 */
[C---:B-1----:R-:W-:Y:S01]  /*0c30*/  FMUL.FTZ R46, R37.reuse, R20 ;  /* 0x00000014252e7220 */ /* 0x042fe20000410000 */
[----:B------:R-:W-:Y:S01]  /*0c40*/  FMUL.FTZ R40, R0, R36 ;  /* 0x0000002400287220 */ /* 0x000fe20000410000 */
[----:B------:R-:W-:Y:S02]  /*0c50*/  HADD2.F32 R20, -RZ, R43.H0_H0 ;  /* 0x2000002bff147230 */ /* 0x000fe40000004100 */
[----:B------:R-:W-:Y:S01]  /*0c60*/  FMUL.FTZ R44, R37, R22 ;  /* 0x00000016252c7220 */ /* 0x000fe20000410000 */
[----:B------:R-:W-:Y:S01]  /*0c70*/  FMUL.FTZ R27, R24, R25 ;  /* 0x00000019181b7220 */ /* 0x000fe20000410000 */
[----:B------:R-:W-:Y:S01]  /*0c80*/  FFMA.FTZ R40, R46, R40, RZ ;  /* 0x000000282e287223 */ /* 0x000fe200000100ff */
[----:B------:R-:W-:Y:S02]  /*0c90*/  HADD2.F32 R23, -RZ, R21.H0_H0 ;  /* 0x20000015ff177230 */ /* 0x000fe40000004100 */
[----:B------:R-:W-:Y:S01]  /*0ca0*/  FADD.FTZ R20, -R26, R20 ;  /* 0x000000141a147221 */ /* 0x000fe20000010100 */
[----:B------:R-:W-:Y:S01]  /*0cb0*/  HADD2.F32 R22, -RZ, R41.H0_H0 ;  /* 0x20000029ff167230 */ /* 0x000fe20000004100 */
[----:B------:R-:W-:Y:S01]  /*0cc0*/  STL [R1+0x24], R46 ;  /* 0x0000242e01007387 */ /* 0x000fe20000100800 */
[----:B------:R-:W-:-:S02]  /*0cd0*/  HADD2.F32 R42, -RZ, R43.H1_H1 ;  /* 0x3000002bff2a7230 */ /* 0x000fc40000004100 */
[----:B------:R-:W-:Y:S01]  /*0ce0*/  FFMA.FTZ R27, R44, R27, R40 ;  /* 0x0000001b2c1b7223 */ /* 0x000fe20000010028 */
[----:B------:R-:W0:Y:S01]  /*0cf0*/  S2UR UR17, SR_CgaCtaId ;  /* 0x00000000001179c3 */ /* 0x000e220000008800 */
[----:B------:R1:W-:Y:S01]  /*0d00*/  STL [R1+0x34], R44 ;  /* 0x0000342c01007387 */ /* 0x0003e20000100800 */
[----:B------:R-:W-:Y:S02]  /*0d10*/  HADD2.F32 R21, -RZ, R21.H1_H1 ;  /* 0x30000015ff157230 */ /* 0x000fe40000004100 */
[----:B------:R-:W-:Y:S01]  /*0d20*/  FMUL.FTZ R40, R22, R23 ;  /* 0x0000001716287220 */ /* 0x000fe20000410000 */
[----:B------:R-:W-:Y:S01]  /*0d30*/  FADD.FTZ R42, -R26, R42 ;  /* 0x0000002a1a2a7221 */ /* 0x000fe20000010100 */
[----:B------:R-:W-:Y:S01]  /*0d40*/  UMOV UR16, 0x400 ;  /* 0x0000040000107882 */ /* 0x000fe20000000000 */
[----:B------:R-:W-:Y:S01]  /*0d50*/  ULDC.64 UR18, c[0x0][0x260] ;  /* 0x0000980000127ab9 */ /* 0x000fe20000000a00 */
[----:B-1----:R-:W-:Y:S01]  /*0d60*/  FMUL.FTZ R44, R37, R20 ;  /* 0x00000014252c7220 */ /* 0x002fe20000410000 */
[----:B------:R-:W-:-:S02]  /*0d70*/  HADD2.F32 R20, -RZ, R41.H1_H1 ;  /* 0x30000029ff147230 */ /* 0x000fc40000004100 */
[----:B------:R-:W-:Y:S01]  /*0d80*/  FMUL.FTZ R42, R37, R42 ;  /* 0x0000002a252a7220 */ /* 0x000fe20000410000 */
[----:B------:R-:W-:Y:S01]  /*0d90*/  FFMA.FTZ R27, R44, R40, R27 ;  /* 0x000000282c1b7223 */ /* 0x000fe2000001001b */
[----:B------:R-:W-:Y:S02]  /*0da0*/  HADD2.F32 R41, -RZ, R34.H0_H0 ;  /* 0x20000022ff297230 */ /* 0x000fe40000004100 */
[----:B------:R-:W-:-:S04]  /*0db0*/  FMUL.FTZ R40, R20, R21 ;  /* 0x0000001514287220 */ /* 0x000fc80000410000 */
[----:B------:R-:W-:Y:S01]  /*0dc0*/  FFMA.FTZ R27, R42, R40, R27 ;  /* 0x000000282a1b7223 */ /* 0x000fe2000001001b */
[----:B------:R-:W-:Y:S02]  /*0dd0*/  HADD2.F32 R40, -RZ, R34.H1_H1 ;  /* 0x30000022ff287230 */ /* 0x000fe40000004100 */
[----:B------:R-:W-:Y:S01]  /*0de0*/  FADD.FTZ R41, -R26, R41 ;  /* 0x000000291a297221 */ /* 0x000fe20000010100 */
[----:B------:R-:W-:Y:S02]  /*0df0*/  HADD2.F32 R46, -RZ, R38.H1_H1 ;  /* 0x30000026ff2e7230 */ /* 0x000fe40000004100 */
[----:B------:R-:W-:Y:S01]  /*0e00*/  FMUL.FTZ R34, R36, R47 ;  /* 0x0000002f24227220 */ /* 0x000fe20000410000 */
[----:B------:R-:W-:Y:S01]  /*0e10*/  FMUL.FTZ R41, R37, R41 ;  /* 0x0000002925297220 */ /* 0x000fe20000410000 */
[----:B------:R-:W-:Y:S01]  /*0e20*/  FADD.FTZ R38, -R26, R40 ;  /* 0x000000281a267221 */ /* 0x000fe20000010100 */
[----:B------:R-:W-:Y:S02]  /*0e30*/  HADD2.F32 R40, -RZ, R35.H0_H0 ;  /* 0x20000023ff287230 */ /* 0x000fe40000004100 */
[----:B------:R-:W-:Y:S01]  /*0e40*/  FFMA.FTZ R27, R41, R34, R27 ;  /* 0x00000022291b7223 */ /* 0x000fe2000001001b */
[----:B------:R-:W-:Y:S01]  /*0e50*/  FMUL.FTZ R38, R37, R38 ;  /* 0x0000002625267220 */ /* 0x000fe20000410000 */
[----:B------:R-:W-:Y:S01]  /*0e60*/  FMUL.FTZ R34, R25, R46 ;  /* 0x0000002e19227220 */ /* 0x000fe20000410000 */
[----:B------:R1:W-:Y:S01]  /*0e70*/  STL [R1+0x20], R44 ;  /* 0x0000202c01007387 */ /* 0x0003e20000100800 */
[----:B------:R-:W-:-:S03]  /*0e80*/  HADD2.F32 R45, -RZ, R39.H0_H0 ;  /* 0x20000027ff2d7230 */ /* 0x000fc60000004100 */
[----:B------:R-:W-:Y:S01]  /*0e90*/  STL [R1+0x14], R42 ;  /* 0x0000142a01007387 */ /* 0x000fe20000100800 */
[----:B------:R-:W-:Y:S01]  /*0ea0*/  FFMA.FTZ R27, R38, R34, R27 ;  /* 0x00000022261b7223 */ /* 0x000fe2000001001b */
[----:B------:R-:W-:Y:S02]  /*0eb0*/  FADD.FTZ R40, -R26, R40 ;  /* 0x000000281a287221 */ /* 0x000fe40000010100 */
[----:B------:R-:W-:Y:S04]  /*0ec0*/  STL [R1+0x50], R41 ;  /* 0x0000502901007387 */ /* 0x000fe80000100800 */
[----:B------:R4:W-:Y:S01]  /*0ed0*/  STL [R1+0x4c], R38 ;  /* 0x00004c2601007387 */ /* 0x0009e20000100800 */
[----:B------:R-:W-:Y:S01]  /*0ee0*/  FMUL.FTZ R34, R23, R45 ;  /* 0x0000002d17227220 */ /* 0x000fe20000410000 */
[----:B------:R-:W-:Y:S01]  /*0ef0*/  FMUL.FTZ R40, R37, R40 ;  /* 0x0000002825287220 */ /* 0x000fe20000410000 */
[----:B-1----:R-:W-:-:S02]  /*0f00*/  HADD2.F32 R44, -RZ, R39.H1_H1 ;  /* 0x30000027ff2c7230 */ /* 0x002fc40000004100 */
[----:B----4-:R-:W-:Y:S02]  /*0f10*/  HADD2.F32 R38, -RZ, R35.H1_H1 ;  /* 0x30000023ff267230 */ /* 0x010fe40000004100 */
[----:B------:R-:W-:-:S03]  /*0f20*/  FFMA.FTZ R27, R40, R34, R27 ;  /* 0x00000022281b7223 */ /* 0x000fc6000001001b */
[----:B------:R-:W-:Y:S01]  /*0f30*/  FADD.FTZ R38, -R26, R38 ;  /* 0x000000261a267221 */ /* 0x000fe20000010100 */
[----:B------:R-:W-:Y:S01]  /*0f40*/  FMUL.FTZ R34, R21, R44 ;  /* 0x0000002c15227220 */ /* 0x000fe20000410000 */
[----:B------:R-:W-:Y:S02]  /*0f50*/  HADD2.F32 R35, -RZ, R18.H0_H0 ;  /* 0x20000012ff237230 */ /* 0x000fe40000004100 */
[----:B------:R-:W-:Y:S01]  /*0f60*/  FMUL.FTZ R38, R37, R38 ;  /* 0x0000002625267220 */ /* 0x000fe20000410000 */
[----:B------:R-:W-:-:S03]  /*0f70*/  HADD2.F32 R43, -RZ, R32.H0_H0 ;  /* 0x20000020ff2b7230 */ /* 0x000fc60000004100 */
        /* <DEDUP_REMOVED lines=22> */
[----:B------:R-:W-:Y:S01]  /*10e0*/  FFMA.FTZ R27, R34, R18, R27 ;  /* 0x00000012221b7223 */ /* 0x000fe2000001001b */
[----:B------:R-:W-:Y:S02]  /*10f0*/  HADD2.F32 R19, -RZ, R14.H0_H0 ;  /* 0x2000000eff137230 */ /* 0x000fe40000004100 */
[----:B------:R-:W-:Y:S01]  /*1100*/  FADD.FTZ R32, -R26, R32 ;  /* 0x000000201a207221 */ /* 0x000fe20000010100 */
[----:B------:R-:W-:-:S03]  /*1110*/  FMUL.FTZ R18, R21, R40 ;  /* 0x0000002815127220 */ /* 0x000fc60000410000 */
[----:B------:R-:W-:Y:S01]  /*1120*/  FMUL.FTZ R32, R37, R32 ;  /* 0x0000002025207220 */ /* 0x000fe20000410000 */
[----:B------:R-:W-:Y:S02]  /*1130*/  HADD2.F32 R39, -RZ, R16.H0_H0 ;  /* 0x20000010ff277230 */ /* 0x000fe40000004100 */
[----:B------:R-:W-:Y:S01]  /*1140*/  FADD.FTZ R19, -R26, R19 ;  /* 0x000000131a137221 */ /* 0x000fe20000010100 */
[----:B------:R-:W-:Y:S01]  /*1150*/  FFMA.FTZ R27, R32, R18, R27 ;  /* 0x00000012201b7223 */ /* 0x000fe2000001001b */
[----:B------:R-:W-:Y:S01]  /*1160*/  HADD2.F32 R18, -RZ, R14.H1_H1 ;  /* 0x3000000eff127230 */ /* 0x000fe20000004100 */
[----:B------:R-:W-:Y:S01]  /*1170*/  STL [R1+0x38], R34 ;  /* 0x0000382201007387 */ /* 0x000fe20000100800 */
[----:B------:R-:W-:-:S03]  /*1180*/  FMUL.FTZ R14, R36, R39 ;  /* 0x00000027240e7220 */ /* 0x000fc60000410000 */
[----:B------:R1:W-:Y:S02]  /*1190*/  STL [R1+0x30], R32 ;  /* 0x0000302001007387 */ /* 0x0003e40000100800 */
[C---:B-1----:R-:W-:Y:S01]  /*11a0*/  FMUL.FTZ R32, R37.reuse, R19 ;  /* 0x0000001325207220 */ /* 0x042fe20000410000 */
[----:B------:R-:W-:Y:S02]  /*11b0*/  HADD2.F32 R19, -RZ, R16.H1_H1 ;  /* 0x30000010ff137230 */ /* 0x000fe40000004100 */
[----:B------:R-:W-:Y:S01]  /*11c0*/  FADD.FTZ R16, -R26, R18 ;  /* 0x000000121a107221 */ /* 0x000fe20000010100 */
[----:B------:R-:W-:Y:S01]  /*11d0*/  FFMA.FTZ R27, R32, R14, R27 ;  /* 0x0000000e201b7223 */ /* 0x000fe2000001001b */
[----:B------:R1:W-:Y:S02]  /*11e0*/  STL [R1+0x2c], R32 ;  /* 0x00002c2001007387 */ /* 0x0003e40000100800 */
[----:B------:R-:W-:Y:S01]  /*11f0*/  FMUL.FTZ R16, R37, R16 ;  /* 0x0000001025107220 */ /* 0x000fe20000410000 */
[----:B------:R-:W-:Y:S01]  /*1200*/  FMUL.FTZ R14, R25, R19 ;  /* 0x00000013190e7220 */ /* 0x000fe20000410000 */
[----:B------:R-:W-:-:S02]  /*1210*/  HADD2.F32 R18, -RZ, R17.H0_H0 ;  /* 0x20000011ff127230 */ /* 0x000fc40000004100 */
[----:B-1----:R-:W-:Y:S01]  /*1220*/  HADD2.F32 R32, -RZ, R15.H0_H0 ;  /* 0x2000000fff207230 */ /* 0x002fe20000004100 */
[----:B------:R1:W-:Y:S01]  /*1230*/  STL [R1+0x28], R16 ;  /* 0x0000281001007387 */ /* 0x0003e20000100800 */
[----:B------:R-:W-:-:S03]  /*1240*/  FFMA.FTZ R27, R16, R14, R27 ;  /* 0x0000000e101b7223 */ /* 0x000fc6000001001b */
[C---:B------:R-:W-:Y:S01]  /*1250*/  FADD.FTZ R32, -R26.reuse, R32 ;  /* 0x000000201a207221 */ /* 0x040fe20000010100 */
[----:B------:R-:W-:Y:S01]  /*1260*/  FMUL.FTZ R14, R23, R18 ;  /* 0x00000012170e7220 */ /* 0x000fe20000410000 */
[----:B------:R-:W-:Y:S02]  /*1270*/  HADD2.F32 R17, -RZ, R17.H1_H1 ;  /* 0x30000011ff117230 */ /* 0x000fe40000004100 */
[----:B-1----:R-:W-:Y:S02]  /*1280*/  HADD2.F32 R16, -RZ, R15.H1_H1 ;  /* 0x3000000fff107230 */ /* 0x002fe40000004100 */
[----:B------:R-:W-:Y:S01]  /*1290*/  FMUL.FTZ R32, R37, R32 ;  /* 0x0000002025207220 */ /* 0x000fe20000410000 */
[--C-:B------:R-:W-:Y:S02]  /*12a0*/  HADD2.F32 R60, -RZ, R6.reuse.H0_H0 ;  /* 0x20000006ff3c7230 */ /* 0x100fe40000004100 */
[----:B------:R-:W-:Y:S02]  /*12b0*/  HADD2.F32 R58, -RZ, R6.H1_H1 ;  /* 0x30000006ff3a7230 */ /* 0x000fe40000004100 */
[----:B------:R-:W-:Y:S01]  /*12c0*/  FADD.FTZ R16, -R26, R16 ;  /* 0x000000101a107221 */ /* 0x000fe20000010100 */
[----:B------:R-:W-:Y:S01]  /*12d0*/  FFMA.FTZ R6, R0, R36, RZ ;  /* 0x0000002400067223 */ /* 0x000fe200000100ff */
[----:B------:R1:W-:Y:S01]  /*12e0*/  STL [R1+0x1c], R32 ;  /* 0x00001c2001007387 */ /* 0x0003e20000100800 */
[----:B------:R-:W-:Y:S01]  /*12f0*/  FFMA.FTZ R27, R32, R14, R27 ;  /* 0x0000000e201b7223 */ /* 0x000fe2000001001b */
[----:B------:R-:W-:-:S02]  /*1300*/  HADD2.F32 R15, -RZ, R10.H0_H0 ;  /* 0x2000000aff0f7230 */ /* 0x000fc40000004100 */
[----:B------:R-:W-:Y:S01]  /*1310*/  FMUL.FTZ R14, R21, R17 ;  /* 0x00000011150e7220 */ /* 0x000fe20000410000 */
[----:B------:R-:W-:Y:S01]  /*1320*/  FFMA.FTZ R6, R24, R25, R6 ;  /* 0x0000001918067223 */ /* 0x000fe20000010006 */
[----:B-1----:R-:W-:Y:S01]  /*1330*/  FMUL.FTZ R32, R37, R16 ;  /* 0x0000001025207220 */ /* 0x002fe20000410000 */
[----:B------:R-:W-:Y:S02]  /*1340*/  HADD2.F32 R16, -RZ, R12.H0_H0 ;  /* 0x2000000cff107230 */ /* 0x000fe40000004100 */
[----:B------:R-:W-:Y:S01]  /*1350*/  FADD.FTZ R15, -R26, R15 ;  /* 0x0000000f1a0f7221 */ /* 0x000fe20000010100 */
[----:B------:R-:W-:Y:S01]  /*1360*/  FFMA.FTZ R6, R22, R23, R6 ;  /* 0x0000001716067223 */ /* 0x000fe20000010006 */
[----:B------:R-:W-:Y:S01]  /*1370*/  FFMA.FTZ R27, R32, R14, R27 ;  /* 0x0000000e201b7223 */ /* 0x000fe2000001001b */
[----:B------:R-:W-:Y:S01]  /*1380*/  HADD2.F32 R14, -RZ, R10.H1_H1 ;  /* 0x3000000aff0e7230 */ /* 0x000fe20000004100 */
[----:B------:R1:W-:Y:S01]  /*1390*/  STL [R1+0x18], R32 ;  /* 0x0000182001007387 */ /* 0x0003e20000100800 */
[----:B------:R-:W-:Y:S01]  /*13a0*/  FFMA.FTZ R6, R20, R21, R6 ;  /* 0x0000001514067223 */ /* 0x000fe20000010006 */
[----:B------:R-:W-:-:S02]  /*13b0*/  FMUL.FTZ R10, R36, R16 ;  /* 0x00000010240a7220 */ /* 0x000fc40000410000 */
[----:B------:R-:W-:Y:S01]  /*13c0*/  FADD.FTZ R14, -R26, R14 ;  /* 0x0000000e1a0e7221 */ /* 0x000fe20000010100 */
[----:B------:R-:W-:Y:S01]  /*13d0*/  FFMA.FTZ R6, R36, R47, R6 ;  /* 0x0000002f24067223 */ /* 0x000fe20000010006 */
[----:B-1----:R-:W-:Y:S01]  /*13e0*/  FMUL.FTZ R32, R37, R15 ;  /* 0x0000000f25207220 */ /* 0x002fe20000410000 */
[----:B------:R-:W-:Y:S02]  /*13f0*/  HADD2.F32 R15, -RZ, R12.H1_H1 ;  /* 0x3000000cff0f7230 */ /* 0x000fe40000004100 */
[----:B------:R-:W-:Y:S02]  /*1400*/  HADD2.F32 R12, -RZ, R11.H0_H0 ;  /* 0x2000000bff0c7230 */ /* 0x000fe40000004100 */
[----:B------:R-:W-:Y:S01]  /*1410*/  FFMA.FTZ R27, R32, R10, R27 ;  /* 0x0000000a201b7223 */ /* 0x000fe2000001001b */
[----:B------:R1:W-:Y:S01]  /*1420*/  STL [R1+0x10], R32 ;  /* 0x0000102001007387 */ /* 0x0003e20000100800 */
[----:B------:R-:W-:Y:S01]  /*1430*/  FMUL.FTZ R10, R25, R15 ;  /* 0x0000000f190a7220 */ /* 0x000fe20000410000 */
[----:B------:R-:W-:-:S02]  /*1440*/  HADD2.F32 R57, -RZ, R7.H0_H0 ;  /* 0x20000007ff397230 */ /* 0x000fc40000004100 */
[----:B------:R-:W-:Y:S01]  /*1450*/  FADD.FTZ R12, -R26, R12 ;  /* 0x0000000c1a0c7221 */ /* 0x000fe20000010100 */
[----:B------:R-:W-:Y:S02]  /*1460*/  HADD2.F32 R56, -RZ, R7.H1_H1 ;  /* 0x30000007ff387230 */ /* 0x000fe40000004100 */
[----:B------:R-:W-:Y:S01]  /*1470*/  FFMA.FTZ R7, R25, R46, R6 ;  /* 0x0000002e19077223 */ /* 0x000fe20000010006 */
[----:B------:R-:W-:Y:S02]  /*1480*/  HADD2.F32 R11, -RZ, R11.H1_H1 ;  /* 0x3000000bff0b7230 */ /* 0x000fe40000004100 */
[C---:B-1----:R-:W-:Y:S01]  /*1490*/  FMUL.FTZ R32, R37.reuse, R14 ;  /* 0x0000000e25207220 */ /* 0x042fe20000410000 */
[--C-:B------:R-:W-:Y:S02]  /*14a0*/  HADD2.F32 R14, -RZ, R13.reuse.H0_H0 ;  /* 0x2000000dff0e7230 */ /* 0x100fe40000004100 */
[----:B------:R-:W-:Y:S01]  /*14b0*/  FMUL.FTZ R12, R37, R12 ;  /* 0x0000000c250c7220 */ /* 0x000fe20000410000 */
[----:B------:R-:W-:-:S02]  /*14c0*/  HADD2.F32 R13, -RZ, R13.H1_H1 ;  /* 0x3000000dff0d7230 */ /* 0x000fc40000004100 */
[----:B------:R-:W-:Y:S01]  /*14d0*/  FFMA.FTZ R27, R32, R10, R27 ;  /* 0x0000000a201b7223 */ /* 0x000fe2000001001b */
[C---:B------:R-:W-:Y:S01]  /*14e0*/  FFMA.FTZ R7, R23.reuse, R45, R7 ;  /* 0x0000002d17077223 */ /* 0x040fe20000010007 */
[----:B------:R-:W-:Y:S01]  /*14f0*/  FMUL.FTZ R10, R23, R14 ;  /* 0x0000000e170a7220 */ /* 0x000fe20000410000 */
[----:B------:R-:W-:Y:S01]  /*1500*/  FADD.FTZ R11, -R26, R11 ;  /* 0x0000000b1a0b7221 */ /* 0x000fe20000010100 */
[----:B------:R1:W-:Y:S01]  /*1510*/  STL [R1+0x8], R32 ;  /* 0x0000082001007387 */ /* 0x0003e20000100800 */
[C---:B------:R-:W-:Y:S01]  /*1520*/  FFMA.FTZ R7, R21.reuse, R44, R7 ;  /* 0x0000002c15077223 */ /* 0x040fe20000010007 */
[----:B------:R-:W-:Y:S01]  /*1530*/  FFMA.FTZ R27, R12, R10, R27 ;  /* 0x0000000a0c1b7223 */ /* 0x000fe2000001001b */
[----:B------:R-:W-:Y:S01]  /*1540*/  FMUL.FTZ R10, R21, R13 ;  /* 0x0000000d150a7220 */ /* 0x000fe20000410000 */
[----:B------:R4:W-:Y:S01]  /*1550*/  STL [R1+0x4], R12 ;  /* 0x0000040c01007387 */ /* 0x0009e20000100800 */
[----:B------:R-:W-:Y:S01]  /*1560*/  FADD.FTZ R60, -R26, R60 ;  /* 0x0000003c1a3c7221 */ /* 0x000fe20000010100 */
[----:B------:R-:W-:Y:S01]  /*1570*/  FFMA.FTZ R7, R36, R43, R7 ;  /* 0x0000002b24077223 */ /* 0x000fe20000010007 */
[----:B-1----:R-:W-:Y:S01]  /*1580*/  FMUL.FTZ R32, R37, R11 ;  /* 0x0000000b25207220 */ /* 0x002fe20000410000 */
[----:B----4-:R-:W-:-:S03]  /*1590*/  HADD2.F32 R12, -RZ, R8.H0_H0 ;  /* 0x20000008ff0c7230 */ /* 0x010fc60000004100 */
[----:B------:R-:W-:Y:S01]  /*15a0*/  FFMA.FTZ R27, R32, R10, R27 ;  /* 0x0000000a201b7223 */ /* 0x000fe2000001001b */
[----:B------:R-:W-:Y:S01]  /*15b0*/  FMUL.FTZ R60, R37, R60 ;  /* 0x0000003c253c7220 */ /* 0x000fe20000410000 */
[----:B------:R-:W-:Y:S02]  /*15c0*/  HADD2.F32 R11, -RZ, R8.H1_H1 ;  /* 0x30000008ff0b7230 */ /* 0x000fe40000004100 */
[----:B------:R-:W-:Y:S01]  /*15d0*/  FADD.FTZ R58, -R26, R58 ;  /* 0x0000003a1a3a7221 */ /* 0x000fe20000010100 */
[----:B------:R-:W-:Y:S01]  /*15e0*/  FMUL.FTZ R10, R36, R12 ;  /* 0x0000000c240a7220 */ /* 0x000fe20000410000 */
[--C-:B------:R-:W-:Y:S02]  /*15f0*/  HADD2.F32 R55, -RZ, R2.reuse.H0_H0 ;  /* 0x20000002ff377230 */ /* 0x100fe40000004100 */
[----:B------:R-:W-:Y:S02]  /*1600*/  HADD2.F32 R54, -RZ, R2.H1_H1 ;  /* 0x30000002ff367230 */ /* 0x000fe40000004100 */
[----:B------:R-:W-:Y:S01]  /*1610*/  FFMA.FTZ R2, R25, R42, R7 ;  /* 0x0000002a19027223 */ /* 0x000fe20000010007 */
[----:B------:R-:W-:Y:S01]  /*1620*/  FFMA.FTZ R27, R60, R10, R27 ;  /* 0x0000000a3c1b7223 */ /* 0x000fe2000001001b */
[----:B------:R-:W-:-:S02]  /*1630*/  HADD2.F32 R10, -RZ, R9.H0_H0 ;  /* 0x20000009ff0a7230 */ /* 0x000fc40000004100 */
[----:B------:R-:W-:Y:S01]  /*1640*/  FMUL.FTZ R8, R25, R11 ;  /* 0x0000000b19087220 */ /* 0x000fe20000410000 */
[----:B------:R-:W-:Y:S01]  /*1650*/  FMUL.FTZ R58, R37, R58 ;  /* 0x0000003a253a7220 */ /* 0x000fe20000410000 */
[----:B------:R-:W-:Y:S01]  /*1660*/  FADD.FTZ R57, -R26, R57 ;  /* 0x000000391a397221 */ /* 0x000fe20000010100 */
[C---:B------:R-:W-:Y:S01]  /*1670*/  FFMA.FTZ R2, R23.reuse, R41, R2 ;  /* 0x0000002917027223 */ /* 0x040fe20000010002 */
[----:B------:R-:W-:Y:S02]  /*1680*/  HADD2.F32 R9, -RZ, R9.H1_H1 ;  /* 0x30000009ff097230 */ /* 0x000fe40000004100 */
[----:B------:R-:W-:Y:S01]  /*1690*/  FFMA.FTZ R27, R58, R8, R27 ;  /* 0x000000083a1b7223 */ /* 0x000fe2000001001b */
[----:B------:R-:W-:Y:S01]  /*16a0*/  FMUL.FTZ R8, R23, R10 ;  /* 0x0000000a17087220 */ /* 0x000fe20000410000 */
[----:B------:R-:W-:Y:S01]  /*16b0*/  FMUL.FTZ R57, R37, R57 ;  /* 0x0000003925397220 */ /* 0x000fe20000410000 */
[C---:B------:R-:W-:Y:S01]  /*16c0*/  FFMA.FTZ R2, R21.reuse, R40, R2 ;  /* 0x0000002815027223 */ /* 0x040fe20000010002 */
[----:B------:R-:W-:Y:S01]  /*16d0*/  FADD.FTZ R56, -R26, R56 ;  /* 0x000000381a387221 */ /* 0x000fe20000010100 */
[----:B------:R-:W-:Y:S01]  /*16e0*/  FMUL.FTZ R6, R21, R9 ;  /* 0x0000000915067220 */ /* 0x000fe20000410000 */
[----:B------:R-:W-:Y:S01]  /*16f0*/  FFMA.FTZ R27, R57, R8, R27 ;  /* 0x00000008391b7223 */ /* 0x000fe2000001001b */
[----:B------:R-:W-:Y:S01]  /*1700*/  FFMA.FTZ R2, R36, R39, R2 ;  /* 0x0000002724027223 */ /* 0x000fe20000010002 */
[----:B------:R-:W-:-:S02]  /*1710*/  HADD2.F32 R8, -RZ, R4.H0_H0 ;  /* 0x20000004ff087230 */ /* 0x000fc40000004100 */
[----:B------:R-:W-:Y:S01]  /*1720*/  FMUL.FTZ R56, R37, R56 ;  /* 0x0000003825387220 */ /* 0x000fe20000410000 */
[----:B------:R-:W-:Y:S01]  /*1730*/  FADD.FTZ R55, -R26, R55 ;  /* 0x000000371a377221 */ /* 0x000fe20000010100 */
[----:B------:R-:W-:Y:S01]  /*1740*/  FFMA.FTZ R2, R25, R19, R2 ;  /* 0x0000001319027223 */ /* 0x000fe20000010002 */
[----:B------:R-:W-:Y:S02]  /*1750*/  HADD2.F32 R7, -RZ, R4.H1_H1 ;  /* 0x30000004ff077230 */ /* 0x000fe40000004100 */
[----:B------:R-:W-:Y:S01]  /*1760*/  FFMA.FTZ R27, R56, R6, R27 ;  /* 0x00000006381b7223 */ /* 0x000fe2000001001b */
[----:B------:R-:W-:Y:S01]  /*1770*/  FMUL.FTZ R6, R36, R8 ;  /* 0x0000000824067220 */ /* 0x000fe20000410000 */
[----:B------:R-:W-:Y:S01]  /*1780*/  FMUL.FTZ R55, R37, R55 ;  /* 0x0000003725377220 */ /* 0x000fe20000410000 */
[----:B------:R-:W-:Y:S02]  /*1790*/  HADD2.F32 R53, -RZ, R3.H0_H0 ;  /* 0x20000003ff357230 */ /* 0x000fe40000004100 */
[----:B------:R-:W-:Y:S01]  /*17a0*/  FADD.FTZ R54, -R26, R54 ;  /* 0x000000361a367221 */ /* 0x000fe20000010100 */
[----:B------:R-:W-:Y:S01]  /*17b0*/  FFMA.FTZ R2, R23, R18, R2 ;  /* 0x0000001217027223 */ /* 0x000fe20000010002 */
[----:B------:R-:W-:Y:S01]  /*17c0*/  FFMA.FTZ R27, R55, R6, R27 ;  /* 0x00000006371b7223 */ /* 0x000fe2000001001b */
[----:B------:R-:W-:-:S02]  /*17d0*/  HADD2.F32 R6, -RZ, R5.H0_H0 ;  /* 0x20000005ff067230 */ /* 0x000fc40000004100 */
[----:B------:R-:W-:Y:S01]  /*17e0*/  FMUL.FTZ R4, R25, R7 ;  /* 0x0000000719047220 */ /* 0x000fe20000410000 */
[----:B------:R-:W-:Y:S01]  /*17f0*/  FMUL.FTZ R54, R37, R54 ;  /* 0x0000003625367220 */ /* 0x000fe20000410000 */
[----:B------:R-:W-:Y:S01]  /*1800*/  FADD.FTZ R53, -R26, R53 ;  /* 0x000000351a357221 */ /* 0x000fe20000010100 */
[----:B------:R-:W-:Y:S02]  /*1810*/  HADD2.F32 R52, -RZ, R3.H1_H1 ;  /* 0x30000003ff347230 */ /* 0x000fe40000004100 */
[----:B------:R-:W-:Y:S01]  /*1820*/  FFMA.FTZ R2, R21, R17, R2 ;  /* 0x0000001115027223 */ /* 0x000fe20000010002 */
[----:B------:R-:W-:Y:S01]  /*1830*/  FFMA.FTZ R27, R54, R4, R27 ;  /* 0x00000004361b7223 */ /* 0x000fe2000001001b */
[----:B------:R-:W-:Y:S01]  /*1840*/  FMUL.FTZ R4, R23, R6 ;  /* 0x0000000617047220 */ /* 0x000fe20000410000 */
[----:B------:R-:W-:Y:S01]  /*1850*/  FMUL.FTZ R53, R37, R53 ;  /* 0x0000003525357220 */ /* 0x000fe20000410000 */
[----:B------:R-:W-:Y:S02]  /*1860*/  HADD2.F32 R5, -RZ, R5.H1_H1 ;  /* 0x30000005ff057230 */ /* 0x000fe40000004100 */
[----:B------:R-:W-:Y:S01]  /*1870*/  FFMA.FTZ R2, R36, R16, R2 ;  /* 0x0000001024027223 */ /* 0x000fe20000010002 */
[----:B--2---:R-:W-:-:S02]  /*1880*/  HADD2.F32 R51, -RZ, R28.H0_H0 ;  /* 0x2000001cff337230 */ /* 0x004fc40000004100 */
[C---:B------:R-:W-:Y:S01]  /*1890*/  FADD.FTZ R52, -R26.reuse, R52 ;  /* 0x000000341a347221 */ /* 0x040fe20000010100 */
[----:B------:R-:W-:Y:S01]  /*18a0*/  FFMA.FTZ R27, R53, R4, R27 ;  /* 0x00000004351b7223 */ /* 0x000fe2000001001b */
[----:B------:R-:W-:Y:S01]  /*18b0*/  FFMA.FTZ R2, R25, R15, R2 ;  /* 0x0000000f19027223 */ /* 0x000fe20000010002 */
[----:B---3--:R-:W-:Y:S02]  /*18c0*/  HADD2.F32 R4, -RZ, R30.H0_H0 ;  /* 0x2000001eff047230 */ /* 0x008fe40000004100 */
[----:B------:R-:W-:Y:S01]  /*18d0*/  FMUL.FTZ R3, R21, R5 ;  /* 0x0000000515037220 */ /* 0x000fe20000410000 */
[----:B------:R-:W-:Y:S01]  /*18e0*/  FMUL.FTZ R52, R37, R52 ;  /* 0x0000003425347220 */ /* 0x000fe20000410000 */
[----:B------:R-:W-:Y:S01]  /*18f0*/  FADD.FTZ R51, -R26, R51 ;  /* 0x000000331a337221 */ /* 0x000fe20000010100 */
[----:B------:R-:W-:Y:S02]  /*1900*/  FFMA.FTZ R2, R23, R14, R2 ;  /* 0x0000000e17027223 */ /* 0x000fe40000010002 */
[----:B------:R-:W-:Y:S01]  /*1910*/  FFMA.FTZ R27, R52, R3, R27 ;  /* 0x00000003341b7223 */ /* 0x000fe2000001001b */
[----:B------:R-:W-:Y:S01]  /*1920*/  FMUL.FTZ R3, R36, R4 ;  /* 0x0000000424037220 */ /* 0x000fe20000410000 */
[----:B------:R-:W-:Y:S01]  /*1930*/  FMUL.FTZ R51, R37, R51 ;  /* 0x0000003325337220 */ /* 0x000fe20000410000 */
[----:B------:R-:W-:Y:S01]  /*1940*/  FFMA.FTZ R2, R21, R13, R2 ;  /* 0x0000000d15027223 */ /* 0x000fe20000010002 */
[----:B------:R-:W-:-:S02]  /*1950*/  HADD2.F32 R50, -RZ, R28.H1_H1 ;  /* 0x3000001cff327230 */ /* 0x000fc40000004100 */
[----:B------:R-:W-:Y:S01]  /*1960*/  FFMA.FTZ R27, R51, R3, R27 ;  /* 0x00000003331b7223 */ /* 0x000fe2000001001b */
[----:B------:R-:W-:Y:S02]  /*1970*/  HADD2.F32 R3, -RZ, R30.H1_H1 ;  /* 0x3000001eff037230 */ /* 0x000fe40000004100 */
[----:B------:R-:W-:Y:S01]  /*1980*/  FFMA.FTZ R30, R36, R12, R2 ;  /* 0x0000000c241e7223 */ /* 0x000fe20000010002 */
[----:B------:R-:W-:-:S03]  /*1990*/  FADD.FTZ R50, -R26, R50 ;  /* 0x000000321a327221 */ /* 0x000fc60000010100 */
[----:B------:R-:W-:Y:S01]  /*19a0*/  FFMA.FTZ R30, R25, R11, R30 ;  /* 0x0000000b191e7223 */ /* 0x000fe2000001001e */
[----:B------:R1:W-:Y:S01]  /*19b0*/  STL [R1], R32 ;  /* 0x0000002001007387 */ /* 0x0003e20000100800 */
[----:B------:R-:W-:Y:S02]  /*19c0*/  FMUL.FTZ R50, R37, R50 ;  /* 0x0000003225327220 */ /* 0x000fe40000410000 */
[----:B------:R-:W-:Y:S01]  /*19d0*/  FFMA.FTZ R30, R23, R10, R30 ;  /* 0x0000000a171e7223 */ /* 0x000fe2000001001e */
[----:B------:R-:W-:-:S03]  /*19e0*/  HADD2.F32 R49, -RZ, R29.H0_H0 ;  /* 0x2000001dff317230 */ /* 0x000fc60000004100 */
[----:B------:R-:W-:Y:S01]  /*19f0*/  FFMA.FTZ R30, R21, R9, R30 ;  /* 0x00000009151e7223 */ /* 0x000fe2000001001e */
[----:B-1----:R-:W-:-:S03]  /*1a00*/  FMUL.FTZ R32, R25, R3 ;  /* 0x0000000319207220 */ /* 0x002fc60000410000 */
[----:B------:R-:W-:Y:S01]  /*1a10*/  FFMA.FTZ R30, R36, R8, R30 ;  /* 0x00000008241e7223 */ /* 0x000fe2000001001e */
[----:B------:R-:W-:Y:S01]  /*1a20*/  FFMA.FTZ R27, R50, R32, R27 ;  /* 0x00000020321b7223 */ /* 0x000fe2000001001b */
[----:B------:R-:W-:Y:S01]  /*1a30*/  HADD2.F32 R32, -RZ, R29.H1_H1 ;  /* 0x3000001dff207230 */ /* 0x000fe20000004100 */
[----:B------:R-:W-:Y:S01]  /*1a40*/  HFMA2.MMA R28, -RZ, RZ, 0, 2.384185791015625e-06 ;  /* 0x00000028ff1c7435 */ /* 0x000fe200000001ff */
[----:B------:R-:W-:-:S03]  /*1a50*/  FADD.FTZ R49, -R26, R49 ;  /* 0x000000311a317221 */ /* 0x000fc60000010100 */
[----:B------:R-:W-:Y:S01]  /*1a60*/  FADD.FTZ R32, -R26, R32 ;  /* 0x000000201a207221 */ /* 0x000fe20000010100 */
[----:B------:R-:W-:Y:S01]  /*1a70*/  FFMA.FTZ R26, R25, R7, R30 ;  /* 0x00000007191a7223 */ /* 0x000fe2000001001e */
[----:B------:R-:W-:Y:S01]  /*1a80*/  SHF.L.U32 R30, R61, 0x1, RZ ;  /* 0x000000013d1e7819 */ /* 0x000fe200000006ff */
[----:B0-----:R-:W-:Y:S01]  /*1a90*/  ULEA UR9, UR17, UR16, 0x18 ;  /* 0x0000001011097291 */ /* 0x001fe2000f8ec03f */
[--C-:B------:R-:W-:Y:S02]  /*1aa0*/  HADD2.F32 R2, -RZ, R31.reuse.H0_H0 ;  /* 0x2000001fff027230 */ /* 0x100fe40000004100 */
[----:B------:R-:W-:Y:S01]  /*1ab0*/  HADD2.F32 R38, -RZ, R31.H1_H1 ;  /* 0x3000001fff267230 */ /* 0x000fe20000004100 */
[----:B------:R-:W-:Y:S01]  /*1ac0*/  LOP3.LUT R31, R30, 0x18, RZ, 0xc0, !PT ;  /* 0x000000181e1f7812 */ /* 0x000fe200078ec0ff */
[----:B------:R-:W-:Y:S01]  /*1ad0*/  STL [R1+0x9c], R57 ;  /* 0x00009c3901007387 */ /* 0x000fe20000100800 */
[----:B------:R-:W-:Y:S01]  /*1ae0*/  IMAD R28, R59, R28, UR8 ;  /* 0x000000083b1c7e24 */ /* 0x000fe2000f8e021c */
[----:B------:R-:W-:-:S02]  /*1af0*/  SHF.R.S32.HI R33, RZ, 0x1f, R61 ;  /* 0x0000001fff217819 */ /* 0x000fc4000001143d */
[----:B------:R-:W-:Y:S01]  /*1b00*/  STL [R1+0xa0], R56 ;  /* 0x0000a03801007387 */ /* 0x000fe20000100800 */
[----:B------:R-:W-:Y:S01]  /*1b10*/  LEA R35, R61, UR9, 0x5 ;  /* 0x000000093d237c11 */ /* 0x000fe2000f8e28ff */
[----:B------:R-:W-:Y:S01]  /*1b20*/  FMUL.FTZ R29, R23, R2 ;  /* 0x00000002171d7220 */ /* 0x000fe20000410000 */
[----:B------:R-:W-:Y:S01]  /*1b30*/  LOP3.LUT R34, R31, 0x10, RZ, 0x3c, !PT ;  /* 0x000000101f227812 */ /* 0x000fe200078e3cff */
[----:B------:R-:W-:Y:S01]  /*1b40*/  STL [R1+0xac], R40 ;  /* 0x0000ac2801007387 */ /* 0x000fe20000100800 */
[----:B------:R-:W-:-:S03]  /*1b50*/  FMUL.FTZ R49, R37, R49 ;  /* 0x0000003125317220 */ /* 0x000fc60000410000 */
[----:B------:R-:W-:Y:S01]  /*1b60*/  STL [R1+0xa4], R53 ;  /* 0x0000a43501007387 */ /* 0x000fe20000100800 */
[----:B------:R-:W-:-:S03]  /*1b70*/  LEA R28, R48, R28, 0x3 ;  /* 0x0000001c301c7211 */ /* 0x000fc600078e18ff */
[----:B------:R-:W-:Y:S01]  /*1b80*/  STL [R1+0xb0], R18 ;  /* 0x0000b01201007387 */ /* 0x000fe20000100800 */
[----:B------:R-:W-:-:S03]  /*1b90*/  FMUL.FTZ R48, R37, R32 ;  /* 0x0000002025307220 */ /* 0x000fc60000410000 */
[----:B------:R0:W-:Y:S01]  /*1ba0*/  STL [R1+0xa8], R17 ;  /* 0x0000a81101007387 */ /* 0x0001e20000100800 */
[----:B------:R-:W-:Y:S01]  /*1bb0*/  FFMA.FTZ R27, R49, R29, R27 ;  /* 0x0000001d311b7223 */ /* 0x000fe2000001001b */
[----:B------:R-:W-:Y:S02]  /*1bc0*/  FMUL.FTZ R29, R21, R38 ;  /* 0x00000026151d7220 */ /* 0x000fe40000410000 */
[----:B------:R1:W-:Y:S01]  /*1bd0*/  STL [R1+0x98], R37 ;  /* 0x0000982501007387 */ /* 0x0003e20000100800 */
[----:B0-----:R-:W-:Y:S01]  /*1be0*/  LEA.HI R17, R33, R61, RZ, 0x2 ;  /* 0x0000003d21117211 */ /* 0x001fe200078f10ff */
[----:B------:R-:W-:Y:S02]  /*1bf0*/  FFMA.FTZ R27, R48, R29, R27 ;  /* 0x0000001d301b7223 */ /* 0x000fe4000001001b */
[----:B------:R-:W2:Y:S01]  /*1c00*/  LDL R18, [R1+0x3c] ;  /* 0x00003c0001127983 */ /* 0x000ea20000100800 */
[----:B-1----:R-:W-:Y:S01]  /*1c10*/  IMAD.IADD R37, R35, 0x1, R34 ;  /* 0x0000000123257824 */ /* 0x002fe200078e0222 */
[----:B------:R-:W-:-:S02]  /*1c20*/  SHF.L.U32 R34, R61, 0x1, RZ ;  /* 0x000000013d227819 */ /* 0x000fc400000006ff */
[----:B------:R-:W3:Y:S01]  /*1c30*/  LDL R53, [R1+0x2c] ;  /* 0x00002c0001357983 */ /* 0x000ee20000100800 */
[----:B------:R-:W-:Y:S02]  /*1c40*/  SHF.R.S32.HI R30, RZ, 0x2, R17 ;  /* 0x00000002ff1e7819 */ /* 0x000fe40000011411 */
[C---:B------:R-:W-:Y:S01]  /*1c50*/  LOP3.LUT R33, R31.reuse, 0x8, RZ, 0x3c, !PT ;  /* 0x000000081f217812 */ /* 0x040fe200078e3cff */
[----:B------:R-:W4:Y:S01]  /*1c60*/  LDL R17, [R1+0x40] ;  /* 0x0000400001117983 */ /* 0x000f220000100800 */
[----:B------:R-:W-:Y:S02]  /*1c70*/  LOP3.LUT R34, R34, 0x18, RZ, 0xc0, !PT ;  /* 0x0000001822227812 */ /* 0x000fe400078ec0ff */
[----:B------:R-:W-:Y:S01]  /*1c80*/  LOP3.LUT R29, R31, 0x18, RZ, 0x3c, !PT ;  /* 0x000000181f1d7812 */ /* 0x000fe200078e3cff */
[----:B------:R-:W3:Y:S01]  /*1c90*/  LDL R40, [R1+0x28] ;  /* 0x0000280001287983 */ /* 0x000ee20000100800 */
[C---:B------:R-:W-:Y:S02]  /*1ca0*/  IADD3 R32, R30.reuse, 0x50, RZ ;  /* 0x000000501e207810 */ /* 0x040fe40007ffe0ff */
[----:B------:R-:W-:Y:S01]  /*1cb0*/  IADD3 R33, R35, R33, RZ ;  /* 0x0000002123217210 */ /* 0x000fe20007ffe0ff */
[----:B------:R-:W3:Y:S01]  /*1cc0*/  LDL R56, [R1+0x10] ;  /* 0x0000100001387983 */ /* 0x000ee20000100800 */
[----:B------:R-:W-:-:S02]  /*1cd0*/  IADD3 R31, R30, 0xa0, RZ ;  /* 0x000000a01e1f7810 */ /* 0x000fc40007ffe0ff */
[C---:B------:R-:W-:Y:S01]  /*1ce0*/  IADD3 R34, R35.reuse, R34, RZ ;  /* 0x0000002223227210 */ /* 0x040fe20007ffe0ff */
[----:B------:R-:W3:Y:S01]  /*1cf0*/  LDL R57, [R1+0x8] ;  /* 0x0000080001397983 */ /* 0x000ee20000100800 */
[----:B------:R-:W-:Y:S02]  /*1d00*/  SHF.R.S32.HI R59, RZ, 0x1f, R32 ;  /* 0x0000001fff3b7819 */ /* 0x000fe40000011420 */
[----:B------:R-:W-:Y:S02]  /*1d10*/  IADD3 R35, R35, R29, RZ ;  /* 0x0000001d23237210 */ /* 0x000fe40007ffe0ff */
[----:B------:R-:W-:Y:S01]  /*1d20*/  SHF.R.S32.HI R61, RZ, 0x1f, R31 ;  /* 0x0000001fff3d7819 */ /* 0x000fe2000001141f */
[----:B------:R-:W2:Y:S01]  /*1d30*/  LDL R29, [R1+0x24] ;  /* 0x00002400011d7983 */ /* 0x000ea20000100800 */
[----:B------:R-:W-:-:S03]  /*1d40*/  LEA.HI R32, R59, R32, RZ, 0x2 ;  /* 0x000000203b207211 */ /* 0x000fc600078f10ff */
[----:B------:R0:W-:Y:S01]  /*1d50*/  STL [R1+0xc], R35 ;  /* 0x00000c2301007387 */ /* 0x0001e20000100800 */
[----:B------:R-:W-:-:S03]  /*1d60*/  LEA.HI R31, R61, R31, RZ, 0x2 ;  /* 0x0000001f3d1f7211 */ /* 0x000fc600078f10ff */
[----:B------:R-:W4:Y:S04]  /*1d70*/  LDL R59, [R1+0x34] ;  /* 0x00003400013b7983 */ /* 0x000f280000100800 */
[----:B------:R-:W3:Y:S04]  /*1d80*/  LDL R61, [R1+0x50] ;  /* 0x00005000013d7983 */ /* 0x000ee80000100800 */
[----:B0-----:R-:W3:Y:S01]  /*1d90*/  LDL R35, [R1+0x4c] ;  /* 0x00004c0001237983 */ /* 0x001ee20000100800 */
[----:B------:R-:W-:-:S04]  /*1da0*/  FFMA.FTZ R26, R23, R6, R26 ;  /* 0x00000006171a7223 */ /* 0x000fc8000001001a */
[----:B------:R-:W-:-:S04]  /*1db0*/  FFMA.FTZ R26, R21, R5, R26 ;  /* 0x00000005151a7223 */ /* 0x000fc8000001001a */
[----:B------:R-:W-:-:S04]  /*1dc0*/  FFMA.FTZ R26, R36, R4, R26 ;  /* 0x00000004241a7223 */ /* 0x000fc8000001001a */
[----:B------:R-:W-:-:S04]  /*1dd0*/  FFMA.FTZ R26, R25, R3, R26 ;  /* 0x00000003191a7223 */ /* 0x000fc8000001001a */
[----:B------:R-:W-:-:S04]  /*1de0*/  FFMA.FTZ R26, R23, R2, R26 ;  /* 0x00000002171a7223 */ /* 0x000fc8000001001a */
[----:B------:R-:W-:-:S05]  /*1df0*/  FFMA.FTZ R26, R21, R38, R26 ;  /* 0x00000026151a7223 */ /* 0x000fca000001001a */
[----:B------:R0:W-:Y:S02]  /*1e00*/  STS.64 [R28], R26 ;  /* 0x0000001a1c007388 */ /* 0x0001e40000000a00 */
[----:B0-----:R-:W-:-:S04]  /*1e10*/  FADD.FTZ R27, RZ, R0 ;  /* 0x00000000ff1b7221 */ /* 0x001fc80000010000 */
[----:B------:R-:W-:-:S04]  /*1e20*/  FADD.FTZ R27, R27, R47 ;  /* 0x0000002f1b1b7221 */ /* 0x000fc80000010000 */
[----:B------:R-:W-:-:S04]  /*1e30*/  FADD.FTZ R27, R27, R43 ;  /* 0x0000002b1b1b7221 */ /* 0x000fc80000010000 */
[----:B------:R-:W-:-:S04]  /*1e40*/  FADD.FTZ R27, R27, R39 ;  /* 0x000000271b1b7221 */ /* 0x000fc80000010000 */
[----:B------:R-:W-:-:S04]  /*1e50*/  FADD.FTZ R27, R27, R16 ;  /* 0x000000101b1b7221 */ /* 0x000fc80000010000 */
[----:B------:R-:W-:-:S04]  /*1e60*/  FADD.FTZ R27, R27, R12 ;  /* 0x0000000c1b1b7221 */ /* 0x000fc80000010000 */
[----:B------:R-:W-:-:S04]  /*1e70*/  FADD.FTZ R27, R27, R8 ;  /* 0x000000081b1b7221 */ /* 0x000fc80000010000 */
[----:B------:R-:W-:Y:S01]  /*1e80*/  FADD.FTZ R27, R27, R4 ;  /* 0x000000041b1b7221 */ /* 0x000fe20000010000 */
[----:B------:R-:W-:Y:S01]  /*1e90*/  BAR.SYNC.DEFER_BLOCKING 0x0 ;  /* 0x0000000000007b1d */ /* 0x000fe20000010000 */
[----:B--2---:R-:W-:Y:S01]  /*1ea0*/  FFMA.FTZ R26, R29, R0, RZ ;  /* 0x000000001d1a7223 */ /* 0x004fe200000100ff */
[----:B------:R-:W-:Y:S01]  /*1eb0*/  FADD.FTZ R29, RZ, R24 ;  /* 0x00000018ff1d7221 */ /* 0x000fe20000010000 */
[----:B----4-:R-:W-:-:S03]  /*1ec0*/  FFMA.FTZ R28, R59, R24, RZ ;  /* 0x000000183b1c7223 */ /* 0x010fc600000100ff */
[----:B------:R-:W-:Y:S01]  /*1ed0*/  FADD.FTZ R29, R29, R46 ;  /* 0x0000002e1d1d7221 */ /* 0x000fe20000010000 */
[----:B------:R-:W2:Y:S01]  /*1ee0*/  LDL R59, [R1+0x48] ;  /* 0x00004800013b7983 */ /* 0x000ea20000100800 */
[----:B---3--:R-:W-:Y:S01]  /*1ef0*/  FFMA.FTZ R26, R61, R47, R26 ;  /* 0x0000002f3d1a7223 */ /* 0x008fe2000001001a */
[----:B------:R-:W-:-:S03]  /*1f00*/  FFMA.FTZ R28, R35, R46, R28 ;  /* 0x0000002e231c7223 */ /* 0x000fc6000001001c */
[----:B------:R-:W-:Y:S01]  /*1f10*/  FFMA.FTZ R26, R17, R43, R26 ;  /* 0x0000002b111a7223 */ /* 0x000fe2000001001a */
[----:B------:R-:W-:Y:S01]  /*1f20*/  FADD.FTZ R29, R29, R42 ;  /* 0x0000002a1d1d7221 */ /* 0x000fe20000010000 */
[----:B------:R-:W0:Y:S01]  /*1f30*/  S2R R35, SR_TID.X ;  /* 0x0000000000237919 */ /* 0x000e220000002100 */
[----:B------:R-:W-:Y:S01]  /*1f40*/  FFMA.FTZ R28, R18, R42, R28 ;  /* 0x0000002a121c7223 */ /* 0x000fe2000001001c */
[----:B------:R-:W-:Y:S01]  /*1f50*/  FFMA.FTZ R26, R53, R39, R26 ;  /* 0x00000027351a7223 */ /* 0x000fe2000001001a */
[----:B------:R-:W-:Y:S01]  /*1f60*/  FADD.FTZ R29, R29, R19 ;  /* 0x000000131d1d7221 */ /* 0x000fe20000010000 */
[----:B------:R-:W3:Y:S01]  /*1f70*/  LDL R18, [R1+0x44] ;  /* 0x0000440001127983 */ /* 0x000ee20000100800 */
[----:B------:R-:W-:Y:S01]  /*1f80*/  FFMA.FTZ R28, R40, R19, R28 ;  /* 0x00000013281c7223 */ /* 0x000fe2000001001c */
[----:B------:R-:W-:Y:S01]  /*1f90*/  FFMA.FTZ R26, R56, R16, R26 ;  /* 0x00000010381a7223 */ /* 0x000fe2000001001a */
[----:B------:R-:W-:Y:S01]  /*1fa0*/  FADD.FTZ R29, R29, R15 ;  /* 0x0000000f1d1d7221 */ /* 0x000fe20000010000 */
[----:B------:R-:W4:Y:S01]  /*1fb0*/  LDL R40, [R1+0x38] ;  /* 0x0000380001287983 */ /* 0x000f220000100800 */
[----:B------:R-:W-:Y:S01]  /*1fc0*/  FFMA.FTZ R28, R57, R15, R28 ;  /* 0x0000000f391c7223 */ /* 0x000fe2000001001c */
[----:B------:R-:W-:Y:S01]  /*1fd0*/  FFMA.FTZ R26, R60, R12, R26 ;  /* 0x0000000c3c1a7223 */ /* 0x000fe2000001001a */
[----:B------:R-:W-:Y:S01]  /*1fe0*/  FADD.FTZ R29, R29, R11 ;  /* 0x0000000b1d1d7221 */ /* 0x000fe20000010000 */
[----:B------:R-:W1:Y:S01]  /*1ff0*/  S2R R61, SR_TID.X ;  /* 0x00000000003d7919 */ /* 0x000e620000002100 */
[----:B------:R-:W-:Y:S01]  /*2000*/  FFMA.FTZ R28, R58, R11, R28 ;  /* 0x0000000b3a1c7223 */ /* 0x000fe2000001001c */
[----:B------:R-:W-:Y:S01]  /*2010*/  FFMA.FTZ R26, R55, R8, R26 ;  /* 0x00000008371a7223 */ /* 0x000fe2000001001a */
[----:B------:R-:W-:Y:S01]  /*2020*/  FADD.FTZ R29, R29, R7 ;  /* 0x000000071d1d7221 */ /* 0x000fe20000010000 */
[----:B------:R-:W4:Y:S01]  /*2030*/  LDL R17, [R1+0x30] ;  /* 0x0000300001117983 */ /* 0x000f220000100800 */
[----:B------:R-:W-:Y:S01]  /*2040*/  FFMA.FTZ R28, R54, R7, R28 ;  /* 0x00000007361c7223 */ /* 0x000fe2000001001c */
[----:B------:R-:W-:Y:S01]  /*2050*/  FFMA.FTZ R26, R51, R4, R26 ;  /* 0x00000004331a7223 */ /* 0x000fe2000001001a */
[----:B------:R-:W-:Y:S01]  /*2060*/  FADD.FTZ R29, R29, R3 ;  /* 0x000000031d1d7221 */ /* 0x000fe20000010000 */
[----:B------:R-:W4:Y:S01]  /*2070*/  LDL R53, [R1+0x1c] ;  /* 0x00001c0001357983 */ /* 0x000f220000100800 */
[----:B------:R-:W-:-:S03]  /*2080*/  FFMA.FTZ R28, R50, R3, R28 ;  /* 0x00000003321c7223 */ /* 0x000fc6000001001c */
[----:B------:R-:W-:Y:S04]  /*2090*/  STS.64 [R34], R26 ;  /* 0x0000001a22007388 */ /* 0x000fe80000000a00 */
[----:B------:R1:W-:Y:S01]  /*20a0*/  STS.64 [R33], R28 ;  /* 0x0000001c21007388 */ /* 0x0003e20000000a00 */
[----:B0-----:R-:W-:-:S03]  /*20b0*/  SHF.R.S32.HI R35, RZ, 0x1f, R35 ;  /* 0x0000001fff237819 */ /* 0x001fc60000011423 */
[----:B------:R-:W4:Y:S04]  /*20c0*/  LDL R56, [R1+0x18] ;  /* 0x0000180001387983 */ /* 0x000f280000100800 */
[----:B------:R-:W4:Y:S04]  /*20d0*/  LDL R57, [R1+0x4] ;  /* 0x0000040001397983 */ /* 0x000f280000100800 */
[----:B-1----:R-:W2:Y:S04]  /*20e0*/  LDL R29, [R1+0x20] ;  /* 0x00002000011d7983 */ /* 0x002ea80000100800 */
[----:B------:R-:W3:Y:S01]  /*20f0*/  LDL R28, [R1+0x14] ;  /* 0x00001400011c7983 */ /* 0x000ee20000100800 */
[----:B------:R-:W0:Y:S01]  /*2100*/  S2R R27, SR_TID.X ;  /* 0x00000000001b7919 */ /* 0x000e220000002100 */
[----:B------:R-:W-:-:S04]  /*2110*/  LEA.HI R35, R35, R61, RZ, 0x4 ;  /* 0x0000003d23237211 */ /* 0x000fc800078f20ff */
[----:B------:R-:W-:Y:S02]  /*2120*/  SHF.R.U32.HI R33, RZ, 0x4, R35 ;  /* 0x00000004ff217819 */ /* 0x000fe40000011623 */
[----:B0-----:R-:W-:-:S04]  /*2130*/  SHF.R.S32.HI R34, RZ, 0x1f, R27 ;  /* 0x0000001fff227819 */ /* 0x001fc8000001141b */
[----:B------:R-:W-:Y:S02]  /*2140*/  LEA.HI R27, R34, R27, RZ, 0x2 ;  /* 0x0000001b221b7211 */ /* 0x000fe400078f10ff */
[----:B------:R-:W4:Y:S02]  /*2150*/  LDL R34, [R1] ;  /* 0x0000000001227983 */ /* 0x000f240000100800 */
[----:B------:R-:W-:-:S04]  /*2160*/  LOP3.LUT R26, R27, 0xfffffffc, RZ, 0xc0, !PT ;  /* 0xfffffffc1b1a7812 */ /* 0x000fc800078ec0ff */
[----:B------:R-:W-:Y:S01]  /*2170*/  IADD3 R35, -R26, R61, RZ ;  /* 0x0000003d1a237210 */ /* 0x000fe20007ffe1ff */
[----:B--2---:R-:W-:Y:S01]  /*2180*/  FFMA.FTZ R26, R29, R22, RZ ;  /* 0x000000161d1a7223 */ /* 0x004fe200000100ff */
[----:B---3--:R-:W-:-:S03]  /*2190*/  FFMA.FTZ R28, R28, R20, RZ ;  /* 0x000000141c1c7223 */ /* 0x008fc600000100ff */
[----:B------:R-:W-:Y:S02]  /*21a0*/  FFMA.FTZ R26, R59, R45, R26 ;  /* 0x0000002d3b1a7223 */ /* 0x000fe4000001001a */
[----:B------:R-:W2:Y:S01]  /*21b0*/  LDL.LU R59, [R1+0xc] ;  /* 0x00000c00013b7983 */ /* 0x000ea20000300800 */
[----:B------:R-:W-:Y:S01]  /*21c0*/  FFMA.FTZ R28, R18, R44, R28 ;  /* 0x0000002c121c7223 */ /* 0x000fe2000001001c */
[----:B----4-:R-:W-:Y:S02]  /*21d0*/  FFMA.FTZ R26, R40, R41, R26 ;  /* 0x00000029281a7223 */ /* 0x010fe4000001001a */
[----:B------:R-:W3:Y:S04]  /*21e0*/  LDL.LU R18, [R1+0xb0] ;  /* 0x0000b00001127983 */ /* 0x000ee80000300800 */
[----:B------:R-:W4:Y:S02]  /*21f0*/  LDL.LU R40, [R1+0xac] ;  /* 0x0000ac0001287983 */ /* 0x000f240000300800 */
[----:B----4-:R-:W-:-:S02]  /*2200*/  FFMA.FTZ R28, R17, R40, R28 ;  /* 0x00000028111c7223 */ /* 0x010fc4000001001c */
[----:B------:R-:W4:Y:S01]  /*2210*/  LDL.LU R17, [R1+0xa8] ;  /* 0x0000a80001117983 */ /* 0x000f220000300800 */
[----:B---3--:R-:W-:-:S03]  /*2220*/  FFMA.FTZ R26, R53, R18, R26 ;  /* 0x00000012351a7223 */ /* 0x008fc6000001001a */
[----:B------:R-:W3:Y:S01]  /*2230*/  LDL.LU R53, [R1+0xa4] ;  /* 0x0000a40001357983 */ /* 0x000ee20000300800 */
[----:B------:R-:W-:Y:S01]  /*2240*/  FFMA.FTZ R26, R57, R14, R26 ;  /* 0x0000000e391a7223 */ /* 0x000fe2000001001a */
[----:B------:R-:W-:-:S04]  /*2250*/  FADD.FTZ R27, RZ, R22 ;  /* 0x00000016ff1b7221 */ /* 0x000fc80000010000 */
[----:B------:R-:W-:Y:S01]  /*2260*/  FADD.FTZ R27, R27, R45 ;  /* 0x0000002d1b1b7221 */ /* 0x000fe20000010000 */
[----:B----4-:R-:W-:Y:S02]  /*2270*/  FFMA.FTZ R28, R56, R17, R28 ;  /* 0x00000011381c7223 */ /* 0x010fe4000001001c */
[----:B------:R-:W4:Y:S04]  /*2280*/  LDL.LU R56, [R1+0xa0] ;  /* 0x0000a00001387983 */ /* 0x000f280000300800 */
[----:B------:R-:W2:Y:S01]  /*2290*/  LDL.LU R57, [R1+0x9c] ;  /* 0x00009c0001397983 */ /* 0x000ea20000300800 */
[----:B------:R-:W-:-:S04]  /*22a0*/  FADD.FTZ R27, R27, R41 ;  /* 0x000000291b1b7221 */ /* 0x000fc80000010000 */
[----:B------:R-:W-:-:S04]  /*22b0*/  FADD.FTZ R27, R27, R18 ;  /* 0x000000121b1b7221 */ /* 0x000fc80000010000 */
[----:B------:R-:W-:-:S04]  /*22c0*/  FADD.FTZ R27, R27, R14 ;  /* 0x0000000e1b1b7221 */ /* 0x000fc80000010000 */
[----:B------:R-:W-:-:S04]  /*22d0*/  FADD.FTZ R27, R27, R10 ;  /* 0x0000000a1b1b7221 */ /* 0x000fc80000010000 */
[----:B------:R-:W-:-:S04]  /*22e0*/  FADD.FTZ R27, R27, R6 ;  /* 0x000000061b1b7221 */ /* 0x000fc80000010000 */
[----:B------:R-:W-:Y:S01]  /*22f0*/  FADD.FTZ R27, R27, R2 ;  /* 0x000000021b1b7221 */ /* 0x000fe20000010000 */
[----:B------:R-:W-:-:S04]  /*2300*/  FADD.FTZ R29, RZ, R20 ;  /* 0x00000014ff1d7221 */ /* 0x000fc80000010000 */
[----:B------:R-:W-:-:S04]  /*2310*/  FADD.FTZ R29, R29, R44 ;  /* 0x0000002c1d1d7221 */ /* 0x000fc80000010000 */
[----:B------:R-:W-:-:S04]  /*2320*/  FADD.FTZ R29, R29, R40 ;  /* 0x000000281d1d7221 */ /* 0x000fc80000010000 */
[----:B------:R-:W-:Y:S01]  /*2330*/  FADD.FTZ R29, R29, R17 ;  /* 0x000000111d1d7221 */ /* 0x000fe20000010000 */
[----:B------:R-:W-:-:S03]  /*2340*/  FFMA.FTZ R28, R34, R13, R28 ;  /* 0x0000000d221c7223 */ /* 0x000fc6000001001c */
[----:B------:R-:W-:-:S04]  /*2350*/  FADD.FTZ R29, R29, R13 ;  /* 0x0000000d1d1d7221 */ /* 0x000fc80000010000 */
[----:B------:R-:W-:-:S04]  /*2360*/  FADD.FTZ R29, R29, R9 ;  /* 0x000000091d1d7221 */ /* 0x000fc80000010000 */
[----:B------:R-:W-:-:S04]  /*2370*/  FADD.FTZ R29, R29, R5 ;  /* 0x000000051d1d7221 */ /* 0x000fc80000010000 */
[----:B------:R-:W-:Y:S01]  /*2380*/  FADD.FTZ R29, R29, R38 ;  /* 0x000000261d1d7221 */ /* 0x000fe20000010000 */
[----:B------:R-:W-:Y:S02]  /*2390*/  SHF.R.U32.HI R31, RZ, 0x2, R31 ;  /* 0x00000002ff1f7819 */ /* 0x000fe4000001161f */
[----:B------:R-:W-:Y:S01]  /*23a0*/  LEA R34, R30, UR9, 0x5 ;  /* 0x000000091e227c11 */ /* 0x000fe2000f8e28ff */
[----:B--2---:R-:W-:-:S04]  /*23b0*/  FFMA.FTZ R26, R57, R10, R26 ;  /* 0x0000000a391a7223 */ /* 0x004fc8000001001a */
[----:B---3--:R-:W-:-:S04]  /*23c0*/  FFMA.FTZ R26, R53, R6, R26 ;  /* 0x00000006351a7223 */ /* 0x008fc8000001001a */
[----:B------:R-:W-:-:S05]  /*23d0*/  FFMA.FTZ R26, R49, R2, R26 ;  /* 0x00000002311a7223 */ /* 0x000fca000001001a */
[----:B------:R0:W-:Y:S04]  /*23e0*/  STS.64 [R37], R26 ;  /* 0x0000001a25007388 */ /* 0x0001e80000000a00 */
[----:B0-----:R0:W5:Y:S01]  /*23f0*/  LDL.LU R37, [R1+0x98] ;  /* 0x0000980001257983 */ /* 0x0011620000300800 */
[----:B----4-:R-:W-:-:S04]  /*2400*/  FFMA.FTZ R28, R56, R9, R28 ;  /* 0x00000009381c7223 */ /* 0x010fc8000001001c */
[----:B------:R-:W-:-:S04]  /*2410*/  FFMA.FTZ R28, R52, R5, R28 ;  /* 0x00000005341c7223 */ /* 0x000fc8000001001c */
[----:B------:R-:W-:-:S05]  /*2420*/  FFMA.FTZ R28, R48, R38, R28 ;  /* 0x00000026301c7223 */ /* 0x000fca000001001c */
[----:B------:R1:W-:Y:S01]  /*2430*/  STS.64 [R59], R28 ;  /* 0x0000001c3b007388 */ /* 0x0003e20000000a00 */
[C---:B------:R-:W-:Y:S01]  /*2440*/  LOP3.LUT R31, R35.reuse, 0x3, R31, 0x78, !PT ;  /* 0x00000003231f7812 */ /* 0x040fe200078e781f */
[----:B------:R-:W-:Y:S01]  /*2450*/  USHF.L.U32 UR9, UR10, 0x7, URZ ;  /* 0x000000070a097899 */ /* 0x000fe2000800063f */
[----:B------:R-:W-:Y:S02]  /*2460*/  LOP3.LUT R33, R35, 0x3, R33, 0x78, !PT ;  /* 0x0000000323217812 */ /* 0x000fe400078e7821 */
[----:B------:R-:W-:Y:S01]  /*2470*/  SHF.R.U32.HI R32, RZ, 0x2, R32 ;  /* 0x00000002ff207819 */ /* 0x000fe20000011620 */
[----:B------:R-:W-:Y:S01]  /*2480*/  ULOP3.LUT UR9, UR9, 0x7f, UR21, 0xf8, !UPT ;  /* 0x0000007f09097892 */ /* 0x000fe2000f8ef815 */
[----:B-1----:R-:W-:Y:S02]  /*2490*/  IADD3 R59, R30, 0xf0, RZ ;  /* 0x000000f01e3b7810 */ /* 0x002fe40007ffe0ff */
[----:B------:R-:W-:Y:S01]  /*24a0*/  LEA R28, R31, R34, 0x3 ;  /* 0x000000221f1c7211 */ /* 0x000fe200078e18ff */
[----:B------:R-:W-:Y:S01]  /*24b0*/  BAR.SYNC.DEFER_BLOCKING 0x0 ;  /* 0x0000000000007b1d */ /* 0x000fe20000010000 */
[----:B------:R-:W-:-:S02]  /*24c0*/  SHF.R.S32.HI R31, RZ, 0x1f, R59 ;  /* 0x0000001fff1f7819 */ /* 0x000fc4000001143b */
[----:B------:R-:W-:Y:S02]  /*24d0*/  IADD3 R30, P0, R61, UR13, RZ ;  /* 0x0000000d3d1e7c10 */ /* 0x000fe4000ff1e0ff */
[----:B------:R-:W-:Y:S02]  /*24e0*/  LEA R33, R33, R34, 0x3 ;  /* 0x0000002221217211 */ /* 0x000fe400078e18ff */
[----:B------:R-:W-:Y:S02]  /*24f0*/  LOP3.LUT R26, R35, 0x3, R32, 0x78, !PT ;  /* 0x00000003231a7812 */ /* 0x000fe400078e7820 */
[----:B------:R-:W-:Y:S02]  /*2500*/  LEA.HI R59, R31, R59, RZ, 0x2 ;  /* 0x0000003b1f3b7211 */ /* 0x000fe400078f10ff */
[----:B------:R-:W-:Y:S02]  /*2510*/  LEA.HI.X.SX32 R31, R61, RZ, 0x1, P0 ;  /* 0x000000ff3d1f7211 */ /* 0x000fe400000f0eff */
[----:B------:R-:W-:-:S02]  /*2520*/  MOV R61, UR9 ;  /* 0x00000009003d7c02 */ /* 0x000fc40008000f00 */
[----:B------:R-:W-:-:S03]  /*2530*/  LEA R26, R26, R34, 0x3 ;  /* 0x000000221a1a7211 */ /* 0x000fc600078e18ff */
[----:B------:R-:W-:Y:S02]  /*2540*/  IMAD.WIDE.U32 R30, R61, 0x280, R30 ;  /* 0x000002803d1e7825 */ /* 0x000fe400078e001e */
[----:B------:R-:W1:Y:S01]  /*2550*/  S2R R61, SR_TID.X ;  /* 0x00000000003d7919 */ /* 0x000e620000002100 */
[----:B------:R-:W2:Y:S04]  /*2560*/  LDS.64 R32, [R33] ;  /* 0x0000000021207984 */ /* 0x000ea80000000a00 */
[----:B------:R-:W3:Y:S04]  /*2570*/  LDS.64 R26, [R26+0xa00] ;  /* 0x000a00001a1a7984 */ /* 0x000ee80000000a00 */
[----:B------:R-:W4:Y:S01]  /*2580*/  LDS.64 R28, [R28+0x1400] ;  /* 0x001400001c1c7984 */ /* 0x000f220000000a00 */
[----:B------:R-:W-:Y:S01]  /*2590*/  USHF.L.U64.HI UR10, UR10, 0x7, UR11 ;  /* 0x000000070a0a7899 */ /* 0x000fe2000801020b */
[----:B------:R-:W-:-:S03]  /*25a0*/  SHF.R.U32.HI R59, RZ, 0x2, R59 ;  /* 0x00000002ff3b7819 */ /* 0x000fc6000001163b */
[----:B------:R-:W-:Y:S01]  /*25b0*/  UIMAD UR10, UR10, 0x280, URZ ;  /* 0x000002800a0a78a4 */ /* 0x000fe2000f8e023f */
[----:B------:R-:W-:Y:S01]  /*25c0*/  LOP3.LUT R35, R35, 0x3, R59, 0x78, !PT ;  /* 0x0000000323237812 */ /* 0x000fe200078e783b */
[----:B------:R-:W-:Y:S04]  /*25d0*/  BSSY B0, `(.L_x_1211) ;  /* 0x0000046000007945 */ /* 0x000fe80003800000 */
[----:B------:R-:W-:Y:S02]  /*25e0*/  IADD3 R31, R31, UR10, RZ ;  /* 0x0000000a1f1f7c10 */ /* 0x000fe4000fffe0ff */
[----:B-1----:R-:W-:Y:S02]  /*25f0*/  ISETP.GT.U32.AND P0, PT, R61, 0x3f, PT ;  /* 0x0000003f3d00780c */ /* 0x002fe40003f04070 */
[----:B------:R-:W-:Y:S01]  /*2600*/  LEA R34, R35, R34, 0x3 ;  /* 0x0000002223227211 */ /* 0x000fe200078e18ff */
[----:B--2---:R-:W-:Y:S01]  /*2610*/  FADD.FTZ R59, RZ, R32 ;  /* 0x00000020ff3b7221 */ /* 0x004fe20000010000 */
[----:B------:R-:W-:Y:S01]  /*2620*/  FADD.FTZ R33, RZ, R33 ;  /* 0x00000021ff217221 */ /* 0x000fe20000010000 */
[----:B------:R-:W-:-:S02]  /*2630*/  LEA R32, P1, R30, UR18, 0x3 ;  /* 0x000000121e207c11 */ /* 0x000fc4000f8218ff */
[----:B---3--:R-:W-:Y:S01]  /*2640*/  FADD.FTZ R26, R59, R26 ;  /* 0x0000001a3b1a7221 */ /* 0x008fe20000010000 */
[----:B------:R-:W-:Y:S01]  /*2650*/  FADD.FTZ R27, R33, R27 ;  /* 0x0000001b211b7221 */ /* 0x000fe20000010000 */
[----:B------:R-:W-:Y:S02]  /*2660*/  LEA.HI.X R33, R30, UR19, R31, 0x3, P1 ;  /* 0x000000131e217c11 */ /* 0x000fe400088f1c1f */
[----:B----4-:R-:W-:Y:S01]  /*2670*/  FADD.FTZ R30, R26, R28 ;  /* 0x0000001c1a1e7221 */ /* 0x010fe20000010000 */
[----:B------:R-:W-:Y:S01]  /*2680*/  FADD.FTZ R31, R27, R29 ;  /* 0x0000001d1b1f7221 */ /* 0x000fe20000010000 */
[----:B------:R-:W-:Y:S01]  /*2690*/  CS2R R28, SRZ ;  /* 0x00000000001c7805 */ /* 0x000fe2000001ff00 */
[----:B0-----:R-:W-:Y:S06]  /*26a0*/  @P0 BRA `(.L_x_1212) ;  /* 0x0000000000e00947 */ /* 0x001fec0003800000 */
[----:B------:R-:W-:Y:S01]  /*26b0*/  USHF.L.U32 UR9, UR12, 0x4, URZ ;  /* 0x000000040c097899 */ /* 0x000fe2000800063f */
[----:B------:R-:W-:Y:S02]  /*26c0*/  MOV R26, 0x14 ;  /* 0x00000014001a7802 */ /* 0x000fe40000000f00 */
[----:B------:R-:W-:Y:S01]  /*26d0*/  MOV R27, 0x28 ;  /* 0x00000028001b7802 */ /* 0x000fe20000000f00 */
[----:B------:R-:W-:Y:S01]  /*26e0*/  ULOP3.LUT UR9, UR9, 0x10, URZ, 0xc0, !UPT ;  /* 0x0000001009097892 */ /* 0x000fe2000f8ec03f */
[----:B------:R-:W-:-:S04]  /*26f0*/  SHF.L.U32 R59, R61, 0x3, RZ ;  /* 0x000000033d3b7819 */ /* 0x000fc800000006ff */
[----:B------:R-:W-:Y:S02]  /*2700*/  LOP3.LUT R59, R59, 0x18, RZ, 0xc0, !PT ;  /* 0x000000183b3b7812 */ /* 0x000fe400078ec0ff */
[----:B------:R-:W-:Y:S01]  /*2710*/  LEA.HI R35, R61, UR9, RZ, 0x1e ;  /* 0x000000093d237c11 */ /* 0x000fe2000f8ff0ff */
[----:B------:R-:W-:-:S04]  /*2720*/  IMAD.MOV.U32 R61, RZ, RZ, 0x28 ;  /* 0x00000028ff3d7424 */ /* 0x000fc800078e00ff */
        /* <DEDUP_REMOVED lines=48> */
.L_x_1212:
[----:B------:R-:W-:Y:S05]  /*2a30*/  BSYNC B0 ;  /* 0x0000000000007941 */ /* 0x000fea0003800000 */
.L_x_1211:
[----:B------:R-:W0:Y:S01]  /*2a40*/  SHFL.BFLY PT, R59, R28, 0x2, 0x1f ;  /* 0x0c401f001c3b7f89 */ /* 0x000e2200000e0000 */
[----:B------:R-:W-:Y:S03]  /*2a50*/  BSSY B0, `(.L_x_1213) ;  /* 0x000001b000007945 */ /* 0x000fe60003800000 */
[----:B------:R-:W1:Y:S01]  /*2a60*/  SHFL.BFLY PT, R35, R29, 0x2, 0x1f ;  /* 0x0c401f001d237f89 */ /* 0x000e6200000e0000 */
[----:B------:R-:W2:Y:S03]  /*2a70*/  S2R R61, SR_TID.X ;  /* 0x00000000003d7919 */ /* 0x000ea60000002100 */
[----:B------:R0:W3:Y:S02]  /*2a80*/  LDS.64 R26, [R34+0x1e00] ;  /* 0x001e0000221a7984 */ /* 0x0000e40000000a00 */
[----:B0-----:R-:W-:Y:S01]  /*2a90*/  FADD.FTZ R34, R59, R28 ;  /* 0x0000001c3b227221 */ /* 0x001fe20000010000 */
[----:B-1----:R-:W-:-:S04]  /*2aa0*/  FADD.FTZ R28, R35, R29 ;  /* 0x0000001d231c7221 */ /* 0x002fc80000010000 */
[----:B------:R-:W0:Y:S04]  /*2ab0*/  SHFL.BFLY PT, R35, R34, 0x1, 0x1f ;  /* 0x0c201f0022237f89 */ /* 0x000e2800000e0000 */
[----:B------:R-:W1:Y:S01]  /*2ac0*/  SHFL.BFLY PT, R29, R28, 0x1, 0x1f ;  /* 0x0c201f001c1d7f89 */ /* 0x000e6200000e0000 */
[----:B--2---:R-:W-:Y:S01]  /*2ad0*/  LOP3.LUT P0, RZ, R61, 0xffffffc3, RZ, 0xc0, !PT ;  /* 0xffffffc33dff7812 */ /* 0x004fe2000780c0ff */
[----:B---3--:R-:W-:Y:S01]  /*2ae0*/  FADD.FTZ R27, R31, R27 ;  /* 0x0000001b1f1b7221 */ /* 0x008fe20000010000 */
[----:B------:R-:W-:-:S05]  /*2af0*/  FADD.FTZ R26, R30, R26 ;  /* 0x0000001a1e1a7221 */ /* 0x000fca0000010000 */
[----:B------:R0:W-:Y:S02]  /*2b00*/  STG.E.64 desc[UR14][R32.64+0x18000], R26 ;  /* 0x0180001a20007986 */ /* 0x0001e4000c101b0e */
[----:B0-----:R-:W-:Y:S01]  /*2b10*/  FADD.FTZ R26, R34, R35 ;  /* 0x00000023221a7221 */ /* 0x001fe20000010000 */
[----:B-1----:R-:W-:-:S03]  /*2b20*/  FADD.FTZ R27, R28, R29 ;  /* 0x0000001d1c1b7221 */ /* 0x002fc60000010000 */
[----:B------:R-:W-:Y:S05]  /*2b30*/  @P0 BRA `(.L_x_1214) ;  /* 0x0000000000300947 */ /* 0x000fea0003800000 */
        /* <DEDUP_REMOVED lines=12> */
.L_x_1214:
[----:B------:R-:W-:Y:S05]  /*2c00*/  BSYNC B0 ;  /* 0x0000000000007941 */ /* 0x000fea0003800000 */
.L_x_1213:
[----:B------:R-:W-:-:S04]  /*2c10*/  UIADD3 UR9, UP0, UR12, 0x3, URZ ;  /* 0x000000030c097890 */ /* 0x000fc8000ff1e03f */
[----:B------:R-:W-:Y:S02]  /*2c20*/  UIADD3.X UR10, URZ, UR5, URZ, UP0, !UPT ;  /* 0x000000053f0a7290 */ /* 0x000fe400087fe43f */
        /* <DEDUP_REMOVED lines=17> */
.L_x_1217:
[----:B------:R-:W2:Y:S04]  /*2d40*/  LD.E.STRONG.GPU R29, desc[UR14][R26.64] ;  /* 0x0000000e1a1d7980 */ /* 0x000ea8000c10f900 */
[----:B--2---:R-:W-:Y:S01]  /*2d50*/  CCTL.IVALL ;  /* 0x00000000ff00798f */ /* 0x004fe20002000000 */
[----:B------:R-:W-:Y:S05]  /*2d60*/  YIELD ;  /* 0x0000000000007946 */ /* 0x000fea0003800000 */
[----:B-----5:R-:W-:-:S04]  /*2d70*/  LOP3.LUT R29, R29, R28, RZ, 0x3c, !PT ;  /* 0x0000001c1d1d7212 */ /* 0x020fc800078e3cff */
[----:B------:R-:W-:-:S13]  /*2d80*/  ISETP.GT.AND P0, PT, R29, -0x1, PT ;  /* 0xffffffff1d00780c */ /* 0x000fda0003f04270 */
[----:B------:R-:W-:Y:S05]  /*2d90*/  @P0 BRA `(.L_x_1217) ;  /* 0xfffffffc00e80947 */ /* 0x000fea000383ffff */
.L_x_1216:
[----:B------:R-:W-:Y:S05]  /*2da0*/  WARPSYNC.ALL ;  /* 0x0000000000007948 */ /* 0x000fea0003800000 */
[----:B------:R-:W-:Y:S06]  /*2db0*/  BAR.SYNC.DEFER_BLOCKING 0x0 ;  /* 0x0000000000007b1d */ /* 0x000fec0000010000 */
[----:B------:R-:W-:Y:S05]  /*2dc0*/  BRA `(.L_x_1218) ;  /* 0x0000000000647947 */ /* 0x000fea0003800000 */
.L_x_1215:
[----:B0-----:R-:W0:Y:S01]  /*2dd0*/  S2R R26, SR_TID.X ;  /* 0x00000000001a7919 */ /* 0x001e220000002100 */
        /* <DEDUP_REMOVED lines=16> */
.L_x_1220:
[----:B------:R-:W2:Y:S04]  /*2ee0*/  LD.E.STRONG.GPU R29, desc[UR14][R26.64] ;  /* 0x0000000e1a1d7980 */ /* 0x000ea8000c10f900 */
[----:B--2---:R-:W-:Y:S01]  /*2ef0*/  CCTL.IVALL ;  /* 0x00000000ff00798f */ /* 0x004fe20002000000 */
[----:B------:R-:W-:Y:S05]  /*2f00*/  YIELD ;  /* 0x0000000000007946 */ /* 0x000fea0003800000 */
[----:B-----5:R-:W-:-:S04]  /*2f10*/  LOP3.LUT R29, R29, R28, RZ, 0x3c, !PT ;  /* 0x0000001c1d1d7212 */ /* 0x020fc800078e3cff */
[----:B------:R-:W-:-:S13]  /*2f20*/  ISETP.GT.AND P0, PT, R29, -0x1, PT ;  /* 0xffffffff1d00780c */ /* 0x000fda0003f04270 */
[----:B------:R-:W-:Y:S05]  /*2f30*/  @P0 BRA `(.L_x_1220) ;  /* 0xfffffffc00e80947 */ /* 0x000fea000383ffff */
.L_x_1219:
[----:B------:R-:W-:Y:S05]  /*2f40*/  WARPSYNC.ALL ;  /* 0x0000000000007948 */ /* 0x000fea0003800000 */
[----:B------:R-:W-:Y:S06]  /*2f50*/  BAR.SYNC.DEFER_BLOCKING 0x0 ;  /* 0x0000000000007b1d */ /* 0x000fec0000010000 */
.L_x_1218:
        /* <DEDUP_REMOVED lines=10> */
[----:B------:R-:W-:Y:S01]  /*3000*/  LOP3.LUT R27, R27, 0x7fffff80, RZ, 0xc0, !PT ;  /* 0x7fffff801b1b7812 */ /* 0x000fe200078ec0ff */
[----:B------:R-:W-:Y:S01]  /*3010*/  IMAD.U32 R26, RZ, RZ, UR5 ;  /* 0x00000005ff1a7e24 */ /* 0x000fe2000f8e00ff */
[----:B0-----:R-:W0:Y:S04]  /*3020*/  LDC.64 R2, c[0x0][0x260] ;  /* 0x00009800ff027b82 */ /* 0x001e280000000a00 */
[----:B------:R-:W-:-:S04]  /*3030*/  LEA R26, R26, R27, 0xb ;  /* 0x0000001b1a1a7211 */ /* 0x000fc800078e58ff */
[----:B------:R-:W-:-:S04]  /*3040*/  IADD3 R26, R26, R28, RZ ;  /* 0x0000001c1a1a7210 */ /* 0x000fc80007ffe0ff */
[----:B------:R-:W-:-:S04]  /*3050*/  SHF.L.U32 R34, R26, 0x1, RZ ;  /* 0x000000011a227819 */ /* 0x000fc800000006ff */
[C---:B------:R-:W-:Y:S02]  /*3060*/  IADD3 R30, R34.reuse, 0x20, RZ ;  /* 0x00000020221e7810 */ /* 0x040fe40007ffe0ff */
[C---:B------:R-:W-:Y:S02]  /*3070*/  IADD3 R32, R34.reuse, 0x40, RZ ;  /* 0x0000004022207810 */ /* 0x040fe40007ffe0ff */
        /* <DEDUP_REMOVED lines=12> */
[----:B------:R-:W-:Y:S01]  /*3140*/  FADD.FTZ R29, R31, R29 ;  /* 0x0000001d1f1d7221 */ /* 0x000fe20000010000 */
[----:B------:R-:W-:Y:S02]  /*3150*/  IADD3 R30, R34, 0xa0, RZ ;  /* 0x000000a0221e7810 */ /* 0x000fe40007ffe0ff */
[----:B----4-:R-:W-:Y:S01]  /*3160*/  FADD.FTZ R28, R32, R28 ;  /* 0x0000001c201c7221 */ /* 0x010fe20000010000 */
[----:B------:R-:W-:Y:S01]  /*3170*/  FADD.FTZ R59, R33, R29 ;  /* 0x0000001d213b7221 */ /* 0x000fe20000010000 */
[----:B------:R-:W-:Y:S01]  /*3180*/  IADD3 R32, R34, 0xc0, RZ ;  /* 0x000000c022207810 */ /* 0x000fe20007ffe0ff */
[----:B------:R-:W-:-:S04]  /*3190*/  IMAD.WIDE.U32 R30, R30, 0x4, R2 ;  /* 0x000000041e1e7825 */ /* 0x000fc800078e0002 */
[----:B------:R-:W-:Y:S01]  /*31a0*/  FADD.FTZ R26, R26, R28 ;  /* 0x0000001c1a1a7221 */ /* 0x000fe20000010000 */
[----:B------:R-:W-:Y:S01]  /*31b0*/  IADD3 R28, R34, 0x80, RZ ;  /* 0x00000080221c7810 */ /* 0x000fe20007ffe0ff */
[--C-:B------:R-:W-:Y:S01]  /*31c0*/  IMAD.WIDE.U32 R32, R32, 0x4, R2.reuse ;  /* 0x0000000420207825 */ /* 0x100fe200078e0002 */
[----:B------:R-:W2:Y:S03]  /*31d0*/  LDG.E.64 R30, desc[UR14][R30.64] ;  /* 0x0000000e1e1e7981 */ /* 0x000ea6000c1e1b00 */
[--C-:B------:R-:W-:Y:S01]  /*31e0*/  IMAD.WIDE.U32 R28, R28, 0x4, R2.reuse ;  /* 0x000000041c1c7825 */ /* 0x100fe200078e0002 */
[----:B------:R-:W-:Y:S01]  /*31f0*/  IADD3 R34, R34, 0xe0, RZ ;  /* 0x000000e022227810 */ /* 0x000fe20007ffe0ff */
[----:B------:R-:W3:Y:S04]  /*3200*/  LDG.E.64 R32, desc[UR14][R32.64] ;  /* 0x0000000e20207981 */ /* 0x000ee8000c1e1b00 */
[----:B------:R-:W4:Y:S01]  /*3210*/  LDG.E.64 R28, desc[UR14][R28.64] ;  /* 0x0000000e1c1c7981 */ /* 0x000f22000c1e1b00 */
[----:B------:R-:W-:-:S03]  /*3220*/  IMAD.WIDE.U32 R34, R34, 0x4, R2 ;  /* 0x0000000422227825 */ /* 0x000fc600078e0002 */
[----:B------:R0:W5:Y:S04]  /*3230*/  LDL.LU.64 R2, [R1+0x98] ;  /* 0x0000980001027983 */ /* 0x0001680000300a00 */
[----:B------:R-:W3:Y:S01]  /*3240*/  LDG.E.64 R34, desc[UR14][R34.64] ;  /* 0x0000000e22227981 */ /* 0x000ee2000c1e1b00 */
[----:B------:R-:W-:Y:S01]  /*3250*/  FADD.FTZ R27, R27, R59 ;  /* 0x0000003b1b1b7221 */ /* 0x000fe20000010000 */
[----:B----4-:R-:W-:-:S03]  /*3260*/  FADD.FTZ R26, R28, R26 ;  /* 0x0000001a1c1a7221 */ /* 0x010fc60000010000 */
[----:B------:R-:W-:Y:S01]  /*3270*/  FADD.FTZ R27, R29, R27 ;  /* 0x0000001b1d1b7221 */ /* 0x000fe20000010000 */
[----:B--2---:R-:W-:-:S03]  /*3280*/  FADD.FTZ R26, R30, R26 ;  /* 0x0000001a1e1a7221 */ /* 0x004fc60000010000 */
[----:B------:R-:W-:Y:S01]  /*3290*/  FADD.FTZ R27, R31, R27 ;  /* 0x0000001b1f1b7221 */ /* 0x000fe20000010000 */
[----:B---3--:R-:W-:-:S03]  /*32a0*/  FADD.FTZ R26, R32, R26 ;  /* 0x0000001a201a7221 */ /* 0x008fc60000010000 */
[----:B------:R-:W-:Y:S01]  /*32b0*/  FADD.FTZ R27, R33, R27 ;  /* 0x0000001b211b7221 */ /* 0x000fe20000010000 */
[----:B------:R-:W-:-:S03]  /*32c0*/  FADD.FTZ R26, R34, R26 ;  /* 0x0000001a221a7221 */ /* 0x000fc60000010000 */
[----:B0-----:R-:W-:-:S07]  /*32d0*/  FADD.FTZ R27, R35, R27 ;  /* 0x0000001b231b7221 */ /* 0x001fce0000010000 */
.L_x_1222:
[----:B------:R-:W-:Y:S05]  /*32e0*/  BSYNC B0 ;  /* 0x0000000000007941 */ /* 0x000fea0003800000 */
.L_x_1221:
[----:B------:R-:W2:Y:S04]  /*32f0*/  LDL.LU R29, [R1+0x94] ;  /* 0x00009400011d7983 */ /* 0x000ea80000300800 */
[----:B------:R-:W3:Y:S01]  /*3300*/  LDL.LU R30, [R1+0x24] ;  /* 0x00002400011e7983 */ /* 0x000ee20000300800 */
[----:B------:R-:W-:Y:S01]  /*3310*/  LOP3.LUT P0, RZ, R61, 0xffffff0f, RZ, 0xc0, !PT ;  /* 0xffffff0f3dff7812 */ /* 0x000fe2000780c0ff */
[----:B------:R-:W-:Y:S02]  /*3320*/  UIADD3 UR5, UR16, 0x3480, URZ ;  /* 0x0000348010057890 */ /* 0x000fe4000fffe03f */
[----:B------:R-:W0:Y:S01]  /*3330*/  SHFL.BFLY PT, R28, R26, 0x8, 0x1f ;  /* 0x0d001f001a1c7f89 */ /* 0x000e2200000e0000 */
[----:B------:R-:W-:Y:S02]  /*3340*/  USHF.L.U32 UR11, UR12, 0x4, URZ ;  /* 0x000000040c0b7899 */ /* 0x000fe4000800063f */
[----:B------:R-:W-:Y:S01]  /*3350*/  ULEA UR5, UR17, UR5, 0x18 ;  /* 0x0000000511057291 */ /* 0x000fe2000f8ec03f */
[----:B------:R-:W-:Y:S01]  /*3360*/  STL [R1+0x98], R48 ;  /* 0x0000983001007387 */ /* 0x000fe20000100800 */
[----:B------:R-:W-:Y:S01]  /*3370*/  ULOP3.LUT UR11, UR11, 0x10, URZ, 0xc0, !UPT ;  /* 0x000000100b0b7892 */ /* 0x000fe2000f8ec03f */
[----:B------:R-:W-:-:S02]  /*3380*/  ULDC.64 UR12, c[0x0][0x210] ;  /* 0x00008400000c7ab9 */ /* 0x000fc40000000a00 */
        /* <DEDUP_REMOVED lines=21> */
[----:B--2---:R-:W-:-:S04]  /*34e0*/  IADD3 R26, R29, -UR11, RZ ;  /* 0x8000000b1d1a7c10 */ /* 0x004fc8000fffe0ff */
[----:B------:R-:W-:Y:S01]  /*34f0*/  LEA R26, R26, UR5, 0x3 ;  /* 0x000000051a1a7c11 */ /* 0x000fe2000f8e18ff */
[----:B------:R-:W-:Y:S06]  /*3500*/  BAR.SYNC.DEFER_BLOCKING 0x0 ;  /* 0x0000000000007b1d */ /* 0x000fec0000010000 */
[----:B------:R0:W1:Y:S04]  /*3510*/  LDS.64 R28, [R26] ;  /* 0x000000001a1c7984 */ /* 0x0000680000000a00 */
[----:B0-----:R-:W2:Y:S01]  /*3520*/  LDL.LU R26, [R1+0x20] ;  /* 0x00002000011a7983 */ /* 0x001ea20000300800 */
[----:B-1----:R-:W-:-:S04]  /*3530*/  FFMA.FTZ R0, R0, R36, -R28 ;  /* 0x0000002400007223 */ /* 0x002fc8000001081c */
[----:B---3--:R-:W-:Y:S02]  /*3540*/  FFMA.FTZ R0, R30, -R29, R0 ;  /* 0x8000001d1e007223 */ /* 0x008fe40000010000 */
[----:B------:R-:W3:Y:S04]  /*3550*/  LDL.LU R30, [R1+0x14] ;  /* 0x00001400011e7983 */ /* 0x000ee80000300800 */
[----:B------:R-:W3:Y:S04]  /*3560*/  LDL.LU R27, [R1+0x50] ;  /* 0x00005000011b7983 */ /* 0x000ee80000300800 */
[----:B------:R-:W3:Y:S01]  /*3570*/  LDL.LU R48, [R1+0x4c] ;  /* 0x00004c0001307983 */ /* 0x000ee20000300800 */
[--C-:B------:R-:W-:Y:S01]  /*3580*/  FFMA.FTZ R22, R22, R23, -R28.reuse ;  /* 0x0000001716167223 */ /* 0x100fe2000001081c */
[----:B------:R-:W-:-:S02]  /*3590*/  FFMA.FTZ R45, R23, R45, -R28 ;  /* 0x0000002d172d7223 */ /* 0x000fc4000001081c */
[----:B------:R-:W3:Y:S01]  /*35a0*/  LDL.LU R61, [R1+0x48] ;  /* 0x00004800013d7983 */ /* 0x000ee20000300800 */
[C-C-:B------:R-:W-:Y:S01]  /*35b0*/  FFMA.FTZ R41, R23.reuse, R41, -R28.reuse ;  /* 0x0000002917297223 */ /* 0x140fe2000001081c */
[C-C-:B------:R-:W-:Y:S01]  /*35c0*/  FFMA.FTZ R18, R23.reuse, R18, -R28.reuse ;  /* 0x0000001217127223 */ /* 0x140fe2000001081c */
[C-C-:B------:R-:W-:Y:S01]  /*35d0*/  FFMA.FTZ R14, R23.reuse, R14, -R28.reuse ;  /* 0x0000000e170e7223 */ /* 0x140fe2000001081c */
[C-C-:B------:R-:W-:Y:S01]  /*35e0*/  FFMA.FTZ R10, R23.reuse, R10, -R28.reuse ;  /* 0x0000000a170a7223 */ /* 0x140fe2000001081c */
[C-C-:B------:R-:W-:Y:S01]  /*35f0*/  FFMA.FTZ R6, R23.reuse, R6, -R28.reuse ;  /* 0x0000000617067223 */ /* 0x140fe2000001081c */
[--C-:B-----5:R-:W-:Y:S01]  /*3600*/  FFMA.FTZ R2, R23, R2, -R28.reuse ;  /* 0x0000000217027223 */ /* 0x120fe2000001081c */
        /* <DEDUP_REMOVED lines=17> */
[----:B------:R-:W-:-:S02]  /*3720*/  FFMA.FTZ R42, R25, R42, -R28 ;  /* 0x0000002a192a7223 */ /* 0x000fc4000001081c */
[----:B----4-:R-:W-:Y:S01]  /*3730*/  FFMA.FTZ R24, R31, -R29, R24 ;  /* 0x8000001d1f187223 */ /* 0x010fe20000010018 */
[C-C-:B------:R-:W-:Y:S01]  /*3740*/  FFMA.FTZ R19, R25.reuse, R19, -R28.reuse ;  /* 0x0000001319137223 */ /* 0x140fe2000001081c */
[C-C-:B------:R-:W-:Y:S01]  /*3750*/  FFMA.FTZ R15, R25.reuse, R15, -R28.reuse ;  /* 0x0000000f190f7223 */ /* 0x140fe2000001081c */
[C-C-:B------:R-:W-:Y:S01]  /*3760*/  FFMA.FTZ R11, R25.reuse, R11, -R28.reuse ;  /* 0x0000000b190b7223 */ /* 0x140fe2000001081c */
[C-C-:B------:R-:W-:Y:S01]  /*3770*/  FFMA.FTZ R7, R25.reuse, R7, -R28.reuse ;  /* 0x0000000719077223 */ /* 0x140fe2000001081c */
[----:B------:R-:W-:Y:S01]  /*3780*/  FFMA.FTZ R3, R25, R3, -R28 ;  /* 0x0000000319037223 */ /* 0x000fe2000001081c */
[-C--:B--2---:R-:W-:Y:S02]  /*3790*/  FFMA.FTZ R22, R26, -R29.reuse, R22 ;  /* 0x8000001d1a167223 */ /* 0x084fe40000010016 */
[----:B------:R-:W2:Y:S04]  /*37a0*/  LDL.LU R26, [R1+0x44] ;  /* 0x00004400011a7983 */ /* 0x000ea80000300800 */
        /* <DEDUP_REMOVED lines=8> */
[----:B---3--:R-:W-:-:S03]  /*3830*/  FFMA.FTZ R20, R30, -R29, R20 ;  /* 0x8000001d1e147223 */ /* 0x008fc60000010014 */
[----:B------:R-:W3:Y:S01]  /*3840*/  LDL.LU R31, [R1+0x10] ;  /* 0x00001000011f7983 */ /* 0x000ee20000300800 */
[----:B------:R-:W-:-:S03]  /*3850*/  FFMA.FTZ R47, R27, -R29, R47 ;  /* 0x8000001d1b2f7223 */ /* 0x000fc6000001002f */
[----:B------:R-:W3:Y:S01]  /*3860*/  LDL.LU R30, [R1+0x8] ;  /* 0x00000800011e7983 */ /* 0x000ee20000300800 */
[----:B------:R-:W-:-:S03]  /*3870*/  FFMA.FTZ R46, R48, -R29, R46 ;  /* 0x8000001d302e7223 */ /* 0x000fc6000001002e */
[----:B------:R-:W3:Y:S04]  /*3880*/  LDL.LU R28, [R1+0x4] ;  /* 0x00000400011c7983 */ /* 0x000ee80000300800 */
[----:B------:R-:W3:Y:S04]  /*3890*/  LDL.LU R27, [R1] ;  /* 0x00000000011b7983 */ /* 0x000ee80000300800 */
[----:B------:R-:W3:Y:S01]  /*38a0*/  LDL.LU R48, [R1+0x98] ;  /* 0x0000980001307983 */ /* 0x000ee20000300800 */
[-C--:B------:R-:W-:Y:S01]  /*38b0*/  FFMA.FTZ R54, R54, -R29.reuse, R7 ;  /* 0x8000001d36367223 */ /* 0x080fe20000010007 */
[----:B------:R-:W-:Y:S01]  /*38c0*/  FMUL.FTZ R7, R37, R0 ;  /* 0x0000000025077220 */ /* 0x000fe20000410000 */
        /* <DEDUP_REMOVED lines=11> */
[----:B--2---:R-:W-:-:S02]  /*3980*/  FFMA.FTZ R44, R26, -R29, R44 ;  /* 0x8000001d1a2c7223 */ /* 0x004fc4000001002c */
[----:B------:R-:W2:Y:S01]  /*3990*/  LDL.LU R26, [R1+0x80] ;  /* 0x00008000011a7983 */ /* 0x000ea20000300800 */
[-C--:B----4-:R-:W-:Y:S01]  /*39a0*/  FFMA.FTZ R43, R59, -R29.reuse, R43 ;  /* 0x8000001d3b2b7223 */ /* 0x090fe2000001002b */
[-C--:B------:R-:W-:Y:S02]  /*39b0*/  FFMA.FTZ R42, R23, -R29.reuse, R42 ;  /* 0x8000001d172a7223 */ /* 0x080fe4000001002a */
[----:B------:R-:W4:Y:S01]  /*39c0*/  LDL.LU R23, [R1+0x90] ;  /* 0x0000900001177983 */ /* 0x000f220000300800 */
[-C--:B------:R-:W-:Y:S01]  /*39d0*/  FFMA.FTZ R41, R38, -R29.reuse, R41 ;  /* 0x8000001d26297223 */ /* 0x080fe20000010029 */
[-C--:B------:R-:W-:Y:S01]  /*39e0*/  FFMA.FTZ R40, R36, -R29.reuse, R40 ;  /* 0x8000001d24287223 */ /* 0x080fe20000010028 */
[-C--:B------:R-:W-:Y:S01]  /*39f0*/  FFMA.FTZ R39, R35, -R29.reuse, R39 ;  /* 0x8000001d23277223 */ /* 0x080fe20000010027 */
[-C--:B------:R-:W-:Y:S01]  /*3a00*/  FFMA.FTZ R19, R34, -R29.reuse, R19 ;  /* 0x8000001d22137223 */ /* 0x080fe20000010013 */
[-C--:B------:R-:W-:Y:S01]  /*3a10*/  FFMA.FTZ R18, R33, -R29.reuse, R18 ;  /* 0x8000001d21127223 */ /* 0x080fe20000010012 */
[-C--:B------:R-:W-:Y:S01]  /*3a20*/  FFMA.FTZ R17, R32, -R29.reuse, R17 ;  /* 0x8000001d20117223 */ /* 0x080fe20000010011 */
[-C--:B---3--:R-:W-:Y:S01]  /*3a30*/  FFMA.FTZ R16, R31, -R29.reuse, R16 ;  /* 0x8000001d1f107223 */ /* 0x088fe20000010010 */
[-C--:B------:R-:W-:Y:S01]  /*3a40*/  FFMA.FTZ R15, R30, -R29.reuse, R15 ;  /* 0x8000001d1e0f7223 */ /* 0x080fe2000001000f */
[-C--:B------:R-:W-:Y:S01]  /*3a50*/  FFMA.FTZ R14, R28, -R29.reuse, R14 ;  /* 0x8000001d1c0e7223 */ /* 0x080fe2000001000e */
[-C--:B------:R-:W-:Y:S01]  /*3a60*/  FFMA.FTZ R13, R27, -R29.reuse, R13 ;  /* 0x8000001d1b0d7223 */ /* 0x080fe2000001000d */
[----:B------:R-:W-:-:S02]  /*3a70*/  FFMA.FTZ R48, R48, -R29, R21 ;  /* 0x8000001d30307223 */ /* 0x000fc40000010015 */
[----:B------:R-:W3:Y:S04]  /*3a80*/  LDL.LU R29, [R1+0x88] ;  /* 0x00008800011d7983 */ /* 0x000ee80000300800 */
[----:B------:R-:W3:Y:S04]  /*3a90*/  LDL.LU R28, [R1+0x8c] ;  /* 0x00008c00011c7983 */ /* 0x000ee80000300800 */
[----:B------:R-:W3:Y:S01]  /*3aa0*/  LDL.LU R27, [R1+0x7c] ;  /* 0x00007c00011b7983 */ /* 0x000ee20000300800 */
[----:B--2---:R-:W-:-:S03]  /*3ab0*/  IADD3 R2, P0, R26, UR12, RZ ;  /* 0x0000000c1a027c10 */ /* 0x004fc6000ff1e0ff */
[----:B------:R-:W2:Y:S04]  /*3ac0*/  LDL.LU R26, [R1+0x84] ;  /* 0x00008400011a7983 */ /* 0x000ea80000300800 */
[----:B------:R-:W2:Y:S01]  /*3ad0*/  LDL.LU R30, [R1+0x74] ;  /* 0x00007400011e7983 */ /* 0x000ea20000300800 */
[----:B----4-:R-:W-:Y:S01]  /*3ae0*/  IADD3.X R3, R23, UR13, RZ, P0, !PT ;  /* 0x0000000d17037c10 */ /* 0x010fe200087fe4ff */
[----:B------:R-:W-:Y:S01]  /*3af0*/  FMUL.FTZ R23, R37, R4 ;  /* 0x0000000425177220 */ /* 0x000fe20000410000 */
[----:B---3--:R-:W-:Y:S02]  /*3b00*/  IADD3 R4, P0, R29, UR12, RZ ;  /* 0x0000000c1d047c10 */ /* 0x008fe4000ff1e0ff */
[----:B------:R-:W3:Y:S01]  /*3b10*/  LDL.LU R29, [R1+0x78] ;  /* 0x00007800011d7983 */ /* 0x000ee20000300800 */
[C---:B------:R-:W-:Y:S01]  /*3b20*/  FMUL.FTZ R24, R37.reuse, R24 ;  /* 0x0000001825187220 */ /* 0x040fe20000410000 */
[C---:B------:R-:W-:Y:S01]  /*3b30*/  FMUL.FTZ R5, R37.reuse, R22 ;  /* 0x0000001625057220 */ /* 0x040fe20000410000 */
[----:B------:R-:W-:-:S03]  /*3b40*/  FMUL.FTZ R20, R37, R20 ;  /* 0x0000001425147220 */ /* 0x000fc60000410000 */
[----:B------:R-:W-:Y:S01]  /*3b50*/  F2FP.F16.F32.PACK_AB R7, R24, R7 ;  /* 0x000000071807723e */ /* 0x000fe200000000ff */
[C---:B------:R-:W-:Y:S01]  /*3b60*/  FMUL.FTZ R47, R37.reuse, R47 ;  /* 0x0000002f252f7220 */ /* 0x040fe20000410000 */
[----:B------:R-:W-:Y:S01]  /*3b70*/  F2FP.F16.F32.PACK_AB R5, R20, R5 ;  /* 0x000000051405723e */ /* 0x000fe200000000ff */
[C---:B------:R-:W-:Y:S01]  /*3b80*/  FMUL.FTZ R46, R37.reuse, R46 ;  /* 0x0000002e252e7220 */ /* 0x040fe20000410000 */
[C---:B------:R-:W-:Y:S01]  /*3b90*/  FMUL.FTZ R45, R37.reuse, R45 ;  /* 0x0000002d252d7220 */ /* 0x040fe20000410000 */
[C---:B------:R-:W-:Y:S01]  /*3ba0*/  FMUL.FTZ R44, R37.reuse, R44 ;  /* 0x0000002c252c7220 */ /* 0x040fe20000410000 */
[----:B------:R-:W-:Y:S01]  /*3bb0*/  FMUL.FTZ R21, R37, R6 ;  /* 0x0000000625157220 */ /* 0x000fe20000410000 */
[----:B------:R-:W-:Y:S01]  /*3bc0*/  PRMT R6, R7, 0x7632, R6 ;  /* 0x0000763207067816 */ /* 0x000fe20000000006 */
[----:B------:R0:W-:Y:S01]  /*3bd0*/  STG.E.U16 desc[UR14][R2.64+0x4], R5 ;  /* 0x0000040502007986 */ /* 0x0001e2000c10150e */
[----:B------:R-:W-:Y:S01]  /*3be0*/  PRMT R22, R5, 0x7632, R22 ;  /* 0x0000763205167816 */ /* 0x000fe20000000016 */
[C---:B------:R-:W-:Y:S01]  /*3bf0*/  FMUL.FTZ R43, R37.reuse, R43 ;  /* 0x0000002b252b7220 */ /* 0x040fe20000410000 */
[----:B------:R-:W-:Y:S01]  /*3c00*/  F2FP.F16.F32.PACK_AB R46, R46, R47 ;  /* 0x0000002f2e2e723e */ /* 0x000fe200000000ff */
[C---:B------:R-:W-:Y:S01]  /*3c10*/  FMUL.FTZ R42, R37.reuse, R42 ;  /* 0x0000002a252a7220 */ /* 0x040fe20000410000 */
[----:B------:R-:W-:Y:S01]  /*3c20*/  F2FP.F16.F32.PACK_AB R44, R44, R45 ;  /* 0x0000002d2c2c723e */ /* 0x000fe200000000ff */
[C---:B------:R-:W-:Y:S01]  /*3c30*/  FMUL.FTZ R41, R37.reuse, R41 ;  /* 0x0000002925297220 */ /* 0x040fe20000410000 */
[C---:B------:R-:W-:Y:S01]  /*3c40*/  FMUL.FTZ R40, R37.reuse, R40 ;  /* 0x0000002825287220 */ /* 0x040fe20000410000 */
[----:B------:R1:W-:Y:S01]  /*3c50*/  STG.E.U16 desc[UR14][R2.64+0x2], R6 ;  /* 0x0000020602007986 */ /* 0x0003e2000c10150e */
[C---:B------:R-:W-:Y:S01]  /*3c60*/  FMUL.FTZ R39, R37.reuse, R39 ;  /* 0x0000002725277220 */ /* 0x040fe20000410000 */
[----:B------:R-:W-:Y:S01]  /*3c70*/  FMUL.FTZ R20, R37, R19 ;  /* 0x0000001325147220 */ /* 0x000fe20000410000 */
[----:B0-----:R-:W-:-:S02]  /*3c80*/  IADD3.X R5, R28, UR13, RZ, P0, !PT ;  /* 0x0000000d1c057c10 */ /* 0x001fc400087fe4ff */
[----:B------:R-:W4:Y:S01]  /*3c90*/  LDL.LU R28, [R1+0x6c] ;  /* 0x00006c00011c7983 */ /* 0x000f220000300800 */
[----:B------:R-:W-:Y:S01]  /*3ca0*/  PRMT R24, R46, 0x7632, R24 ;  /* 0x000076322e187816 */ /* 0x000fe20000000018 */
[----:B------:R-:W-:Y:S02]  /*3cb0*/  FMUL.FTZ R18, R37, R18 ;  /* 0x0000001225127220 */ /* 0x000fe40000410000 */
[----:B------:R-:W-:Y:S01]  /*3cc0*/  STG.E.U16 desc[UR14][R2.64], R7 ;  /* 0x0000000702007986 */ /* 0x000fe2000c10150e */
[----:B-1----:R-:W-:-:S03]  /*3cd0*/  IADD3 R6, P0, R27, UR12, RZ ;  /* 0x0000000c1b067c10 */ /* 0x002fc6000ff1e0ff */
[----:B------:R0:W-:Y:S01]  /*3ce0*/  STG.E.U16 desc[UR14][R2.64+0x6], R22 ;  /* 0x0000061602007986 */ /* 0x0001e2000c10150e */
[----:B------:R-:W-:Y:S01]  /*3cf0*/  FMUL.FTZ R17, R37, R17 ;  /* 0x0000001125117220 */ /* 0x000fe20000410000 */
[----:B------:R-:W-:Y:S02]  /*3d00*/  F2FP.F16.F32.PACK_AB R42, R42, R43 ;  /* 0x0000002b2a2a723e */ /* 0x000fe400000000ff */
[----:B------:R-:W4:Y:S01]  /*3d10*/  LDL.LU R27, [R1+0x70] ;  /* 0x00007000011b7983 */ /* 0x000f220000300800 */
[----:B------:R-:W-:Y:S02]  /*3d20*/  F2FP.F16.F32.PACK_AB R40, R40, R41 ;  /* 0x000000292828723e */ /* 0x000fe400000000ff */
[----:B------:R-:W-:Y:S02]  /*3d30*/  F2FP.F16.F32.PACK_AB R20, R20, R39 ;  /* 0x000000271414723e */ /* 0x000fe400000000ff */
[----:B0-----:R-:W-:Y:S01]  /*3d40*/  PRMT R3, R44, 0x7632, R3 ;  /* 0x000076322c037816 */ /* 0x001fe20000000003 */
[----:B------:R-:W-:Y:S01]  /*3d50*/  STG.E.U16 desc[UR14][R4.64], R46 ;  /* 0x0000002e04007986 */ /* 0x000fe2000c10150e */
[----:B------:R-:W-:-:S02]  /*3d60*/  PRMT R25, R42, 0x7632, R25 ;  /* 0x000076322a197816 */ /* 0x000fc40000000019 */
[----:B------:R-:W-:Y:S01]  /*3d70*/  F2FP.F16.F32.PACK_AB R17, R17, R18 ;  /* 0x000000121111723e */ /* 0x000fe200000000ff */
[----:B------:R-:W-:Y:S01]  /*3d80*/  STG.E.U16 desc[UR14][R4.64+0x2], R24 ;  /* 0x0000021804007986 */ /* 0x000fe2000c10150e */
[----:B------:R-:W-:-:S03]  /*3d90*/  PRMT R18, R20, 0x7632, R18 ;  /* 0x0000763214127816 */ /* 0x000fc60000000012 */
[----:B------:R-:W-:Y:S04]  /*3da0*/  STG.E.U16 desc[UR14][R4.64+0x4], R44 ;  /* 0x0000042c04007986 */ /* 0x000fe8000c10150e */
[----:B------:R0:W-:Y:S01]  /*3db0*/  STG.E.U16 desc[UR14][R4.64+0x6], R3 ;  /* 0x0000060304007986 */ /* 0x0001e2000c10150e */
[C---:B------:R-:W-:Y:S01]  /*3dc0*/  FMUL.FTZ R16, R37.reuse, R16 ;  /* 0x0000001025107220 */ /* 0x040fe20000410000 */
[----:B------:R-:W-:Y:S01]  /*3dd0*/  FMUL.FTZ R15, R37, R15 ;  /* 0x0000000f250f7220 */ /* 0x000fe20000410000 */
[----:B0-----:R-:W-:-:S04]  /*3de0*/  PRMT R5, R40, 0x7632, R5 ;  /* 0x0000763228057816 */ /* 0x001fc80000000005 */
[----:B------:R-:W-:Y:S02]  /*3df0*/  F2FP.F16.F32.PACK_AB R15, R15, R16 ;  /* 0x000000100f0f723e */ /* 0x000fe400000000ff */
[----:B--2---:R-:W-:Y:S02]  /*3e00*/  IADD3.X R7, R26, UR13, RZ, P0, !PT ;  /* 0x0000000d1a077c10 */ /* 0x004fe400087fe4ff */
[----:B------:R-:W2:Y:S01]  /*3e10*/  LDL.LU R26, [R1+0x64] ;  /* 0x00006400011a7983 */ /* 0x000ea20000300800 */
[----:B------:R-:W-:-:S03]  /*3e20*/  IADD3 R2, P0, R30, UR12, RZ ;  /* 0x0000000c1e027c10 */ /* 0x000fc6000ff1e0ff */
[----:B------:R-:W2:Y:S04]  /*3e30*/  LDL.LU R24, [R1+0x68] ;  /* 0x0000680001187983 */ /* 0x000ea80000300800 */
[----:B------:R-:W2:Y:S04]  /*3e40*/  LDL.LU R22, [R1+0x5c] ;  /* 0x00005c0001167983 */ /* 0x000ea80000300800 */
[----:B------:R-:W-:Y:S04]  /*3e50*/  STG.E.U16 desc[UR14][R6.64], R42 ;  /* 0x0000002a06007986 */ /* 0x000fe8000c10150e */
[----:B------:R-:W-:Y:S04]  /*3e60*/  STG.E.U16 desc[UR14][R6.64+0x2], R25 ;  /* 0x0000021906007986 */ /* 0x000fe8000c10150e */
[----:B------:R-:W-:Y:S04]  /*3e70*/  STG.E.U16 desc[UR14][R6.64+0x4], R40 ;  /* 0x0000042806007986 */ /* 0x000fe8000c10150e */
[----:B------:R0:W-:Y:S02]  /*3e80*/  STG.E.U16 desc[UR14][R6.64+0x6], R5 ;  /* 0x0000060506007986 */ /* 0x0001e4000c10150e */
[----:B0-----:R-:W-:-:S02]  /*3e90*/  PRMT R7, R17, 0x7632, R7 ;  /* 0x0000763211077816 */ /* 0x001fc40000000007 */
[----:B---3--:R-:W-:-:S05]  /*3ea0*/  IADD3.X R3, R29, UR13, RZ, P0, !PT ;  /* 0x0000000d1d037c10 */ /* 0x008fca00087fe4ff */
[----:B------:R0:W-:Y:S04]  /*3eb0*/  STG.E.U16 desc[UR14][R2.64+0x2], R18 ;  /* 0x0000021202007986 */ /* 0x0001e8000c10150e */
[----:B------:R1:W-:Y:S04]  /*3ec0*/  STG.E.U16 desc[UR14][R2.64+0x4], R17 ;  /* 0x0000041102007986 */ /* 0x0003e8000c10150e */
[----:B0-----:R-:W3:Y:S04]  /*3ed0*/  LDL.LU R18, [R1+0x60] ;  /* 0x0000600001127983 */ /* 0x001ee80000300800 */
[----:B-1----:R-:W3:Y:S04]  /*3ee0*/  LDL.LU R17, [R1+0x54] ;  /* 0x0000540001117983 */ /* 0x002ee80000300800 */
[----:B------:R-:W3:Y:S01]  /*3ef0*/  LDL.LU R16, [R1+0x58] ;  /* 0x0000580001107983 */ /* 0x000ee20000300800 */
[C---:B------:R-:W-:Y:S01]  /*3f00*/  FMUL.FTZ R14, R37.reuse, R14 ;  /* 0x0000000e250e7220 */ /* 0x040fe20000410000 */
[C---:B------:R-:W-:Y:S01]  /*3f10*/  FMUL.FTZ R13, R37.reuse, R13 ;  /* 0x0000000d250d7220 */ /* 0x040fe20000410000 */
[----:B----4-:R-:W-:Y:S01]  /*3f20*/  IADD3 R4, P0, R28, UR12, RZ ;  /* 0x0000000c1c047c10 */ /* 0x010fe2000ff1e0ff */
[C---:B------:R-:W-:Y:S01]  /*3f30*/  FMUL.FTZ R12, R37.reuse, R12 ;  /* 0x0000000c250c7220 */ /* 0x040fe20000410000 */
[C---:B------:R-:W-:Y:S01]  /*3f40*/  FMUL.FTZ R11, R37.reuse, R11 ;  /* 0x0000000b250b7220 */ /* 0x040fe20000410000 */
[----:B------:R-:W-:Y:S01]  /*3f50*/  FMUL.FTZ R10, R37, R10 ;  /* 0x0000000a250a7220 */ /* 0x000fe20000410000 */
[----:B------:R-:W-:Y:S01]  /*3f60*/  F2FP.F16.F32.PACK_AB R13, R13, R14 ;  /* 0x0000000e0d0d723e */ /* 0x000fe200000000ff */
[----:B------:R-:W-:Y:S01]  /*3f70*/  FMUL.FTZ R9, R37, R56 ;  /* 0x0000003825097220 */ /* 0x000fe20000410000 */
[----:B------:R-:W-:Y:S01]  /*3f80*/  STG.E.U16 desc[UR14][R2.64], R20 ;  /* 0x0000001402007986 */ /* 0x000fe2000c10150e */
[----:B------:R-:W-:-:S03]  /*3f90*/  PRMT R14, R15, 0x7632, R14 ;  /* 0x000076320f0e7816 */ /* 0x000fc6000000000e */
[----:B------:R0:W-:Y:S01]  /*3fa0*/  STG.E.U16 desc[UR14][R2.64+0x6], R7 ;  /* 0x0000060702007986 */ /* 0x0001e2000c10150e */
[----:B------:R-:W-:Y:S01]  /*3fb0*/  IADD3.X R5, R27, UR13, RZ, P0, !PT ;  /* 0x0000000d1b057c10 */ /* 0x000fe200087fe4ff */
[----:B------:R-:W-:Y:S01]  /*3fc0*/  FMUL.FTZ R8, R37, R8 ;  /* 0x0000000825087220 */ /* 0x000fe20000410000 */
[----:B------:R-:W-:Y:S01]  /*3fd0*/  F2FP.F16.F32.PACK_AB R11, R11, R12 ;  /* 0x0000000c0b0b723e */ /* 0x000fe200000000ff */
[----:B------:R-:W-:Y:S01]  /*3fe0*/  FMUL.FTZ R19, R37, R54 ;  /* 0x0000003625137220 */ /* 0x000fe20000410000 */
[----:B------:R-:W-:Y:S01]  /*3ff0*/  F2FP.F16.F32.PACK_AB R9, R9, R10 ;  /* 0x0000000a0909723e */ /* 0x000fe200000000ff */
[----:B------:R-:W-:Y:S01]  /*4000*/  FMUL.FTZ R52, R37, R52 ;  /* 0x0000003425347220 */ /* 0x000fe20000410000 */
[----:B0-----:R-:W-:Y:S01]  /*4010*/  PRMT R3, R13, 0x7632, R3 ;  /* 0x000076320d037816 */ /* 0x001fe20000000003 */
[----:B------:R-:W-:Y:S01]  /*4020*/  STG.E.U16 desc[UR14][R4.64], R15 ;  /* 0x0000000f04007986 */ /* 0x000fe2000c10150e */
[----:B------:R-:W-:-:S03]  /*4030*/  PRMT R10, R11, 0x7632, R10 ;  /* 0x000076320b0a7816 */ /* 0x000fc6000000000a */
[----:B------:R-:W-:Y:S01]  /*4040*/  STG.E.U16 desc[UR14][R4.64+0x2], R14 ;  /* 0x0000020e04007986 */ /* 0x000fe2000c10150e */
[----:B------:R-:W-:-:S03]  /*4050*/  FMUL.FTZ R50, R37, R50 ;  /* 0x0000003225327220 */ /* 0x000fc60000410000 */
[----:B------:R-:W-:Y:S01]  /*4060*/  STG.E.U16 desc[UR14][R4.64+0x4], R13 ;  /* 0x0000040d04007986 */ /* 0x000fe2000c10150e */
[----:B------:R-:W-:-:S03]  /*4070*/  FMUL.FTZ R0, R37, R0 ;  /* 0x0000000025007220 */ /* 0x000fc60000410000 */
[----:B------:R0:W-:Y:S01]  /*4080*/  STG.E.U16 desc[UR14][R4.64+0x6], R3 ;  /* 0x0000060304007986 */ /* 0x0001e2000c10150e */
[----:B------:R-:W-:Y:S01]  /*4090*/  F2FP.F16.F32.PACK_AB R8, R19, R8 ;  /* 0x000000081308723e */ /* 0x000fe200000000ff */
[----:B------:R-:W-:Y:S01]  /*40a0*/  FMUL.FTZ R37, R37, R48 ;  /* 0x0000003025257220 */ /* 0x000fe20000410000 */
[----:B------:R-:W-:Y:S02]  /*40b0*/  F2FP.F16.F32.PACK_AB R21, R52, R21 ;  /* 0x000000153415723e */ /* 0x000fe400000000ff */
[----:B0-----:R-:W-:Y:S02]  /*40c0*/  PRMT R5, R9, 0x7632, R5 ;  /* 0x0000763209057816 */ /* 0x001fe40000000005 */
[----:B------:R-:W-:Y:S02]  /*40d0*/  F2FP.F16.F32.PACK_AB R23, R50, R23 ;  /* 0x000000173217723e */ /* 0x000fe400000000ff */
[----:B------:R-:W-:Y:S01]  /*40e0*/  F2FP.F16.F32.PACK_AB R0, R37, R0 ;  /* 0x000000002500723e */ /* 0x000fe200000000ff */
[----:B------:R-:W-:-:S04]  /*40f0*/  UISETP.GE.U32.AND UP0, UPT, UR9, UR20, UPT ;  /* 0x000000140900728c */ /* 0x000fc8000bf06070 */
[----:B------:R-:W-:Y:S02]  /*4100*/  UISETP.GE.AND.EX UP0, UPT, UR10, UR7, UPT, UP0 ;  /* 0x000000070a00728c */ /* 0x000fe4000bf06300 */
[----:B------:R-:W-:Y:S01]  /*4110*/  ULOP3.LUT UR4, UR4, 0x1, URZ, 0x3c, !UPT ;  /* 0x0000000104047892 */ /* 0x000fe2000f8e3c3f */
[----:B------:R-:W-:Y:S01]  /*4120*/  UMOV UR5, UR10 ;  /* 0x0000000a00057c82 */ /* 0x000fe20008000000 */
[----:B--2---:R-:W-:-:S04]  /*4130*/  IADD3 R6, P0, R26, UR12, RZ ;  /* 0x0000000c1a067c10 */ /* 0x004fc8000ff1e0ff */
[----:B------:R-:W-:Y:S02]  /*4140*/  IADD3.X R7, R24, UR13, RZ, P0, !PT ;  /* 0x0000000d18077c10 */ /* 0x000fe400087fe4ff */
[----:B------:R-:W-:-:S03]  /*4150*/  IADD3 R2, P0, R22, UR12, RZ ;  /* 0x0000000c16027c10 */ /* 0x000fc6000ff1e0ff */
[----:B------:R-:W-:Y:S04]  /*4160*/  STG.E.U16 desc[UR14][R6.64], R11 ;  /* 0x0000000b06007986 */ /* 0x000fe8000c10150e */
[----:B------:R0:W-:Y:S04]  /*4170*/  STG.E.U16 desc[UR14][R6.64+0x2], R10 ;  /* 0x0000020a06007986 */ /* 0x0001e8000c10150e */
[----:B------:R-:W-:Y:S04]  /*4180*/  STG.E.U16 desc[UR14][R6.64+0x4], R9 ;  /* 0x0000040906007986 */ /* 0x000fe8000c10150e */
[----:B------:R1:W-:Y:S01]  /*4190*/  STG.E.U16 desc[UR14][R6.64+0x6], R5 ;  /* 0x0000060506007986 */ /* 0x0003e2000c10150e */
[----:B0-----:R-:W-:-:S02]  /*41a0*/  PRMT R10, R21, 0x7632, R10 ;  /* 0x00007632150a7816 */ /* 0x001fc4000000000a */
[----:B-1----:R-:W-:Y:S02]  /*41b0*/  PRMT R7, R8, 0x7632, R7 ;  /* 0x0000763208077816 */ /* 0x002fe40000000007 */
[----:B------:R-:W-:Y:S02]  /*41c0*/  PRMT R6, R0, 0x7632, R6 ;  /* 0x0000763200067816 */ /* 0x000fe40000000006 */
[----:B---3--:R-:W-:Y:S02]  /*41d0*/  IADD3.X R3, R18, UR13, RZ, P0, !PT ;  /* 0x0000000d12037c10 */ /* 0x008fe400087fe4ff */
[----:B------:R-:W-:-:S03]  /*41e0*/  IADD3 R4, P0, R17, UR12, RZ ;  /* 0x0000000c11047c10 */ /* 0x000fc6000ff1e0ff */
[----:B------:R-:W-:Y:S01]  /*41f0*/  STG.E.U16 desc[UR14][R2.64], R8 ;  /* 0x0000000802007986 */ /* 0x000fe2000c10150e */
[----:B------:R-:W-:-:S03]  /*4200*/  IADD3.X R5, R16, UR13, RZ, P0, !PT ;  /* 0x0000000d10057c10 */ /* 0x000fc600087fe4ff */
[----:B------:R-:W-:Y:S04]  /*4210*/  STG.E.U16 desc[UR14][R2.64+0x2], R7 ;  /* 0x0000020702007986 */ /* 0x000fe8000c10150e */
[----:B------:R-:W-:Y:S04]  /*4220*/  STG.E.U16 desc[UR14][R2.64+0x4], R21 ;  /* 0x0000041502007986 */ /* 0x000fe8000c10150e */
[----:B------:R0:W-:Y:S04]  /*4230*/  STG.E.U16 desc[UR14][R2.64+0x6], R10 ;  /* 0x0000060a02007986 */ /* 0x0001e8000c10150e */
[----:B------:R1:W-:Y:S01]  /*4240*/  STG.E.U16 desc[UR14][R4.64], R23 ;  /* 0x0000001704007986 */ /* 0x0003e2000c10150e */
[----:B0-----:R-:W-:-:S03]  /*4250*/  PRMT R3, R23, 0x7632, R3 ;  /* 0x0000763217037816 */ /* 0x001fc60000000003 */
[----:B------:R1:W-:Y:S04]  /*4260*/  STG.E.U16 desc[UR14][R4.64+0x4], R0 ;  /* 0x0000040004007986 */ /* 0x0003e8000c10150e */
[----:B------:R1:W-:Y:S04]  /*4270*/  STG.E.U16 desc[UR14][R4.64+0x2], R3 ;  /* 0x0000020304007986 */ /* 0x0003e8000c10150e */
[----:B------:R1:W-:Y:S01]  /*4280*/  STG.E.U16 desc[UR14][R4.64+0x6], R6 ;  /* 0x0000060604007986 */ /* 0x0003e2000c10150e */
[----:B------:R-:W-:Y:S01]  /*4290*/  PLOP3.LUT P0, PT, PT, PT, UP0, 0x80, 0x0 ;  /* 0x000000000000781c */ /* 0x000fe20003f0f008 */
[----:B------:R-:W-:-:S12]  /*42a0*/  UMOV UR12, UR9 ;  /* 0x00000009000c7c82 */ /* 0x000fd80008000000 */
[----:B-1----:R-:W-:Y:S05]  /*42b0*/  @!P0 BRA `(.L_x_1223) ;  /* 0xffffffc000048947 */ /* 0x002fea000383ffff */
.L_x_1210:
        /* <DEDUP_REMOVED lines=39> */
.L_x_1240:
        /* <DEDUP_REMOVED lines=42> */
.L_x_1227:
[----:B------:R-:W-:Y:S05]  /*47d0*/  BSYNC B1 ;  /* 0x0000000000017941 */ /* 0x000fea0003800000 */
.L_x_1226:
        /* <DEDUP_REMOVED lines=21> */
.L_x_1230:
        /* <DEDUP_REMOVED lines=55> */
.L_x_1229:
[----:B------:R-:W-:Y:S05]  /*4ca0*/  BSYNC B1 ;  /* 0x0000000000017941 */ /* 0x000fea0003800000 */
.L_x_1228:
        /* <DEDUP_REMOVED lines=35> */
.L_x_1232:
[----:B------:R-:W-:Y:S05]  /*4ee0*/  BSYNC B1 ;  /* 0x0000000000017941 */ /* 0x000fea0003800000 */
.L_x_1231:
        /* <DEDUP_REMOVED lines=15> */
.L_x_1225:
[----:B------:R-:W-:Y:S05]  /*4fe0*/  BSYNC B0 ;  /* 0x0000000000007941 */ /* 0x000fea0003800000 */
.L_x_1224:
        /* <DEDUP_REMOVED lines=50> */
.L_x_1249:
        /* <DEDUP_REMOVED lines=46> */
.L_x_1259:
        /* <DEDUP_REMOVED lines=41> */
.L_x_1269:
[----:B--2---:R-:W-:Y:S01]  /*5880*/  FADD.FTZ R15, R14, R30 ;  /* 0x0000001e0e0f7221 */ /* 0x004fe20000010000 */
[----:B------:R-:W-:-:S04]  /*5890*/  @!P1 F2FP.F16.F32.PACK_AB R14, RZ, R24 ;  /* 0x00000018ff0e923e */ /* 0x000fc800000000ff */
[----:B------:R-:W-:Y:S01]  /*58a0*/  @!P1 F2FP.F16.F32.PACK_AB R15, RZ, R15 ;  /* 0x0000000fff0f923e */ /* 0x000fe200000000ff */
[----:B------:R3:W-:Y:S03]  /*58b0*/  @!P1 STG.E.U16 desc[UR14][R16.64+0x50], R14 ;  /* 0x0000500e10009986 */ /* 0x0007e6000c10150e */
[----:B------:R-:W-:Y:S02]  /*58c0*/  PRMT R20, R15, 0x7610, R20 ;  /* 0x000076100f147816 */ /* 0x000fe40000000014 */
[----:B------:R-:W-:-:S03]  /*58d0*/  LEA.HI R15, R56, 0x3c, RZ, 0x1c ;  /* 0x0000003c380f7811 */ /* 0x000fc600078fe0ff */
[----:B------:R3:W-:Y:S04]  /*58e0*/  @!P1 STG.E.U16 desc[UR14][R18.64+0x50], R20 ;  /* 0x0000501412009986 */ /* 0x0007e8000c10150e */
.L_x_1235:
[----:B------:R-:W-:Y:S05]  /*58f0*/  BSYNC B0 ;  /* 0x0000000000007941 */ /* 0x000fea0003800000 */
.L_x_1234:
        /* <DEDUP_REMOVED lines=13> */
[C---:B------:R-:W-:Y:S01]  /*59d0*/  @!P0 SHF.L.U32 R19, R10.reuse, 0x1, RZ ;  /* 0x000000010a138819 */ /* 0x040fe200000006ff */
[C---:B------:R-:W-:Y:S01]  /*59e0*/  @!P0 IMAD.SHL.U32 R22, R10.reuse, 0x2, RZ ;  /* 0x000000020a168824 */ /* 0x040fe200078e00ff */
[C---:B------:R-:W-:Y:S02]  /*59f0*/  @!P0 IADD3 R18, R15.reuse, 0x14, RZ ;  /* 0x000000140f128810 */ /* 0x040fe40007ffe0ff */
[----:B------:R-:W-:Y:S02]  /*5a00*/  @!P0 LEA R23, R10, UR4, 0x7 ;  /* 0x000000040a178c11 */ /* 0x000fe4000f8e38ff */
[----:B------:R-:W-:Y:S02]  /*5a10*/  @!P0 LOP3.LUT R18, R18, R19, RZ, 0x3c, !PT ;  /* 0x0000001312128212 */ /* 0x000fe400078e3cff */
[----:B------:R-:W-:Y:S02]  /*5a20*/  @!P0 IADD3 R21, R15, 0x28, RZ ;  /* 0x000000280f158810 */ /* 0x000fe40007ffe0ff */
[----:B------:R-:W-:-:S02]  /*5a30*/  @!P0 LEA R18, R18, R23, 0x2 ;  /* 0x0000001712128211 */ /* 0x000fc400078e10ff */
[----:B------:R-:W-:Y:S02]  /*5a40*/  @!P0 LOP3.LUT R21, R21, R22, RZ, 0x3c, !PT ;  /* 0x0000001615158212 */ /* 0x000fe400078e3cff */
[C---:B------:R-:W-:Y:S01]  /*5a50*/  @!P0 LEA R24, R10.reuse, UR4, 0x7 ;  /* 0x000000040a188c11 */ /* 0x040fe2000f8e38ff */
[----:B------:R-:W3:Y:S01]  /*5a60*/  @!P0 LDS R20, [R18] ;  /* 0x0000000012148984 */ /* 0x000ee20000000800 */
[----:B0-----:R-:W-:Y:S02]  /*5a70*/  MOV R17, 0xffff ;  /* 0x0000ffff00117802 */ /* 0x001fe40000000f00 */
[----:B------:R-:W-:Y:S02]  /*5a80*/  @!P0 LEA R22, R21, R24, 0x2 ;  /* 0x0000001815168211 */ /* 0x000fe400078e10ff */
[----:B------:R0:W-:Y:S01]  /*5a90*/  @!P0 LDS R21, [R18+0x500] ;  /* 0x0005000012158984 */ /* 0x0001e20000000800 */
[----:B------:R-:W-:Y:S02]  /*5aa0*/  @!P0 IADD3 R23, R15, 0x3c, RZ ;  /* 0x0000003c0f178810 */ /* 0x000fe40007ffe0ff */
[C---:B------:R-:W-:Y:S01]  /*5ab0*/  @!P0 SHF.L.U32 R24, R10.reuse, 0x1, RZ ;  /* 0x000000010a188819 */ /* 0x040fe200000006ff */
[----:B------:R-:W-:Y:S01]  /*5ac0*/  @!P0 LDS R38, [R22+0x500] ;  /* 0x0005000016268984 */ /* 0x000fe20000000800 */
[----:B------:R-:W-:-:S02]  /*5ad0*/  @!P0 LEA R30, R10, UR4, 0x7 ;  /* 0x000000040a1e8c11 */ /* 0x000fc4000f8e38ff */
[----:B------:R-:W-:Y:S01]  /*5ae0*/  @!P0 LOP3.LUT R23, R23, R24, RZ, 0x3c, !PT ;  /* 0x0000001817178212 */ /* 0x000fe200078e3cff */
[----:B------:R-:W-:Y:S01]  /*5af0*/  @!P0 LDS R37, [R22] ;  /* 0x0000000016258984 */ /* 0x000fe20000000800 */
[----:B------:R-:W-:Y:S02]  /*5b00*/  MOV R27, 0xffff ;  /* 0x0000ffff001b7802 */ /* 0x000fe40000000f00 */
[----:B------:R-:W-:Y:S01]  /*5b10*/  @!P0 LEA R39, R23, R30, 0x2 ;  /* 0x0000001e17278211 */ /* 0x000fe200078e10ff */
[----:B-1----:R-:W1:Y:S01]  /*5b20*/  SHFL.BFLY PT, R17, R16, 0x8, 0x101f ;  /* 0x0d101f0010117f89 */ /* 0x002e6200000e0000 */
[----:B------:R-:W-:Y:S02]  /*5b30*/  MOV R32, RZ ;  /* 0x000000ff00207202 */ /* 0x000fe40000000f00 */
[----:B------:R-:W-:Y:S01]  /*5b40*/  MOV R23, RZ ;  /* 0x000000ff00177202 */ /* 0x000fe20000000f00 */
[----:B--2---:R-:W2:Y:S01]  /*5b50*/  SHFL.BFLY PT, R30, R14, 0x8, 0x101f ;  /* 0x0d101f000e1e7f89 */ /* 0x004ea200000e0000 */
[----:B------:R-:W-:-:S02]  /*5b60*/  MOV R29, 0xffff ;  /* 0x0000ffff001d7802 */ /* 0x000fc40000000f00 */
[----:B------:R-:W-:Y:S01]  /*5b70*/  MOV R24, RZ ;  /* 0x000000ff00187202 */ /* 0x000fe20000000f00 */
[----:B------:R-:W4:Y:S01]  /*5b80*/  @!P0 LDS R22, [R39] ;  /* 0x0000000027168984 */ /* 0x000f220000000800 */
[----:B------:R-:W-:Y:S02]  /*5b90*/  MOV R34, RZ ;  /* 0x000000ff00227202 */ /* 0x000fe40000000f00 */
[----:B------:R-:W-:Y:S02]  /*5ba0*/  MOV R35, 0xffff ;  /* 0x0000ffff00237802 */ /* 0x000fe40000000f00 */
[----:B0-----:R-:W-:Y:S02]  /*5bb0*/  MOV R18, RZ ;  /* 0x000000ff00127202 */ /* 0x001fe40000000f00 */
[----:B------:R-:W-:Y:S02]  /*5bc0*/  MOV R28, 0xffff ;  /* 0x0000ffff001c7802 */ /* 0x000fe40000000f00 */
[----:B------:R-:W-:-:S02]  /*5bd0*/  MOV R26, 0xffff ;  /* 0x0000ffff001a7802 */ /* 0x000fc40000000f00 */
[----:B------:R-:W-:Y:S02]  /*5be0*/  MOV R41, 0xffff ;  /* 0x0000ffff00297802 */ /* 0x000fe40000000f00 */
[----:B------:R-:W-:Y:S02]  /*5bf0*/  MOV R40, 0xffff ;  /* 0x0000ffff00287802 */ /* 0x000fe40000000f00 */
[----:B---3--:R-:W-:Y:S01]  /*5c00*/  @!P0 MOV R32, R20 ;  /* 0x0000001400208202 */ /* 0x008fe20000000f00 */
[----:B-1----:R-:W-:Y:S01]  /*5c10*/  FADD.FTZ R25, R17, R16 ;  /* 0x0000001011197221 */ /* 0x002fe20000010000 */
[----:B------:R0:W-:Y:S01]  /*5c20*/  @!P0 LDS R20, [R39+0x500] ;  /* 0x0005000027148984 */ /* 0x0001e20000000800 */
[----:B------:R-:W-:Y:S02]  /*5c30*/  MOV R16, 0xffff ;  /* 0x0000ffff00107802 */ /* 0x000fe40000000f00 */
[----:B------:R-:W-:Y:S01]  /*5c40*/  @!P0 MOV R34, R21 ;  /* 0x0000001500228202 */ /* 0x000fe20000000f00 */
[----:B------:R-:W1:Y:S01]  /*5c50*/  SHFL.BFLY PT, R31, R32, 0x8, 0x101f ;  /* 0x0d101f00201f7f89 */ /* 0x000e6200000e0000 */
[----:B--2---:R-:W-:Y:S01]  /*5c60*/  FADD.FTZ R17, R30, R14 ;  /* 0x0000000e1e117221 */ /* 0x004fe20000010000 */
[----:B------:R-:W-:-:S02]  /*5c70*/  MOV R30, 0xffff ;  /* 0x0000ffff001e7802 */ /* 0x000fc40000000f00 */
[----:B------:R-:W-:Y:S01]  /*5c80*/  @!P0 MOV R23, R38 ;  /* 0x0000002600178202 */ /* 0x000fe20000000f00 */
[----:B------:R-:W2:Y:S01]  /*5c90*/  SHFL.BFLY PT, R16, R25, 0x4, 0x101f ;  /* 0x0c901f0019107f89 */ /* 0x000ea200000e0000 */
[----:B------:R-:W-:Y:S02]  /*5ca0*/  MOV R38, 0xffff ;  /* 0x0000ffff00267802 */ /* 0x000fe40000000f00 */
[----:B------:R-:W-:Y:S01]  /*5cb0*/  @!P0 MOV R24, R37 ;  /* 0x0000002500188202 */ /* 0x000fe20000000f00 */
[----:B------:R-:W-:Y:S01]  /*5cc0*/  IMAD.MOV.U32 R37, RZ, RZ, 0xffff ;  /* 0x0000ffffff257424 */ /* 0x000fe200078e00ff */
[----:B------:R-:W3:Y:S01]  /*5cd0*/  SHFL.BFLY PT, R33, R34, 0x8, 0x101f ;  /* 0x0d101f0022217f89 */ /* 0x000ee200000e0000 */
[----:B------:R-:W-:Y:S02]  /*5ce0*/  MOV R21, RZ ;  /* 0x000000ff00157202 */ /* 0x000fe40000000f00 */
[----:B0-----:R-:W-:Y:S01]  /*5cf0*/  MOV R39, 0xffff ;  /* 0x0000ffff00277802 */ /* 0x001fe20000000f00 */
[----:B------:R-:W0:Y:S01]  /*5d00*/  SHFL.BFLY PT, R38, R23, 0x8, 0x101f ;  /* 0x0d101f0017267f89 */ /* 0x000e2200000e0000 */
[----:B------:R-:W-:-:S03]  /*5d10*/  MOV R43, 0xffff ;  /* 0x0000ffff002b7802 */ /* 0x000fc60000000f00 */
[----:B------:R-:W5:Y:S01]  /*5d20*/  SHFL.BFLY PT, R37, R24, 0x8, 0x101f ;  /* 0x0d101f0018257f89 */ /* 0x000f6200000e0000 */
[----:B----4-:R-:W-:Y:S02]  /*5d30*/  @!P0 MOV R21, R22 ;  /* 0x0000001600158202 */ /* 0x010fe40000000f00 */
[----:B------:R-:W-:Y:S01]  /*5d40*/  MOV R22, 0xffff ;  /* 0x0000ffff00167802 */ /* 0x000fe20000000f00 */
[----:B------:R-:W4:Y:S01]  /*5d50*/  SHFL.BFLY PT, R30, R17, 0x4, 0x101f ;  /* 0x0c901f00111e7f89 */ /* 0x000f2200000e0000 */
[----:B-1----:R-:W-:-:S03]  /*5d60*/  FADD.FTZ R31, R31, R32 ;  /* 0x000000201f1f7221 */ /* 0x002fc60000010000 */
[----:B------:R-:W1:Y:S01]  /*5d70*/  SHFL.BFLY PT, R42, R21, 0x8, 0x101f ;  /* 0x0d101f00152a7f89 */ /* 0x000e6200000e0000 */
[----:B--2---:R-:W-:Y:S01]  /*5d80*/  FADD.FTZ R19, R25, R16 ;  /* 0x0000001019137221 */ /* 0x004fe20000010000 */
[----:B---3--:R-:W-:-:S04]  /*5d90*/  FADD.FTZ R33, R33, R34 ;  /* 0x0000002221217221 */ /* 0x008fc80000010000 */
[----:B------:R-:W2:Y:S01]  /*5da0*/  SHFL.BFLY PT, R16, R19, 0x2, 0x101f ;  /* 0x0c501f0013107f89 */ /* 0x000ea200000e0000 */
[----:B------:R-:W-:Y:S01]  /*5db0*/  @!P0 MOV R18, R20 ;  /* 0x0000001400128202 */ /* 0x000fe20000000f00 */
[----:B0-----:R-:W-:Y:S01]  /*5dc0*/  FADD.FTZ R32, R38, R23 ;  /* 0x0000001726207221 */ /* 0x001fe20000010000 */
[----:B------:R-:W-:Y:S02]  /*5dd0*/  MOV R20, 0xffff ;  /* 0x0000ffff00147802 */ /* 0x000fe40000000f00 */
[----:B------:R-:W-:Y:S01]  /*5de0*/  MOV R23, 0xffff ;  /* 0x0000ffff00177802 */ /* 0x000fe20000000f00 */
[----:B-----5:R-:W-:Y:S01]  /*5df0*/  FADD.FTZ R25, R37, R24 ;  /* 0x0000001825197221 */ /* 0x020fe20000010000 */
[----:B------:R-:W-:Y:S01]  /*5e00*/  MOV R24, 0xffff ;  /* 0x0000ffff00187802 */ /* 0x000fe20000000f00 */
[----:B------:R-:W0:Y:S01]  /*5e10*/  SHFL.BFLY PT, R37, R32, 0x4, 0x101f ;  /* 0x0c901f0020257f89 */ /* 0x000e2200000e0000 */
[----:B------:R-:W-:Y:S01]  /*5e20*/  ISETP.NE.AND P0, PT, R10, RZ, PT ;  /* 0x000000ff0a00720c */ /* 0x000fe20003f05270 */
[----:B----4-:R-:W-:Y:S01]  /*5e30*/  FADD.FTZ R14, R17, R30 ;  /* 0x0000001e110e7221 */ /* 0x010fe20000010000 */
[----:B------:R-:W-:Y:S01]  /*5e40*/  MOV R17, 0xffff ;  /* 0x0000ffff00117802 */ /* 0x000fe20000000f00 */
[----:B------:R-:W3:Y:S01]  /*5e50*/  SHFL.BFLY PT, R20, R31, 0x4, 0x101f ;  /* 0x0c901f001f147f89 */ /* 0x000ee200000e0000 */
[----:B------:R-:W-:Y:S01]  /*5e60*/  MOV R34, 0xffff ;  /* 0x0000ffff00227802 */ /* 0x000fe20000000f00 */
[----:B-1----:R-:W-:Y:S01]  /*5e70*/  FADD.FTZ R42, R42, R21 ;  /* 0x000000152a2a7221 */ /* 0x002fe20000010000 */
[----:B------:R-:W-:Y:S01]  /*5e80*/  MOV R21, 0xffff ;  /* 0x0000ffff00157802 */ /* 0x000fe20000000f00 */
[----:B------:R-:W1:Y:S04]  /*5e90*/  SHFL.BFLY PT, R23, R18, 0x8, 0x101f ;  /* 0x0d101f0012177f89 */ /* 0x000e6800000e0000 */
[----:B------:R-:W4:Y:S01]  /*5ea0*/  SHFL.BFLY PT, R36, R33, 0x4, 0x101f ;  /* 0x0c901f0021247f89 */ /* 0x000f2200000e0000 */
[----:B--2---:R-:W-:-:S03]  /*5eb0*/  FADD.FTZ R16, R19, R16 ;  /* 0x0000001013107221 */ /* 0x004fc60000010000 */
[----:B------:R-:W2:Y:S01]  /*5ec0*/  SHFL.BFLY PT, R38, R25, 0x4, 0x101f ;  /* 0x0c901f0019267f89 */ /* 0x000ea200000e0000 */
[----:B------:R-:W-:-:S03]  /*5ed0*/  MOV R19, 0xffff ;  /* 0x0000ffff00137802 */ /* 0x000fc60000000f00 */
[----:B------:R-:W5:Y:S01]  /*5ee0*/  SHFL.BFLY PT, R30, R14, 0x2, 0x101f ;  /* 0x0c501f000e1e7f89 */ /* 0x000f6200000e0000 */
[----:B0-----:R-:W-:-:S03]  /*5ef0*/  FADD.FTZ R37, R32, R37 ;  /* 0x0000002520257221 */ /* 0x001fc60000010000 */
[----:B------:R-:W0:Y:S01]  /*5f00*/  SHFL.BFLY PT, R41, R42, 0x4, 0x101f ;  /* 0x0c901f002a297f89 */ /* 0x000e2200000e0000 */
[----:B------:R-:W-:Y:S01]  /*5f10*/  MOV R32, 0xffff ;  /* 0x0000ffff00207802 */ /* 0x000fe20000000f00 */
[----:B---3--:R-:W-:Y:S01]  /*5f20*/  FADD.FTZ R35, R31, R20 ;  /* 0x000000141f237221 */ /* 0x008fe20000010000 */
[----:B------:R-:W-:Y:S01]  /*5f30*/  MOV R20, 0xffff ;  /* 0x0000ffff00147802 */ /* 0x000fe20000000f00 */
[----:B------:R-:W3:Y:S01]  /*5f40*/  SHFL.BFLY PT, R24, R37, 0x2, 0x101f ;  /* 0x0c501f0025187f89 */ /* 0x000ee200000e0000 */
[----:B-1----:R-:W-:Y:S01]  /*5f50*/  FADD.FTZ R31, R23, R18 ;  /* 0x00000012171f7221 */ /* 0x002fe20000010000 */
[----:B------:R-:W-:Y:S02]  /*5f60*/  MOV R18, 0xffff ;  /* 0x0000ffff00127802 */ /* 0x000fe40000000f00 */
[----:B------:R-:W1:Y:S01]  /*5f70*/  SHFL.BFLY PT, R19, R16, 0x1, 0x101f ;  /* 0x0c301f0010137f89 */ /* 0x000e6200000e0000 */
[----:B------:R-:W-:Y:S01]  /*5f80*/  MOV R23, 0xffff ;  /* 0x0000ffff00177802 */ /* 0x000fe20000000f00 */
[----:B----4-:R-:W-:Y:S01]  /*5f90*/  FADD.FTZ R36, R33, R36 ;  /* 0x0000002421247221 */ /* 0x010fe20000010000 */
[----:B------:R-:W-:Y:S01]  /*5fa0*/  MOV R33, 0xffff ;  /* 0x0000ffff00217802 */ /* 0x000fe20000000f00 */
[----:B------:R-:W4:Y:S01]  /*5fb0*/  SHFL.BFLY PT, R20, R31, 0x4, 0x101f ;  /* 0x0c901f001f147f89 */ /* 0x000f2200000e0000 */
[----:B--2---:R-:W-:-:S03]  /*5fc0*/  FADD.FTZ R38, R25, R38 ;  /* 0x0000002619267221 */ /* 0x004fc60000010000 */
[----:B------:R-:W2:Y:S01]  /*5fd0*/  SHFL.BFLY PT, R18, R35, 0x2, 0x101f ;  /* 0x0c501f0023127f89 */ /* 0x000ea200000e0000 */
[----:B-----5:R-:W-:Y:S01]  /*5fe0*/  FADD.FTZ R17, R14, R30 ;  /* 0x0000001e0e117221 */ /* 0x020fe20000010000 */
[----:B------:R-:W-:Y:S02]  /*5ff0*/  IMAD.MOV.U32 R14, RZ, RZ, 0xffff ;  /* 0x0000ffffff0e7424 */ /* 0x000fe400078e00ff */
[----:B------:R-:W5:Y:S01]  /*6000*/  SHFL.BFLY PT, R21, R36, 0x2, 0x101f ;  /* 0x0c501f0024157f89 */ /* 0x000f6200000e0000 */
[----:B0-----:R-:W-:-:S03]  /*6010*/  FADD.FTZ R42, R42, R41 ;  /* 0x000000292a2a7221 */ /* 0x001fc60000010000 */
[----:B------:R-:W0:Y:S01]  /*6020*/  SHFL.BFLY PT, R23, R38, 0x2, 0x101f ;  /* 0x0c501f0026177f89 */ /* 0x000e2200000e0000 */
[----:B------:R-:W-:-:S03]  /*6030*/  IADD3 R41, R15, R8, RZ ;  /* 0x000000080f297210 */ /* 0x000fc60007ffe0ff */
[----:B------:R-:W0:Y:S01]  /*6040*/  SHFL.BFLY PT, R14, R17, 0x1, 0x101f ;  /* 0x0c301f00110e7f89 */ /* 0x000e2200000e0000 */
[----:B---3--:R-:W-:Y:S02]  /*6050*/  FADD.FTZ R37, R37, R24 ;  /* 0x0000001825257221 */ /* 0x008fe40000010000 */
[----:B------:R-:W3:Y:S01]  /*6060*/  @!P0 LDC.64 R24, c[0x0][0x218] ;  /* 0x00008600ff188b82 */ /* 0x000ee20000000a00 */
[----:B-1----:R-:W-:Y:S01]  /*6070*/  FADD.FTZ R16, R16, R19 ;  /* 0x0000001310107221 */ /* 0x002fe20000010000 */
[----:B------:R-:W1:Y:S01]  /*6080*/  SHFL.BFLY PT, R43, R42, 0x2, 0x101f ;  /* 0x0c501f002a2b7f89 */ /* 0x000e6200000e0000 */
[----:B----4-:R-:W-:-:S03]  /*6090*/  FADD.FTZ R31, R31, R20 ;  /* 0x000000141f1f7221 */ /* 0x010fc60000010000 */
[----:B------:R-:W4:Y:S01]  /*60a0*/  SHFL.BFLY PT, R40, R37, 0x1, 0x101f ;  /* 0x0c301f0025287f89 */ /* 0x000f2200000e0000 */
[----:B------:R-:W-:Y:S01]  /*60b0*/  @!P0 F2FP.F16.F32.PACK_AB R30, RZ, R16 ;  /* 0x00000010ff1e823e */ /* 0x000fe200000000ff */
[----:B--2---:R-:W-:Y:S02]  /*60c0*/  FADD.FTZ R35, R35, R18 ;  /* 0x0000001223237221 */ /* 0x004fe40000010000 */
[----:B------:R-:W2:Y:S01]  /*60d0*/  SHFL.BFLY PT, R32, R31, 0x2, 0x101f ;  /* 0x0c501f001f207f89 */ /* 0x000ea200000e0000 */
[----:B------:R-:W2:Y:S01]  /*60e0*/  @!P0 LDC.64 R18, c[0x0][0x220] ;  /* 0x00008800ff128b82 */ /* 0x000ea20000000a00 */
[----:B-----5:R-:W-:Y:S02]  /*60f0*/  FADD.FTZ R36, R36, R21 ;  /* 0x0000001524247221 */ /* 0x020fe40000010000 */
[----:B------:R-:W5:Y:S01]  /*6100*/  SHFL.BFLY PT, R34, R35, 0x1, 0x101f ;  /* 0x0c301f0023227f89 */ /* 0x000f6200000e0000 */
[----:B0-----:R-:W-:-:S03]  /*6110*/  FADD.FTZ R38, R38, R23 ;  /* 0x0000001726267221 */ /* 0x001fc60000010000 */
[----:B------:R-:W0:Y:S01]  /*6120*/  SHFL.BFLY PT, R33, R36, 0x1, 0x101f ;  /* 0x0c301f0024217f89 */ /* 0x000e2200000e0000 */
[----:B------:R-:W0:Y:S01]  /*6130*/  @!P0 LDC.64 R22, c[0x0][0x220] ;  /* 0x00008800ff168b82 */ /* 0x000e220000000a00 */
[----:B------:R-:W-:Y:S02]  /*6140*/  FADD.FTZ R44, R17, R14 ;  /* 0x0000000e112c7221 */ /* 0x000fe40000010000 */
[----:B------:R-:W0:Y:S01]  /*6150*/  SHFL.BFLY PT, R39, R38, 0x1, 0x101f ;  /* 0x0c301f0026277f89 */ /* 0x000e2200000e0000 */
[----:B---3--:R-:W-:Y:S02]  /*6160*/  @!P0 IMAD.WIDE R24, R41, 0x2, R24 ;  /* 0x0000000229188825 */ /* 0x008fe400078e0218 */
[----:B------:R-:W-:Y:S02]  /*6170*/  @!P0 F2FP.F16.F32.PACK_AB R44, RZ, R44 ;  /* 0x0000002cff2c823e */ /* 0x000fe400000000ff */
[----:B------:R-:W3:Y:S01]  /*6180*/  @!P0 LDC.64 R20, c[0x0][0x218] ;  /* 0x00008600ff148b82 */ /* 0x000ee20000000a00 */
[----:B-1----:R-:W-:Y:S01]  /*6190*/  FADD.FTZ R42, R42, R43 ;  /* 0x0000002b2a2a7221 */ /* 0x002fe20000010000 */
[----:B------:R1:W-:Y:S01]  /*61a0*/  @!P0 STG.E.U16 desc[UR14][R24.64], R30 ;  /* 0x0000001e18008986 */ /* 0x0003e2000c10150e */
[----:B----4-:R-:W-:Y:S01]  /*61b0*/  FADD.FTZ R37, R37, R40 ;  /* 0x0000002825257221 */ /* 0x010fe20000010000 */
[----:B--2---:R-:W-:-:S04]  /*61c0*/  FADD.FTZ R31, R31, R32 ;  /* 0x000000201f1f7221 */ /* 0x004fc80000010000 */
[----:B------:R-:W2:Y:S01]  /*61d0*/  @!P0 LDC.64 R16, c[0x0][0x218] ;  /* 0x00008600ff108b82 */ /* 0x000ea20000000a00 */
[----:B------:R-:W-:-:S04]  /*61e0*/  @!P0 IMAD.WIDE R18, R41, 0x2, R18 ;  /* 0x0000000229128825 */ /* 0x000fc800078e0212 */
[----:B-----5:R-:W-:Y:S01]  /*61f0*/  FADD.FTZ R34, R35, R34 ;  /* 0x0000002223227221 */ /* 0x020fe20000010000 */
[----:B------:R-:W-:Y:S02]  /*6200*/  MOV R35, 0xffff ;  /* 0x0000ffff00237802 */ /* 0x000fe40000000f00 */
[----:B-1----:R-:W-:Y:S01]  /*6210*/  MOV R30, 0xffff ;  /* 0x0000ffff001e7802 */ /* 0x002fe20000000f00 */
[----:B0-----:R-:W-:Y:S01]  /*6220*/  FADD.FTZ R33, R36, R33 ;  /* 0x0000002124217221 */ /* 0x001fe20000010000 */
[----:B------:R-:W0:Y:S01]  /*6230*/  @!P0 LDC.64 R14, c[0x0][0x220] ;  /* 0x00008800ff0e8b82 */ /* 0x000e220000000a00 */
[C---:B------:R-:W-:Y:S01]  /*6240*/  @!P0 IMAD.WIDE R22, R41.reuse, 0x2, R22 ;  /* 0x0000000229168825 */ /* 0x040fe200078e0216 */
[----:B------:R-:W1:Y:S03]  /*6250*/  SHFL.BFLY PT, R35, R42, 0x1, 0x101f ;  /* 0x0c301f002a237f89 */ /* 0x000e6600000e0000 */
[----:B------:R-:W-:Y:S01]  /*6260*/  FADD.FTZ R38, R38, R39 ;  /* 0x0000002726267221 */ /* 0x000fe20000010000 */
[----:B------:R-:W-:Y:S01]  /*6270*/  @!P0 F2FP.F16.F32.PACK_AB R25, RZ, R33 ;  /* 0x00000021ff19823e */ /* 0x000fe200000000ff */
[----:B------:R4:W-:Y:S01]  /*6280*/  @!P0 STG.E.U16 desc[UR14][R22.64], R44 ;  /* 0x0000002c16008986 */ /* 0x0009e2000c10150e */
[----:B------:R-:W-:Y:S01]  /*6290*/  @!P0 F2FP.F16.F32.PACK_AB R33, RZ, R37 ;  /* 0x00000025ff21823e */ /* 0x000fe200000000ff */
[C---:B---3--:R-:W-:Y:S01]  /*62a0*/  @!P0 IMAD.WIDE R20, R41.reuse, 0x2, R20 ;  /* 0x0000000229148825 */ /* 0x048fe200078e0214 */
[----:B------:R-:W-:Y:S01]  /*62b0*/  @!P0 F2FP.F16.F32.PACK_AB R26, RZ, R38 ;  /* 0x00000026ff1a823e */ /* 0x000fe200000000ff */
[----:B------:R3:W3:Y:S02]  /*62c0*/  SHFL.BFLY PT, R30, R31, 0x1, 0x101f ;  /* 0x0c301f001f1e7f89 */ /* 0x0006e400000e0000 */
[----:B--2---:R-:W-:Y:S01]  /*62d0*/  @!P0 IMAD.WIDE R16, R41, 0x2, R16 ;  /* 0x0000000229108825 */ /* 0x004fe200078e0210 */
[----:B----4-:R-:W-:-:S05]  /*62e0*/  @!P0 F2FP.F16.F32.PACK_AB R23, RZ, R34 ;  /* 0x00000022ff17823e */ /* 0x010fca00000000ff */
[----:B------:R2:W-:Y:S01]  /*62f0*/  @!P0 STG.E.U16 desc[UR14][R20.64+0x28], R23 ;  /* 0x0000281714008986 */ /* 0x0005e2000c10150e */
[----:B0-----:R-:W-:-:S04]  /*6300*/  @!P0 IMAD.WIDE R14, R41, 0x2, R14 ;  /* 0x00000002290e8825 */ /* 0x001fc800078e020e */
[----:B-1----:R-:W-:Y:S01]  /*6310*/  FADD.FTZ R35, R42, R35 ;  /* 0x000000232a237221 */ /* 0x002fe20000010000 */
[----:B------:R2:W-:Y:S04]  /*6320*/  @!P0 STG.E.U16 desc[UR14][R18.64+0x28], R25 ;  /* 0x0000281912008986 */ /* 0x0005e8000c10150e */
[----:B------:R2:W-:Y:S04]  /*6330*/  @!P0 STG.E.U16 desc[UR14][R16.64+0x50], R26 ;  /* 0x0000501a10008986 */ /* 0x0005e8000c10150e */
[----:B---3--:R2:W-:Y:S02]  /*6340*/  @!P0 STG.E.U16 desc[UR14][R14.64+0x50], R33 ;  /* 0x000050210e008986 */ /* 0x0085e4000c10150e */
.L_x_1303:
[----:B--2---:R-:W0:Y:S01]  /*6350*/  @!P0 LDC.64 R14, c[0x0][0x218] ;  /* 0x00008600ff0e8b82 */ /* 0x004e220000000a00 */
[----:B------:R-:W-:Y:S01]  /*6360*/  FADD.FTZ R19, R31, R30 ;  /* 0x0000001e1f137221 */ /* 0x000fe20000010000 */
[----:B------:R-:W-:-:S04]  /*6370*/  @!P0 F2FP.F16.F32.PACK_AB R18, RZ, R35 ;  /* 0x00000023ff12823e */ /* 0x000fc800000000ff */
[----:B------:R-:W-:Y:S02]  /*6380*/  @!P0 F2FP.F16.F32.PACK_AB R19, RZ, R19 ;  /* 0x00000013ff13823e */ /* 0x000fe400000000ff */
[----:B------:R-:W1:Y:S01]  /*6390*/  @!P0 LDC.64 R16, c[0x0][0x220] ;  /* 0x00008800ff108b82 */ /* 0x000e620000000a00 */
[----:B0-----:R-:W-:-:S05]  /*63a0*/  @!P0 IMAD.WIDE R14, R41, 0x2, R14 ;  /* 0x00000002290e8825 */ /* 0x001fca00078e020e */
[----:B------:R4:W-:Y:S01]  /*63b0*/  @!P0 STG.E.U16 desc[UR14][R14.64+0x78], R18 ;  /* 0x000078120e008986 */ /* 0x0009e2000c10150e */
[----:B-1----:R-:W-:-:S05]  /*63c0*/  @!P0 IMAD.WIDE R16, R41, 0x2, R16 ;  /* 0x0000000229108825 */ /* 0x002fca00078e0210 */
[----:B------:R4:W-:Y:S02]  /*63d0*/  @!P0 STG.E.U16 desc[UR14][R16.64+0x78], R19 ;  /* 0x0000781310008986 */ /* 0x0009e4000c10150e */
.L_x_1233:
[----:B------:R-:W-:Y:S05]  /*63e0*/  WARPSYNC.ALL ;  /* 0x0000000000007948 */ /* 0x000fea0003800000 */
[----:B------:R-:W-:Y:S01]  /*63f0*/  BAR.SYNC.DEFER_BLOCKING 0x0 ;  /* 0x0000000000007b1d */ /* 0x000fe20000010000 */
[C---:B------:R-:W-:Y:S02]  /*6400*/  ISETP.GE.AND P0, PT, R8.reuse, -0x2d80, PT ;  /* 0xffffd2800800780c */ /* 0x040fe40003f06270 */
[----:B------:R-:W-:-:S11]  /*6410*/  IADD3 R8, R8, 0x3000, RZ ;  /* 0x0000300008087810 */ /* 0x000fd60007ffe0ff */
[----:B------:R-:W-:Y:S05]  /*6420*/  @!P0 BRA `(.L_x_1240) ;  /* 0xffffffe000408947 */ /* 0x000fea000383ffff */
[----:B------:R-:W-:Y:S05]  /*6430*/  EXIT ;  /* 0x000000000000794d */ /* 0x000fea0003800000 */
.L_x_1236:
[----:B------:R-:W-:Y:S01]  /*6440*/  HFMA2.MMA R28, -RZ, RZ, 0, 4.76837158203125e-07 ;  /* 0x00000008ff1c7435 */ /* 0x000fe200000001ff */
[----:B-1----:R-:W-:Y:S02]  /*6450*/  MOV R29, R14 ;  /* 0x0000000e001d7202 */ /* 0x002fe40000000f00 */
[----:B------:R-:W-:Y:S02]  /*6460*/  MOV R27, 0x101f ;  /* 0x0000101f001b7802 */ /* 0x000fe40000000f00 */
[----:B------:R-:W-:-:S07]  /*6470*/  MOV R26, 0xffff ;  /* 0x0000ffff001a7802 */ /* 0x000fce0000000f00 */
[----:B0-2---:R-:W-:Y:S05]  /*6480*/  WARPSYNC.COLLECTIVE R26, `(.L_x_1241) ;  /* 0x000000001a087348 */ /* 0x005fea0003c00000 */
[----:B------:R1:W3:Y:S02]  /*6490*/  SHFL.BFLY P2, R30, R29, R28, R27 ;  /* 0x0c00001c1d1e7389 */ /* 0x0002e4000004001b */
[----:B0123--:R-:W-:Y:S01]  /*64a0*/  ENDCOLLECTIVE ;  /* 0x000000000000791b */ /* 0x00ffe20003800000 */
.L_x_1241:
[----:B------:R-:W-:Y:S02]  /*64b0*/  MOV R29, R15 ;  /* 0x0000000f001d7202 */ /* 0x000fe40000000f00 */
[----:B------:R-:W-:-:S07]  /*64c0*/  MOV R17, R30 ;  /* 0x0000001e00117202 */ /* 0x000fce0000000f00 */
[----:B------:R-:W-:Y:S05]  /*64d0*/  WARPSYNC.COLLECTIVE R26, `(.L_x_1242) ;  /* 0x000000001a087348 */ /* 0x000fea0003c00000 */
[----:B------:R0:W1:Y:S02]  /*64e0*/  SHFL.BFLY P2, R30, R29, R28, R27 ;  /* 0x0c00001c1d1e7389 */ /* 0x000064000004001b */
[----:B01----:R-:W-:Y:S01]  /*64f0*/  ENDCOLLECTIVE ;  /* 0x000000000000791b */ /* 0x003fe20003800000 */
.L_x_1242:
[----:B------:R-:W-:Y:S01]  /*6500*/  FADD.FTZ R17, R17, R14 ;  /* 0x0000000e11117221 */ /* 0x000fe20000010000 */
[----:B------:R-:W-:-:S04]  /*6510*/  HFMA2.MMA R28, -RZ, RZ, 0, 2.384185791015625e-07 ;  /* 0x00000004ff1c7435 */ /* 0x000fc800000001ff */
[----:B------:R-:W-:Y:S02]  /*6520*/  MOV R29, R17 ;  /* 0x00000011001d7202 */ /* 0x000fe40000000f00 */
[----:B------:R-:W-:-:S07]  /*6530*/  MOV R16, R30 ;  /* 0x0000001e00107202 */ /* 0x000fce0000000f00 */
[----:B------:R-:W-:Y:S05]  /*6540*/  WARPSYNC.COLLECTIVE R26, `(.L_x_1243) ;  /* 0x000000001a087348 */ /* 0x000fea0003c00000 */
[----:B------:R0:W1:Y:S02]  /*6550*/  SHFL.BFLY P2, R30, R29, R28, R27 ;  /* 0x0c00001c1d1e7389 */ /* 0x000064000004001b */
[----:B01----:R-:W-:Y:S01]  /*6560*/  ENDCOLLECTIVE ;  /* 0x000000000000791b */ /* 0x003fe20003800000 */
.L_x_1243:
[----:B------:R-:W-:-:S05]  /*6570*/  FADD.FTZ R16, R16, R15 ;  /* 0x0000000f10107221 */ /* 0x000fca0000010000 */
[----:B------:R-:W-:Y:S01]  /*6580*/  MOV R29, R16 ;  /* 0x00000010001d7202 */ /* 0x000fe20000000f00 */
[----:B------:R-:W-:-:S07]  /*6590*/  IMAD.MOV.U32 R18, RZ, RZ, R30 ;  /* 0x000000ffff127224 */ /* 0x000fce00078e001e */
[----:B------:R-:W-:Y:S05]  /*65a0*/  WARPSYNC.COLLECTIVE R26, `(.L_x_1244) ;  /* 0x000000001a087348 */ /* 0x000fea0003c00000 */
[----:B------:R0:W1:Y:S02]  /*65b0*/  SHFL.BFLY P2, R30, R29, R28, R27 ;  /* 0x0c00001c1d1e7389 */ /* 0x000064000004001b */
[----:B01----:R-:W-:Y:S01]  /*65c0*/  ENDCOLLECTIVE ;  /* 0x000000000000791b */ /* 0x003fe20003800000 */
.L_x_1244:
[----:B------:R-:W-:Y:S01]  /*65d0*/  FADD.FTZ R18, R17, R18 ;  /* 0x0000001211127221 */ /* 0x000fe20000010000 */
[----:B------:R-:W-:-:S04]  /*65e0*/  HFMA2.MMA R28, -RZ, RZ, 0, 1.1920928955078125e-07 ;  /* 0x00000002ff1c7435 */ /* 0x000fc800000001ff */
[----:B------:R-:W-:Y:S02]  /*65f0*/  MOV R29, R18 ;  /* 0x00000012001d7202 */ /* 0x000fe40000000f00 */
[----:B------:R-:W-:-:S07]  /*6600*/  MOV R19, R30 ;  /* 0x0000001e00137202 */ /* 0x000fce0000000f00 */
[----:B------:R-:W-:Y:S05]  /*6610*/  WARPSYNC.COLLECTIVE R26, `(.L_x_1245) ;  /* 0x000000001a087348 */ /* 0x000fea0003c00000 */
[----:B------:R0:W1:Y:S02]  /*6620*/  SHFL.BFLY P2, R30, R29, R28, R27 ;  /* 0x0c00001c1d1e7389 */ /* 0x000064000004001b */
[----:B01----:R-:W-:Y:S01]  /*6630*/  ENDCOLLECTIVE ;  /* 0x000000000000791b */ /* 0x003fe20003800000 */
.L_x_1245:
[----:B------:R-:W-:-:S05]  /*6640*/  FADD.FTZ R19, R16, R19 ;  /* 0x0000001310137221 */ /* 0x000fca0000010000 */
[----:B------:R-:W-:Y:S02]  /*6650*/  MOV R29, R19 ;  /* 0x00000013001d7202 */ /* 0x000fe40000000f00 */
[----:B------:R-:W-:-:S07]  /*6660*/  MOV R21, R30 ;  /* 0x0000001e00157202 */ /* 0x000fce0000000f00 */
[----:B------:R-:W-:Y:S05]  /*6670*/  WARPSYNC.COLLECTIVE R26, `(.L_x_1246) ;  /* 0x000000001a087348 */ /* 0x000fea0003c00000 */
[----:B------:R0:W1:Y:S02]  /*6680*/  SHFL.BFLY P2, R30, R29, R28, R27 ;  /* 0x0c00001c1d1e7389 */ /* 0x000064000004001b */
[----:B01----:R-:W-:Y:S01]  /*6690*/  ENDCOLLECTIVE ;  /* 0x000000000000791b */ /* 0x003fe20003800000 */
.L_x_1246:
[----:B------:R-:W-:Y:S01]  /*66a0*/  FADD.FTZ R21, R18, R21 ;  /* 0x0000001512157221 */ /* 0x000fe20000010000 */
[----:B------:R-:W-:-:S04]  /*66b0*/  HFMA2.MMA R28, -RZ, RZ, 0, 5.9604644775390625e-08 ;  /* 0x00000001ff1c7435 */ /* 0x000fc800000001ff */
[----:B------:R-:W-:Y:S02]  /*66c0*/  MOV R29, R21 ;  /* 0x00000015001d7202 */ /* 0x000fe40000000f00 */
[----:B------:R-:W-:-:S07]  /*66d0*/  MOV R14, R30 ;  /* 0x0000001e000e7202 */ /* 0x000fce0000000f00 */
[----:B------:R-:W-:Y:S05]  /*66e0*/  WARPSYNC.COLLECTIVE R26, `(.L_x_1247) ;  /* 0x000000001a087348 */ /* 0x000fea0003c00000 */
[----:B------:R0:W1:Y:S02]  /*66f0*/  SHFL.BFLY P2, R30, R29, R28, R27 ;  /* 0x0c00001c1d1e7389 */ /* 0x000064000004001b */
[----:B01----:R-:W-:Y:S01]  /*6700*/  ENDCOLLECTIVE ;  /* 0x000000000000791b */ /* 0x003fe20003800000 */
.L_x_1247:
[----:B------:R-:W-:-:S05]  /*6710*/  FADD.FTZ R14, R19, R14 ;  /* 0x0000000e130e7221 */ /* 0x000fca0000010000 */
[----:B------:R-:W-:Y:S02]  /*6720*/  MOV R29, R14 ;  /* 0x0000000e001d7202 */ /* 0x000fe40000000f00 */
[----:B------:R-:W-:-:S07]  /*6730*/  MOV R20, R30 ;  /* 0x0000001e00147202 */ /* 0x000fce0000000f00 */
[----:B------:R-:W-:Y:S05]  /*6740*/  WARPSYNC.COLLECTIVE R26, `(.L_x_1248) ;  /* 0x000000001a087348 */ /* 0x000fea0003c00000 */
[----:B------:R0:W1:Y:S02]  /*6750*/  SHFL.BFLY P2, R30, R29, R28, R27 ;  /* 0x0c00001c1d1e7389 */ /* 0x000064000004001b */
[----:B01----:R-:W-:Y:S01]  /*6760*/  ENDCOLLECTIVE ;  /* 0x000000000000791b */ /* 0x003fe20003800000 */
.L_x_1248:
[----:B------:R-:W-:Y:S01]  /*6770*/  FADD.FTZ R20, R21, R20 ;  /* 0x0000001415147221 */ /* 0x000fe20000010000 */
[----:B------:R-:W-:Y:S06]  /*6780*/  BRA `(.L_x_1249) ;  /* 0xffffffe800e07947 */ /* 0x000fec000383ffff */
.L_x_1237:
        /* <DEDUP_REMOVED lines=8> */
.L_x_1251:
[----:B------:R-:W-:Y:S05]  /*6810*/  BSYNC B1 ;  /* 0x0000000000017941 */ /* 0x000fea0003800000 */
.L_x_1250:
        /* <DEDUP_REMOVED lines=8> */
.L_x_1252:
[----:B------:R-:W-:Y:S01]  /*68a0*/  FADD.FTZ R21, R21, R14 ;  /* 0x0000000e15157221 */ /* 0x000fe20000010000 */
[----:B------:R-:W-:-:S04]  /*68b0*/  HFMA2.MMA R28, -RZ, RZ, 0, 2.384185791015625e-07 ;  /* 0x00000004ff1c7435 */ /* 0x000fc800000001ff */
[----:B------:R-:W-:Y:S02]  /*68c0*/  MOV R29, R21 ;  /* 0x00000015001d7202 */ /* 0x000fe40000000f00 */
[----:B------:R-:W-:-:S07]  /*68d0*/  MOV R20, R30 ;  /* 0x0000001e00147202 */ /* 0x000fce0000000f00 */
[----:B------:R-:W-:Y:S05]  /*68e0*/  WARPSYNC.COLLECTIVE R26, `(.L_x_1253) ;  /* 0x000000001a087348 */ /* 0x000fea0003c00000 */
[----:B------:R0:W1:Y:S02]  /*68f0*/  SHFL.BFLY P2, R30, R29, R28, R27 ;  /* 0x0c00001c1d1e7389 */ /* 0x000064000004001b */
[----:B01----:R-:W-:Y:S01]  /*6900*/  ENDCOLLECTIVE ;  /* 0x000000000000791b */ /* 0x003fe20003800000 */
.L_x_1253:
[----:B------:R-:W-:-:S05]  /*6910*/  FADD.FTZ R20, R20, R15 ;  /* 0x0000000f14147221 */ /* 0x000fca0000010000 */
[----:B------:R-:W-:Y:S02]  /*6920*/  MOV R29, R20 ;  /* 0x00000014001d7202 */ /* 0x000fe40000000f00 */
[----:B------:R-:W-:-:S07]  /*6930*/  MOV R22, R30 ;  /* 0x0000001e00167202 */ /* 0x000fce0000000f00 */
[----:B------:R-:W-:Y:S05]  /*6940*/  WARPSYNC.COLLECTIVE R26, `(.L_x_1254) ;  /* 0x000000001a087348 */ /* 0x000fea0003c00000 */
[----:B------:R0:W1:Y:S02]  /*6950*/  SHFL.BFLY P2, R30, R29, R28, R27 ;  /* 0x0c00001c1d1e7389 */ /* 0x000064000004001b */
[----:B01----:R-:W-:Y:S01]  /*6960*/  ENDCOLLECTIVE ;  /* 0x000000000000791b */ /* 0x003fe20003800000 */
.L_x_1254:
[----:B------:R-:W-:Y:S01]  /*6970*/  FADD.FTZ R22, R21, R22 ;  /* 0x0000001615167221 */ /* 0x000fe20000010000 */
[----:B------:R-:W-:-:S04]  /*6980*/  HFMA2.MMA R28, -RZ, RZ, 0, 1.1920928955078125e-07 ;  /* 0x00000002ff1c7435 */ /* 0x000fc800000001ff */
[----:B------:R-:W-:Y:S02]  /*6990*/  MOV R29, R22 ;  /* 0x00000016001d7202 */ /* 0x000fe40000000f00 */
[----:B------:R-:W-:-:S07]  /*69a0*/  MOV R23, R30 ;  /* 0x0000001e00177202 */ /* 0x000fce0000000f00 */
[----:B------:R-:W-:Y:S05]  /*69b0*/  WARPSYNC.COLLECTIVE R26, `(.L_x_1255) ;  /* 0x000000001a087348 */ /* 0x000fea0003c00000 */
[----:B------:R0:W1:Y:S02]  /*69c0*/  SHFL.BFLY P2, R30, R29, R28, R27 ;  /* 0x0c00001c1d1e7389 */ /* 0x000064000004001b */
[----:B01----:R-:W-:Y:S01]  /*69d0*/  ENDCOLLECTIVE ;  /* 0x000000000000791b */ /* 0x003fe20003800000 */
.L_x_1255:
[----:B------:R-:W-:-:S05]  /*69e0*/  FADD.FTZ R23, R20, R23 ;  /* 0x0000001714177221 */ /* 0x000fca0000010000 */
[----:B------:R-:W-:Y:S02]  /*69f0*/  MOV R29, R23 ;  /* 0x00000017001d7202 */ /* 0x000fe40000000f00 */
[----:B------:R-:W-:-:S07]  /*6a00*/  MOV R25, R30 ;  /* 0x0000001e00197202 */ /* 0x000fce0000000f00 */
[----:B------:R-:W-:Y:S05]  /*6a10*/  WARPSYNC.COLLECTIVE R26, `(.L_x_1256) ;  /* 0x000000001a087348 */ /* 0x000fea0003c00000 */
[----:B------:R0:W1:Y:S02]  /*6a20*/  SHFL.BFLY P2, R30, R29, R28, R27 ;  /* 0x0c00001c1d1e7389 */ /* 0x000064000004001b */
[----:B01----:R-:W-:Y:S01]  /*6a30*/  ENDCOLLECTIVE ;  /* 0x000000000000791b */ /* 0x003fe20003800000 */
.L_x_1256:
[----:B------:R-:W-:Y:S01]  /*6a40*/  FADD.FTZ R25, R22, R25 ;  /* 0x0000001916197221 */ /* 0x000fe20000010000 */
[----:B------:R-:W-:-:S04]  /*6a50*/  HFMA2.MMA R28, -RZ, RZ, 0, 5.9604644775390625e-08 ;  /* 0x00000001ff1c7435 */ /* 0x000fc800000001ff */
[----:B------:R-:W-:Y:S02]  /*6a60*/  MOV R29, R25 ;  /* 0x00000019001d7202 */ /* 0x000fe40000000f00 */
[----:B------:R-:W-:-:S07]  /*6a70*/  MOV R14, R30 ;  /* 0x0000001e000e7202 */ /* 0x000fce0000000f00 */
[----:B------:R-:W-:Y:S05]  /*6a80*/  WARPSYNC.COLLECTIVE R26, `(.L_x_1257) ;  /* 0x000000001a087348 */ /* 0x000fea0003c00000 */
[----:B------:R0:W1:Y:S02]  /*6a90*/  SHFL.BFLY P2, R30, R29, R28, R27 ;  /* 0x0c00001c1d1e7389 */ /* 0x000064000004001b */
[----:B01----:R-:W-:Y:S01]  /*6aa0*/  ENDCOLLECTIVE ;  /* 0x000000000000791b */ /* 0x003fe20003800000 */
.L_x_1257:
[----:B------:R-:W-:-:S05]  /*6ab0*/  FADD.FTZ R14, R23, R14 ;  /* 0x0000000e170e7221 */ /* 0x000fca0000010000 */
[----:B------:R-:W-:Y:S02]  /*6ac0*/  MOV R29, R14 ;  /* 0x0000000e001d7202 */ /* 0x000fe40000000f00 */
[----:B------:R-:W-:-:S07]  /*6ad0*/  MOV R24, R30 ;  /* 0x0000001e00187202 */ /* 0x000fce0000000f00 */
[----:B------:R-:W-:Y:S05]  /*6ae0*/  WARPSYNC.COLLECTIVE R26, `(.L_x_1258) ;  /* 0x000000001a087348 */ /* 0x000fea0003c00000 */
[----:B------:R0:W1:Y:S02]  /*6af0*/  SHFL.BFLY P2, R30, R29, R28, R27 ;  /* 0x0c00001c1d1e7389 */ /* 0x000064000004001b */
[----:B01----:R-:W-:Y:S01]  /*6b00*/  ENDCOLLECTIVE ;  /* 0x000000000000791b */ /* 0x003fe20003800000 */
.L_x_1258:
[----:B------:R-:W-:Y:S01]  /*6b10*/  FADD.FTZ R24, R25, R24 ;  /* 0x0000001819187221 */ /* 0x000fe20000010000 */
[----:B------:R-:W-:Y:S06]  /*6b20*/  BRA `(.L_x_1259) ;  /* 0xffffffe800b07947 */ /* 0x000fec000383ffff */
.L_x_1238:
        /* <DEDUP_REMOVED lines=8> */
.L_x_1261:
[----:B------:R-:W-:Y:S05]  /*6bb0*/  BSYNC B1 ;  /* 0x0000000000017941 */ /* 0x000fea0003800000 */
.L_x_1260:
[----:B------:R-:W-:Y:S01]  /*6bc0*/  HFMA2.MMA R28, -RZ, RZ, 0, 4.76837158203125e-07 ;  /* 0x00000008ff1c7435 */ /* 0x000fe200000001ff */
[----:B------:R-:W-:Y:S01]  /*6bd0*/  MOV R29, R15 ;  /* 0x0000000f001d7202 */ /* 0x000fe20000000f00 */
[----:B------:R-:W-:Y:S01]  /*6be0*/  IMAD.MOV.U32 R21, RZ, RZ, R30 ;  /* 0x000000ffff157224 */ /* 0x000fe200078e001e */
[----:B------:R-:W-:Y:S02]  /*6bf0*/  MOV R27, 0x101f ;  /* 0x0000101f001b7802 */ /* 0x000fe40000000f00 */
[----:B------:R-:W-:Y:S01]  /*6c00*/  MOV R26, 0xffff ;  /* 0x0000ffff001a7802 */ /* 0x000fe20000000f00 */
[----:B------:R-:W-:-:S07]  /*6c10*/  FADD.FTZ R21, R21, R14 ;  /* 0x0000000e15157221 */ /* 0x000fce0000010000 */
[----:B------:R-:W-:Y:S05]  /*6c20*/  WARPSYNC.COLLECTIVE R26, `(.L_x_1262) ;  /* 0x000000001a087348 */ /* 0x000fea0003c00000 */
[----:B------:R0:W1:Y:S02]  /*6c30*/  SHFL.BFLY P2, R30, R29, R28, R27 ;  /* 0x0c00001c1d1e7389 */ /* 0x000064000004001b */
[----:B01----:R-:W-:Y:S01]  /*6c40*/  ENDCOLLECTIVE ;  /* 0x000000000000791b */ /* 0x003fe20003800000 */
.L_x_1262:
[----:B------:R-:W-:Y:S01]  /*6c50*/  HFMA2.MMA R28, -RZ, RZ, 0, 2.384185791015625e-07 ;  /* 0x00000004ff1c7435 */ /* 0x000fe200000001ff */
[----:B------:R-:W-:Y:S02]  /*6c60*/  MOV R29, R21 ;  /* 0x00000015001d7202 */ /* 0x000fe40000000f00 */
[----:B------:R-:W-:-:S08]  /*6c70*/  MOV R20, R30 ;  /* 0x0000001e00147202 */ /* 0x000fd00000000f00 */
[----:B------:R-:W-:Y:S05]  /*6c80*/  WARPSYNC.COLLECTIVE R26, `(.L_x_1263) ;  /* 0x000000001a087348 */ /* 0x000fea0003c00000 */
[----:B------:R0:W1:Y:S02]  /*6c90*/  SHFL.BFLY P2, R30, R29, R28, R27 ;  /* 0x0c00001c1d1e7389 */ /* 0x000064000004001b */
[----:B01----:R-:W-:Y:S01]  /*6ca0*/  ENDCOLLECTIVE ;  /* 0x000000000000791b */ /* 0x003fe20003800000 */
.L_x_1263:
[----:B------:R-:W-:-:S05]  /*6cb0*/  FADD.FTZ R20, R20, R15 ;  /* 0x0000000f14147221 */ /* 0x000fca0000010000 */
[----:B------:R-:W-:Y:S02]  /*6cc0*/  MOV R29, R20 ;  /* 0x00000014001d7202 */ /* 0x000fe40000000f00 */
[----:B------:R-:W-:-:S07]  /*6cd0*/  MOV R22, R30 ;  /* 0x0000001e00167202 */ /* 0x000fce0000000f00 */
[----:B------:R-:W-:Y:S05]  /*6ce0*/  WARPSYNC.COLLECTIVE R26, `(.L_x_1264) ;  /* 0x000000001a087348 */ /* 0x000fea0003c00000 */
[----:B------:R0:W1:Y:S02]  /*6cf0*/  SHFL.BFLY P2, R30, R29, R28, R27 ;  /* 0x0c00001c1d1e7389 */ /* 0x000064000004001b */
[----:B01----:R-:W-:Y:S01]  /*6d00*/  ENDCOLLECTIVE ;  /* 0x000000000000791b */ /* 0x003fe20003800000 */
.L_x_1264:
[----:B------:R-:W-:Y:S01]  /*6d10*/  FADD.FTZ R22, R21, R22 ;  /* 0x0000001615167221 */ /* 0x000fe20000010000 */
[----:B------:R-:W-:-:S04]  /*6d20*/  HFMA2.MMA R28, -RZ, RZ, 0, 1.1920928955078125e-07 ;  /* 0x00000002ff1c7435 */ /* 0x000fc800000001ff */
[----:B------:R-:W-:Y:S02]  /*6d30*/  MOV R29, R22 ;  /* 0x00000016001d7202 */ /* 0x000fe40000000f00 */
[----:B------:R-:W-:-:S07]  /*6d40*/  MOV R23, R30 ;  /* 0x0000001e00177202 */ /* 0x000fce0000000f00 */
[----:B------:R-:W-:Y:S05]  /*6d50*/  WARPSYNC.COLLECTIVE R26, `(.L_x_1265) ;  /* 0x000000001a087348 */ /* 0x000fea0003c00000 */
[----:B------:R0:W1:Y:S02]  /*6d60*/  SHFL.BFLY P2, R30, R29, R28, R27 ;  /* 0x0c00001c1d1e7389 */ /* 0x000064000004001b */
[----:B01----:R-:W-:Y:S01]  /*6d70*/  ENDCOLLECTIVE ;  /* 0x000000000000791b */ /* 0x003fe20003800000 */
.L_x_1265:
[----:B------:R-:W-:-:S05]  /*6d80*/  FADD.FTZ R23, R20, R23 ;  /* 0x0000001714177221 */ /* 0x000fca0000010000 */
[----:B------:R-:W-:Y:S02]  /*6d90*/  MOV R29, R23 ;  /* 0x00000017001d7202 */ /* 0x000fe40000000f00 */
[----:B------:R-:W-:-:S07]  /*6da0*/  MOV R25, R30 ;  /* 0x0000001e00197202 */ /* 0x000fce0000000f00 */
[----:B------:R-:W-:Y:S05]  /*6db0*/  WARPSYNC.COLLECTIVE R26, `(.L_x_1266) ;  /* 0x000000001a087348 */ /* 0x000fea0003c00000 */
[----:B------:R0:W1:Y:S02]  /*6dc0*/  SHFL.BFLY P2, R30, R29, R28, R27 ;  /* 0x0c00001c1d1e7389 */ /* 0x000064000004001b */
[----:B01----:R-:W-:Y:S01]  /*6dd0*/  ENDCOLLECTIVE ;  /* 0x000000000000791b */ /* 0x003fe20003800000 */
.L_x_1266:
[----:B------:R-:W-:Y:S01]  /*6de0*/  FADD.FTZ R25, R22, R25 ;  /* 0x0000001916197221 */ /* 0x000fe20000010000 */
[----:B------:R-:W-:-:S04]  /*6df0*/  HFMA2.MMA R28, -RZ, RZ, 0, 5.9604644775390625e-08 ;  /* 0x00000001ff1c7435 */ /* 0x000fc800000001ff */
[----:B------:R-:W-:Y:S02]  /*6e00*/  MOV R29, R25 ;  /* 0x00000019001d7202 */ /* 0x000fe40000000f00 */
[----:B------:R-:W-:-:S07]  /*6e10*/  MOV R14, R30 ;  /* 0x0000001e000e7202 */ /* 0x000fce0000000f00 */
[----:B------:R-:W-:Y:S05]  /*6e20*/  WARPSYNC.COLLECTIVE R26, `(.L_x_1267) ;  /* 0x000000001a087348 */ /* 0x000fea0003c00000 */
[----:B------:R0:W1:Y:S02]  /*6e30*/  SHFL.BFLY P2, R30, R29, R28, R27 ;  /* 0x0c00001c1d1e7389 */ /* 0x000064000004001b */
[----:B01----:R-:W-:Y:S01]  /*6e40*/  ENDCOLLECTIVE ;  /* 0x000000000000791b */ /* 0x003fe20003800000 */
.L_x_1267:
[----:B------:R-:W-:-:S05]  /*6e50*/  FADD.FTZ R14, R23, R14 ;  /* 0x0000000e170e7221 */ /* 0x000fca0000010000 */
[----:B------:R-:W-:Y:S02]  /*6e60*/  MOV R29, R14 ;  /* 0x0000000e001d7202 */ /* 0x000fe40000000f00 */
[----:B------:R-:W-:-:S07]  /*6e70*/  MOV R24, R30 ;  /* 0x0000001e00187202 */ /* 0x000fce0000000f00 */
[----:B------:R-:W-:Y:S05]  /*6e80*/  WARPSYNC.COLLECTIVE R26, `(.L_x_1268) ;  /* 0x000000001a087348 */ /* 0x000fea0003c00000 */
[----:B------:R0:W1:Y:S02]  /*6e90*/  SHFL.BFLY P2, R30, R29, R28, R27 ;  /* 0x0c00001c1d1e7389 */ /* 0x000064000004001b */
[----:B01----:R-:W-:Y:S01]  /*6ea0*/  ENDCOLLECTIVE ;  /* 0x000000000000791b */ /* 0x003fe20003800000 */
.L_x_1268:
[----:B------:R-:W-:Y:S01]  /*6eb0*/  FADD.FTZ R24, R25, R24 ;  /* 0x0000001819187221 */ /* 0x000fe20000010000 */
[----:B------:R-:W-:Y:S06]  /*6ec0*/  BRA `(.L_x_1269) ;  /* 0xffffffe8006c7947 */ /* 0x000fec000383ffff */
.L_x_1239:
        /* <DEDUP_REMOVED lines=8> */
.L_x_1271:
[----:B------:R-:W-:Y:S05]  /*6f50*/  BSYNC B0 ;  /* 0x0000000000007941 */ /* 0x000fea0003800000 */
.L_x_1270:
[----:B------:R-:W-:Y:S01]  /*6f60*/  HFMA2.MMA R28, -RZ, RZ, 0, 4.76837158203125e-07 ;  /* 0x00000008ff1c7435 */ /* 0x000fe200000001ff */
[----:B------:R-:W-:Y:S01]  /*6f70*/  MOV R29, R14 ;  /* 0x0000000e001d7202 */ /* 0x000fe20000000f00 */
[----:B------:R-:W-:Y:S01]  /*6f80*/  IMAD.MOV.U32 R32, RZ, RZ, RZ ;  /* 0x000000ffff207224 */ /* 0x000fe200078e00ff */
[----:B------:R-:W-:Y:S01]  /*6f90*/  MOV R27, 0x101f ;  /* 0x0000101f001b7802 */ /* 0x000fe20000000f00 */
[----:B------:R-:W-:Y:S01]  /*6fa0*/  HFMA2.MMA R34, -RZ, RZ, 0, 0 ;  /* 0x00000000ff227435 */ /* 0x000fe200000001ff */
[----:B------:R-:W-:Y:S02]  /*6fb0*/  MOV R26, 0xffff ;  /* 0x0000ffff001a7802 */ /* 0x000fe40000000f00 */
[----:B------:R-:W-:Y:S02]  /*6fc0*/  MOV R17, R30 ;  /* 0x0000001e00117202 */ /* 0x000fe40000000f00 */
[----:B------:R-:W-:-:S07]  /*6fd0*/  @!P0 SHF.L.U32 R19, R10, 0x1, RZ ;  /* 0x000000010a138819 */ /* 0x000fce00000006ff */
[----:B------:R-:W-:Y:S05]  /*6fe0*/  WARPSYNC.COLLECTIVE R26, `(.L_x_1272) ;  /* 0x000000001a087348 */ /* 0x000fea0003c00000 */
[----:B------:R0:W1:Y:S02]  /*6ff0*/  SHFL.BFLY P2, R30, R29, R28, R27 ;  /* 0x0c00001c1d1e7389 */ /* 0x000064000004001b */
[----:B01----:R-:W-:Y:S01]  /*7000*/  ENDCOLLECTIVE ;  /* 0x000000000000791b */ /* 0x003fe20003800000 */
.L_x_1272:
[----:B------:R-:W-:Y:S01]  /*7010*/  @!P0 IADD3 R18, R15, 0x14, RZ ;  /* 0x000000140f128810 */ /* 0x000fe20007ffe0ff */
[----:B------:R-:W-:Y:S01]  /*7020*/  FADD.FTZ R25, R17, R16 ;  /* 0x0000001011197221 */ /* 0x000fe20000010000 */
[----:B------:R-:W-:Y:S02]  /*7030*/  @!P0 LEA R23, R10, UR4, 0x7 ;  /* 0x000000040a178c11 */ /* 0x000fe4000f8e38ff */
[----:B------:R-:W-:Y:S02]  /*7040*/  @!P0 LOP3.LUT R18, R18, R19, RZ, 0x3c, !PT ;  /* 0x0000001312128212 */ /* 0x000fe400078e3cff */
[----:B------:R-:W-:Y:S02]  /*7050*/  @!P0 SHF.L.U32 R22, R10, 0x1, RZ ;  /* 0x000000010a168819 */ /* 0x000fe400000006ff */
[----:B------:R-:W-:Y:S02]  /*7060*/  @!P0 LEA R18, R18, R23, 0x2 ;  /* 0x0000001712128211 */ /* 0x000fe400078e10ff */
[----:B------:R-:W-:-:S02]  /*7070*/  @!P0 LEA R24, R10, UR4, 0x7 ;  /* 0x000000040a188c11 */ /* 0x000fc4000f8e38ff */
[----:B------:R-:W-:Y:S01]  /*7080*/  MOV R23, RZ ;  /* 0x000000ff00177202 */ /* 0x000fe20000000f00 */
[----:B------:R-:W-:Y:S01]  /*7090*/  HFMA2.MMA R28, -RZ, RZ, 0, 2.384185791015625e-07 ;  /* 0x00000004ff1c7435 */ /* 0x000fe200000001ff */
[----:B------:R-:W-:Y:S01]  /*70a0*/  MOV R29, R25 ;  /* 0x00000019001d7202 */ /* 0x000fe20000000f00 */
[----:B------:R0:W1:Y:S04]  /*70b0*/  @!P0 LDS R20, [R18] ;  /* 0x0000000012148984 */ /* 0x0000680000000800 */
[----:B------:R0:W2:Y:S01]  /*70c0*/  @!P0 LDS R21, [R18+0x500] ;  /* 0x0005000012158984 */ /* 0x0000a20000000800 */
[----:B------:R-:W-:-:S07]  /*70d0*/  FADD.FTZ R17, R30, R14 ;  /* 0x0000000e1e117221 */ /* 0x000fce0000010000 */
[----:B012---:R-:W-:Y:S05]  /*70e0*/  WARPSYNC.COLLECTIVE R26, `(.L_x_1273) ;  /* 0x000000001a087348 */ /* 0x007fea0003c00000 */
[----:B------:R3:W4:Y:S02]  /*70f0*/  SHFL.BFLY P2, R30, R29, R28, R27 ;  /* 0x0c00001c1d1e7389 */ /* 0x000724000004001b */
[----:B01234-:R-:W-:Y:S01]  /*7100*/  ENDCOLLECTIVE ;  /* 0x000000000000791b */ /* 0x01ffe20003800000 */
.L_x_1273:
[----:B------:R-:W-:Y:S02]  /*7110*/  MOV R29, R17 ;  /* 0x00000011001d7202 */ /* 0x000fe40000000f00 */
[----:B------:R-:W-:-:S07]  /*7120*/  MOV R16, R30 ;  /* 0x0000001e00107202 */ /* 0x000fce0000000f00 */
[----:B------:R-:W-:Y:S05]  /*7130*/  WARPSYNC.COLLECTIVE R26, `(.L_x_1274) ;  /* 0x000000001a087348 */ /* 0x000fea0003c00000 */
[----:B------:R0:W1:Y:S02]  /*7140*/  SHFL.BFLY P2, R30, R29, R28, R27 ;  /* 0x0c00001c1d1e7389 */ /* 0x000064000004001b */
[----:B01----:R-:W-:Y:S01]  /*7150*/  ENDCOLLECTIVE ;  /* 0x000000000000791b */ /* 0x003fe20003800000 */
.L_x_1274:
[----:B------:R-:W-:Y:S01]  /*7160*/  FADD.FTZ R19, R25, R16 ;  /* 0x0000001019137221 */ /* 0x000fe20000010000 */
[----:B------:R-:W-:Y:S02]  /*7170*/  @!P0 MOV R32, R20 ;  /* 0x0000001400208202 */ /* 0x000fe40000000f00 */
[----:B------:R-:W-:Y:S02]  /*7180*/  @!P0 MOV R34, R21 ;  /* 0x0000001500228202 */ /* 0x000fe40000000f00 */
[----:B------:R-:W-:Y:S01]  /*7190*/  @!P0 IADD3 R21, R15, 0x28, RZ ;  /* 0x000000280f158810 */ /* 0x000fe20007ffe0ff */
[----:B------:R-:W-:Y:S01]  /*71a0*/  HFMA2.MMA R28, -RZ, RZ, 0, 1.1920928955078125e-07 ;  /* 0x00000002ff1c7435 */ /* 0x000fe200000001ff */
[----:B------:R-:W-:Y:S02]  /*71b0*/  MOV R29, R19 ;  /* 0x00000013001d7202 */ /* 0x000fe40000000f00 */
[----:B------:R-:W-:-:S05]  /*71c0*/  @!P0 LOP3.LUT R21, R21, R22, RZ, 0x3c, !PT ;  /* 0x0000001615158212 */ /* 0x000fca00078e3cff */
[----:B------:R-:W-:Y:S01]  /*71d0*/  @!P0 IMAD R22, R21, 0x4, R24 ;  /* 0x0000000415168824 */ /* 0x000fe200078e0218 */
[----:B------:R-:W-:Y:S01]  /*71e0*/  HFMA2.MMA R24, -RZ, RZ, 0, 0 ;  /* 0x00000000ff187435 */ /* 0x000fe200000001ff */
[----:B------:R-:W-:-:S10]  /*71f0*/  FADD.FTZ R14, R17, R30 ;  /* 0x0000001e110e7221 */ /* 0x000fd40000010000 */
[----:B------:R-:W-:Y:S05]  /*7200*/  WARPSYNC.COLLECTIVE R26, `(.L_x_1275) ;  /* 0x000000001a087348 */ /* 0x000fea0003c00000 */
[----:B------:R0:W1:Y:S02]  /*7210*/  SHFL.BFLY P2, R30, R29, R28, R27 ;  /* 0x0c00001c1d1e7389 */ /* 0x000064000004001b */
[----:B01----:R-:W-:Y:S01]  /*7220*/  ENDCOLLECTIVE ;  /* 0x000000000000791b */ /* 0x003fe20003800000 */
.L_x_1275:
[----:B------:R0:W1:Y:S04]  /*7230*/  @!P0 LDS R37, [R22] ;  /* 0x0000000016258984 */ /* 0x0000680000000800 */
[----:B------:R0:W2:Y:S01]  /*7240*/  @!P0 LDS R38, [R22+0x500] ;  /* 0x0005000016268984 */ /* 0x0000a20000000800 */
[----:B------:R-:W-:Y:S02]  /*7250*/  MOV R29, R14 ;  /* 0x0000000e001d7202 */ /* 0x000fe40000000f00 */
[----:B------:R-:W-:-:S07]  /*7260*/  MOV R16, R30 ;  /* 0x0000001e00107202 */ /* 0x000fce0000000f00 */
[----:B012---:R-:W-:Y:S05]  /*7270*/  WARPSYNC.COLLECTIVE R26, `(.L_x_1276) ;  /* 0x000000001a087348 */ /* 0x007fea0003c00000 */
[----:B------:R3:W4:Y:S02]  /*7280*/  SHFL.BFLY P2, R30, R29, R28, R27 ;  /* 0x0c00001c1d1e7389 */ /* 0x000724000004001b */
[----:B01234-:R-:W-:Y:S01]  /*7290*/  ENDCOLLECTIVE ;  /* 0x000000000000791b */ /* 0x01ffe20003800000 */
.L_x_1276:
        /* <DEDUP_REMOVED lines=9> */
.L_x_1277:
[----:B------:R-:W-:Y:S02]  /*7330*/  MOV R29, R17 ;  /* 0x00000011001d7202 */ /* 0x000fe40000000f00 */
[----:B------:R-:W-:-:S07]  /*7340*/  MOV R19, R30 ;  /* 0x0000001e00137202 */ /* 0x000fce0000000f00 */
[----:B------:R-:W-:Y:S05]  /*7350*/  WARPSYNC.COLLECTIVE R26, `(.L_x_1278) ;  /* 0x000000001a087348 */ /* 0x000fea0003c00000 */
[----:B------:R0:W1:Y:S02]  /*7360*/  SHFL.BFLY P2, R30, R29, R28, R27 ;  /* 0x0c00001c1d1e7389 */ /* 0x000064000004001b */
[----:B01----:R-:W-:Y:S01]  /*7370*/  ENDCOLLECTIVE ;  /* 0x000000000000791b */ /* 0x003fe20003800000 */
.L_x_1278:
[----:B------:R-:W-:Y:S01]  /*7380*/  FADD.FTZ R16, R16, R19 ;  /* 0x0000001310107221 */ /* 0x000fe20000010000 */
[----:B------:R-:W-:Y:S01]  /*7390*/  HFMA2.MMA R28, -RZ, RZ, 0, 4.76837158203125e-07 ;  /* 0x00000008ff1c7435 */ /* 0x000fe200000001ff */
[----:B------:R-:W-:Y:S02]  /*73a0*/  MOV R29, R32 ;  /* 0x00000020001d7202 */ /* 0x000fe40000000f00 */
[----:B------:R-:W-:-:S08]  /*73b0*/  MOV R14, R30 ;  /* 0x0000001e000e7202 */ /* 0x000fd00000000f00 */
[----:B------:R-:W-:Y:S05]  /*73c0*/  WARPSYNC.COLLECTIVE R26, `(.L_x_1279) ;  /* 0x000000001a087348 */ /* 0x000fea0003c00000 */
[----:B------:R0:W1:Y:S02]  /*73d0*/  SHFL.BFLY P2, R30, R29, R28, R27 ;  /* 0x0c00001c1d1e7389 */ /* 0x000064000004001b */
[----:B01----:R-:W-:Y:S01]  /*73e0*/  ENDCOLLECTIVE ;  /* 0x000000000000791b */ /* 0x003fe20003800000 */
.L_x_1279:
[----:B------:R-:W-:Y:S01]  /*73f0*/  FADD.FTZ R44, R17, R14 ;  /* 0x0000000e112c7221 */ /* 0x000fe20000010000 */
[----:B------:R-:W-:Y:S02]  /*7400*/  MOV R29, R34 ;  /* 0x00000022001d7202 */ /* 0x000fe40000000f00 */
[----:B------:R-:W-:-:S07]  /*7410*/  MOV R31, R30 ;  /* 0x0000001e001f7202 */ /* 0x000fce0000000f00 */
[----:B------:R-:W-:Y:S05]  /*7420*/  WARPSYNC.COLLECTIVE R26, `(.L_x_1280) ;  /* 0x000000001a087348 */ /* 0x000fea0003c00000 */
[----:B------:R0:W1:Y:S02]  /*7430*/  SHFL.BFLY P2, R30, R29, R28, R27 ;  /* 0x0c00001c1d1e7389 */ /* 0x000064000004001b */
[----:B01----:R-:W-:Y:S01]  /*7440*/  ENDCOLLECTIVE ;  /* 0x000000000000791b */ /* 0x003fe20003800000 */
.L_x_1280:
[----:B------:R-:W-:Y:S01]  /*7450*/  FADD.FTZ R31, R31, R32 ;  /* 0x000000201f1f7221 */ /* 0x000fe20000010000 */
[----:B------:R-:W-:-:S04]  /*7460*/  HFMA2.MMA R28, -RZ, RZ, 0, 2.384185791015625e-07 ;  /* 0x00000004ff1c7435 */ /* 0x000fc800000001ff */
[----:B------:R-:W-:Y:S02]  /*7470*/  MOV R29, R31 ;  /* 0x0000001f001d7202 */ /* 0x000fe40000000f00 */
[----:B------:R-:W-:-:S07]  /*7480*/  MOV R33, R30 ;  /* 0x0000001e00217202 */ /* 0x000fce0000000f00 */
[----:B------:R-:W-:Y:S05]  /*7490*/  WARPSYNC.COLLECTIVE R26, `(.L_x_1281) ;  /* 0x000000001a087348 */ /* 0x000fea0003c00000 */
[----:B------:R0:W1:Y:S02]  /*74a0*/  SHFL.BFLY P2, R30, R29, R28, R27 ;  /* 0x0c00001c1d1e7389 */ /* 0x000064000004001b */
[----:B01----:R-:W-:Y:S01]  /*74b0*/  ENDCOLLECTIVE ;  /* 0x000000000000791b */ /* 0x003fe20003800000 */
.L_x_1281:
[----:B------:R-:W-:-:S05]  /*74c0*/  FADD.FTZ R33, R33, R34 ;  /* 0x0000002221217221 */ /* 0x000fca0000010000 */
[----:B------:R-:W-:Y:S02]  /*74d0*/  MOV R29, R33 ;  /* 0x00000021001d7202 */ /* 0x000fe40000000f00 */
[----:B------:R-:W-:-:S07]  /*74e0*/  MOV R20, R30 ;  /* 0x0000001e00147202 */ /* 0x000fce0000000f00 */
[----:B------:R-:W-:Y:S05]  /*74f0*/  WARPSYNC.COLLECTIVE R26, `(.L_x_1282) ;  /* 0x000000001a087348 */ /* 0x000fea0003c00000 */
[----:B------:R0:W1:Y:S02]  /*7500*/  SHFL.BFLY P2, R30, R29, R28, R27 ;  /* 0x0c00001c1d1e7389 */ /* 0x000064000004001b */
[----:B01----:R-:W-:Y:S01]  /*7510*/  ENDCOLLECTIVE ;  /* 0x000000000000791b */ /* 0x003fe20003800000 */
.L_x_1282:
[----:B------:R-:W-:Y:S01]  /*7520*/  FADD.FTZ R35, R31, R20 ;  /* 0x000000141f237221 */ /* 0x000fe20000010000 */
[----:B------:R-:W-:-:S04]  /*7530*/  HFMA2.MMA R28, -RZ, RZ, 0, 1.1920928955078125e-07 ;  /* 0x00000002ff1c7435 */ /* 0x000fc800000001ff */
[----:B------:R-:W-:Y:S02]  /*7540*/  MOV R29, R35 ;  /* 0x00000023001d7202 */ /* 0x000fe40000000f00 */
[----:B------:R-:W-:-:S07]  /*7550*/  MOV R36, R30 ;  /* 0x0000001e00247202 */ /* 0x000fce0000000f00 */
[----:B------:R-:W-:Y:S05]  /*7560*/  WARPSYNC.COLLECTIVE R26, `(.L_x_1283) ;  /* 0x000000001a087348 */ /* 0x000fea0003c00000 */
[----:B------:R0:W1:Y:S02]  /*7570*/  SHFL.BFLY P2, R30, R29, R28, R27 ;  /* 0x0c00001c1d1e7389 */ /* 0x000064000004001b */
[----:B01----:R-:W-:Y:S01]  /*7580*/  ENDCOLLECTIVE ;  /* 0x000000000000791b */ /* 0x003fe20003800000 */
.L_x_1283:
[----:B------:R-:W-:-:S05]  /*7590*/  FADD.FTZ R36, R33, R36 ;  /* 0x0000002421247221 */ /* 0x000fca0000010000 */
[----:B------:R-:W-:Y:S02]  /*75a0*/  MOV R29, R36 ;  /* 0x00000024001d7202 */ /* 0x000fe40000000f00 */
[----:B------:R-:W-:-:S07]  /*75b0*/  MOV R18, R30 ;  /* 0x0000001e00127202 */ /* 0x000fce0000000f00 */
[----:B------:R-:W-:Y:S05]  /*75c0*/  WARPSYNC.COLLECTIVE R26, `(.L_x_1284) ;  /* 0x000000001a087348 */ /* 0x000fea0003c00000 */
[----:B------:R0:W1:Y:S02]  /*75d0*/  SHFL.BFLY P2, R30, R29, R28, R27 ;  /* 0x0c00001c1d1e7389 */ /* 0x000064000004001b */
[----:B01----:R-:W-:Y:S01]  /*75e0*/  ENDCOLLECTIVE ;  /* 0x000000000000791b */ /* 0x003fe20003800000 */
.L_x_1284:
        /* <DEDUP_REMOVED lines=8> */
.L_x_1285:
[----:B------:R-:W-:Y:S01]  /*7670*/  FADD.FTZ R36, R36, R21 ;  /* 0x0000001524247221 */ /* 0x000fe20000010000 */
[----:B------:R-:W-:-:S04]  /*7680*/  HFMA2.MMA R21, -RZ, RZ, 0, 0 ;  /* 0x00000000ff157435 */ /* 0x000fc800000001ff */
[----:B------:R-:W-:Y:S02]  /*7690*/  MOV R29, R36 ;  /* 0x00000024001d7202 */ /* 0x000fe40000000f00 */
[----:B------:R-:W-:-:S07]  /*76a0*/  MOV R34, R30 ;  /* 0x0000001e00227202 */ /* 0x000fce0000000f00 */
[----:B------:R-:W-:Y:S05]  /*76b0*/  WARPSYNC.COLLECTIVE R26, `(.L_x_1286) ;  /* 0x000000001a087348 */ /* 0x000fea0003c00000 */
[----:B------:R0:W1:Y:S02]  /*76c0*/  SHFL.BFLY P2, R30, R29, R28, R27 ;  /* 0x0c00001c1d1e7389 */ /* 0x000064000004001b */
[----:B01----:R-:W-:Y:S01]  /*76d0*/  ENDCOLLECTIVE ;  /* 0x000000000000791b */ /* 0x003fe20003800000 */
.L_x_1286:
[----:B------:R-:W-:Y:S01]  /*76e0*/  FADD.FTZ R34, R35, R34 ;  /* 0x0000002223227221 */ /* 0x000fe20000010000 */
[----:B------:R-:W-:Y:S01]  /*76f0*/  HFMA2.MMA R28, -RZ, RZ, 0, 4.76837158203125e-07 ;  /* 0x00000008ff1c7435 */ /* 0x000fe200000001ff */
[----:B------:R-:W-:Y:S02]  /*7700*/  MOV R29, R24 ;  /* 0x00000018001d7202 */ /* 0x000fe40000000f00 */
[----:B------:R-:W-:-:S08]  /*7710*/  MOV R33, R30 ;  /* 0x0000001e00217202 */ /* 0x000fd00000000f00 */
[----:B------:R-:W-:Y:S05]  /*7720*/  WARPSYNC.COLLECTIVE R26, `(.L_x_1287) ;  /* 0x000000001a087348 */ /* 0x000fea0003c00000 */
[----:B------:R0:W1:Y:S02]  /*7730*/  SHFL.BFLY P2, R30, R29, R28, R27 ;  /* 0x0c00001c1d1e7389 */ /* 0x000064000004001b */
[----:B01----:R-:W-:Y:S01]  /*7740*/  ENDCOLLECTIVE ;  /* 0x000000000000791b */ /* 0x003fe20003800000 */
.L_x_1287:
[----:B------:R-:W-:Y:S01]  /*7750*/  FADD.FTZ R33, R36, R33 ;  /* 0x0000002124217221 */ /* 0x000fe20000010000 */
[----:B------:R-:W-:Y:S02]  /*7760*/  MOV R29, R23 ;  /* 0x00000017001d7202 */ /* 0x000fe40000000f00 */
[----:B------:R-:W-:-:S07]  /*7770*/  MOV R37, R30 ;  /* 0x0000001e00257202 */ /* 0x000fce0000000f00 */
[----:B------:R-:W-:Y:S05]  /*7780*/  WARPSYNC.COLLECTIVE R26, `(.L_x_1288) ;  /* 0x000000001a087348 */ /* 0x000fea0003c00000 */
[----:B------:R0:W1:Y:S02]  /*7790*/  SHFL.BFLY P2, R30, R29, R28, R27 ;  /* 0x0c00001c1d1e7389 */ /* 0x000064000004001b */
[----:B01----:R-:W-:Y:S01]  /*77a0*/  ENDCOLLECTIVE ;  /* 0x000000000000791b */ /* 0x003fe20003800000 */
.L_x_1288:
[----:B------:R-:W-:Y:S01]  /*77b0*/  FADD.FTZ R25, R37, R24 ;  /* 0x0000001825197221 */ /* 0x000fe20000010000 */
[----:B------:R-:W-:Y:S01]  /*77c0*/  @!P0 SHF.L.U32 R24, R10, 0x1, RZ ;  /* 0x000000010a188819 */ /* 0x000fe200000006ff */
[----:B------:R-:W-:Y:S02]  /*77d0*/  HFMA2.MMA R28, -RZ, RZ, 0, 2.384185791015625e-07 ;  /* 0x00000004ff1c7435 */ /* 0x000fe400000001ff */
[----:B------:R-:W-:Y:S01]  /*77e0*/  IMAD.MOV.U32 R29, RZ, RZ, R25 ;  /* 0x000000ffff1d7224 */ /* 0x000fe200078e0019 */
[----:B------:R-:W-:-:S08]  /*77f0*/  MOV R38, R30 ;  /* 0x0000001e00267202 */ /* 0x000fd00000000f00 */
[----:B------:R-:W-:Y:S05]  /*7800*/  WARPSYNC.COLLECTIVE R26, `(.L_x_1289) ;  /* 0x000000001a087348 */ /* 0x000fea0003c00000 */
[----:B------:R0:W1:Y:S02]  /*7810*/  SHFL.BFLY P2, R30, R29, R28, R27 ;  /* 0x0c00001c1d1e7389 */ /* 0x000064000004001b */
[----:B01----:R-:W-:Y:S01]  /*7820*/  ENDCOLLECTIVE ;  /* 0x000000000000791b */ /* 0x003fe20003800000 */
.L_x_1289:
        /* <DEDUP_REMOVED lines=8> */
.L_x_1290:
        /* <DEDUP_REMOVED lines=10> */
.L_x_1291:
[----:B------:R0:W1:Y:S04]  /*7950*/  @!P0 LDS R22, [R39] ;  /* 0x0000000027168984 */ /* 0x0000680000000800 */
[----:B------:R0:W2:Y:S01]  /*7960*/  @!P0 LDS R20, [R39+0x500] ;  /* 0x0005000027148984 */ /* 0x0000a20000000800 */
[----:B------:R-:W-:Y:S02]  /*7970*/  MOV R29, R37 ;  /* 0x00000025001d7202 */ /* 0x000fe40000000f00 */
[----:B------:R-:W-:-:S07]  /*7980*/  MOV R23, R30 ;  /* 0x0000001e00177202 */ /* 0x000fce0000000f00 */
[----:B012---:R-:W-:Y:S05]  /*7990*/  WARPSYNC.COLLECTIVE R26, `(.L_x_1292) ;  /* 0x000000001a087348 */ /* 0x007fea0003c00000 */
[----:B------:R3:W4:Y:S02]  /*79a0*/  SHFL.BFLY P2, R30, R29, R28, R27 ;  /* 0x0c00001c1d1e7389 */ /* 0x000724000004001b */
[----:B01234-:R-:W-:Y:S01]  /*79b0*/  ENDCOLLECTIVE ;  /* 0x000000000000791b */ /* 0x01ffe20003800000 */
.L_x_1292:
        /* <DEDUP_REMOVED lines=9> */
.L_x_1293:
        /* <DEDUP_REMOVED lines=9> */
.L_x_1294:
[----:B------:R-:W-:Y:S01]  /*7ae0*/  FADD.FTZ R38, R38, R39 ;  /* 0x0000002726267221 */ /* 0x000fe20000010000 */
[----:B------:R-:W-:Y:S01]  /*7af0*/  MOV R29, R21 ;  /* 0x00000015001d7202 */ /* 0x000fe20000000f00 */
[----:B------:R-:W-:Y:S01]  /*7b00*/  IMAD.MOV.U32 R28, RZ, RZ, 0x8 ;  /* 0x00000008ff1c7424 */ /* 0x000fe200078e00ff */
[----:B------:R-:W-:-:S07]  /*7b10*/  MOV R40, R30 ;  /* 0x0000001e00287202 */ /* 0x000fce0000000f00 */
[----:B------:R-:W-:Y:S05]  /*7b20*/  WARPSYNC.COLLECTIVE R26, `(.L_x_1295) ;  /* 0x000000001a087348 */ /* 0x000fea0003c00000 */
[----:B------:R0:W1:Y:S02]  /*7b30*/  SHFL.BFLY P2, R30, R29, R28, R27 ;  /* 0x0c00001c1d1e7389 */ /* 0x000064000004001b */
[----:B01----:R-:W-:Y:S01]  /*7b40*/  ENDCOLLECTIVE ;  /* 0x000000000000791b */ /* 0x003fe20003800000 */
.L_x_1295:
[----:B------:R-:W-:Y:S01]  /*7b50*/  FADD.FTZ R37, R37, R40 ;  /* 0x0000002825257221 */ /* 0x000fe20000010000 */
[----:B------:R-:W-:Y:S02]  /*7b60*/  MOV R29, R18 ;  /* 0x00000012001d7202 */ /* 0x000fe40000000f00 */
[----:B------:R-:W-:-:S07]  /*7b70*/  MOV R42, R30 ;  /* 0x0000001e002a7202 */ /* 0x000fce0000000f00 */
[----:B------:R-:W-:Y:S05]  /*7b80*/  WARPSYNC.COLLECTIVE R26, `(.L_x_1296) ;  /* 0x000000001a087348 */ /* 0x000fea0003c00000 */
[----:B------:R0:W1:Y:S02]  /*7b90*/  SHFL.BFLY P2, R30, R29, R28, R27 ;  /* 0x0c00001c1d1e7389 */ /* 0x000064000004001b */
[----:B01----:R-:W-:Y:S01]  /*7ba0*/  ENDCOLLECTIVE ;  /* 0x000000000000791b */ /* 0x003fe20003800000 */
.L_x_1296:
[----:B------:R-:W-:Y:S01]  /*7bb0*/  FADD.FTZ R42, R42, R21 ;  /* 0x000000152a2a7221 */ /* 0x000fe20000010000 */
[----:B------:R-:W-:-:S04]  /*7bc0*/  HFMA2.MMA R28, -RZ, RZ, 0, 2.384185791015625e-07 ;  /* 0x00000004ff1c7435 */ /* 0x000fc800000001ff */
[----:B------:R-:W-:Y:S02]  /*7bd0*/  MOV R29, R42 ;  /* 0x0000002a001d7202 */ /* 0x000fe40000000f00 */
[----:B------:R-:W-:-:S07]  /*7be0*/  MOV R23, R30 ;  /* 0x0000001e00177202 */ /* 0x000fce0000000f00 */
[----:B------:R-:W-:Y:S05]  /*7bf0*/  WARPSYNC.COLLECTIVE R26, `(.L_x_1297) ;  /* 0x000000001a087348 */ /* 0x000fea0003c00000 */
[----:B------:R0:W1:Y:S02]  /*7c00*/  SHFL.BFLY P2, R30, R29, R28, R27 ;  /* 0x0c00001c1d1e7389 */ /* 0x000064000004001b */
[----:B01----:R-:W-:Y:S01]  /*7c10*/  ENDCOLLECTIVE ;  /* 0x000000000000791b */ /* 0x003fe20003800000 */
.L_x_1297:
        /* <DEDUP_REMOVED lines=8> */
.L_x_1298:
        /* <DEDUP_REMOVED lines=12> */
.L_x_1299:
        /* <DEDUP_REMOVED lines=13> */
.L_x_1300:
        /* <DEDUP_REMOVED lines=14> */
.L_x_1301:
        /* <DEDUP_REMOVED lines=11> */
.L_x_1302:
[----:B------:R-:W-:Y:S01]  /*7fc0*/  FADD.FTZ R35, R42, R35 ;  /* 0x000000232a237221 */ /* 0x000fe20000010000 */
[----:B------:R-:W-:Y:S06]  /*7fd0*/  BRA `(.L_x_1303) ;  /* 0xffffffe000dc7947 */ /* 0x000fec000383ffff */
.L_x_1304:
        /* <DEDUP_REMOVED lines=10> */
.L_x_1835:


//--------------------- .text._ZN13group_norm_v218gn_bwd_cuda_kernelI6__halfLi320ELi1ELi16ELi40ELi4096ELb1ELb1ELi64ELi320ELi320ELi4ELb1ELi2ELb0ELb0ELNS_15WgradSyncMethodE3ENS_16CompileConditionILi900EEEEEvPT_S6_S6_PKS5_S8_S8_S8_PKfflPfPj --------------------------
	.section	.text._ZN13group_norm_v218gn_bwd_cuda_kernelI6__halfLi320ELi1ELi16ELi40ELi4096ELb1ELb1ELi64ELi320ELi320ELi4ELb1ELi2ELb0ELb0ELNS_15WgradSyncMethodE3ENS_16CompileConditionILi900EEEEEvPT_S6_S6_PKS5_S8_S8_S8_PKfflPfPj,"ax",@progbits
	.align	128
        .global         _ZN13group_norm_v218gn_bwd_cuda_kernelI6__halfLi320ELi1ELi16ELi40ELi4096ELb1ELb1ELi64ELi320ELi320ELi4ELb1ELi2ELb0ELb0ELNS_15WgradSyncMethodE3ENS_16CompileConditionILi900EEEEEvPT_S6_S6_PKS5_S8_S8_S8_PKfflPfPj
        .type           _ZN13group_norm_v218gn_bwd_cuda_kernelI6__halfLi320ELi1ELi16ELi40ELi4096ELb1ELb1ELi64ELi320ELi320ELi4ELb1ELi2ELb0ELb0ELNS_15WgradSyncMethodE3ENS_16CompileConditionILi900EEEEEvPT_S6_S6_PKS5_S8_S8_S8_PKfflPfPj,@function
        .size           _ZN13group_norm_v218gn_bwd_cuda_kernelI6__halfLi320ELi1ELi16ELi40ELi4096ELb1ELb1ELi64ELi320ELi320ELi4ELb1ELi2ELb0ELb0ELNS_15WgradSyncMethodE3ENS_16CompileConditionILi900EEEEEvPT_S6_S6_PKS5_S8_S8_S8_PKfflPfPj,(.L_x_1836 - _ZN13group_norm_v218gn_bwd_cuda_kernelI6__halfLi320ELi1ELi16ELi40ELi4096ELb1ELb1ELi64ELi320ELi320ELi4ELb1ELi2ELb0ELb0ELNS_15WgradSyncMethodE3ENS_16CompileConditionILi900EEEEEvPT_S6_S6_PKS5_S8_S8_S8_PKfflPfPj)
        .other          _ZN13group_norm_v218gn_bwd_cuda_kernelI6__halfLi320ELi1ELi16ELi40ELi4096ELb1ELb1ELi64ELi320ELi320ELi4ELb1ELi2ELb0ELb0ELNS_15WgradSyncMethodE3ENS_16CompileConditionILi900EEEEEvPT_S6_S6_PKS5_S8_S8_S8_PKfflPfPj,@"STO_CUDA_ENTRY STV_DEFAULT"
_ZN13group_norm_v218gn_bwd_cuda_kernelI6__halfLi320ELi1ELi16ELi40ELi4096ELb1ELb1ELi64ELi320ELi320ELi4ELb1ELi2ELb0ELb0ELNS_15WgradSyncMethodE3ENS_16CompileConditionILi900EEEEEvPT_S6_S6_PKS5_S8_S8_S8_PKfflPfPj:
.text._ZN13group_norm_v218gn_bwd_cuda_kernelI6__halfLi320ELi1ELi16ELi40ELi4096ELb1ELb1ELi64ELi320ELi320ELi4ELb1ELi2ELb0ELb0ELNS_15WgradSyncMethodE3ENS_16CompileConditionILi900EEEEEvPT_S6_S6_PKS5_S8_S8_S8_PKfflPfPj:
        /* <DEDUP_REMOVED lines=31> */
.L_x_1307:
[----:B------:R-:W2:Y:S04]  /*01f0*/  LD.E.STRONG.GPU R0, desc[UR18][R2.64] ;  /* 0x0000001202007980 */ /* 0x000ea8000c10f900 */
[----:B--2---:R-:W-:Y:S01]  /*0200*/  CCTL.IVALL ;  /* 0x00000000ff00798f */ /* 0x004fe20002000000 */
[----:B------:R-:W-:Y:S05]  /*0210*/  YIELD ;  /* 0x0000000000007946 */ /* 0x000fea0003800000 */
[----:B-----5:R-:W-:-:S04]  /*0220*/  LOP3.LUT R0, R0, R5, RZ, 0x3c, !PT ;  /* 0x0000000500007212 */ /* 0x020fc800078e3cff */
[----:B------:R-:W-:-:S13]  /*0230*/  ISETP.GT.AND P0, PT, R0, -0x1, PT ;  /* 0xffffffff0000780c */ /* 0x000fda0003f04270 */
[----:B------:R-:W-:Y:S05]  /*0240*/  @P0 BRA `(.L_x_1307) ;  /* 0xfffffffc00e80947 */ /* 0x000fea000383ffff */
.L_x_1306:
[----:B------:R-:W-:Y:S05]  /*0250*/  WARPSYNC.ALL ;  /* 0x0000000000007948 */ /* 0x000fea0003800000 */
[----:B------:R-:W-:Y:S06]  /*0260*/  BAR.SYNC.DEFER_BLOCKING 0x0 ;  /* 0x0000000000007b1d */ /* 0x000fec0000010000 */
[----:B------:R-:W-:Y:S05]  /*0270*/  BRA `(.L_x_1308) ;  /* 0x0000008400947947 */ /* 0x000fea0003800000 */
.L_x_1305:
        /* <DEDUP_REMOVED lines=73> */
.L_x_1318:
[----:B0-2---:R-:W0:Y:S01]  /*0710*/  S2R R0, SR_TID.X ;  /* 0x0000000000007919 */ /* 0x005e220000002100 */
        /* <DEDUP_REMOVED lines=8> */
[----:B------:R-:W-:Y:S01]  /*07a0*/  MOV R5, UR16 ;  /* 0x0000001000057c02 */ /* 0x000fe20008000f00 */
[----:B------:R-:W-:Y:S01]  /*07b0*/  ULOP3.LUT UR15, UR15, 0xfc0, URZ, 0xc0, !UPT ;  /* 0x00000fc00f0f7892 */ /* 0x000fe2000f8ec03f */
[----:B------:R-:W-:Y:S01]  /*07c0*/  STL [R1+0x70], R71 ;  /* 0x0000704701007387 */ /* 0x000fe20000100800 */
[----:B------:R-:W-:Y:S01]  /*07d0*/  UIMAD UR16, UR24, 0x280000, URZ ;  /* 0x00280000181078a4 */ /* 0x000fe2000f8e023f */
[----:B------:R-:W-:-:S02]  /*07e0*/  ULDC.64 UR26, c[0x0][0x248] ;  /* 0x00009200001a7ab9 */ /* 0x000fc40000000a00 */
[----:B------:R-:W-:Y:S04]  /*07f0*/  STL [R1+0x6c], R72 ;  /* 0x00006c4801007387 */ /* 0x000fe80000100800 */
[----:B------:R-:W-:Y:S01]  /*0800*/  STL [R1+0x68], R73 ;  /* 0x0000684901007387 */ /* 0x000fe20000100800 */
        /* <DEDUP_REMOVED lines=15> */
[----:B------:R2:W-:Y:S02]  /*0900*/  STL [R1+0x3c], R4 ;  /* 0x00003c0401007387 */ /* 0x0005e40000100800 */
[----:B--2---:R-:W-:-:S04]  /*0910*/  LEA R4, P0, R5, R4, 0x4 ;  /* 0x0000000405047211 */ /* 0x004fc800078020ff */
[----:B------:R-:W-:Y:S02]  /*0920*/  LEA.HI.X R5, R5, RZ, R0, 0x4, P0 ;  /* 0x000000ff05057211 */ /* 0x000fe400000f2400 */
[C---:B------:R-:W-:Y:S02]  /*0930*/  LEA R82, P0, R4.reuse, UR26, 0x3 ;  /* 0x0000001a04527c11 */ /* 0x040fe4000f8018ff */
[----:B------:R-:W-:Y:S02]  /*0940*/  IADD3 R0, P1, R79, R146, RZ ;  /* 0x000000924f007210 */ /* 0x000fe40007f3e0ff */
[----:B------:R-:W-:Y:S01]  /*0950*/  LEA.HI.X R83, R4, UR27, R5, 0x3, P0 ;  /* 0x0000001b04537c11 */ /* 0x000fe200080f1c05 */
[----:B-1----:R-:W-:Y:S01]  /*0960*/  IMAD.WIDE R66, R16, 0x2, R66 ;  /* 0x0000000210427825 */ /* 0x002fe200078e0242 */
[----:B------:R-:W-:Y:S01]  /*0970*/  IADD3.X R5, RZ, R121, RZ, P1, !PT ;  /* 0x00000079ff057210 */ /* 0x000fe20000ffe4ff */
[----:B------:R-:W-:Y:S01]  /*0980*/  ULDC.64 UR26, c[0x0][0x228] ;  /* 0x00008a00001a7ab9 */ /* 0x000fe20000000a00 */
[----:B------:R-:W-:-:S02]  /*0990*/  SHF.L.U32 R20, R0, 0x1, RZ ;  /* 0x0000000100147819 */ /* 0x000fc400000006ff */
[----:B------:R-:W-:Y:S01]  /*09a0*/  SHF.L.U64.HI R19, R0, 0x1, R5 ;  /* 0x0000000100137819 */ /* 0x000fe20000010205 */
[----:B0-----:R-:W-:Y:S01]  /*09b0*/  IMAD.WIDE R16, R16, 0x2, R2 ;  /* 0x0000000210107825 */ /* 0x001fe200078e0202 */
[----:B------:R-:W-:Y:S01]  /*09c0*/  IADD3 R14, P0, R20, UR24, RZ ;  /* 0x00000018140e7c10 */ /* 0x000fe2000ff1e0ff */
[----:B------:R-:W2:Y:S03]  /*09d0*/  LDG.E.64.CONSTANT R82, desc[UR18][R82.64] ;  /* 0x0000001252527981 */ /* 0x000ea6000c1e9b00 */
[----:B------:R-:W-:Y:S01]  /*09e0*/  IADD3.X R15, R19, UR25, RZ, P0, !PT ;  /* 0x00000019130f7c10 */ /* 0x000fe200087fe4ff */
[----:B------:R-:W3:Y:S01]  /*09f0*/  LDG.E.64.CONSTANT R66, desc[UR18][R66.64] ;  /* 0x0000001242427981 */ /* 0x000ee2000c1e9b00 */
[----:B------:R-:W-:-:S03]  /*0a00*/  IADD3 R3, R79, 0xa00, RZ ;  /* 0x00000a004f037810 */ /* 0x000fc60007ffe0ff */
[----:B------:R-:W4:Y:S04]  /*0a10*/  LDG.E.64.CONSTANT R16, desc[UR18][R16.64] ;  /* 0x0000001210107981 */ /* 0x000f28000c1e9b00 */
[----:B------:R-:W5:Y:S01]  /*0a20*/  LDG.E.64.CONSTANT R14, desc[UR18][R14.64] ;  /* 0x000000120e0e7981 */ /* 0x000f62000c1e9b00 */
[----:B------:R-:W-:-:S03]  /*0a30*/  IADD3 R3, P0, R3, R146, RZ ;  /* 0x0000009203037210 */ /* 0x000fc60007f1e0ff */
[----:B------:R0:W-:Y:S01]  /*0a40*/  STL [R1+0x34], R20 ;  /* 0x0000341401007387 */ /* 0x0001e20000100800 */
[----:B------:R-:W-:Y:S02]  /*0a50*/  IADD3.X R0, RZ, R121, RZ, P0, !PT ;  /* 0x00000079ff007210 */ /* 0x000fe400007fe4ff */
[C---:B------:R-:W-:Y:S01]  /*0a60*/  SHF.L.U32 R18, R3.reuse, 0x1, RZ ;  /* 0x0000000103127819 */ /* 0x040fe200000006ff */
[----:B------:R-:W-:Y:S01]  /*0a70*/  STL [R1+0x38], R19 ;  /* 0x0000381301007387 */ /* 0x000fe20000100800 */
[----:B------:R-:W-:Y:S02]  /*0a80*/  SHF.L.U64.HI R31, R3, 0x1, R0 ;  /* 0x00000001031f7819 */ /* 0x000fe40000010200 */
        /* <DEDUP_REMOVED lines=17> */
[----:B------:R-:W-:Y:S02]  /*0ba0*/  IADD3.X R9, R28, UR25, RZ, P0, !PT ;  /* 0x000000191c097c10 */ /* 0x000fe400087fe4ff */
[----:B------:R-:W-:-:S04]  /*0bb0*/  IADD3 R3, R79, 0x2800, RZ ;  /* 0x000028004f037810 */ /* 0x000fc80007ffe0ff */
[----:B------:R-:W4:Y:S01]  /*0bc0*/  LDG.E.64.CONSTANT R8, desc[UR18][R8.64] ;  /* 0x0000001208087981 */ /* 0x000f22000c1e9b00 */
        /* <DEDUP_REMOVED lines=16> */
[----:B------:R-:W4:Y:S01]  /*0cd0*/  LDG.E.64.CONSTANT R6, desc[UR18][R6.64] ;  /* 0x0000001206067981 */ /* 0x000f22000c1e9b00 */
[----:B------:R-:W-:Y:S02]  /*0ce0*/  IADD3.X R0, RZ, R121, RZ, P0, !PT ;  /* 0x00000079ff007210 */ /* 0x000fe400007fe4ff */
[C---:B------:R-:W-:Y:S02]  /*0cf0*/  SHF.L.U32 R106, R3.reuse, 0x1, RZ ;  /* 0x00000001036a7819 */ /* 0x040fe400000006ff */
[----:B------:R-:W-:Y:S02]  /*0d00*/  SHF.L.U64.HI R72, R3, 0x1, R0 ;  /* 0x0000000103487819 */ /* 0x000fe40000010200 */
[----:B------:R-:W-:-:S04]  /*0d10*/  IADD3 R22, P0, R106, UR24, RZ ;  /* 0x000000186a167c10 */ /* 0x000fc8000ff1e0ff */
[----:B------:R-:W-:-:S06]  /*0d20*/  IADD3.X R23, R72, UR25, RZ, P0, !PT ;  /* 0x0000001948177c10 */ /* 0x000fcc00087fe4ff */
[----:B------:R-:W4:Y:S01]  /*0d30*/  LDG.E.64.CONSTANT R22, desc[UR18][R22.64] ;  /* 0x0000001216167981 */ /* 0x000f22000c1e9b00 */
[----:B0-----:R-:W-:-:S04]  /*0d40*/  IADD3 R20, P0, R20, UR26, RZ ;  /* 0x0000001a14147c10 */ /* 0x001fc8000ff1e0ff */
        /* <DEDUP_REMOVED lines=8> */
[----:B------:R-:W-:Y:S01]  /*0dd0*/  IADD3.X R25, R71, UR25, RZ, P0, !PT ;  /* 0x0000001947197c10 */ /* 0x000fe200087fe4ff */
[----:B------:R0:W-:Y:S02]  /*0de0*/  STL [R1+0x2c], R18 ;  /* 0x00002c1201007387 */ /* 0x0001e40000100800 */
[----:B0-----:R-:W-:Y:S01]  /*0df0*/  IADD3 R18, P0, R18, UR26, RZ ;  /* 0x0000001a12127c10 */ /* 0x001fe2000ff1e0ff */
[----:B--2---:R-:W-:Y:S01]  /*0e00*/  FADD.FTZ R99, R83, UR15 ;  /* 0x0000000f53637e21 */ /* 0x004fe20008010000 */
[--C-:B-----5:R-:W-:Y:S02]  /*0e10*/  HADD2.F32 R3, -RZ, R14.reuse.H0_H0 ;  /* 0x2000000eff037230 */ /* 0x120fe40000004100 */
[----:B------:R-:W-:Y:S02]  /*0e20*/  HADD2.F32 R19, -RZ, R14.H1_H1 ;  /* 0x3000000eff137230 */ /* 0x000fe40000004100 */
[--C-:B------:R-:W-:Y:S02]  /*0e30*/  HADD2.F32 R27, -RZ, R15.reuse.H1_H1 ;  /* 0x3000000fff1b7230 */ /* 0x100fe40000004100 */
[----:B------:R-:W-:Y:S01]  /*0e40*/  FADD.FTZ R0, -R82, R3 ;  /* 0x0000000352007221 */ /* 0x000fe20000010100 */
[----:B------:R-:W-:-:S02]  /*0e50*/  HADD2.F32 R3, -RZ, R15.H0_H0 ;  /* 0x2000000fff037230 */ /* 0x000fc40000004100 */
[----:B------:R0:W2:Y:S01]  /*0e60*/  LDG.E.64.CONSTANT R14, desc[UR18][R24.64] ;  /* 0x00000012180e7981 */ /* 0x0000a2000c1e9b00 */
[----:B------:R-:W1:Y:S01]  /*0e70*/  MUFU.RSQ R99, R99 ;  /* 0x0000006300637308 */ /* 0x000e620000001400 */
[--C-:B---3--:R-:W-:Y:S02]  /*0e80*/  HADD2.F32 R2, -RZ, R66.reuse.H0_H0 ;  /* 0x20000042ff027230 */ /* 0x108fe40000004100 */
[----:B------:R-:W-:Y:S02]  /*0e90*/  HADD2.F32 R98, -RZ, R66.H1_H1 ;  /* 0x30000042ff627230 */ /* 0x000fe40000004100 */
[----:B------:R-:W-:Y:S01]  /*0ea0*/  FADD.FTZ R66, -R82, R19 ;  /* 0x0000001352427221 */ /* 0x000fe20000010100 */
[----:B------:R-:W-:Y:S01]  /*0eb0*/  IADD3.X R19, R31, UR27, RZ, P0, !PT ;  /* 0x0000001b1f137c10 */ /* 0x000fe200087fe4ff */
[--C-:B----4-:R-:W-:Y:S02]  /*0ec0*/  HADD2.F32 R141, -RZ, R16.reuse.H0_H0 ;  /* 0x20000010ff8d7230 */ /* 0x110fe40000004100 */
[----:B------:R-:W-:-:S02]  /*0ed0*/  HADD2.F32 R143, -RZ, R16.H1_H1 ;  /* 0x30000010ff8f7230 */ /* 0x000fc40000004100 */
[----:B------:R-:W-:Y:S01]  /*0ee0*/  FADD.FTZ R16, -R82, R3 ;  /* 0x0000000352107221 */ /* 0x000fe20000010100 */
[----:B------:R-:W3:Y:S01]  /*0ef0*/  LDG.E.64.CONSTANT R18, desc[UR18][R18.64] ;  /* 0x0000001212127981 */ /* 0x000ee2000c1e9b00 */
[----:B------:R-:W-:Y:S02]  /*0f00*/  HADD2.F32 R3, -RZ, R12.H0_H0 ;  /* 0x2000000cff037230 */ /* 0x000fe40000004100 */
[----:B-1----:R-:W-:-:S03]  /*0f10*/  FMUL.FTZ R65, R99, R16 ;  /* 0x0000001063417220 */ /* 0x002fc60000410000 */
[----:B------:R-:W-:-:S04]  /*0f20*/  FADD.FTZ R16, -R82, R3 ;  /* 0x0000000352107221 */ /* 0x000fc80000010100 */
[----:B------:R-:W-:Y:S01]  /*0f30*/  FMUL.FTZ R63, R99, R16 ;  /* 0x00000010633f7220 */ /* 0x000fe20000410000 */
[----:B------:R-:W-:Y:S01]  /*0f40*/  IADD3 R16, P0, R30, UR26, RZ ;  /* 0x0000001a1e107c10 */ /* 0x000fe2000ff1e0ff */
[--C-:B------:R-:W-:Y:S02]  /*0f50*/  HADD2.F32 R70, -RZ, R17.reuse.H0_H0 ;  /* 0x20000011ff467230 */ /* 0x100fe40000004100 */
[----:B------:R-:W-:Y:S01]  /*0f60*/  HADD2.F32 R69, -RZ, R17.H1_H1 ;  /* 0x30000011ff457230 */ /* 0x000fe20000004100 */
[----:B------:R-:W-:Y:S01]  /*0f70*/  IADD3.X R17, R26, UR27, RZ, P0, !PT ;  /* 0x0000001b1a117c10 */ /* 0x000fe200087fe4ff */
[----:B------:R-:W-:-:S05]  /*0f80*/  HADD2.F32 R3, -RZ, R12.H1_H1 ;  /* 0x3000000cff037230 */ /* 0x000fca0000004100 */
[----:B------:R-:W4:Y:S01]  /*0f90*/  LDG.E.64.CONSTANT R16, desc[UR18][R16.64] ;  /* 0x0000001210107981 */ /* 0x000f22000c1e9b00 */
[----:B------:R-:W-:Y:S01]  /*0fa0*/  FADD.FTZ R62, -R82, R3 ;  /* 0x00000003523e7221 */ /* 0x000fe20000010100 */
[--C-:B------:R-:W-:Y:S02]  /*0fb0*/  HADD2.F32 R3, -RZ, R13.reuse.H0_H0 ;  /* 0x2000000dff037230 */ /* 0x100fe40000004100 */
[----:B------:R-:W-:-:S03]  /*0fc0*/  HADD2.F32 R13, -RZ, R13.H1_H1 ;  /* 0x3000000dff0d7230 */ /* 0x000fc60000004100 */
[C---:B------:R-:W-:Y:S01]  /*0fd0*/  FADD.FTZ R12, -R82.reuse, R3 ;  /* 0x00000003520c7221 */ /* 0x040fe20000010100 */
[----:B------:R-:W-:Y:S01]  /*0fe0*/  IADD3 R3, R79, 0x5000, RZ ;  /* 0x000050004f037810 */ /* 0x000fe20007ffe0ff */
[C---:B------:R-:W-:Y:S01]  /*0ff0*/  FADD.FTZ R60, -R82.reuse, R13 ;  /* 0x0000000d523c7221 */ /* 0x040fe20000010100 */
[--C-:B------:R-:W-:Y:S02]  /*1000*/  HADD2.F32 R13, -RZ, R10.reuse.H0_H0 ;  /* 0x2000000aff0d7230 */ /* 0x100fe40000004100 */
[----:B------:R-:W-:Y:S01]  /*1010*/  IADD3 R161, P0, R3, R146, RZ ;  /* 0x0000009203a17210 */ /* 0x000fe20007f1e0ff */
[----:B------:R-:W-:Y:S02]  /*1020*/  HADD2.F32 R3, -RZ, R10.H1_H1 ;  /* 0x3000000aff037230 */ /* 0x000fe40000004100 */
[----:B------:R-:W-:Y:S01]  /*1030*/  FADD.FTZ R10, -R82, R13 ;  /* 0x0000000d520a7221 */ /* 0x000fe20000010100 */
[----:B------:R-:W-:Y:S02]  /*1040*/  HADD2.F32 R13, -RZ, R11.H0_H0 ;  /* 0x2000000bff0d7230 */ /* 0x000fe40000004100 */
[----:B------:R-:W-:Y:S01]  /*1050*/  FMUL.FTZ R61, R99, R12 ;  /* 0x0000000c633d7220 */ /* 0x000fe20000410000 */
[----:B------:R-:W-:-:S02]  /*1060*/  IADD3.X R162, RZ, R121, RZ, P0, !PT ;  /* 0x00000079ffa27210 */ /* 0x000fc400007fe4ff */
[----:B------:R-:W-:Y:S01]  /*1070*/  IADD3 R12, P0, R29, UR26, RZ ;  /* 0x0000001a1d0c7c10 */ /* 0x000fe2000ff1e0ff */
[----:B0-----:R-:W-:-:S03]  /*1080*/  FADD.FTZ R24, -R82, R13 ;  /* 0x0000000d52187221 */ /* 0x001fc60000010100 */
[----:B------:R-:W-:-:S06]  /*1090*/  IADD3.X R13, R28, UR27, RZ, P0, !PT ;  /* 0x0000001b1c0d7c10 */ /* 0x000fcc00087fe4ff */
[----:B------:R-:W5:Y:S01]  /*10a0*/  LDG.E.64.CONSTANT R12, desc[UR18][R12.64] ;  /* 0x000000120c0c7981 */ /* 0x000f62000c1e9b00 */
[----:B------:R-:W-:Y:S01]  /*10b0*/  HADD2.F32 R25, -RZ, R11.H1_H1 ;  /* 0x3000000bff197230 */ /* 0x000fe20000004100 */
[C---:B------:R-:W-:Y:S02]  /*10c0*/  SHF.L.U64.HI R162, R161.reuse, 0x1, R162 ;  /* 0x00000001a1a27819 */ /* 0x040fe400000102a2 */
[----:B------:R-:W-:Y:S02]  /*10d0*/  SHF.L.U32 R161, R161, 0x1, RZ ;  /* 0x00000001a1a17819 */ /* 0x000fe400000006ff */
[----:B------:R-:W-:Y:S01]  /*10e0*/  FADD.FTZ R56, -R82, R25 ;  /* 0x0000001952387221 */ /* 0x000fe20000010100 */
[----:B------:R-:W-:Y:S02]  /*10f0*/  HADD2.F32 R25, -RZ, R8.H1_H1 ;  /* 0x30000008ff197230 */ /* 0x000fe40000004100 */
[----:B------:R-:W-:Y:S01]  /*1100*/  FMUL.FTZ R59, R99, R10 ;  /* 0x0000000a633b7220 */ /* 0x000fe20000410000 */
[----:B------:R-:W-:-:S02]  /*1110*/  IADD3 R10, P1, R161, UR24, RZ ;  /* 0x00000018a10a7c10 */ /* 0x000fc4000ff3e0ff */
[----:B------:R-:W-:Y:S01]  /*1120*/  FADD.FTZ R54, -R82, R25 ;  /* 0x0000001952367221 */ /* 0x000fe20000010100 */
[--C-:B------:R-:W-:Y:S01]  /*1130*/  HADD2.F32 R25, -RZ, R9.reuse.H0_H0 ;  /* 0x20000009ff197230 */ /* 0x100fe20000004100 */
[----:B------:R-:W-:Y:S01]  /*1140*/  IADD3.X R11, R162, UR25, RZ, P1, !PT ;  /* 0x00000019a20b7c10 */ /* 0x000fe20008ffe4ff */
[C---:B------:R-:W-:Y:S01]  /*1150*/  FADD.FTZ R58, -R82.reuse, R3 ;  /* 0x00000003523a7221 */ /* 0x040fe20000010100 */
[----:B------:R-:W-:Y:S02]  /*1160*/  HADD2.F32 R3, -RZ, R8.H0_H0 ;  /* 0x20000008ff037230 */ /* 0x000fe40000004100 */
[----:B------:R-:W-:Y:S01]  /*1170*/  FADD.FTZ R8, -R82, R25 ;  /* 0x0000001952087221 */ /* 0x000fe20000010100 */
[----:B------:R-:W-:Y:S01]  /*1180*/  HADD2.F32 R25, -RZ, R9.H1_H1 ;  /* 0x30000009ff197230 */ /* 0x000fe20000004100 */
[----:B------:R-:W5:Y:S01]  /*1190*/  LDG.E.64.CONSTANT R10, desc[UR18][R10.64] ;  /* 0x000000120a0a7981 */ /* 0x000f62000c1e9b00 */
[----:B------:R-:W-:-:S04]  /*11a0*/  IADD3 R9, R79, 0x5a00, RZ ;  /* 0x00005a004f097810 */ /* 0x000fc80007ffe0ff */
[----:B------:R-:W-:Y:S01]  /*11b0*/  IADD3 R159, P0, R9, R146, RZ ;  /* 0x00000092099f7210 */ /* 0x000fe20007f1e0ff */
[C---:B------:R-:W-:Y:S01]  /*11c0*/  FADD.FTZ R52, -R82.reuse, R25 ;  /* 0x0000001952347221 */ /* 0x040fe20000010100 */
[--C-:B------:R-:W-:Y:S02]  /*11d0*/  HADD2.F32 R25, -RZ, R4.reuse.H0_H0 ;  /* 0x20000004ff197230 */ /* 0x100fe40000004100 */
[----:B------:R-:W-:Y:S01]  /*11e0*/  IADD3.X R160, RZ, R121, RZ, P0, !PT ;  /* 0x00000079ffa07210 */ /* 0x000fe200007fe4ff */
[----:B------:R-:W-:Y:S02]  /*11f0*/  HADD2.F32 R9, -RZ, R4.H1_H1 ;  /* 0x30000004ff097230 */ /* 0x000fe40000004100 */
[----:B------:R-:W-:Y:S01]  /*1200*/  FADD.FTZ R4, -R82, R25 ;  /* 0x0000001952047221 */ /* 0x000fe20000010100 */
[C---:B------:R-:W-:Y:S02]  /*1210*/  SHF.L.U64.HI R160, R159.reuse, 0x1, R160 ;  /* 0x000000019fa07819 */ /* 0x040fe400000102a0 */
[----:B------:R-:W-:Y:S01]  /*1220*/  SHF.L.U32 R159, R159, 0x1, RZ ;  /* 0x000000019f9f7819 */ /* 0x000fe200000006ff */
[C---:B------:R-:W-:Y:S01]  /*1230*/  FMUL.FTZ R51, R99.reuse, R4 ;  /* 0x0000000463337220 */ /* 0x040fe20000410000 */
[----:B------:R-:W-:-:S02]  /*1240*/  FMUL.FTZ R53, R99, R8 ;  /* 0x0000000863357220 */ /* 0x000fc40000410000 */
[----:B------:R-:W-:Y:S01]  /*1250*/  IADD3 R4, P1, R159, UR24, RZ ;  /* 0x000000189f047c10 */ /* 0x000fe2000ff3e0ff */
[--C-:B------:R-:W-:Y:S01]  /*1260*/  HADD2.F32 R41, -RZ, R5.reuse.H0_H0 ;  /* 0x20000005ff297230 */ /* 0x100fe20000004100 */
[----:B------:R-:W-:Y:S01]  /*1270*/  IADD3 R8, P0, R46, UR26, RZ ;  /* 0x0000001a2e087c10 */ /* 0x000fe2000ff1e0ff */
[----:B------:R-:W-:Y:S01]  /*1280*/  HADD2.F32 R43, -RZ, R5.H1_H1 ;  /* 0x30000005ff2b7230 */ /* 0x000fe20000004100 */
[----:B------:R-:W-:Y:S01]  /*1290*/  IADD3.X R5, R160, UR25, RZ, P1, !PT ;  /* 0x00000019a0057c10 */ /* 0x000fe20008ffe4ff */
[----:B------:R-:W-:Y:S01]  /*12a0*/  FADD.FTZ R50, -R82, R9 ;  /* 0x0000000952327221 */ /* 0x000fe20000010100 */
[----:B------:R-:W-:-:S04]  /*12b0*/  IADD3.X R9, R42, UR27, RZ, P0, !PT ;  /* 0x0000001b2a097c10 */ /* 0x000fc800087fe4ff */
[----:B------:R-:W5:Y:S04]  /*12c0*/  LDG.E.64.CONSTANT R4, desc[UR18][R4.64] ;  /* 0x0000001204047981 */ /* 0x000f68000c1e9b00 */
[----:B------:R-:W5:Y:S01]  /*12d0*/  LDG.E.64.CONSTANT R8, desc[UR18][R8.64] ;  /* 0x0000001208087981 */ /* 0x000f62000c1e9b00 */
[C---:B------:R-:W-:Y:S01]  /*12e0*/  FMUL.FTZ R57, R99.reuse, R24 ;  /* 0x0000001863397220 */ /* 0x040fe20000410000 */
[C---:B------:R-:W-:Y:S02]  /*12f0*/  FADD.FTZ R24, -R82.reuse, R3 ;  /* 0x0000000352187221 */ /* 0x040fe40000010100 */
[----:B------:R-:W-:Y:S02]  /*1300*/  STL [R1+0x30], R31 ;  /* 0x0000301f01007387 */ /* 0x000fe40000100800 */
[----:B------:R-:W-:Y:S01]  /*1310*/  FMUL.FTZ R55, R99, R24 ;  /* 0x0000001863377220 */ /* 0x000fe20000410000 */
[----:B------:R-:W-:Y:S01]  /*1320*/  FADD.FTZ R24, -R82, R41 ;  /* 0x0000002952187221 */ /* 0x000fe20000010100 */
[----:B------:R-:W-:Y:S01]  /*1330*/  STL [R1+0x24], R30 ;  /* 0x0000241e01007387 */ /* 0x000fe20000100800 */
[----:B------:R-:W-:-:S03]  /*1340*/  HADD2.F32 R41, -RZ, R6.H0_H0 ;  /* 0x20000006ff297230 */ /* 0x000fc60000004100 */
[----:B------:R-:W-:Y:S04]  /*1350*/  STL [R1+0x28], R26 ;  /* 0x0000281a01007387 */ /* 0x000fe80000100800 */
[----:B------:R-:W-:Y:S04]  /*1360*/  STL [R1+0x1c], R29 ;  /* 0x00001c1d01007387 */ /* 0x000fe80000100800 */
[----:B------:R-:W-:Y:S04]  /*1370*/  STL [R1+0x20], R28 ;  /* 0x0000201c01007387 */ /* 0x000fe80000100800 */
[----:B------:R-:W-:Y:S04]  /*1380*/  STL [R1+0x14], R46 ;  /* 0x0000142e01007387 */ /* 0x000fe80000100800 */
[----:B------:R0:W-:Y:S02]  /*1390*/  STL [R1+0x18], R42 ;  /* 0x0000182a01007387 */ /* 0x0001e40000100800 */
[----:B0-----:R-:W-:Y:S01]  /*13a0*/  FADD.FTZ R42, -R82, R41 ;  /* 0x00000029522a7221 */ /* 0x001fe20000010100 */
[----:B------:R-:W-:Y:S01]  /*13b0*/  HADD2.F32 R41, -RZ, R6.H1_H1 ;  /* 0x30000006ff297230 */ /* 0x000fe20000004100 */
[----:B------:R-:W-:-:S04]  /*13c0*/  IADD3 R6, P0, R45, UR26, RZ ;  /* 0x0000001a2d067c10 */ /* 0x000fc8000ff1e0ff */
[C---:B------:R-:W-:Y:S01]  /*13d0*/  FADD.FTZ R46, -R82.reuse, R41 ;  /* 0x00000029522e7221 */ /* 0x040fe20000010100 */
[--C-:B------:R-:W-:Y:S02]  /*13e0*/  HADD2.F32 R41, -RZ, R7.reuse.H0_H0 ;  /* 0x20000007ff297230 */ /* 0x100fe40000004100 */
[C---:B------:R-:W-:Y:S01]  /*13f0*/  FMUL.FTZ R47, R99.reuse, R42 ;  /* 0x0000002a632f7220 */ /* 0x040fe20000410000 */
[C---:B------:R-:W-:Y:S01]  /*1400*/  FMUL.FTZ R66, R99.reuse, R66 ;  /* 0x0000004263427220 */ /* 0x040fe20000410000 */
[C---:B------:R-:W-:Y:S01]  /*1410*/  FADD.FTZ R48, -R82.reuse, R43 ;  /* 0x0000002b52307221 */ /* 0x040fe20000010100 */
[----:B------:R-:W-:Y:S01]  /*1420*/  FMUL.FTZ R0, R99, R0 ;  /* 0x0000000063007220 */ /* 0x000fe20000410000 */
[----:B------:R-:W-:Y:S01]  /*1430*/  FADD.FTZ R42, -R82, R41 ;  /* 0x00000029522a7221 */ /* 0x000fe20000010100 */
[----:B------:R-:W-:Y:S01]  /*1440*/  HADD2.F32 R43, -RZ, R7.H1_H1 ;  /* 0x30000007ff2b7230 */ /* 0x000fe20000004100 */
[----:B------:R-:W-:Y:S01]  /*1450*/  IADD3.X R7, R44, UR27, RZ, P0, !PT ;  /* 0x0000001b2c077c10 */ /* 0x000fe200087fe4ff */
[----:B------:R-:W-:-:S02]  /*1460*/  HADD2.F32 R41, -RZ, R22.H0_H0 ;  /* 0x20000016ff297230 */ /* 0x000fc40000004100 */
[----:B------:R-:W-:Y:S02]  /*1470*/  HADD2.F32 R83, -RZ, R67.H0_H0 ;  /* 0x20000043ff537230 */ /* 0x000fe40000004100 */
[----:B------:R-:W-:Y:S01]  /*1480*/  FFMA.FTZ R77, R66, R98, R143 ;  /* 0x00000062424d7223 */ /* 0x000fe2000001008f */
[----:B------:R-:W-:Y:S01]  /*1490*/  FFMA.FTZ R38, R0, R2, R141 ;  /* 0x0000000200267223 */ /* 0x000fe2000001008d */
[----:B------:R-:W-:Y:S02]  /*14a0*/  HADD2.F32 R115, -RZ, R22.H1_H1 ;  /* 0x30000016ff737230 */ /* 0x000fe40000004100 */
[----:B------:R-:W-:Y:S01]  /*14b0*/  FADD.FTZ R22, -R82, R41 ;  /* 0x0000002952167221 */ /* 0x000fe20000010100 */
[----:B------:R-:W-:Y:S01]  /*14c0*/  FFMA.FTZ R39, R65, R83, R70 ;  /* 0x0000005341277223 */ /* 0x000fe20000010046 */
[----:B------:R-:W-:Y:S01]  /*14d0*/  HADD2.F32 R41, -RZ, R23.H0_H0 ;  /* 0x20000017ff297230 */ /* 0x000fe20000004100 */
[----:B------:R-:W-:Y:S01]  /*14e0*/  STL [R1+0xc], R45 ;  /* 0x00000c2d01007387 */ /* 0x000fe20000100800 */
[----:B------:R-:W-:Y:S01]  /*14f0*/  FMUL.FTZ R90, R77, -1.4426950216293334961 ;  /* 0xbfb8aa3b4d5a7820 */ /* 0x000fe20000410000 */
[----:B------:R-:W-:-:S02]  /*1500*/  FMUL.FTZ R103, R38, -1.4426950216293334961 ;  /* 0xbfb8aa3b26677820 */ /* 0x000fc40000410000 */
[----:B------:R-:W5:Y:S01]  /*1510*/  LDG.E.64.CONSTANT R6, desc[UR18][R6.64] ;  /* 0x0000001206067981 */ /* 0x000f62000c1e9b00 */
[----:B------:R-:W-:-:S03]  /*1520*/  FMUL.FTZ R40, R39, -1.4426950216293334961 ;  /* 0xbfb8aa3b27287820 */ /* 0x000fc60000410000 */
[----:B------:R0:W-:Y:S01]  /*1530*/  STL [R1+0x10], R44 ;  /* 0x0000102c01007387 */ /* 0x0001e20000100800 */
[----:B------:R-:W1:Y:S01]  /*1540*/  MUFU.EX2 R90, R90 ;  /* 0x0000005a005a7308 */ /* 0x000e620000000800 */
[----:B------:R-:W-:Y:S01]  /*1550*/  IADD3 R157, R79, 0x6400, RZ ;  /* 0x000064004f9d7810 */ /* 0x000fe20007ffe0ff */
[C---:B0-----:R-:W-:Y:S01]  /*1560*/  FADD.FTZ R44, -R82.reuse, R43 ;  /* 0x0000002b522c7221 */ /* 0x041fe20000010100 */
[----:B------:R-:W-:Y:S01]  /*1570*/  FMUL.FTZ R43, R99, R22 ;  /* 0x00000016632b7220 */ /* 0x000fe20000410000 */
[----:B------:R-:W-:-:S04]  /*1580*/  FADD.FTZ R22, -R82, R41 ;  /* 0x0000002952167221 */ /* 0x000fc80000010100 */
[----:B------:R-:W0:Y:S01]  /*1590*/  MUFU.EX2 R103, R103 ;  /* 0x0000006700677308 */ /* 0x000e220000000800 */
[----:B------:R-:W-:Y:S01]  /*15a0*/  FMUL.FTZ R41, R99, R22 ;  /* 0x0000001663297220 */ /* 0x000fe20000410000 */
[----:B------:R-:W-:Y:S01]  /*15b0*/  HFMA2.MMA R22, -RZ, RZ, 0, 2.384185791015625e-06 ;  /* 0x00000028ff167435 */ /* 0x000fe200000001ff */
[----:B------:R-:W-:-:S05]  /*15c0*/  IADD3 R157, P0, R157, R146, RZ ;  /* 0x000000929d9d7210 */ /* 0x000fca0007f1e0ff */
[----:B------:R-:W0:Y:S01]  /*15d0*/  MUFU.EX2 R40, R40 ;  /* 0x0000002800287308 */ /* 0x000e220000000800 */
[----:B------:R-:W-:Y:S01]  /*15e0*/  FADD.FTZ R64, -R82, R27 ;  /* 0x0000001b52407221 */ /* 0x000fe20000010100 */
[----:B------:R-:W-:Y:S01]  /*15f0*/  HADD2.F32 R67, -RZ, R67.H1_H1 ;  /* 0x30000043ff437230 */ /* 0x000fe20000004100 */
[----:B------:R-:W-:Y:S02]  /*1600*/  IADD3.X R158, RZ, R121, RZ, P0, !PT ;  /* 0x00000079ff9e7210 */ /* 0x000fe400007fe4ff */
[----:B------:R-:W-:Y:S01]  /*1610*/  FMUL.FTZ R64, R99, R64 ;  /* 0x0000004063407220 */ /* 0x000fe20000410000 */
[----:B------:R-:W-:Y:S01]  /*1620*/  IMAD R91, R91, R22, UR14 ;  /* 0x0000000e5b5b7e24 */ /* 0x000fe2000f8e0216 */
[C---:B------:R-:W-:Y:S01]  /*1630*/  SHF.L.U64.HI R158, R157.reuse, 0x1, R158 ;  /* 0x000000019d9e7819 */ /* 0x040fe2000001029e */
[----:B------:R-:W-:Y:S02]  /*1640*/  HADD2.F32 R22, -RZ, R23.H1_H1 ;  /* 0x30000017ff167230 */ /* 0x000fe40000004100 */
[----:B------:R-:W-:Y:S01]  /*1650*/  FFMA.FTZ R84, R64, R67, R69 ;  /* 0x0000004340547223 */ /* 0x000fe20000010045 */
[----:B------:R-:W-:Y:S01]  /*1660*/  SHF.L.U32 R157, R157, 0x1, RZ ;  /* 0x000000019d9d7819 */ /* 0x000fe200000006ff */
[----:B-1----:R-:W-:Y:S01]  /*1670*/  FADD.FTZ R23, R90, 1 ;  /* 0x3f8000005a177421 */ /* 0x002fe20000010000 */
[----:B0-----:R-:W-:Y:S01]  /*1680*/  FADD.FTZ R103, R103, 1 ;  /* 0x3f80000067677421 */ /* 0x001fe20000010000 */
[----:B------:R-:W-:Y:S01]  /*1690*/  LEA R73, R78, R91, 0x3 ;  /* 0x0000005b4e497211 */ /* 0x000fe200078e18ff */
[----:B------:R-:W-:Y:S01]  /*16a0*/  FMUL.FTZ R97, R84, -1.4426950216293334961 ;  /* 0xbfb8aa3b54617820 */ /* 0x000fe20000410000 */
[----:B------:R-:W-:-:S02]  /*16b0*/  IADD3 R90, P0, R106, UR26, RZ ;  /* 0x0000001a6a5a7c10 */ /* 0x000fc4000ff1e0ff */
[----:B------:R-:W-:Y:S01]  /*16c0*/  IADD3 R78, P1, R157, UR24, RZ ;  /* 0x000000189d4e7c10 */ /* 0x000fe2000ff3e0ff */
[----:B------:R-:W-:Y:S01]  /*16d0*/  FADD.FTZ R104, R40, 1 ;  /* 0x3f80000028687421 */ /* 0x000fe20000010000 */
[----:B------:R-:W-:Y:S01]  /*16e0*/  FMUL.FTZ R62, R99, R62 ;  /* 0x0000003e633e7220 */ /* 0x000fe20000410000 */
[----:B------:R-:W-:Y:S01]  /*16f0*/  FADD.FTZ R40, -R82, R22 ;  /* 0x0000001652287221 */ /* 0x000fe20000010100 */
[C---:B------:R-:W-:Y:S02]  /*1700*/  IADD3 R155, R79.reuse, 0x6e00, RZ ;  /* 0x00006e004f9b7810 */ /* 0x040fe40007ffe0ff */
[C---:B------:R-:W-:Y:S02]  /*1710*/  IADD3 R153, R79.reuse, 0x7800, RZ ;  /* 0x000078004f997810 */ /* 0x040fe40007ffe0ff */
[C---:B------:R-:W-:Y:S02]  /*1720*/  IADD3 R150, R79.reuse, 0x8200, RZ ;  /* 0x000082004f967810 */ /* 0x040fe40007ffe0ff */
[----:B------:R-:W-:-:S02]  /*1730*/  IADD3 R148, R79, 0x8c00, RZ ;  /* 0x00008c004f947810 */ /* 0x000fc40007ffe0ff */
[----:B------:R-:W-:Y:S02]  /*1740*/  IADD3.X R91, R72, UR27, RZ, P0, !PT ;  /* 0x0000001b485b7c10 */ /* 0x000fe400087fe4ff */
[----:B------:R-:W-:Y:S01]  /*1750*/  IADD3 R22, R79, 0x9600, RZ ;  /* 0x000096004f167810 */ /* 0x000fe20007ffe0ff */
[----:B------:R-:W0:Y:S01]  /*1760*/  MUFU.RCP R103, R103 ;  /* 0x0000006700677308 */ /* 0x000e220000001000 */
[----:B------:R-:W-:Y:S01]  /*1770*/  IADD3.X R79, R158, UR25, RZ, P1, !PT ;  /* 0x000000199e4f7c10 */ /* 0x000fe20008ffe4ff */
[----:B------:R-:W-:Y:S01]  /*1780*/  FFMA.FTZ R74, R98, R62, R143 ;  /* 0x0000003e624a7223 */ /* 0x000fe2000001008f */
[----:B------:R-:W-:Y:S01]  /*1790*/  FMUL.FTZ R60, R99, R60 ;  /* 0x0000003c633c7220 */ /* 0x000fe20000410000 */
[----:B------:R-:W-:Y:S01]  /*17a0*/  FFMA.FTZ R32, R83, R61, R70 ;  /* 0x0000003d53207223 */ /* 0x000fe20000010046 */
[----:B------:R-:W5:Y:S03]  /*17b0*/  LDG.E.64.CONSTANT R90, desc[UR18][R90.64] ;  /* 0x000000125a5a7981 */ /* 0x000f66000c1e9b00 */
[----:B------:R-:W1:Y:S01]  /*17c0*/  MUFU.EX2 R97, R97 ;  /* 0x0000006100617308 */ /* 0x000e620000000800 */
[----:B------:R-:W-:Y:S01]  /*17d0*/  FMUL.FTZ R85, R74, -1.4426950216293334961 ;  /* 0xbfb8aa3b4a557820 */ /* 0x000fe20000410000 */
[----:B------:R-:W-:Y:S01]  /*17e0*/  FFMA.FTZ R33, R67, R60, R69 ;  /* 0x0000003c43217223 */ /* 0x000fe20000010045 */
[----:B------:R-:W5:Y:S01]  /*17f0*/  LDG.E.64.CONSTANT R78, desc[UR18][R78.64] ;  /* 0x000000124e4e7981 */ /* 0x000f62000c1e9b00 */
[----:B------:R-:W-:-:S04]  /*1800*/  FMUL.FTZ R100, R32, -1.4426950216293334961 ;  /* 0xbfb8aa3b20647820 */ /* 0x000fc80000410000 */
[----:B------:R-:W1:Y:S01]  /*1810*/  MUFU.RCP R23, R23 ;  /* 0x0000001700177308 */ /* 0x000e620000001000 */
[----:B------:R-:W-:Y:S01]  /*1820*/  FFMA.FTZ R35, R2, R63, R141 ;  /* 0x0000003f02237223 */ /* 0x000fe2000001008d */
[----:B------:R-:W-:Y:S01]  /*1830*/  FMUL.FTZ R37, R33, -1.4426950216293334961 ;  /* 0xbfb8aa3b21257820 */ /* 0x000fe20000410000 */
[----:B------:R-:W-:Y:S02]  /*1840*/  FMUL.FTZ R45, R99, R42 ;  /* 0x0000002a632d7220 */ /* 0x000fe40000410000 */
[----:B------:R-:W-:-:S03]  /*1850*/  FMUL.FTZ R101, R35, -1.4426950216293334961 ;  /* 0xbfb8aa3b23657820 */ /* 0x000fc60000410000 */
[----:B------:R-:W2:Y:S01]  /*1860*/  MUFU.EX2 R85, R85 ;  /* 0x0000005500557308 */ /* 0x000ea20000000800 */
[----:B------:R-:W-:Y:S01]  /*1870*/  FADD.FTZ R42, -R82, R115 ;  /* 0x00000073522a7221 */ /* 0x000fe20000010100 */
[----:B------:R1:W-:Y:S01]  /*1880*/  STL [R1+0x4], R106 ;  /* 0x0000046a01007387 */ /* 0x0003e20000100800 */
[----:B0-----:R-:W-:-:S05]  /*1890*/  FADD.FTZ R115, -R103, 1 ;  /* 0x3f80000067737421 */ /* 0x001fca0000010100 */
[----:B------:R-:W0:Y:S01]  /*18a0*/  MUFU.EX2 R100, R100 ;  /* 0x0000006400647308 */ /* 0x000e220000000800 */
[----:B------:R-:W-:Y:S01]  /*18b0*/  FFMA.FTZ R115, R38, R115, 1 ;  /* 0x3f80000026737423 */ /* 0x000fe20000010073 */
[----:B-1----:R-:W-:-:S06]  /*18c0*/  FADD.FTZ R106, R97, 1 ;  /* 0x3f800000616a7421 */ /* 0x002fcc0000010000 */
[----:B------:R-:W1:Y:S01]  /*18d0*/  MUFU.EX2 R37, R37 ;  /* 0x0000002500257308 */ /* 0x000e620000000800 */
[----:B------:R-:W-:Y:S01]  /*18e0*/  FADD.FTZ R38, -R23, 1 ;  /* 0x3f80000017267421 */ /* 0x000fe20000010100 */
[----:B------:R-:W-:-:S06]  /*18f0*/  FMUL.FTZ R58, R99, R58 ;  /* 0x0000003a633a7220 */ /* 0x000fcc0000410000 */
[----:B------:R-:W3:Y:S01]  /*1900*/  MUFU.EX2 R101, R101 ;  /* 0x0000006500657308 */ /* 0x000ee20000000800 */
[----:B------:R-:W-:-:S07]  /*1910*/  FFMA.FTZ R26, R2, R59, R141 ;  /* 0x0000003b021a7223 */ /* 0x000fce000001008d */
[----:B------:R-:W3:Y:S01]  /*1920*/  MUFU.RCP R104, R104 ;  /* 0x0000006800687308 */ /* 0x000ee20000001000 */
[----:B------:R-:W-:Y:S01]  /*1930*/  FFMA.FTZ R38, R77, R38, 1 ;  /* 0x3f8000004d267423 */ /* 0x000fe20000010026 */
[----:B------:R-:W-:Y:S01]  /*1940*/  FFMA.FTZ R27, R98, R58, R143 ;  /* 0x0000003a621b7223 */ /* 0x000fe2000001008f */
[----:B--2---:R-:W-:-:S05]  /*1950*/  FADD.FTZ R77, R85, 1 ;  /* 0x3f800000554d7421 */ /* 0x004fca0000010000 */
[----:B------:R-:W2:Y:S01]  /*1960*/  MUFU.RCP R106, R106 ;  /* 0x0000006a006a7308 */ /* 0x000ea20000001000 */
[----:B------:R-:W-:Y:S01]  /*1970*/  FMUL.FTZ R36, R26, -1.4426950216293334961 ;  /* 0xbfb8aa3b1a247820 */ /* 0x000fe20000410000 */
[----:B------:R-:W-:Y:S01]  /*1980*/  FMUL.FTZ R38, R23, R38 ;  /* 0x0000002617267220 */ /* 0x000fe20000410000 */
[----:B------:R-:W-:Y:S01]  /*1990*/  FMUL.FTZ R75, R27, -1.4426950216293334961 ;  /* 0xbfb8aa3b1b4b7820 */ /* 0x000fe20000410000 */
[----:B0-----:R-:W-:Y:S01]  /*19a0*/  FADD.FTZ R23, R100, 1 ;  /* 0x3f80000064177421 */ /* 0x001fe20000010000 */
[----:B-1----:R-:W-:Y:S01]  /*19b0*/  FADD.FTZ R100, R37, 1 ;  /* 0x3f80000025647421 */ /* 0x002fe20000010000 */
[----:B---3--:R-:W-:Y:S02]  /*19c0*/  FADD.FTZ R101, R101, 1 ;  /* 0x3f80000065657421 */ /* 0x008fe40000010000 */
[----:B------:R-:W0:Y:S01]  /*19d0*/  MUFU.RCP R77, R77 ;  /* 0x0000004d004d7308 */ /* 0x000e220000001000 */
[----:B------:R-:W-:Y:S01]  /*19e0*/  FADD.FTZ R119, -R104, 1 ;  /* 0x3f80000068777421 */ /* 0x000fe20000010100 */
[----:B------:R-:W-:-:S02]  /*19f0*/  IADD3 R155, P4, R155, R146, RZ ;  /* 0x000000929b9b7210 */ /* 0x000fc40007f9e0ff */
[----:B------:R-:W-:-:S04]  /*1a00*/  IADD3 R153, P3, R153, R146, RZ ;  /* 0x0000009299997210 */ /* 0x000fc80007f7e0ff */
[----:B------:R-:W1:Y:S01]  /*1a10*/  MUFU.EX2 R36, R36 ;  /* 0x0000002400247308 */ /* 0x000e620000000800 */
[-C--:B------:R-:W-:Y:S02]  /*1a20*/  IADD3 R150, P2, R150, R146.reuse, RZ ;  /* 0x0000009296967210 */ /* 0x080fe40007f5e0ff */
[-C--:B------:R-:W-:Y:S01]  /*1a30*/  IADD3 R148, P1, R148, R146.reuse, RZ ;  /* 0x0000009294947210 */ /* 0x080fe20007f3e0ff */
[----:B------:R-:W-:Y:S01]  /*1a40*/  FFMA.FTZ R85, R39, R119, 1 ;  /* 0x3f80000027557423 */ /* 0x000fe20000010077 */
[----:B------:R-:W-:-:S03]  /*1a50*/  IADD3 R146, P0, R22, R146, RZ ;  /* 0x0000009216927210 */ /* 0x000fc60007f1e0ff */
[----:B------:R-:W3:Y:S01]  /*1a60*/  MUFU.EX2 R75, R75 ;  /* 0x0000004b004b7308 */ /* 0x000ee20000000800 */
[----:B------:R-:W-:Y:S01]  /*1a70*/  IADD3.X R156, RZ, R121, RZ, P4, !PT ;  /* 0x00000079ff9c7210 */ /* 0x000fe200027fe4ff */
[----:B------:R-:W-:-:S06]  /*1a80*/  FMUL.FTZ R104, R104, R85 ;  /* 0x0000005568687220 */ /* 0x000fcc0000410000 */
[----:B------:R-:W4:Y:S01]  /*1a90*/  MUFU.RCP R100, R100 ;  /* 0x0000006400647308 */ /* 0x000f220000001000 */
[----:B------:R-:W-:Y:S01]  /*1aa0*/  HADD2.F32 R85, -RZ, R20.H0_H0 ;  /* 0x20000014ff557230 */ /* 0x000fe20000004100 */
[----:B------:R-:W-:-:S06]  /*1ab0*/  SHF.L.U64.HI R156, R155, 0x1, R156 ;  /* 0x000000019b9c7819 */ /* 0x000fcc000001029c */
[----:B------:R2:W4:Y:S01]  /*1ac0*/  MUFU.RCP R22, R101 ;  /* 0x0000006500167308 */ /* 0x0005220000001000 */
[----:B------:R-:W-:Y:S01]  /*1ad0*/  HADD2.F32 R20, -RZ, R20.H1_H1 ;  /* 0x30000014ff147230 */ /* 0x000fe20000004100 */
[----:B------:R-:W-:Y:S01]  /*1ae0*/  SHF.L.U32 R155, R155, 0x1, RZ ;  /* 0x000000019b9b7819 */ /* 0x000fe200000006ff */
[--C-:B------:R-:W-:Y:S02]  /*1af0*/  HADD2.F32 R37, -RZ, R21.reuse.H0_H0 ;  /* 0x20000015ff257230 */ /* 0x100fe40000004100 */
[----:B--2---:R-:W-:Y:S01]  /*1b00*/  FADD.FTZ R101, -R106, 1 ;  /* 0x3f8000006a657421 */ /* 0x004fe20000010100 */
[----:B------:R-:W-:-:S03]  /*1b10*/  HADD2.F32 R21, -RZ, R21.H1_H1 ;  /* 0x30000015ff157230 */ /* 0x000fc60000004100 */
[----:B------:R-:W-:Y:S01]  /*1b20*/  FFMA.FTZ R84, R84, R101, 1 ;  /* 0x3f80000054547423 */ /* 0x000fe20000010065 */
[----:B------:R-:W-:Y:S01]  /*1b30*/  FMUL.FTZ R39, R103, R115 ;  /* 0x0000007367277220 */ /* 0x000fe20000410000 */
[----:B------:R-:W-:Y:S02]  /*1b40*/  FMUL.FTZ R38, R20, R38 ;  /* 0x0000002614267220 */ /* 0x000fe40000410000 */
[----:B------:R-:W-:Y:S01]  /*1b50*/  FMUL.FTZ R106, R106, R84 ;  /* 0x000000546a6a7220 */ /* 0x000fe20000410000 */
[----:B------:R-:W-:Y:S01]  /*1b60*/  IADD3 R84, P4, R155, UR24, RZ ;  /* 0x000000189b547c10 */ /* 0x000fe2000ff9e0ff */
[----:B0-----:R-:W-:Y:S01]  /*1b70*/  FADD.FTZ R103, -R77, 1 ;  /* 0x3f8000004d677421 */ /* 0x001fe20000010100 */
[----:B------:R-:W-:Y:S01]  /*1b80*/  FMUL.FTZ R56, R99, R56 ;  /* 0x0000003863387220 */ /* 0x000fe20000410000 */
[----:B-1----:R-:W-:Y:S01]  /*1b90*/  FADD.FTZ R20, R36, 1 ;  /* 0x3f80000024147421 */ /* 0x002fe20000010000 */
[--C-:B------:R-:W-:Y:S01]  /*1ba0*/  FFMA.FTZ R28, R83, R57, R70.reuse ;  /* 0x00000039531c7223 */ /* 0x100fe20000010046 */
[----:B------:R-:W-:Y:S01]  /*1bb0*/  FMUL.FTZ R36, R21, R106 ;  /* 0x0000006a15247220 */ /* 0x000fe20000410000 */
[----:B------:R-:W-:Y:S01]  /*1bc0*/  FMUL.FTZ R39, R85, R39 ;  /* 0x0000002755277220 */ /* 0x000fe20000410000 */
[----:B---3--:R-:W-:Y:S01]  /*1bd0*/  FADD.FTZ R21, R75, 1 ;  /* 0x3f8000004b157421 */ /* 0x008fe20000010000 */
[----:B------:R-:W-:Y:S01]  /*1be0*/  IADD3.X R85, R156, UR25, RZ, P4, !PT ;  /* 0x000000199c557c10 */ /* 0x000fe2000a7fe4ff */
[----:B------:R-:W-:Y:S01]  /*1bf0*/  FFMA.FTZ R103, R74, R103, 1 ;  /* 0x3f8000004a677423 */ /* 0x000fe20000010067 */
[----:B----4-:R-:W-:Y:S01]  /*1c00*/  FADD.FTZ R75, -R100, 1 ;  /* 0x3f800000644b7421 */ /* 0x010fe20000010100 */
[----:B------:R-:W-:Y:S01]  /*1c10*/  FFMA.FTZ R29, R67, R56, R69 ;  /* 0x00000038431d7223 */ /* 0x000fe20000010045 */
[----:B------:R-:W-:Y:S01]  /*1c20*/  IADD3 R74, P4, R163, UR26, RZ ;  /* 0x0000001aa34a7c10 */ /* 0x000fe2000ff9e0ff */
[----:B------:R-:W-:Y:S01]  /*1c30*/  FMUL.FTZ R34, R28, -1.4426950216293334961 ;  /* 0xbfb8aa3b1c227820 */ /* 0x000fe20000410000 */
[----:B------:R-:W-:Y:S01]  /*1c40*/  FFMA.FTZ R33, R33, R75, 1 ;  /* 0x3f80000021217423 */ /* 0x000fe2000001004b */
[----:B------:R-:W-:Y:S01]  /*1c50*/  FMUL.FTZ R3, R29, -1.4426950216293334961 ;  /* 0xbfb8aa3b1d037820 */ /* 0x000fe20000410000 */
[----:B------:R-:W-:Y:S01]  /*1c60*/  IADD3.X R75, R71, UR27, RZ, P4, !PT ;  /* 0x0000001b474b7c10 */ /* 0x000fe2000a7fe4ff */
[----:B------:R-:W0:Y:S01]  /*1c70*/  MUFU.RCP R23, R23 ;  /* 0x0000001700177308 */ /* 0x000e220000001000 */
[----:B------:R-:W-:Y:S01]  /*1c80*/  FADD.FTZ R101, -R22, 1 ;  /* 0x3f80000016657421 */ /* 0x000fe20000010100 */
[----:B------:R-:W-:Y:S01]  /*1c90*/  FFMA.FTZ R80, R2, R55, R141 ;  /* 0x0000003702507223 */ /* 0x000fe2000001008d */
[----:B------:R-:W-:Y:S01]  /*1ca0*/  FMUL.FTZ R54, R99, R54 ;  /* 0x0000003663367220 */ /* 0x000fe20000410000 */
[----:B------:R-:W-:Y:S01]  /*1cb0*/  FMUL.FTZ R37, R37, R104 ;  /* 0x0000006825257220 */ /* 0x000fe20000410000 */
[----:B------:R-:W2:Y:S03]  /*1cc0*/  LDG.E.64.CONSTANT R74, desc[UR18][R74.64] ;  /* 0x000000124a4a7981 */ /* 0x000ea6000c1e9b00 */
[----:B------:R-:W1:Y:S01]  /*1cd0*/  MUFU.EX2 R34, R34 ;  /* 0x0000002200227308 */ /* 0x000e620000000800 */
[----:B------:R-:W-:Y:S01]  /*1ce0*/  FFMA.FTZ R107, R83, R53, R70 ;  /* 0x00000035536b7223 */ /* 0x000fe20000010046 */
[C---:B------:R-:W-:Y:S01]  /*1cf0*/  FMUL.FTZ R52, R99.reuse, R52 ;  /* 0x0000003463347220 */ /* 0x040fe20000410000 */
[----:B------:R-:W-:Y:S01]  /*1d00*/  FMUL.FTZ R49, R99, R24 ;  /* 0x0000001863317220 */ /* 0x000fe20000410000 */
[----:B------:R-:W3:Y:S04]  /*1d10*/  LDG.E.64.CONSTANT R84, desc[UR18][R84.64] ;  /* 0x0000001254547981 */ /* 0x000ee8000c1e9b00 */
[----:B------:R-:W4:Y:S01]  /*1d20*/  MUFU.EX2 R3, R3 ;  /* 0x0000000300037308 */ /* 0x000f220000000800 */
[----:B------:R-:W-:Y:S01]  /*1d30*/  FFMA.FTZ R35, R35, R101, 1 ;  /* 0x3f80000023237423 */ /* 0x000fe20000010065 */
[----:B0-----:R-:W-:Y:S01]  /*1d40*/  FADD.FTZ R104, -R23, 1 ;  /* 0x3f80000017687421 */ /* 0x001fe20000010100 */
[----:B------:R-:W-:-:S02]  /*1d50*/  HADD2.F32 R101, -RZ, R14.H0_H0 ;  /* 0x2000000eff657230 */ /* 0x000fc40000004100 */
[----:B------:R-:W-:Y:S01]  /*1d60*/  FMUL.FTZ R31, R80, -1.4426950216293334961 ;  /* 0xbfb8aa3b501f7820 */ /* 0x000fe20000410000 */
[----:B------:R-:W-:Y:S01]  /*1d70*/  FFMA.FTZ R81, R98, R54, R143 ;  /* 0x0000003662517223 */ /* 0x000fe2000001008f */
[----:B------:R-:W-:Y:S01]  /*1d80*/  FFMA.FTZ R32, R32, R104, 1 ;  /* 0x3f80000020207423 */ /* 0x000fe20000010068 */
[----:B-1----:R-:W-:Y:S01]  /*1d90*/  FADD.FTZ R34, R34, 1 ;  /* 0x3f80000022227421 */ /* 0x002fe20000010000 */
[----:B------:R-:W0:Y:S01]  /*1da0*/  MUFU.RCP R20, R20 ;  /* 0x0000001400147308 */ /* 0x000e220000001000 */
[----:B------:R-:W-:Y:S01]  /*1db0*/  FMUL.FTZ R30, R81, -1.4426950216293334961 ;  /* 0xbfb8aa3b511e7820 */ /* 0x000fe20000410000 */
[----:B------:R-:W-:Y:S01]  /*1dc0*/  FADD.FTZ R104, -R82, R101 ;  /* 0x0000006552687221 */ /* 0x000fe20000010100 */
[----:B------:R-:W-:Y:S01]  /*1dd0*/  FMUL.FTZ R76, R107, -1.4426950216293334961 ;  /* 0xbfb8aa3b6b4c7820 */ /* 0x000fe20000410000 */
[----:B----4-:R-:W-:-:S04]  /*1de0*/  FADD.FTZ R3, R3, 1 ;  /* 0x3f80000003037421 */ /* 0x010fc80000010000 */
[----:B------:R1:W-:Y:S01]  /*1df0*/  MUFU.RCP R101, R34 ;  /* 0x0000002200657308 */ /* 0x0003e20000001000 */
[----:B------:R-:W-:-:S07]  /*1e00*/  FFMA.FTZ R110, R67, R52, R69 ;  /* 0x00000034436e7223 */ /* 0x000fce0000010045 */
[----:B------:R-:W-:Y:S01]  /*1e10*/  MUFU.EX2 R31, R31 ;  /* 0x0000001f001f7308 */ /* 0x000fe20000000800 */
[----:B-1----:R-:W-:Y:S01]  /*1e20*/  FMUL.FTZ R34, R22, R35 ;  /* 0x0000002316227220 */ /* 0x002fe20000410000 */
[----:B------:R-:W-:Y:S01]  /*1e30*/  FMUL.FTZ R22, R77, R103 ;  /* 0x000000674d167220 */ /* 0x000fe20000410000 */
[----:B------:R-:W-:-:S05]  /*1e40*/  FMUL.FTZ R35, R99, R104 ;  /* 0x0000006863237220 */ /* 0x000fca0000410000 */
[----:B------:R1:W-:Y:S01]  /*1e50*/  MUFU.RCP R77, R3 ;  /* 0x00000003004d7308 */ /* 0x0003e20000001000 */
[----:B------:R-:W-:Y:S01]  /*1e60*/  FMUL.FTZ R100, R100, R33 ;  /* 0x0000002164647220 */ /* 0x000fe20000410000 */
[----:B------:R-:W-:Y:S01]  /*1e70*/  FMUL.FTZ R25, R110, -1.4426950216293334961 ;  /* 0xbfb8aa3b6e197820 */ /* 0x000fe20000410000 */
[----:B------:R-:W-:-:S05]  /*1e80*/  FFMA.FTZ R106, R2, R35, R141 ;  /* 0x00000023026a7223 */ /* 0x000fca000001008d */
[----:B------:R-:W4:Y:S01]  /*1e90*/  MUFU.RCP R21, R21 ;  /* 0x0000001500157308 */ /* 0x000f220000001000 */
[----:B------:R-:W-:-:S07]  /*1ea0*/  HADD2.F32 R33, -RZ, R18.H1_H1 ;  /* 0x30000012ff217230 */ /* 0x000fce0000004100 */
[----:B------:R-:W4:Y:S01]  /*1eb0*/  MUFU.EX2 R30, R30 ;  /* 0x0000001e001e7308 */ /* 0x000f220000000800 */
[----:B-1----:R-:W-:Y:S02]  /*1ec0*/  HADD2.F32 R3, -RZ, R18.H0_H0 ;  /* 0x20000012ff037230 */ /* 0x002fe40000004100 */
[----:B------:R-:W-:-:S05]  /*1ed0*/  FMUL.FTZ R32, R23, R32 ;  /* 0x0000002017207220 */ /* 0x000fca0000410000 */
[----:B------:R-:W1:Y:S01]  /*1ee0*/  MUFU.EX2 R76, R76 ;  /* 0x0000004c004c7308 */ /* 0x000e620000000800 */
[----:B------:R-:W-:Y:S01]  /*1ef0*/  FMUL.FTZ R23, R106, -1.4426950216293334961 ;  /* 0xbfb8aa3b6a177820 */ /* 0x000fe20000410000 */
[--C-:B------:R-:W-:Y:S02]  /*1f00*/  HADD2.F32 R18, -RZ, R19.reuse.H0_H0 ;  /* 0x20000013ff127230 */ /* 0x100fe40000004100 */
[----:B------:R-:W-:Y:S01]  /*1f10*/  FMUL.FTZ R33, R33, R22 ;  /* 0x0000001621217220 */ /* 0x000fe20000410000 */
[----:B------:R-:W-:Y:S02]  /*1f20*/  HADD2.F32 R19, -RZ, R19.H1_H1 ;  /* 0x30000013ff137230 */ /* 0x000fe40000004100 */
[----:B0-----:R-:W-:Y:S01]  /*1f30*/  FADD.FTZ R22, -R20, 1 ;  /* 0x3f80000014167421 */ /* 0x001fe20000010100 */
[----:B------:R-:W-:Y:S01]  /*1f40*/  FMUL.FTZ R34, R3, R34 ;  /* 0x0000002203227220 */ /* 0x000fe20000410000 */
[----:B------:R-:W0:Y:S02]  /*1f50*/  MUFU.EX2 R25, R25 ;  /* 0x0000001900197308 */ /* 0x000e240000000800 */
[----:B------:R-:W-:Y:S01]  /*1f60*/  FFMA.FTZ R22, R26, R22, 1 ;  /* 0x3f8000001a167423 */ /* 0x000fe20000010016 */
[----:B----4-:R-:W-:Y:S01]  /*1f70*/  FADD.FTZ R26, -R21, 1 ;  /* 0x3f800000151a7421 */ /* 0x010fe20000010100 */
[----:B------:R-:W-:-:S04]  /*1f80*/  FADD.FTZ R30, R30, 1 ;  /* 0x3f8000001e1e7421 */ /* 0x000fc80000010000 */
[----:B------:R4:W-:Y:S01]  /*1f90*/  MUFU.EX2 R3, R23 ;  /* 0x0000001700037308 */ /* 0x0009e20000000800 */
[----:B------:R-:W-:Y:S02]  /*1fa0*/  HADD2.F32 R14, -RZ, R14.H1_H1 ;  /* 0x3000000eff0e7230 */ /* 0x000fe40000004100 */
[----:B------:R-:W-:Y:S01]  /*1fb0*/  FMUL.FTZ R20, R20, R22 ;  /* 0x0000001614147220 */ /* 0x000fe20000410000 */
[----:B-1----:R-:W-:Y:S01]  /*1fc0*/  FADD.FTZ R22, R76, 1 ;  /* 0x3f8000004c167421 */ /* 0x002fe20000010000 */
[----:B----4-:R-:W-:Y:S01]  /*1fd0*/  FADD.FTZ R23, R31, 1 ;  /* 0x3f8000001f177421 */ /* 0x010fe20000010000 */
[----:B------:R-:W-:Y:S01]  /*1fe0*/  FMUL.FTZ R31, R19, R100 ;  /* 0x00000064131f7220 */ /* 0x000fe20000410000 */
[----:B------:R-:W-:Y:S01]  /*1ff0*/  FADD.FTZ R19, -R77, 1 ;  /* 0x3f8000004d137421 */ /* 0x000fe20000010100 */
[----:B------:R-:W-:Y:S01]  /*2000*/  FFMA.FTZ R27, R27, R26, 1 ;  /* 0x3f8000001b1b7423 */ /* 0x000fe2000001001a */
[----:B------:R-:W-:Y:S02]  /*2010*/  IADD3 R76, P4, R161, UR26, RZ ;  /* 0x0000001aa14c7c10 */ /* 0x000fe4000ff9e0ff */
[----:B------:R-:W-:-:S02]  /*2020*/  FFMA.FTZ R29, R29, R19, 1 ;  /* 0x3f8000001d1d7423 */ /* 0x000fc40000010013 */
[----:B------:R1:W4:Y:S01]  /*2030*/  MUFU.RCP R19, R30 ;  /* 0x0000001e00137308 */ /* 0x0003220000001000 */
[----:B------:R-:W-:Y:S01]  /*2040*/  FMUL.FTZ R27, R21, R27 ;  /* 0x0000001b151b7220 */ /* 0x000fe20000410000 */
[----:B------:R-:W-:Y:S02]  /*2050*/  HADD2.F32 R21, -RZ, R16.H0_H0 ;  /* 0x20000010ff157230 */ /* 0x000fe40000004100 */
[----:B------:R-:W-:Y:S01]  /*2060*/  FMUL.FTZ R32, R18, R32 ;  /* 0x0000002012207220 */ /* 0x000fe20000410000 */
[----:B0-----:R-:W-:Y:S01]  /*2070*/  FADD.FTZ R25, R25, 1 ;  /* 0x3f80000019197421 */ /* 0x001fe20000010000 */
[----:B-1----:R-:W-:Y:S01]  /*2080*/  FADD.FTZ R30, -R82, R14 ;  /* 0x0000000e521e7221 */ /* 0x002fe20000010100 */
[----:B------:R-:W-:Y:S01]  /*2090*/  FMUL.FTZ R14, R77, R29 ;  /* 0x0000001d4d0e7220 */ /* 0x000fe20000410000 */
[----:B------:R-:W-:Y:S01]  /*20a0*/  IADD3.X R77, R162, UR27, RZ, P4, !PT ;  /* 0x0000001ba24d7c10 */ /* 0x000fe2000a7fe4ff */
[----:B------:R0:W-:Y:S01]  /*20b0*/  MUFU.RCP R18, R23 ;  /* 0x0000001700127308 */ /* 0x0001e20000001000 */
[----:B------:R-:W-:Y:S01]  /*20c0*/  FFMA.FTZ R86, R83, R49, R70 ;  /* 0x0000003153567223 */ /* 0x000fe20000010046 */
[----:B------:R-:W-:-:S03]  /*20d0*/  FMUL.FTZ R29, R21, R20 ;  /* 0x00000014151d7220 */ /* 0x000fc60000410000 */
[----:B------:R-:W3:Y:S03]  /*20e0*/  LDG.E.64.CONSTANT R76, desc[UR18][R76.64] ;  /* 0x000000124c4c7981 */ /* 0x000ee6000c1e9b00 */
[----:B------:R-:W1:Y:S01]  /*20f0*/  MUFU.RCP R22, R22 ;  /* 0x0000001600167308 */ /* 0x000e620000001000 */
[----:B0-----:R-:W-:Y:S01]  /*2100*/  FADD.FTZ R23, -R101, 1 ;  /* 0x3f80000065177421 */ /* 0x001fe20000010100 */
[----:B------:R-:W-:-:S03]  /*2110*/  FMUL.FTZ R24, R86, -1.4426950216293334961 ;  /* 0xbfb8aa3b56187820 */ /* 0x000fc60000410000 */
[----:B------:R-:W-:-:S03]  /*2120*/  FFMA.FTZ R23, R28, R23, 1 ;  /* 0x3f8000001c177423 */ /* 0x000fc60000010017 */
[----:B------:R0:W1:Y:S01]  /*2130*/  MUFU.RCP R20, R25 ;  /* 0x0000001900147308 */ /* 0x0000620000001000 */
[----:B------:R-:W-:Y:S01]  /*2140*/  FMUL.FTZ R26, R101, R23 ;  /* 0x00000017651a7220 */ /* 0x000fe20000410000 */
[----:B------:R-:W-:Y:S02]  /*2150*/  HADD2.F32 R23, -RZ, R15.H0_H0 ;  /* 0x2000000fff177230 */ /* 0x000fe40000004100 */
[----:B------:R-:W-:Y:S01]  /*2160*/  FMUL.FTZ R48, R99, R48 ;  /* 0x0000003063307220 */ /* 0x000fe20000410000 */
[----:B------:R-:W-:Y:S02]  /*2170*/  HADD2.F32 R21, -RZ, R16.H1_H1 ;  /* 0x30000010ff157230 */ /* 0x000fe40000004100 */
[--C-:B------:R-:W-:Y:S01]  /*2180*/  HADD2.F32 R16, -RZ, R17.reuse.H0_H0 ;  /* 0x20000011ff107230 */ /* 0x100fe20000004100 */
[----:B------:R-:W5:Y:S01]  /*2190*/  MUFU.EX2 R24, R24 ;  /* 0x0000001800187308 */ /* 0x000f620000000800 */
[----:B------:R-:W-:Y:S01]  /*21a0*/  FFMA.FTZ R88, R67, R48, R69 ;  /* 0x0000003043587223 */ /* 0x000fe20000010045 */
[----:B------:R-:W-:Y:S01]  /*21b0*/  FADD.FTZ R23, -R82, R23 ;  /* 0x0000001752177221 */ /* 0x000fe20000010100 */
[----:B------:R-:W-:Y:S01]  /*21c0*/  FMUL.FTZ R27, R21, R27 ;  /* 0x0000001b151b7220 */ /* 0x000fe20000410000 */
[----:B------:R-:W-:Y:S01]  /*21d0*/  FMUL.FTZ R26, R16, R26 ;  /* 0x0000001a101a7220 */ /* 0x000fe20000410000 */
[----:B----4-:R-:W-:Y:S01]  /*21e0*/  FADD.FTZ R21, -R19, 1 ;  /* 0x3f80000013157421 */ /* 0x010fe20000010100 */
[----:B0-----:R-:W-:-:S02]  /*21f0*/  HADD2.F32 R25, -RZ, R17.H1_H1 ;  /* 0x30000011ff197230 */ /* 0x001fc40000004100 */
[----:B-1----:R-:W-:Y:S01]  /*2200*/  FADD.FTZ R16, -R22, 1 ;  /* 0x3f80000016107421 */ /* 0x002fe20000010100 */
[----:B------:R-:W-:Y:S01]  /*2210*/  FMUL.FTZ R105, R88, -1.4426950216293334961 ;  /* 0xbfb8aa3b58697820 */ /* 0x000fe20000410000 */
[C---:B------:R-:W-:Y:S01]  /*2220*/  FMUL.FTZ R28, R99.reuse, R23 ;  /* 0x00000017631c7220 */ /* 0x040fe20000410000 */
[----:B------:R-:W-:Y:S01]  /*2230*/  FADD.FTZ R17, -R18, 1 ;  /* 0x3f80000012117421 */ /* 0x000fe20000010100 */
[----:B------:R-:W-:Y:S01]  /*2240*/  FADD.FTZ R23, -R20, 1 ;  /* 0x3f80000014177421 */ /* 0x000fe20000010100 */
[----:B------:R-:W-:Y:S01]  /*2250*/  FMUL.FTZ R50, R99, R50 ;  /* 0x0000003263327220 */ /* 0x000fe20000410000 */
[----:B------:R-:W-:Y:S01]  /*2260*/  FFMA.FTZ R21, R81, R21, 1 ;  /* 0x3f80000051157423 */ /* 0x000fe20000010015 */
[----:B------:R-:W-:Y:S01]  /*2270*/  FFMA.FTZ R16, R107, R16, 1 ;  /* 0x3f8000006b107423 */ /* 0x000fe20000010010 */
[----:B------:R-:W-:Y:S01]  /*2280*/  FFMA.FTZ R17, R80, R17, 1 ;  /* 0x3f80000050117423 */ /* 0x000fe20000010011 */
[----:B------:R-:W-:Y:S01]  /*2290*/  FFMA.FTZ R108, R2, R51, R141 ;  /* 0x00000033026c7223 */ /* 0x000fe2000001008d */
[----:B------:R-:W-:Y:S01]  /*22a0*/  FFMA.FTZ R110, R110, R23, 1 ;  /* 0x3f8000006e6e7423 */ /* 0x000fe20000010017 */
[----:B------:R-:W-:Y:S01]  /*22b0*/  FFMA.FTZ R113, R98, R50, R143 ;  /* 0x0000003262717223 */ /* 0x000fe2000001008f */
[----:B------:R-:W0:Y:S01]  /*22c0*/  MUFU.EX2 R105, R105 ;  /* 0x0000006900697308 */ /* 0x000e220000000800 */
[----:B------:R-:W-:Y:S01]  /*22d0*/  FMUL.FTZ R21, R19, R21 ;  /* 0x0000001513157220 */ /* 0x000fe20000410000 */
[----:B------:R-:W-:Y:S01]  /*22e0*/  FMUL.FTZ R19, R22, R16 ;  /* 0x0000001016137220 */ /* 0x000fe20000410000 */
[----:B------:R-:W-:Y:S01]  /*22f0*/  FMUL.FTZ R46, R99, R46 ;  /* 0x0000002e632e7220 */ /* 0x000fe20000410000 */
[----:B------:R-:W-:Y:S01]  /*2300*/  FMUL.FTZ R17, R18, R17 ;  /* 0x0000001112117220 */ /* 0x000fe20000410000 */
[----:B-----5:R-:W-:-:S02]  /*2310*/  HADD2.F32 R22, -RZ, R12.H0_H0 ;  /* 0x2000000cff167230 */ /* 0x020fc40000004100 */
[----:B------:R-:W-:Y:S01]  /*2320*/  FMUL.FTZ R111, R108, -1.4426950216293334961 ;  /* 0xbfb8aa3b6c6f7820 */ /* 0x000fe20000410000 */
[----:B------:R-:W-:Y:S01]  /*2330*/  FMUL.FTZ R18, R20, R110 ;  /* 0x0000006e14127220 */ /* 0x000fe20000410000 */
[----:B------:R-:W-:Y:S01]  /*2340*/  FMUL.FTZ R114, R113, -1.4426950216293334961 ;  /* 0xbfb8aa3b71727820 */ /* 0x000fe20000410000 */
[----:B------:R-:W-:Y:S01]  /*2350*/  IADD3 R80, P4, R159, UR26, RZ ;  /* 0x0000001a9f507c10 */ /* 0x000fe2000ff9e0ff */
[----:B------:R-:W-:Y:S01]  /*2360*/  FADD.FTZ R20, R24, 1 ;  /* 0x3f80000018147421 */ /* 0x000fe20000010000 */
[----:B------:R-:W-:Y:S01]  /*2370*/  FFMA.FTZ R122, R98, R46, R143 ;  /* 0x0000002e627a7223 */ /* 0x000fe2000001008f */
[----:B------:R-:W-:Y:S01]  /*2380*/  FMUL.FTZ R24, R22, R17 ;  /* 0x0000001116187220 */ /* 0x000fe20000410000 */
[----:B------:R-:W-:Y:S01]  /*2390*/  IADD3.X R81, R160, UR27, RZ, P4, !PT ;  /* 0x0000001ba0517c10 */ /* 0x000fe2000a7fe4ff */
[----:B------:R-:W1:Y:S01]  /*23a0*/  MUFU.RCP R17, R20 ;  /* 0x0000001400117308 */ /* 0x000e620000001000 */
[----:B------:R-:W-:-:S04]  /*23b0*/  FMUL.FTZ R87, R122, -1.4426950216293334961 ;  /* 0xbfb8aa3b7a577820 */ /* 0x000fc80000410000 */
[----:B------:R-:W4:Y:S03]  /*23c0*/  LDG.E.64.CONSTANT R80, desc[UR18][R80.64] ;  /* 0x0000001250507981 */ /* 0x000f26000c1e9b00 */
[----:B------:R-:W5:Y:S01]  /*23d0*/  MUFU.EX2 R111, R111 ;  /* 0x0000006f006f7308 */ /* 0x000f620000000800 */
[----:B0-----:R-:W-:-:S07]  /*23e0*/  FADD.FTZ R126, R105, 1 ;  /* 0x3f800000697e7421 */ /* 0x001fce0000010000 */
[----:B------:R-:W0:Y:S01]  /*23f0*/  MUFU.EX2 R114, R114 ;  /* 0x0000007200727308 */ /* 0x000e220000000800 */
[----:B------:R-:W-:-:S07]  /*2400*/  HADD2.F32 R12, -RZ, R12.H1_H1 ;  /* 0x3000000cff0c7230 */ /* 0x000fce0000004100 */
[----:B------:R-:W0:Y:S01]  /*2410*/  MUFU.EX2 R87, R87 ;  /* 0x0000005700577308 */ /* 0x000e220000000800 */
[----:B------:R-:W-:Y:S01]  /*2420*/  FMUL.FTZ R21, R12, R21 ;  /* 0x000000150c157220 */ /* 0x000fe20000410000 */
[----:B------:R-:W-:Y:S01]  /*2430*/  FFMA.FTZ R124, R2, R47, R141 ;  /* 0x0000002f027c7223 */ /* 0x000fe2000001008d */
[----:B------:R-:W-:Y:S01]  /*2440*/  FMUL.FTZ R25, R25, R14 ;  /* 0x0000000e19197220 */ /* 0x000fe20000410000 */
[----:B-1----:R-:W-:Y:S01]  /*2450*/  FADD.FTZ R12, -R17, 1 ;  /* 0x3f800000110c7421 */ /* 0x002fe20000010100 */
[----:B-----5:R-:W-:-:S03]  /*2460*/  FADD.FTZ R14, R111, 1 ;  /* 0x3f8000006f0e7421 */ /* 0x020fc60000010000 */
[----:B------:R-:W1:Y:S01]  /*2470*/  MUFU.RCP R126, R126 ;  /* 0x0000007e007e7308 */ /* 0x000e620000001000 */
[----:B0-----:R-:W-:Y:S01]  /*2480*/  FADD.FTZ R114, R114, 1 ;  /* 0x3f80000072727421 */ /* 0x001fe20000010000 */
[----:B------:R-:W-:Y:S01]  /*2490*/  FMUL.FTZ R89, R124, -1.4426950216293334961 ;  /* 0xbfb8aa3b7c597820 */ /* 0x000fe20000410000 */
[----:B------:R-:W-:Y:S01]  /*24a0*/  FFMA.FTZ R12, R86, R12, 1 ;  /* 0x3f800000560c7423 */ /* 0x000fe2000001000c */
[----:B------:R-:W-:Y:S02]  /*24b0*/  IADD3.X R154, RZ, R121, RZ, P3, !PT ;  /* 0x00000079ff9a7210 */ /* 0x000fe40001ffe4ff */
[----:B------:R-:W-:Y:S02]  /*24c0*/  IADD3 R86, P3, R157, UR26, RZ ;  /* 0x0000001a9d567c10 */ /* 0x000fe4000ff7e0ff */
[----:B------:R-:W0:Y:S01]  /*24d0*/  MUFU.RCP R16, R114 ;  /* 0x0000007200107308 */ /* 0x000e220000001000 */
[--C-:B------:R-:W-:Y:S02]  /*24e0*/  HADD2.F32 R22, -RZ, R10.reuse.H0_H0 ;  /* 0x2000000aff167230 */ /* 0x100fe40000004100 */
[----:B------:R-:W-:Y:S01]  /*24f0*/  FADD.FTZ R125, R87, 1 ;  /* 0x3f800000577d7421 */ /* 0x000fe20000010000 */
[----:B------:R-:W-:Y:S01]  /*2500*/  HADD2.F32 R20, -RZ, R10.H1_H1 ;  /* 0x3000000aff147230 */ /* 0x000fe20000004100 */
[----:B------:R-:W-:Y:S01]  /*2510*/  IADD3.X R87, R158, UR27, RZ, P3, !PT ;  /* 0x0000001b9e577c10 */ /* 0x000fe20009ffe4ff */
[----:B------:R-:W-:-:S02]  /*2520*/  HADD2.F32 R10, -RZ, R13.H0_H0 ;  /* 0x2000000dff0a7230 */ /* 0x000fc40000004100 */
[----:B------:R-:W5:Y:S01]  /*2530*/  MUFU.RCP R14, R14 ;  /* 0x0000000e000e7308 */ /* 0x000f620000001000 */
[----:B------:R-:W-:Y:S01]  /*2540*/  FMUL.FTZ R44, R99, R44 ;  /* 0x0000002c632c7220 */ /* 0x000fe20000410000 */
[----:B------:R-:W-:Y:S02]  /*2550*/  HADD2.F32 R15, -RZ, R15.H1_H1 ;  /* 0x3000000fff0f7230 */ /* 0x000fe40000004100 */
[----:B------:R-:W-:-:S04]  /*2560*/  FMUL.FTZ R19, R10, R19 ;  /* 0x000000130a137220 */ /* 0x000fc80000410000 */
[----:B------:R-:W5:Y:S01]  /*2570*/  MUFU.EX2 R89, R89 ;  /* 0x0000005900597308 */ /* 0x000f620000000800 */
[----:B------:R-:W-:Y:S01]  /*2580*/  FFMA.FTZ R95, R67, R44, R69 ;  /* 0x0000002c435f7223 */ /* 0x000fe20000010045 */
[----:B-1----:R-:W-:Y:S01]  /*2590*/  FADD.FTZ R10, -R126, 1 ;  /* 0x3f8000007e0a7421 */ /* 0x002fe20000010100 */
[----:B------:R-:W4:Y:S01]  /*25a0*/  LDG.E.64.CONSTANT R86, desc[UR18][R86.64] ;  /* 0x0000001256567981 */ /* 0x000f22000c1e9b00 */
[----:B------:R-:W-:Y:S02]  /*25b0*/  HADD2.F32 R13, -RZ, R13.H1_H1 ;  /* 0x3000000dff0d7230 */ /* 0x000fe40000004100 */
[----:B------:R-:W-:Y:S01]  /*25c0*/  FMUL.FTZ R109, R95, -1.4426950216293334961 ;  /* 0xbfb8aa3b5f6d7820 */ /* 0x000fe20000410000 */
[----:B------:R-:W-:Y:S01]  /*25d0*/  FADD.FTZ R15, -R82, R15 ;  /* 0x0000000f520f7221 */ /* 0x000fe20000010100 */
[----:B------:R-:W-:Y:S01]  /*25e0*/  FFMA.FTZ R88, R88, R10, 1 ;  /* 0x3f80000058587423 */ /* 0x000fe2000001000a */
[C---:B------:R-:W-:Y:S02]  /*25f0*/  SHF.L.U64.HI R154, R153.reuse, 0x1, R154 ;  /* 0x00000001999a7819 */ /* 0x040fe4000001029a */
[----:B------:R-:W-:Y:S01]  /*2600*/  SHF.L.U32 R153, R153, 0x1, RZ ;  /* 0x0000000199997819 */ /* 0x000fe200000006ff */
[----:B------:R-:W-:Y:S01]  /*2610*/  FMUL.FTZ R18, R13, R18 ;  /* 0x000000120d127220 */ /* 0x000fe20000410000 */
[----:B------:R-:W-:Y:S01]  /*2620*/  FMUL.FTZ R23, R99, R15 ;  /* 0x0000000f63177220 */ /* 0x000fe20000410000 */
[----:B0-----:R-:W-:Y:S01]  /*2630*/  FADD.FTZ R13, -R16, 1 ;  /* 0x3f800000100d7421 */ /* 0x001fe20000010100 */
[----:B------:R-:W-:Y:S01]  /*2640*/  FMUL.FTZ R126, R126, R88 ;  /* 0x000000587e7e7220 */ /* 0x000fe20000410000 */
[----:B------:R-:W0:Y:S01]  /*2650*/  MUFU.EX2 R109, R109 ;  /* 0x0000006d006d7308 */ /* 0x000e220000000800 */
[----:B-----5:R-:W-:Y:S01]  /*2660*/  FADD.FTZ R15, -R14, 1 ;  /* 0x3f8000000e0f7421 */ /* 0x020fe20000010100 */
[----:B------:R-:W-:Y:S01]  /*2670*/  IADD3 R88, P4, R153, UR24, RZ ;  /* 0x0000001899587c10 */ /* 0x000fe2000ff9e0ff */
[----:B------:R-:W-:Y:S01]  /*2680*/  FFMA.FTZ R113, R113, R13, 1 ;  /* 0x3f80000071717423 */ /* 0x000fe2000001000d */
[----:B------:R-:W-:Y:S01]  /*2690*/  FADD.FTZ R10, R89, 1 ;  /* 0x3f800000590a7421 */ /* 0x000fe20000010000 */
[----:B------:R-:W-:Y:S01]  /*26a0*/  FFMA.FTZ R15, R108, R15, 1 ;  /* 0x3f8000006c0f7423 */ /* 0x000fe2000001000f */
[--C-:B------:R-:W-:Y:S01]  /*26b0*/  HADD2.F32 R13, -RZ, R11.reuse.H0_H0 ;  /* 0x2000000bff0d7230 */ /* 0x100fe20000004100 */
[----:B------:R-:W-:Y:S01]  /*26c0*/  IADD3.X R89, R154, UR25, RZ, P4, !PT ;  /* 0x000000199a597c10 */ /* 0x000fe2000a7fe4ff */
[----:B------:R-:W-:-:S02]  /*26d0*/  HADD2.F32 R11, -RZ, R11.H1_H1 ;  /* 0x3000000bff0b7230 */ /* 0x000fc40000004100 */
[----:B------:R-:W-:Y:S01]  /*26e0*/  FFMA.FTZ R102, R2, R43, R141 ;  /* 0x0000002b02667223 */ /* 0x000fe2000001008d */
[----:B------:R-:W-:Y:S01]  /*26f0*/  FMUL.FTZ R15, R14, R15 ;  /* 0x0000000f0e0f7220 */ /* 0x000fe20000410000 */
[----:B------:R-:W-:Y:S01]  /*2700*/  FMUL.FTZ R14, R16, R113 ;  /* 0x00000071100e7220 */ /* 0x000fe20000410000 */
[C---:B------:R-:W-:Y:S01]  /*2710*/  FADD.FTZ R13, -R82.reuse, R13 ;  /* 0x0000000d520d7221 */ /* 0x040fe20000010100 */
[----:B------:R-:W5:Y:S01]  /*2720*/  LDG.E.64.CONSTANT R88, desc[UR18][R88.64] ;  /* 0x0000001258587981 */ /* 0x000f62000c1e9b00 */
[----:B------:R-:W-:Y:S01]  /*2730*/  FADD.FTZ R16, -R82, R11 ;  /* 0x0000000b52107221 */ /* 0x000fe20000010100 */
[----:B------:R-:W-:Y:S01]  /*2740*/  FMUL.FTZ R94, R102, -1.4426950216293334961 ;  /* 0xbfb8aa3b665e7820 */ /* 0x000fe20000410000 */
[----:B------:R-:W1:Y:S01]  /*2750*/  MUFU.RCP R125, R125 ;  /* 0x0000007d007d7308 */ /* 0x000e620000001000 */
[----:B------:R-:W-:Y:S02]  /*2760*/  HADD2.F32 R11, -RZ, R4.H0_H0 ;  /* 0x20000004ff0b7230 */ /* 0x000fe40000004100 */
[----:B------:R-:W-:Y:S01]  /*2770*/  FMUL.FTZ R12, R17, R12 ;  /* 0x0000000c110c7220 */ /* 0x000fe20000410000 */
[----:B------:R-:W-:Y:S01]  /*2780*/  FMUL.FTZ R17, R99, R13 ;  /* 0x0000000d63117220 */ /* 0x000fe20000410000 */
[----:B------:R-:W-:-:S02]  /*2790*/  HADD2.F32 R13, -RZ, R8.H0_H0 ;  /* 0x20000008ff0d7230 */ /* 0x000fc40000004100 */
[----:B0-----:R-:W-:Y:S01]  /*27a0*/  FADD.FTZ R109, R109, 1 ;  /* 0x3f8000006d6d7421 */ /* 0x001fe20000010000 */
[----:B------:R-:W-:Y:S01]  /*27b0*/  FADD.FTZ R11, -R82, R11 ;  /* 0x0000000b520b7221 */ /* 0x000fe20000010100 */
[----:B------:R-:W0:Y:S01]  /*27c0*/  MUFU.RCP R10, R10 ;  /* 0x0000000a000a7308 */ /* 0x000e220000001000 */
[----:B------:R-:W-:Y:S02]  /*27d0*/  FMUL.FTZ R15, R13, R15 ;  /* 0x0000000f0d0f7220 */ /* 0x000fe40000410000 */
[----:B------:R-:W-:Y:S01]  /*27e0*/  FMUL.FTZ R13, R99, R11 ;  /* 0x0000000b630d7220 */ /* 0x000fe20000410000 */
[----:B------:R-:W-:-:S04]  /*27f0*/  HADD2.F32 R11, -RZ, R9.H0_H0 ;  /* 0x20000009ff0b7230 */ /* 0x000fc80000004100 */
[----:B------:R-:W2:Y:S01]  /*2800*/  MUFU.EX2 R94, R94 ;  /* 0x0000005e005e7308 */ /* 0x000ea20000000800 */
[----:B------:R-:W-:Y:S01]  /*2810*/  FFMA.FTZ R123, R83, R45, R70 ;  /* 0x0000002d537b7223 */ /* 0x000fe20000010046 */
[----:B------:R-:W-:Y:S02]  /*2820*/  HADD2.F32 R9, -RZ, R9.H1_H1 ;  /* 0x30000009ff097230 */ /* 0x000fe40000004100 */
[----:B------:R-:W-:-:S04]  /*2830*/  FMUL.FTZ R12, R11, R12 ;  /* 0x0000000c0b0c7220 */ /* 0x000fc80000410000 */
[----:B------:R-:W2:Y:S01]  /*2840*/  MUFU.RCP R128, R109 ;  /* 0x0000006d00807308 */ /* 0x000ea20000001000 */
[----:B------:R-:W-:Y:S01]  /*2850*/  FMUL.FTZ R112, R123, -1.4426950216293334961 ;  /* 0xbfb8aa3b7b707820 */ /* 0x000fe20000410000 */
[----:B------:R-:W-:Y:S02]  /*2860*/  HADD2.F32 R8, -RZ, R8.H1_H1 ;  /* 0x30000008ff087230 */ /* 0x000fe40000004100 */
[----:B------:R-:W-:Y:S01]  /*2870*/  FMUL.FTZ R11, R9, R126 ;  /* 0x0000007e090b7220 */ /* 0x000fe20000410000 */
[----:B-1----:R-:W-:Y:S02]  /*2880*/  FADD.FTZ R126, -R125, 1 ;  /* 0x3f8000007d7e7421 */ /* 0x002fe40000010100 */
[----:B------:R-:W-:Y:S01]  /*2890*/  FMUL.FTZ R14, R8, R14 ;  /* 0x0000000e080e7220 */ /* 0x000fe20000410000 */
[----:B------:R-:W1:Y:S01]  /*28a0*/  MUFU.EX2 R112, R112 ;  /* 0x0000007000707308 */ /* 0x000e620000000800 */
[----:B------:R-:W-:Y:S01]  /*28b0*/  FFMA.FTZ R122, R122, R126, 1 ;  /* 0x3f8000007a7a7423 */ /* 0x000fe2000001007e */
[----:B0-----:R-:W-:Y:S01]  /*28c0*/  FADD.FTZ R8, -R10, 1 ;  /* 0x3f8000000a087421 */ /* 0x001fe20000010100 */
[----:B--2---:R-:W-:-:S02]  /*28d0*/  FADD.FTZ R94, R94, 1 ;  /* 0x3f8000005e5e7421 */ /* 0x004fc40000010000 */
[----:B------:R-:W-:Y:S01]  /*28e0*/  FMUL.FTZ R125, R125, R122 ;  /* 0x0000007a7d7d7220 */ /* 0x000fe20000410000 */
[----:B------:R-:W-:Y:S02]  /*28f0*/  FFMA.FTZ R124, R124, R8, 1 ;  /* 0x3f8000007c7c7423 */ /* 0x000fe40000010008 */
[----:B------:R0:W-:Y:S01]  /*2900*/  MUFU.RCP R122, R94 ;  /* 0x0000005e007a7308 */ /* 0x0001e20000001000 */
[----:B------:R-:W-:Y:S01]  /*2910*/  FADD.FTZ R8, -R128, 1 ;  /* 0x3f80000080087421 */ /* 0x000fe20000010100 */
[----:B------:R-:W-:-:S03]  /*2920*/  FMUL.FTZ R40, R99, R40 ;  /* 0x0000002863287220 */ /* 0x000fc60000410000 */
[----:B------:R-:W-:Y:S01]  /*2930*/  FFMA.FTZ R8, R95, R8, 1 ;  /* 0x3f8000005f087423 */ /* 0x000fe20000010008 */
[----:B0-----:R-:W-:Y:S01]  /*2940*/  IADD3 R94, P3, R155, UR26, RZ ;  /* 0x0000001a9b5e7c10 */ /* 0x001fe2000ff7e0ff */
[----:B------:R-:W-:-:S03]  /*2950*/  FFMA.FTZ R96, R83, R41, R70 ;  /* 0x0000002953607223 */ /* 0x000fc60000010046 */
[----:B------:R-:W-:Y:S01]  /*2960*/  IADD3.X R95, R156, UR27, RZ, P3, !PT ;  /* 0x0000001b9c5f7c10 */ /* 0x000fe20009ffe4ff */
[----:B------:R-:W-:Y:S01]  /*2970*/  FFMA.FTZ R97, R67, R40, R69 ;  /* 0x0000002843617223 */ /* 0x000fe20000010045 */
[----:B------:R-:W-:Y:S01]  /*2980*/  FMUL.FTZ R118, R96, -1.4426950216293334961 ;  /* 0xbfb8aa3b60767820 */ /* 0x000fe20000410000 */
[----:B-1----:R-:W-:Y:S01]  /*2990*/  FADD.FTZ R112, R112, 1 ;  /* 0x3f80000070707421 */ /* 0x002fe20000010000 */
[----:B------:R-:W-:Y:S02]  /*29a0*/  FMUL.FTZ R42, R99, R42 ;  /* 0x0000002a632a7220 */ /* 0x000fe40000410000 */
[----:B------:R-:W2:Y:S01]  /*29b0*/  LDG.E.64.CONSTANT R94, desc[UR18][R94.64] ;  /* 0x000000125e5e7981 */ /* 0x000ea2000c1e9b00 */
[----:B------:R-:W-:Y:S01]  /*29c0*/  FMUL.FTZ R116, R97, -1.4426950216293334961 ;  /* 0xbfb8aa3b61747820 */ /* 0x000fe20000410000 */
[----:B------:R-:W0:Y:S01]  /*29d0*/  MUFU.RCP R127, R112 ;  /* 0x00000070007f7308 */ /* 0x000e220000001000 */
[----:B------:R-:W-:-:S04]  /*29e0*/  FFMA.FTZ R117, R98, R42, R143 ;  /* 0x0000002a62757223 */ /* 0x000fc8000001008f */
[----:B------:R-:W-:-:S03]  /*29f0*/  FMUL.FTZ R120, R117, -1.4426950216293334961 ;  /* 0xbfb8aa3b75787820 */ /* 0x000fc60000410000 */
[----:B------:R-:W1:Y:S08]  /*2a00*/  MUFU.EX2 R118, R118 ;  /* 0x0000007600767308 */ /* 0x000e700000000800 */
[----:B------:R-:W1:Y:S01]  /*2a10*/  MUFU.EX2 R116, R116 ;  /* 0x0000007400747308 */ /* 0x000e620000000800 */
[----:B0-----:R-:W-:-:S07]  /*2a20*/  FADD.FTZ R9, -R127, 1 ;  /* 0x3f8000007f097421 */ /* 0x001fce0000010100 */
[----:B------:R-:W0:Y:S01]  /*2a30*/  MUFU.EX2 R120, R120 ;  /* 0x0000007800787308 */ /* 0x000e220000000800 */
[----:B-1----:R-:W-:Y:S01]  /*2a40*/  FADD.FTZ R118, R118, 1 ;  /* 0x3f80000076767421 */ /* 0x002fe20000010000 */
[----:B------:R-:W-:Y:S01]  /*2a50*/  FMUL.FTZ R10, R10, R124 ;  /* 0x0000007c0a0a7220 */ /* 0x000fe20000410000 */
[----:B------:R-:W-:Y:S01]  /*2a60*/  FFMA.FTZ R9, R123, R9, 1 ;  /* 0x3f8000007b097423 */ /* 0x000fe20000010009 */
[----:B------:R-:W-:-:S04]  /*2a70*/  FADD.FTZ R124, R116, 1 ;  /* 0x3f800000747c7421 */ /* 0x000fc80000010000 */
[----:B------:R-:W1:Y:S01]  /*2a80*/  MUFU.RCP R123, R118 ;  /* 0x00000076007b7308 */ /* 0x000e620000001000 */
[----:B------:R-:W-:Y:S01]  /*2a90*/  FMUL.FTZ R127, R127, R9 ;  /* 0x000000097f7f7220 */ /* 0x000fe20000410000 */
[--C-:B------:R-:W-:Y:S02]  /*2aa0*/  HADD2.F32 R9, -RZ, R6.reuse.H0_H0 ;  /* 0x20000006ff097230 */ /* 0x100fe40000004100 */
[----:B------:R-:W-:Y:S02]  /*2ab0*/  HADD2.F32 R6, -RZ, R6.H1_H1 ;  /* 0x30000006ff067230 */ /* 0x000fe40000004100 */
[----:B0-----:R-:W-:Y:S02]  /*2ac0*/  FADD.FTZ R120, R120, 1 ;  /* 0x3f80000078787421 */ /* 0x001fe40000010000 */
[----:B------:R-:W0:Y:S01]  /*2ad0*/  MUFU.RCP R124, R124 ;  /* 0x0000007c007c7308 */ /* 0x000e220000001000 */
[----:B------:R-:W-:Y:S01]  /*2ae0*/  FMUL.FTZ R10, R9, R10 ;  /* 0x0000000a090a7220 */ /* 0x000fe20000410000 */
[----:B------:R-:W-:Y:S01]  /*2af0*/  FMUL.FTZ R9, R6, R125 ;  /* 0x0000007d06097220 */ /* 0x000fe20000410000 */
[----:B------:R-:W-:Y:S01]  /*2b00*/  FFMA.FTZ R103, R83, R28, R70 ;  /* 0x0000001c53677223 */ /* 0x000fe20000010046 */
[----:B------:R-:W-:-:S02]  /*2b10*/  HADD2.F32 R125, -RZ, R7.H1_H1 ;  /* 0x30000007ff7d7230 */ /* 0x000fc40000004100 */
[----:B------:R-:W-:Y:S01]  /*2b20*/  FMUL.FTZ R128, R128, R8 ;  /* 0x0000000880807220 */ /* 0x000fe20000410000 */
[----:B------:R-:W-:Y:S01]  /*2b30*/  IADD3.X R152, RZ, R121, RZ, P2, !PT ;  /* 0x00000079ff987210 */ /* 0x000fe200017fe4ff */
[----:B------:R-:W0:Y:S01]  /*2b40*/  MUFU.RCP R120, R120 ;  /* 0x0000007800787308 */ /* 0x000e220000001000 */
[----:B------:R-:W-:Y:S01]  /*2b50*/  FMUL.FTZ R100, R103, -1.4426950216293334961 ;  /* 0xbfb8aa3b67647820 */ /* 0x000fe20000410000 */
[--C-:B------:R-:W-:Y:S02]  /*2b60*/  HADD2.F32 R6, -RZ, R5.reuse.H0_H0 ;  /* 0x20000005ff067230 */ /* 0x100fe40000004100 */
[----:B------:R-:W-:Y:S02]  /*2b70*/  HADD2.F32 R116, -RZ, R5.H1_H1 ;  /* 0x30000005ff747230 */ /* 0x000fe40000004100 */
[----:B------:R-:W-:Y:S01]  /*2b80*/  FMUL.FTZ R5, R125, R128 ;  /* 0x000000807d057220 */ /* 0x000fe20000410000 */
[----:B------:R-:W-:Y:S01]  /*2b90*/  FADD.FTZ R125, -R122, 1 ;  /* 0x3f8000007a7d7421 */ /* 0x000fe20000010100 */
[----:B-1----:R-:W-:Y:S01]  /*2ba0*/  FADD.FTZ R126, -R123, 1 ;  /* 0x3f8000007b7e7421 */ /* 0x002fe20000010100 */
[----:B------:R-:W-:-:S02]  /*2bb0*/  SHF.L.U64.HI R152, R150, 0x1, R152 ;  /* 0x0000000196987819 */ /* 0x000fc40000010298 */
[----:B------:R-:W-:Y:S01]  /*2bc0*/  SHF.L.U32 R150, R150, 0x1, RZ ;  /* 0x0000000196967819 */ /* 0x000fe200000006ff */
[----:B------:R-:W1:Y:S01]  /*2bd0*/  MUFU.EX2 R100, R100 ;  /* 0x0000006400647308 */ /* 0x000e620000000800 */
[----:B------:R-:W-:Y:S01]  /*2be0*/  FFMA.FTZ R102, R102, R125, 1 ;  /* 0x3f80000066667423 */ /* 0x000fe2000001007d */
[----:B0-----:R-:W-:Y:S01]  /*2bf0*/  FADD.FTZ R125, -R124, 1 ;  /* 0x3f8000007c7d7421 */ /* 0x001fe20000010100 */
[----:B------:R-:W-:Y:S01]  /*2c00*/  FFMA.FTZ R126, R96, R126, 1 ;  /* 0x3f800000607e7423 */ /* 0x000fe2000001007e */
[----:B------:R-:W-:Y:S02]  /*2c10*/  IADD3 R96, P2, R150, UR24, RZ ;  /* 0x0000001896607c10 */ /* 0x000fe4000ff5e0ff */
[----:B------:R-:W-:Y:S02]  /*2c20*/  FFMA.FTZ R125, R97, R125, 1 ;  /* 0x3f800000617d7423 */ /* 0x000fe4000001007d */
[----:B------:R-:W-:Y:S01]  /*2c30*/  IADD3.X R97, R152, UR25, RZ, P2, !PT ;  /* 0x0000001998617c10 */ /* 0x000fe200097fe4ff */
[----:B------:R-:W-:Y:S01]  /*2c40*/  FADD.FTZ R128, -R120, 1 ;  /* 0x3f80000078807421 */ /* 0x000fe20000010100 */
[----:B------:R-:W-:-:S03]  /*2c50*/  FADD.FTZ R136, R3, 1 ;  /* 0x3f80000003887421 */ /* 0x000fc60000010000 */
[----:B------:R-:W-:Y:S01]  /*2c60*/  FFMA.FTZ R128, R117, R128, 1 ;  /* 0x3f80000075807423 */ /* 0x000fe20000010080 */
[----:B------:R-:W2:Y:S01]  /*2c70*/  LDG.E.64.CONSTANT R96, desc[UR18][R96.64] ;  /* 0x0000001260607981 */ /* 0x000ea2000c1e9b00 */
[----:B------:R-:W-:Y:S01]  /*2c80*/  FMUL.FTZ R122, R122, R102 ;  /* 0x000000667a7a7220 */ /* 0x000fe20000410000 */
[----:B------:R-:W0:Y:S01]  /*2c90*/  MUFU.RCP R136, R136 ;  /* 0x0000008800887308 */ /* 0x000e220000001000 */
[----:B------:R-:W-:Y:S01]  /*2ca0*/  FMUL.FTZ R102, R120, R128 ;  /* 0x0000008078667220 */ /* 0x000fe20000410000 */
[----:B------:R-:W-:Y:S02]  /*2cb0*/  HADD2.F32 R3, -RZ, R90.H0_H0 ;  /* 0x2000005aff037230 */ /* 0x000fe40000004100 */
[----:B------:R-:W-:Y:S01]  /*2cc0*/  FMUL.FTZ R120, R124, R125 ;  /* 0x0000007d7c787220 */ /* 0x000fe20000410000 */
[----:B-1----:R-:W-:Y:S01]  /*2cd0*/  FADD.FTZ R100, R100, 1 ;  /* 0x3f80000064647421 */ /* 0x002fe20000010000 */
[--C-:B------:R-:W-:Y:S02]  /*2ce0*/  HADD2.F32 R124, -RZ, R78.reuse.H0_H0 ;  /* 0x2000004eff7c7230 */ /* 0x100fe40000004100 */
[----:B------:R-:W-:Y:S01]  /*2cf0*/  FFMA.FTZ R105, R67, R23, R69 ;  /* 0x0000001743697223 */ /* 0x000fe20000010045 */
[----:B------:R-:W-:Y:S01]  /*2d00*/  FMUL.FTZ R3, R3, R122 ;  /* 0x0000007a03037220 */ /* 0x000fe20000410000 */
[----:B------:R1:W3:Y:S01]  /*2d10*/  MUFU.RCP R125, R100 ;  /* 0x00000064007d7308 */ /* 0x0002e20000001000 */
[----:B------:R-:W-:Y:S01]  /*2d20*/  FMUL.FTZ R30, R99, R30 ;  /* 0x0000001e631e7220 */ /* 0x000fe20000410000 */
[----:B------:R-:W-:Y:S01]  /*2d30*/  FADD.FTZ R122, -R82, R124 ;  /* 0x0000007c527a7221 */ /* 0x000fe20000010100 */
[----:B------:R-:W-:-:S02]  /*2d40*/  HADD2.F32 R124, -RZ, R78.H1_H1 ;  /* 0x3000004eff7c7230 */ /* 0x000fc40000004100 */
[----:B------:R-:W-:Y:S02]  /*2d50*/  HADD2.F32 R90, -RZ, R90.H1_H1 ;  /* 0x3000005aff5a7230 */ /* 0x000fe40000004100 */
[----:B------:R-:W-:Y:S01]  /*2d60*/  FMUL.FTZ R119, R105, -1.4426950216293334961 ;  /* 0xbfb8aa3b69777820 */ /* 0x000fe20000410000 */
[--C-:B------:R-:W-:Y:S02]  /*2d70*/  HADD2.F32 R78, -RZ, R91.reuse.H0_H0 ;  /* 0x2000005bff4e7230 */ /* 0x100fe40000004100 */
[----:B------:R-:W-:Y:S01]  /*2d80*/  FMUL.FTZ R123, R123, R126 ;  /* 0x0000007e7b7b7220 */ /* 0x000fe20000410000 */
[----:B------:R-:W-:Y:S01]  /*2d90*/  FFMA.FTZ R104, R98, R30, R143 ;  /* 0x0000001e62687223 */ /* 0x000fe2000001008f */
[----:B-1----:R-:W-:Y:S01]  /*2da0*/  FMUL.FTZ R100, R90, R102 ;  /* 0x000000665a647220 */ /* 0x002fe20000410000 */
[----:B------:R-:W-:Y:S02]  /*2db0*/  HADD2.F32 R91, -RZ, R91.H1_H1 ;  /* 0x3000005bff5b7230 */ /* 0x000fe40000004100 */
[----:B------:R-:W-:Y:S01]  /*2dc0*/  FMUL.FTZ R102, R78, R123 ;  /* 0x0000007b4e667220 */ /* 0x000fe20000410000 */
[----:B------:R-:W-:Y:S01]  /*2dd0*/  FMUL.FTZ R101, R104, -1.4426950216293334961 ;  /* 0xbfb8aa3b68657820 */ /* 0x000fe20000410000 */
[----:B0-----:R-:W-:Y:S01]  /*2de0*/  FADD.FTZ R78, -R136, 1 ;  /* 0x3f800000884e7421 */ /* 0x001fe20000010100 */
[----:B------:R-:W0:Y:S01]  /*2df0*/  MUFU.EX2 R119, R119 ;  /* 0x0000007700777308 */ /* 0x000e220000000800 */
[----:B------:R-:W-:-:S02]  /*2e00*/  FMUL.FTZ R91, R91, R120 ;  /* 0x000000785b5b7220 */ /* 0x000fc40000410000 */
[----:B------:R-:W-:Y:S01]  /*2e10*/  FFMA.FTZ R78, R106, R78, 1 ;  /* 0x3f8000006a4e7423 */ /* 0x000fe2000001004e */
[--C-:B------:R-:W-:Y:S02]  /*2e20*/  HADD2.F32 R120, -RZ, R79.reuse.H0_H0 ;  /* 0x2000004fff787230 */ /* 0x100fe40000004100 */
[----:B---3--:R-:W-:Y:S01]  /*2e30*/  FADD.FTZ R138, -R125, 1 ;  /* 0x3f8000007d8a7421 */ /* 0x008fe20000010100 */
[----:B------:R-:W-:Y:S01]  /*2e40*/  HADD2.F32 R79, -RZ, R79.H1_H1 ;  /* 0x3000004fff4f7230 */ /* 0x000fe20000004100 */
[----:B------:R-:W1:Y:S01]  /*2e50*/  MUFU.EX2 R101, R101 ;  /* 0x0000006500657308 */ /* 0x000e620000000800 */
[----:B------:R-:W-:Y:S01]  /*2e60*/  FMUL.FTZ R136, R136, R78 ;  /* 0x0000004e88887220 */ /* 0x000fe20000410000 */
[C---:B------:R-:W-:Y:S01]  /*2e70*/  FADD.FTZ R22, -R82.reuse, R22 ;  /* 0x0000001652167221 */ /* 0x040fe20000010100 */
[----:B------:R-:W-:Y:S01]  /*2e80*/  IADD3 R78, P2, R153, UR26, RZ ;  /* 0x0000001a994e7c10 */ /* 0x000fe2000ff5e0ff */
[----:B------:R-:W-:Y:S01]  /*2e90*/  FFMA.FTZ R138, R103, R138, 1 ;  /* 0x3f800000678a7423 */ /* 0x000fe2000001008a */
[----:B------:R-:W-:Y:S01]  /*2ea0*/  FADD.FTZ R103, -R82, R79 ;  /* 0x0000004f52677221 */ /* 0x000fe20000010100 */
[----:B------:R-:W-:Y:S01]  /*2eb0*/  FMUL.FTZ R22, R99, R22 ;  /* 0x0000001663167220 */ /* 0x000fe20000410000 */
[----:B------:R-:W-:Y:S01]  /*2ec0*/  IADD3.X R79, R154, UR27, RZ, P2, !PT ;  /* 0x0000001b9a4f7c10 */ /* 0x000fe200097fe4ff */
[----:B------:R-:W-:Y:S01]  /*2ed0*/  FADD.FTZ R20, -R82, R20 ;  /* 0x0000001452147221 */ /* 0x000fe20000010100 */
[----:B0-----:R-:W-:Y:S01]  /*2ee0*/  FADD.FTZ R119, R119, 1 ;  /* 0x3f80000077777421 */ /* 0x001fe20000010000 */
[----:B------:R-:W-:-:S03]  /*2ef0*/  FFMA.FTZ R111, R2, R22, R141 ;  /* 0x00000016026f7223 */ /* 0x000fc6000001008d */
[----:B------:R-:W3:Y:S01]  /*2f00*/  LDG.E.64.CONSTANT R78, desc[UR18][R78.64] ;  /* 0x000000124e4e7981 */ /* 0x000ee2000c1e9b00 */
[----:B------:R-:W-:Y:S01]  /*2f10*/  FMUL.FTZ R107, R111, -1.4426950216293334961 ;  /* 0xbfb8aa3b6f6b7820 */ /* 0x000fe20000410000 */
[----:B------:R-:W0:Y:S01]  /*2f20*/  MUFU.RCP R137, R119 ;  /* 0x0000007700897308 */ /* 0x000e220000001000 */
[----:B------:R-:W-:Y:S01]  /*2f30*/  FMUL.FTZ R20, R99, R20 ;  /* 0x0000001463147220 */ /* 0x000fe20000410000 */
[----:B-1----:R-:W-:-:S03]  /*2f40*/  FADD.FTZ R101, R101, 1 ;  /* 0x3f80000065657421 */ /* 0x002fc60000010000 */
[----:B------:R-:W-:-:S03]  /*2f50*/  FFMA.FTZ R110, R98, R20, R143 ;  /* 0x00000014626e7223 */ /* 0x000fc6000001008f */
[----:B------:R-:W1:Y:S01]  /*2f60*/  MUFU.EX2 R107, R107 ;  /* 0x0000006b006b7308 */ /* 0x000e620000000800 */
[----:B------:R-:W-:Y:S01]  /*2f70*/  FMUL.FTZ R108, R110, -1.4426950216293334961 ;  /* 0xbfb8aa3b6e6c7820 */ /* 0x000fe20000410000 */
[----:B------:R-:W-:-:S06]  /*2f80*/  FFMA.FTZ R112, R83, R17, R70 ;  /* 0x0000001153707223 */ /* 0x000fcc0000010046 */
[----:B------:R-:W1:Y:S01]  /*2f90*/  MUFU.RCP R134, R101 ;  /* 0x0000006500867308 */ /* 0x000e620000001000 */
[----:B------:R-:W-:Y:S01]  /*2fa0*/  FMUL.FTZ R16, R99, R16 ;  /* 0x0000001063107220 */ /* 0x000fe20000410000 */
[----:B------:R-:W-:Y:S01]  /*2fb0*/  FMUL.FTZ R109, R112, -1.4426950216293334961 ;  /* 0xbfb8aa3b706d7820 */ /* 0x000fe20000410000 */
[----:B0-----:R-:W-:Y:S02]  /*2fc0*/  FADD.FTZ R133, -R137, 1 ;  /* 0x3f80000089857421 */ /* 0x001fe40000010100 */
[----:B------:R-:W-:-:S03]  /*2fd0*/  FFMA.FTZ R113, R67, R16, R69 ;  /* 0x0000001043717223 */ /* 0x000fc60000010045 */
[----:B------:R-:W0:Y:S01]  /*2fe0*/  MUFU.EX2 R108, R108 ;  /* 0x0000006c006c7308 */ /* 0x000e220000000800 */
[----:B------:R-:W-:Y:S01]  /*2ff0*/  FMUL.FTZ R114, R113, -1.4426950216293334961 ;  /* 0xbfb8aa3b71727820 */ /* 0x000fe20000410000 */
[----:B------:R-:W-:Y:S01]  /*3000*/  FFMA.FTZ R105, R105, R133, 1 ;  /* 0x3f80000069697423 */ /* 0x000fe20000010085 */
[----:B-1----:R-:W-:-:S05]  /*3010*/  FADD.FTZ R107, R107, 1 ;  /* 0x3f8000006b6b7421 */ /* 0x002fca0000010000 */
[----:B------:R-:W1:Y:S01]  /*3020*/  MUFU.EX2 R109, R109 ;  /* 0x0000006d006d7308 */ /* 0x000e620000000800 */
[----:B------:R-:W-:Y:S01]  /*3030*/  FADD.FTZ R106, -R134, 1 ;  /* 0x3f800000866a7421 */ /* 0x000fe20000010100 */
[----:B------:R-:W-:Y:S01]  /*3040*/  FMUL.FTZ R137, R137, R105 ;  /* 0x0000006989897220 */ /* 0x000fe20000410000 */
[----:B------:R-:W-:Y:S02]  /*3050*/  HADD2.F32 R105, -RZ, R74.H0_H0 ;  /* 0x2000004aff697230 */ /* 0x000fe40000004100 */
[----:B------:R-:W-:-:S03]  /*3060*/  FFMA.FTZ R106, R104, R106, 1 ;  /* 0x3f800000686a7423 */ /* 0x000fc6000001006a */
[----:B------:R-:W1:Y:S01]  /*3070*/  MUFU.RCP R135, R107 ;  /* 0x0000006b00877308 */ /* 0x000e620000001000 */
[----:B------:R-:W-:Y:S02]  /*3080*/  HADD2.F32 R8, -RZ, R4.H1_H1 ;  /* 0x30000004ff087230 */ /* 0x000fe40000004100 */
[----:B------:R-:W-:Y:S01]  /*3090*/  FMUL.FTZ R134, R134, R106 ;  /* 0x0000006a86867220 */ /* 0x000fe20000410000 */
[----:B------:R-:W-:Y:S02]  /*30a0*/  HADD2.F32 R4, -RZ, R7.H0_H0 ;  /* 0x20000007ff047230 */ /* 0x000fe40000004100 */
[----:B------:R-:W-:Y:S01]  /*30b0*/  FMUL.FTZ R105, R105, R136 ;  /* 0x0000008869697220 */ /* 0x000fe20000410000 */
[----:B------:R-:W-:Y:S01]  /*30c0*/  HADD2.F32 R74, -RZ, R74.H1_H1 ;  /* 0x3000004aff4a7230 */ /* 0x000fe20000004100 */
[----:B------:R-:W1:Y:S01]  /*30d0*/  MUFU.EX2 R114, R114 ;  /* 0x0000007200727308 */ /* 0x000e620000000800 */
[----:B0-----:R-:W-:Y:S01]  /*30e0*/  FADD.FTZ R136, R108, 1 ;  /* 0x3f8000006c887421 */ /* 0x001fe20000010000 */
[----:B------:R-:W-:-:S02]  /*30f0*/  FMUL.FTZ R7, R4, R127 ;  /* 0x0000007f04077220 */ /* 0x000fc40000410000 */
[----:B------:R-:W-:Y:S01]  /*3100*/  FMUL.FTZ R108, R74, R134 ;  /* 0x000000864a6c7220 */ /* 0x000fe20000410000 */
[----:B------:R-:W-:Y:S01]  /*3110*/  FFMA.FTZ R115, R2, R13, R141 ;  /* 0x0000000d02737223 */ /* 0x000fe2000001008d */
[C---:B------:R-:W-:Y:S01]  /*3120*/  FADD.FTZ R8, -R82.reuse, R8 ;  /* 0x0000000852087221 */ /* 0x040fe20000010100 */
[C---:B------:R-:W-:Y:S01]  /*3130*/  FADD.FTZ R4, -R82.reuse, R116 ;  /* 0x0000007452047221 */ /* 0x040fe20000010100 */
[----:B------:R1:W0:Y:S01]  /*3140*/  MUFU.RCP R134, R136 ;  /* 0x0000008800867308 */ /* 0x0002220000001000 */
[----:B------:R-:W-:Y:S01]  /*3150*/  FADD.FTZ R6, -R82, R6 ;  /* 0x0000000652067221 */ /* 0x000fe20000010100 */
[----:B------:R-:W-:Y:S01]  /*3160*/  IADD3.X R149, RZ, R121, RZ, P1, !PT ;  /* 0x00000079ff957210 */ /* 0x000fe20000ffe4ff */
[----:B------:R-:W-:Y:S01]  /*3170*/  FMUL.FTZ R132, R115, -1.4426950216293334961 ;  /* 0xbfb8aa3b73847820 */ /* 0x000fe20000410000 */
[C---:B------:R-:W-:Y:S01]  /*3180*/  FMUL.FTZ R8, R99.reuse, R8 ;  /* 0x0000000863087220 */ /* 0x040fe20000410000 */
[----:B------:R-:W-:Y:S01]  /*3190*/  FMUL.FTZ R4, R99, R4 ;  /* 0x0000000463047220 */ /* 0x000fe20000410000 */
[----:B-1----:R-:W-:Y:S01]  /*31a0*/  FADD.FTZ R136, R109, 1 ;  /* 0x3f8000006d887421 */ /* 0x002fe20000010000 */
[----:B------:R-:W-:-:S02]  /*31b0*/  HADD2.F32 R109, -RZ, R75.H1_H1 ;  /* 0x3000004bff6d7230 */ /* 0x000fc40000004100 */
[----:B------:R-:W-:Y:S01]  /*31c0*/  FMUL.FTZ R6, R99, R6 ;  /* 0x0000000663067220 */ /* 0x000fe20000410000 */
[----:B------:R-:W-:Y:S01]  /*31d0*/  HADD2.F32 R107, -RZ, R75.H0_H0 ;  /* 0x2000004bff6b7230 */ /* 0x000fe20000004100 */
[----:B------:R-:W-:Y:S01]  /*31e0*/  SHF.L.U64.HI R149, R148, 0x1, R149 ;  /* 0x0000000194957819 */ /* 0x000fe20000010295 */
[----:B------:R-:W-:Y:S01]  /*31f0*/  FADD.FTZ R75, -R135, 1 ;  /* 0x3f800000874b7421 */ /* 0x000fe20000010100 */
[----:B------:R-:W1:Y:S01]  /*3200*/  MUFU.RCP R136, R136 ;  /* 0x0000008800887308 */ /* 0x000e620000001000 */
[----:B------:R-:W-:Y:S01]  /*3210*/  FFMA.FTZ R118, R98, R8, R143 ;  /* 0x0000000862767223 */ /* 0x000fe2000001008f */
[----:B------:R-:W-:Y:S01]  /*3220*/  FFMA.FTZ R117, R67, R4, R69 ;  /* 0x0000000443757223 */ /* 0x000fe20000010045 */
[----:B------:R-:W-:Y:S01]  /*3230*/  SHF.L.U32 R148, R148, 0x1, RZ ;  /* 0x0000000194947819 */ /* 0x000fe200000006ff */
[----:B------:R-:W-:Y:S01]  /*3240*/  FADD.FTZ R114, R114, 1 ;  /* 0x3f80000072727421 */ /* 0x000fe20000010000 */
[----:B------:R-:W-:Y:S01]  /*3250*/  FMUL.FTZ R109, R109, R137 ;  /* 0x000000896d6d7220 */ /* 0x000fe20000410000 */
[----:B------:R-:W-:Y:S01]  /*3260*/  FFMA.FTZ R116, R83, R6, R70 ;  /* 0x0000000653747223 */ /* 0x000fe20000010046 */
[----:B------:R-:W-:Y:S01]  /*3270*/  FFMA.FTZ R137, R111, R75, 1 ;  /* 0x3f8000006f897423 */ /* 0x000fe2000001004b */
[----:B------:R-:W4:Y:S01]  /*3280*/  MUFU.EX2 R132, R132 ;  /* 0x0000008400847308 */ /* 0x000f220000000800 */
[----:B------:R-:W-:Y:S01]  /*3290*/  FMUL.FTZ R129, R118, -1.4426950216293334961 ;  /* 0xbfb8aa3b76817820 */ /* 0x000fe20000410000 */
[----:B------:R-:W-:Y:S01]  /*32a0*/  FMUL.FTZ R127, R117, -1.4426950216293334961 ;  /* 0xbfb8aa3b757f7820 */ /* 0x000fe20000410000 */
[----:B------:R-:W-:Y:S01]  /*32b0*/  IADD3 R74, P1, R148, UR24, RZ ;  /* 0x00000018944a7c10 */ /* 0x000fe2000ff3e0ff */
[----:B------:R-:W-:-:S04]  /*32c0*/  FMUL.FTZ R130, R116, -1.4426950216293334961 ;  /* 0xbfb8aa3b74827820 */ /* 0x000fc80000410000 */
[----:B------:R0:W5:Y:S01]  /*32d0*/  MUFU.RCP R111, R114 ;  /* 0x00000072006f7308 */ /* 0x0001620000001000 */
[----:B------:R-:W-:-:S06]  /*32e0*/  IADD3.X R75, R149, UR25, RZ, P1, !PT ;  /* 0x00000019954b7c10 */ /* 0x000fcc0008ffe4ff */
[----:B------:R-:W3:Y:S01]  /*32f0*/  LDG.E.64.CONSTANT R74, desc[UR18][R74.64] ;  /* 0x000000124a4a7981 */ /* 0x000ee2000c1e9b00 */
[----:B------:R-:W5:Y:S01]  /*3300*/  MUFU.EX2 R129, R129 ;  /* 0x0000008100817308 */ /* 0x000f620000000800 */
[----:B0-----:R-:W-:-:S07]  /*3310*/  FADD.FTZ R114, -R134, 1 ;  /* 0x3f80000086727421 */ /* 0x001fce0000010100 */
[----:B------:R-:W0:Y:S01]  /*3320*/  MUFU.EX2 R127, R127 ;  /* 0x0000007f007f7308 */ /* 0x000e220000000800 */
[----:B------:R-:W-:Y:S01]  /*3330*/  FFMA.FTZ R110, R110, R114, 1 ;  /* 0x3f8000006e6e7423 */ /* 0x000fe20000010072 */
[----:B-1----:R-:W-:-:S06]  /*3340*/  FADD.FTZ R114, -R136, 1 ;  /* 0x3f80000088727421 */ /* 0x002fcc0000010100 */
[----:B------:R-:W1:Y:S01]  /*3350*/  MUFU.EX2 R130, R130 ;  /* 0x0000008200827308 */ /* 0x000e620000000800 */
[----:B----4-:R-:W-:Y:S01]  /*3360*/  FADD.FTZ R132, R132, 1 ;  /* 0x3f80000084847421 */ /* 0x010fe20000010000 */
[----:B------:R-:W-:Y:S01]  /*3370*/  FFMA.FTZ R112, R112, R114, 1 ;  /* 0x3f80000070707423 */ /* 0x000fe20000010072 */
[----:B-----5:R-:W-:Y:S01]  /*3380*/  FADD.FTZ R114, -R111, 1 ;  /* 0x3f8000006f727421 */ /* 0x020fe20000010100 */
[----:B------:R-:W-:Y:S01]  /*3390*/  FADD.FTZ R120, -R82, R120 ;  /* 0x0000007852787221 */ /* 0x000fe20000010100 */
[----:B------:R-:W-:Y:S02]  /*33a0*/  FADD.FTZ R129, R129, 1 ;  /* 0x3f80000081817421 */ /* 0x000fe40000010000 */
[----:B------:R-:W-:Y:S01]  /*33b0*/  FFMA.FTZ R113, R113, R114, 1 ;  /* 0x3f80000071717423 */ /* 0x000fe20000010072 */
[----:B------:R-:W4:Y:S01]  /*33c0*/  MUFU.RCP R132, R132 ;  /* 0x0000008400847308 */ /* 0x000f220000001000 */
[----:B------:R-:W-:Y:S01]  /*33d0*/  FMUL.FTZ R114, R134, R110 ;  /* 0x0000006e86727220 */ /* 0x000fe20000410000 */
[----:B0-----:R-:W-:Y:S01]  /*33e0*/  FADD.FTZ R134, R127, 1 ;  /* 0x3f8000007f867421 */ /* 0x001fe20000010000 */
[----:B------:R-:W-:Y:S01]  /*33f0*/  FADD.FTZ R124, -R82, R124 ;  /* 0x0000007c527c7221 */ /* 0x000fe20000010100 */
[----:B------:R-:W-:Y:S01]  /*3400*/  FMUL.FTZ R104, R99, R120 ;  /* 0x0000007863687220 */ /* 0x000fe20000410000 */
[----:B-1----:R-:W-:-:S03]  /*3410*/  FADD.FTZ R130, R130, 1 ;  /* 0x3f80000082827421 */ /* 0x002fc60000010000 */
[----:B------:R-:W0:Y:S01]  /*3420*/  MUFU.RCP R129, R129 ;  /* 0x0000008100817308 */ /* 0x000e220000001000 */
[C---:B------:R-:W-:Y:S01]  /*3430*/  FMUL.FTZ R90, R99.reuse, R124 ;  /* 0x0000007c635a7220 */ /* 0x040fe20000410000 */
[----:B------:R-:W-:Y:S01]  /*3440*/  FMUL.FTZ R101, R99, R122 ;  /* 0x0000007a63657220 */ /* 0x000fe20000410000 */
[----:B------:R-:W-:Y:S01]  /*3450*/  FFMA.FTZ R124, R83, R104, R70 ;  /* 0x00000068537c7223 */ /* 0x000fe20000010046 */
[----:B------:R-:W-:-:S04]  /*3460*/  HADD2.F32 R127, -RZ, R76.H0_H0 ;  /* 0x2000004cff7f7230 */ /* 0x000fc80000004100 */
[----:B------:R-:W1:Y:S01]  /*3470*/  MUFU.RCP R134, R134 ;  /* 0x0000008600867308 */ /* 0x000e620000001000 */
[----:B------:R-:W-:Y:S02]  /*3480*/  HADD2.F32 R76, -RZ, R76.H1_H1 ;  /* 0x3000004cff4c7230 */ /* 0x000fe40000004100 */
[----:B------:R-:W-:Y:S01]  /*3490*/  FFMA.FTZ R122, R2, R101, R141 ;  /* 0x00000065027a7223 */ /* 0x000fe2000001008d */
[----:B------:R-:W-:Y:S01]  /*34a0*/  FMUL.FTZ R120, R124, -1.4426950216293334961 ;  /* 0xbfb8aa3b7c787820 */ /* 0x000fe20000410000 */
[----:B------:R-:W-:-:S03]  /*34b0*/  FMUL.FTZ R103, R99, R103 ;  /* 0x0000006763677220 */ /* 0x000fc60000410000 */
[----:B------:R-:W5:Y:S01]  /*34c0*/  MUFU.RCP R130, R130 ;  /* 0x0000008200827308 */ /* 0x000f620000001000 */
[----:B------:R-:W-:Y:S01]  /*34d0*/  FMUL.FTZ R112, R136, R112 ;  /* 0x0000007088707220 */ /* 0x000fe20000410000 */
[----:B------:R-:W-:Y:S01]  /*34e0*/  FMUL.FTZ R114, R76, R114 ;  /* 0x000000724c727220 */ /* 0x000fe20000410000 */
[----:B------:R-:W-:Y:S02]  /*34f0*/  HADD2.F32 R119, -RZ, R84.H0_H0 ;  /* 0x20000054ff777230 */ /* 0x000fe40000004100 */
[----:B------:R-:W-:Y:S01]  /*3500*/  FMUL.FTZ R136, R111, R113 ;  /* 0x000000716f887220 */ /* 0x000fe20000410000 */
[----:B----4-:R-:W-:Y:S01]  /*3510*/  FADD.FTZ R76, -R132, 1 ;  /* 0x3f800000844c7421 */ /* 0x010fe20000010100 */
[----:B------:R-:W-:Y:S01]  /*3520*/  FMUL.FTZ R128, R122, -1.4426950216293334961 ;  /* 0xbfb8aa3b7a807820 */ /* 0x000fe20000410000 */
[--C-:B------:R-:W-:Y:S02]  /*3530*/  HADD2.F32 R113, -RZ, R77.reuse.H0_H0 ;  /* 0x2000004dff717230 */ /* 0x100fe40000004100 */
[----:B------:R-:W-:Y:S01]  /*3540*/  FFMA.FTZ R123, R98, R90, R143 ;  /* 0x0000005a627b7223 */ /* 0x000fe2000001008f */
[----:B------:R-:W-:Y:S01]  /*3550*/  FFMA.FTZ R126, R67, R103, R69 ;  /* 0x00000067437e7223 */ /* 0x000fe20000010045 */
[----:B------:R-:W-:Y:S01]  /*3560*/  HADD2.F32 R77, -RZ, R77.H1_H1 ;  /* 0x3000004dff4d7230 */ /* 0x000fe20000004100 */
[----:B------:R-:W4:Y:S01]  /*3570*/  MUFU.EX2 R120, R120 ;  /* 0x0000007800787308 */ /* 0x000f220000000800 */
[----:B------:R-:W-:Y:S01]  /*3580*/  FMUL.FTZ R135, R135, R137 ;  /* 0x0000008987877220 */ /* 0x000fe20000410000 */
[----:B------:R-:W-:Y:S01]  /*3590*/  FFMA.FTZ R76, R115, R76, 1 ;  /* 0x3f800000734c7423 */ /* 0x000fe2000001004c */
[----:B------:R-:W-:Y:S01]  /*35a0*/  FADD.FTZ R106, -R82, R119 ;  /* 0x00000077526a7221 */ /* 0x000fe20000010100 */
[----:B------:R-:W-:Y:S01]  /*35b0*/  FMUL.FTZ R131, R123, -1.4426950216293334961 ;  /* 0xbfb8aa3b7b837820 */ /* 0x000fe20000410000 */
[----:B------:R-:W-:Y:S01]  /*35c0*/  FMUL.FTZ R119, R126, -1.4426950216293334961 ;  /* 0xbfb8aa3b7e777820 */ /* 0x000fe20000410000 */
[----:B------:R-:W-:Y:S01]  /*35d0*/  FMUL.FTZ R113, R113, R112 ;  /* 0x0000007071717220 */ /* 0x000fe20000410000 */
[----:B------:R-:W-:Y:S01]  /*35e0*/  FMUL.FTZ R111, R127, R135 ;  /* 0x000000877f6f7220 */ /* 0x000fe20000410000 */
[----:B------:R-:W4:Y:S01]  /*35f0*/  MUFU.EX2 R128, R128 ;  /* 0x0000008000807308 */ /* 0x000f220000000800 */
[----:B------:R-:W-:Y:S01]  /*3600*/  FMUL.FTZ R112, R77, R136 ;  /* 0x000000884d707220 */ /* 0x000fe20000410000 */
[----:B0-----:R-:W-:Y:S01]  /*3610*/  FADD.FTZ R135, -R129, 1 ;  /* 0x3f80000081877421 */ /* 0x001fe20000010100 */
[----:B-1----:R-:W-:Y:S01]  /*3620*/  FADD.FTZ R77, -R134, 1 ;  /* 0x3f800000864d7421 */ /* 0x002fe20000010100 */
[----:B------:R-:W-:Y:S01]  /*3630*/  FMUL.FTZ R136, R132, R76 ;  /* 0x0000004c84887220 */ /* 0x000fe20000410000 */
[----:B------:R-:W-:Y:S01]  /*3640*/  IADD3 R76, P1, R150, UR26, RZ ;  /* 0x0000001a964c7c10 */ /* 0x000fe2000ff3e0ff */
[----:B-----5:R-:W-:Y:S01]  /*3650*/  FADD.FTZ R115, -R130, 1 ;  /* 0x3f80000082737421 */ /* 0x020fe20000010100 */
[----:B------:R-:W-:Y:S01]  /*3660*/  FFMA.FTZ R118, R118, R135, 1 ;  /* 0x3f80000076767423 */ /* 0x000fe20000010087 */
[----:B------:R-:W0:Y:S01]  /*3670*/  MUFU.EX2 R131, R131 ;  /* 0x0000008300837308 */ /* 0x000e220000000800 */
[----:B------:R-:W-:Y:S01]  /*3680*/  FFMA.FTZ R117, R117, R77, 1 ;  /* 0x3f80000075757423 */ /* 0x000fe2000001004d */
[----:B------:R-:W-:Y:S01]  /*3690*/  IADD3.X R77, R152, UR27, RZ, P1, !PT ;  /* 0x0000001b984d7c10 */ /* 0x000fe20008ffe4ff */
[----:B------:R-:W-:Y:S01]  /*36a0*/  FFMA.FTZ R115, R116, R115, 1 ;  /* 0x3f80000074737423 */ /* 0x000fe20000010073 */
[----:B------:R-:W-:-:S04]  /*36b0*/  FMUL.FTZ R106, R99, R106 ;  /* 0x0000006a636a7220 */ /* 0x000fc80000410000 */
[----:B------:R-:W1:Y:S01]  /*36c0*/  MUFU.EX2 R119, R119 ;  /* 0x0000007700777308 */ /* 0x000e620000000800 */
[----:B------:R-:W-:Y:S01]  /*36d0*/  FMUL.FTZ R116, R129, R118 ;  /* 0x0000007681747220 */ /* 0x000fe20000410000 */
[----:B------:R-:W-:Y:S02]  /*36e0*/  HADD2.F32 R129, -RZ, R85.H0_H0 ;  /* 0x20000055ff817230 */ /* 0x000fe40000004100 */
[----:B------:R-:W-:Y:S01]  /*36f0*/  FMUL.FTZ R138, R125, R138 ;  /* 0x0000008a7d8a7220 */ /* 0x000fe20000410000 */
[----:B------:R-:W5:Y:S01]  /*3700*/  LDG.E.64.CONSTANT R76, desc[UR18][R76.64] ;  /* 0x000000124c4c7981 */ /* 0x000f62000c1e9b00 */
[----:B------:R-:W-:Y:S01]  /*3710*/  FFMA.FTZ R125, R2, R106, R141 ;  /* 0x0000006a027d7223 */ /* 0x000fe2000001008d */
[----:B----4-:R-:W-:Y:S01]  /*3720*/  FADD.FTZ R132, R120, 1 ;  /* 0x3f80000078847421 */ /* 0x010fe20000010000 */
[----:B------:R-:W-:Y:S01]  /*3730*/  FMUL.FTZ R120, R130, R115 ;  /* 0x0000007382787220 */ /* 0x000fe20000410000 */
[----:B------:R-:W-:Y:S01]  /*3740*/  FADD.FTZ R115, -R82, R129 ;  /* 0x0000008152737221 */ /* 0x000fe20000010100 */
[----:B------:R-:W-:-:S02]  /*3750*/  HADD2.F32 R84, -RZ, R84.H1_H1 ;  /* 0x30000054ff547230 */ /* 0x000fc40000004100 */
[----:B------:R-:W-:Y:S01]  /*3760*/  FMUL.FTZ R133, R125, -1.4426950216293334961 ;  /* 0xbfb8aa3b7d857820 */ /* 0x000fe20000410000 */
[----:B------:R-:W-:Y:S02]  /*3770*/  HADD2.F32 R118, -RZ, R85.H1_H1 ;  /* 0x30000055ff767230 */ /* 0x000fe40000004100 */
[----:B------:R-:W-:Y:S01]  /*3780*/  FADD.FTZ R128, R128, 1 ;  /* 0x3f80000080807421 */ /* 0x000fe20000010000 */
[----:B------:R-:W-:Y:S01]  /*3790*/  FMUL.FTZ R115, R99, R115 ;  /* 0x0000007363737220 */ /* 0x000fe20000410000 */
[C---:B------:R-:W-:Y:S01]  /*37a0*/  FADD.FTZ R84, -R82.reuse, R84 ;  /* 0x0000005452547221 */ /* 0x040fe20000010100 */
[----:B0-----:R-:W-:Y:S01]  /*37b0*/  FADD.FTZ R131, R131, 1 ;  /* 0x3f80000083837421 */ /* 0x001fe20000010000 */
[----:B------:R-:W-:Y:S01]  /*37c0*/  FADD.FTZ R118, -R82, R118 ;  /* 0x0000007652767221 */ /* 0x000fe20000010100 */
[----:B-1----:R-:W-:Y:S01]  /*37d0*/  FADD.FTZ R119, R119, 1 ;  /* 0x3f80000077777421 */ /* 0x002fe20000010000 */
[----:B------:R-:W-:Y:S01]  /*37e0*/  MUFU.EX2 R133, R133 ;  /* 0x0000008500857308 */ /* 0x000fe20000000800 */
[----:B------:R-:W-:-:S02]  /*37f0*/  HADD2.F32 R129, -RZ, R80.H0_H0 ;  /* 0x20000050ff817230 */ /* 0x000fc40000004100 */
[----:B------:R-:W-:Y:S01]  /*3800*/  FFMA.FTZ R85, R83, R115, R70 ;  /* 0x0000007353557223 */ /* 0x000fe20000010046 */
[C---:B------:R-:W-:Y:S01]  /*3810*/  FMUL.FTZ R110, R99.reuse, R84 ;  /* 0x00000054636e7220 */ /* 0x040fe20000410000 */
[----:B------:R-:W-:Y:S01]  /*3820*/  FMUL.FTZ R118, R99, R118 ;  /* 0x0000007663767220 */ /* 0x000fe20000410000 */
[----:B------:R-:W-:Y:S02]  /*3830*/  HADD2.F32 R130, -RZ, R80.H1_H1 ;  /* 0x30000050ff827230 */ /* 0x000fe40000004100 */
[----:B------:R-:W0:Y:S01]  /*3840*/  MUFU.RCP R128, R128 ;  /* 0x0000008000807308 */ /* 0x000e220000001000 */
[----:B------:R-:W-:Y:S01]  /*3850*/  FMUL.FTZ R80, R85, -1.4426950216293334961 ;  /* 0xbfb8aa3b55507820 */ /* 0x000fe20000410000 */
[----:B------:R-:W-:-:S06]  /*3860*/  FFMA.FTZ R84, R98, R110, R143 ;  /* 0x0000006e62547223 */ /* 0x000fcc000001008f */
[----:B------:R-:W1:Y:S01]  /*3870*/  MUFU.RCP R132, R132 ;  /* 0x0000008400847308 */ /* 0x000e620000001000 */
[----:B------:R-:W-:-:S07]  /*3880*/  FMUL.FTZ R116, R130, R116 ;  /* 0x0000007482747220 */ /* 0x000fce0000410000 */
[----:B------:R4:W2:Y:S01]  /*3890*/  MUFU.RCP R135, R119 ;  /* 0x0000007700877308 */ /* 0x0008a20000001000 */
[----:B------:R-:W-:-:S07]  /*38a0*/  FMUL.FTZ R127, R84, -1.4426950216293334961 ;  /* 0xbfb8aa3b547f7820 */ /* 0x000fce0000410000 */
[----:B------:R-:W2:Y:S01]  /*38b0*/  MUFU.RCP R131, R131 ;  /* 0x0000008300837308 */ /* 0x000ea20000001000 */
[----:B----4-:R-:W-:Y:S01]  /*38c0*/  FMUL.FTZ R119, R134, R117 ;  /* 0x0000007586777220 */ /* 0x010fe20000410000 */
[----:B------:R-:W-:Y:S01]  /*38d0*/  FMUL.FTZ R117, R129, R136 ;  /* 0x0000008881757220 */ /* 0x000fe20000410000 */
[----:B------:R-:W-:Y:S01]  /*38e0*/  FFMA.FTZ R129, R67, R118, R69 ;  /* 0x0000007643817223 */ /* 0x000fe20000010045 */
[----:B------:R-:W-:-:S03]  /*38f0*/  HADD2.F32 R134, -RZ, R81.H0_H0 ;  /* 0x20000051ff867230 */ /* 0x000fc60000004100 */
[----:B------:R-:W-:Y:S01]  /*3900*/  FMUL.FTZ R130, R129, -1.4426950216293334961 ;  /* 0xbfb8aa3b81827820 */ /* 0x000fe20000410000 */
[----:B------:R-:W4:Y:S01]  /*3910*/  MUFU.EX2 R80, R80 ;  /* 0x0000005000507308 */ /* 0x000f220000000800 */
[----:B------:R-:W-:Y:S01]  /*3920*/  FMUL.FTZ R120, R134, R120 ;  /* 0x0000007886787220 */ /* 0x000fe20000410000 */
[----:B------:R-:W-:Y:S02]  /*3930*/  HADD2.F32 R81, -RZ, R81.H1_H1 ;  /* 0x30000051ff517230 */ /* 0x000fe40000004100 */
[----:B0-----:R-:W-:-:S04]  /*3940*/  FADD.FTZ R136, -R128, 1 ;  /* 0x3f80000080887421 */ /* 0x001fc80000010100 */
[----:B------:R0:W4:Y:S01]  /*3950*/  MUFU.EX2 R134, R130 ;  /* 0x0000008200867308 */ /* 0x0001220000000800 */
[----:B------:R-:W-:Y:S01]  /*3960*/  IADD3.X R147, RZ, R121, RZ, P0, !PT ;  /* 0x00000079ff937210 */ /* 0x000fe200007fe4ff */
[----:B------:R-:W-:Y:S01]  /*3970*/  FMUL.FTZ R119, R81, R119 ;  /* 0x0000007751777220 */ /* 0x000fe20000410000 */
[----:B------:R-:W-:-:S05]  /*3980*/  FFMA.FTZ R122, R122, R136, 1 ;  /* 0x3f8000007a7a7423 */ /* 0x000fca0000010088 */
[----:B------:R-:W4:Y:S01]  /*3990*/  MUFU.EX2 R127, R127 ;  /* 0x0000007f007f7308 */ /* 0x000f220000000800 */
[----:B0-----:R-:W-:Y:S01]  /*39a0*/  FADD.FTZ R130, R133, 1 ;  /* 0x3f80000085827421 */ /* 0x001fe20000010000 */
[----:B-1----:R-:W-:Y:S01]  /*39b0*/  FADD.FTZ R133, -R132, 1 ;  /* 0x3f80000084857421 */ /* 0x002fe20000010100 */
[----:B--2---:R-:W-:Y:S01]  /*39c0*/  FADD.FTZ R81, -R135, 1 ;  /* 0x3f80000087517421 */ /* 0x004fe20000010100 */
[----:B------:R-:W-:Y:S01]  /*39d0*/  FADD.FTZ R136, -R131, 1 ;  /* 0x3f80000083887421 */ /* 0x000fe20000010100 */
[----:B------:R-:W-:Y:S01]  /*39e0*/  SHF.L.U64.HI R147, R146, 0x1, R147 ;  /* 0x0000000192937819 */ /* 0x000fe20000010293 */
[----:B------:R-:W-:Y:S01]  /*39f0*/  FFMA.FTZ R124, R124, R133, 1 ;  /* 0x3f8000007c7c7423 */ /* 0x000fe20000010085 */
[----:B------:R-:W-:Y:S01]  /*3a00*/  SHF.L.U32 R146, R146, 0x1, RZ ;  /* 0x0000000192927819 */ /* 0x000fe200000006ff */
[----:B------:R-:W-:Y:S01]  /*3a10*/  FFMA.FTZ R126, R126, R81, 1 ;  /* 0x3f8000007e7e7423 */ /* 0x000fe20000010051 */
[----:B------:R-:W-:Y:S01]  /*3a20*/  FFMA.FTZ R123, R123, R136, 1 ;  /* 0x3f8000007b7b7423 */ /* 0x000fe20000010088 */
[----:B------:R-:W-:Y:S01]  /*3a30*/  FMUL.FTZ R124, R132, R124 ;  /* 0x0000007c847c7220 */ /* 0x000fe20000410000 */
[----:B------:R-:W-:-:S02]  /*3a40*/  HADD2.F32 R81, -RZ, R86.H0_H0 ;  /* 0x20000056ff517230 */ /* 0x000fc40000004100 */
[----:B------:R-:W-:Y:S01]  /*3a50*/  FMUL.FTZ R122, R128, R122 ;  /* 0x0000007a807a7220 */ /* 0x000fe20000410000 */
[----:B----4-:R-:W-:Y:S01]  /*3a60*/  FADD.FTZ R132, R80, 1 ;  /* 0x3f80000050847421 */ /* 0x010fe20000010000 */
[----:B------:R-:W-:Y:S01]  /*3a70*/  IADD3 R80, P0, R146, UR24, RZ ;  /* 0x0000001892507c10 */ /* 0x000fe2000ff1e0ff */
[----:B------:R-:W-:Y:S01]  /*3a80*/  FMUL.FTZ R121, R131, R123 ;  /* 0x0000007b83797220 */ /* 0x000fe20000410000 */
[----:B------:R-:W-:Y:S01]  /*3a90*/  FMUL.FTZ R122, R81, R122 ;  /* 0x0000007a517a7220 */ /* 0x000fe20000410000 */
[----:B------:R-:W-:Y:S01]  /*3aa0*/  FADD.FTZ R131, R134, 1 ;  /* 0x3f80000086837421 */ /* 0x000fe20000010000 */
[----:B------:R-:W-:Y:S01]  /*3ab0*/  IADD3.X R81, R147, UR25, RZ, P0, !PT ;  /* 0x0000001993517c10 */ /* 0x000fe200087fe4ff */
[----:B------:R-:W0:Y:S01]  /*3ac0*/  MUFU.RCP R130, R130 ;  /* 0x0000008200827308 */ /* 0x000e220000001000 */
[----:B------:R-:W-:Y:S01]  /*3ad0*/  FADD.FTZ R127, R127, 1 ;  /* 0x3f8000007f7f7421 */ /* 0x000fe20000010000 */
[----:B------:R-:W-:-:S03]  /*3ae0*/  HADD2.F32 R86, -RZ, R86.H1_H1 ;  /* 0x30000056ff567230 */ /* 0x000fc60000004100 */
[----:B------:R-:W2:Y:S03]  /*3af0*/  LDG.E.64.CONSTANT R80, desc[UR18][R80.64] ;  /* 0x0000001250507981 */ /* 0x000ea6000c1e9b00 */
[----:B------:R-:W1:Y:S01]  /*3b00*/  MUFU.RCP R128, R127 ;  /* 0x0000007f00807308 */ /* 0x000e620000001000 */
[----:B------:R-:W-:-:S07]  /*3b10*/  FMUL.FTZ R123, R135, R126 ;  /* 0x0000007e877b7220 */ /* 0x000fce0000410000 */
[----:B------:R-:W4:Y:S01]  /*3b20*/  MUFU.RCP R131, R131 ;  /* 0x0000008300837308 */ /* 0x000f220000001000 */
[--C-:B------:R-:W-:Y:S02]  /*3b30*/  HADD2.F32 R126, -RZ, R88.reuse.H0_H0 ;  /* 0x20000058ff7e7230 */ /* 0x100fe40000004100 */
[----:B------:R-:W-:Y:S01]  /*3b40*/  FMUL.FTZ R121, R86, R121 ;  /* 0x0000007956797220 */ /* 0x000fe20000410000 */
[----:B------:R-:W-:-:S04]  /*3b50*/  HADD2.F32 R88, -RZ, R88.H1_H1 ;  /* 0x30000058ff587230 */ /* 0x000fc80000004100 */
[----:B------:R-:W4:Y:S01]  /*3b60*/  MUFU.RCP R132, R132 ;  /* 0x0000008400847308 */ /* 0x000f220000001000 */
[--C-:B------:R-:W-:Y:S02]  /*3b70*/  HADD2.F32 R86, -RZ, R87.reuse.H0_H0 ;  /* 0x20000057ff567230 */ /* 0x100fe40000004100 */
[----:B------:R-:W-:Y:S02]  /*3b80*/  HADD2.F32 R87, -RZ, R87.H1_H1 ;  /* 0x30000057ff577230 */ /* 0x000fe40000004100 */
[----:B0-----:R-:W-:Y:S01]  /*3b90*/  FADD.FTZ R136, -R130, 1 ;  /* 0x3f80000082887421 */ /* 0x001fe20000010100 */
[C---:B------:R-:W-:Y:S01]  /*3ba0*/  FADD.FTZ R126, -R82.reuse, R126 ;  /* 0x0000007e527e7221 */ /* 0x040fe20000010100 */
[----:B------:R-:W-:Y:S01]  /*3bb0*/  FADD.FTZ R88, -R82, R88 ;  /* 0x0000005852587221 */ /* 0x000fe20000010100 */
[----:B------:R-:W-:Y:S01]  /*3bc0*/  FMUL.FTZ R124, R86, R124 ;  /* 0x0000007c567c7220 */ /* 0x000fe20000410000 */
[----:B------:R-:W-:Y:S01]  /*3bd0*/  FMUL.FTZ R123, R87, R123 ;  /* 0x0000007b577b7220 */ /* 0x000fe20000410000 */
[----:B-1----:R-:W-:Y:S01]  /*3be0*/  FADD.FTZ R86, -R128, 1 ;  /* 0x3f80000080567421 */ /* 0x002fe20000010100 */
[----:B------:R-:W-:Y:S01]  /*3bf0*/  FFMA.FTZ R136, R125, R136, 1 ;  /* 0x3f8000007d887423 */ /* 0x000fe20000010088 */
[----:B----4-:R-:W-:Y:S01]  /*3c00*/  FADD.FTZ R87, -R131, 1 ;  /* 0x3f80000083577421 */ /* 0x010fe20000010100 */
[C---:B------:R-:W-:Y:S01]  /*3c10*/  FMUL.FTZ R125, R99.reuse, R126 ;  /* 0x0000007e637d7220 */ /* 0x040fe20000410000 */
[----:B------:R-:W-:Y:S01]  /*3c20*/  FMUL.FTZ R88, R99, R88 ;  /* 0x0000005863587220 */ /* 0x000fe20000410000 */
[----:B------:R-:W-:Y:S01]  /*3c30*/  FFMA.FTZ R84, R84, R86, 1 ;  /* 0x3f80000054547423 */ /* 0x000fe20000010056 */
[----:B------:R-:W-:Y:S01]  /*3c40*/  FFMA.FTZ R129, R129, R87, 1 ;  /* 0x3f80000081817423 */ /* 0x000fe20000010057 */
[----:B------:R-:W-:Y:S01]  /*3c50*/  FFMA.FTZ R86, R2, R125, R141 ;  /* 0x0000007d02567223 */ /* 0x000fe2000001008d */
[----:B------:R-:W-:Y:S01]  /*3c60*/  FADD.FTZ R135, -R132, 1 ;  /* 0x3f80000084877421 */ /* 0x000fe20000010100 */
[----:B------:R-:W-:Y:S01]  /*3c70*/  FFMA.FTZ R87, R98, R88, R143 ;  /* 0x0000005862577223 */ /* 0x000fe2000001008f */
[----:B------:R-:W-:-:S02]  /*3c80*/  HADD2.F32 R126, -RZ, R89.H0_H0 ;  /* 0x20000059ff7e7230 */ /* 0x000fc40000004100 */
[----:B------:R-:W-:Y:S01]  /*3c90*/  FMUL.FTZ R127, R86, -1.4426950216293334961 ;  /* 0xbfb8aa3b567f7820 */ /* 0x000fe20000410000 */
[----:B------:R-:W-:Y:S01]  /*3ca0*/  FFMA.FTZ R135, R85, R135, 1 ;  /* 0x3f80000055877423 */ /* 0x000fe20000010087 */
[----:B------:R-:W-:Y:S01]  /*3cb0*/  FMUL.FTZ R85, R87, -1.4426950216293334961 ;  /* 0xbfb8aa3b57557820 */ /* 0x000fe20000410000 */
[----:B------:R-:W-:Y:S01]  /*3cc0*/  FMUL.FTZ R128, R128, R84 ;  /* 0x0000005480807220 */ /* 0x000fe20000410000 */
[----:B------:R-:W-:Y:S01]  /*3cd0*/  FADD.FTZ R126, -R82, R126 ;  /* 0x0000007e527e7221 */ /* 0x000fe20000010100 */
[----:B------:R-:W-:Y:S01]  /*3ce0*/  FMUL.FTZ R135, R132, R135 ;  /* 0x0000008784877220 */ /* 0x000fe20000410000 */
[----:B------:R-:W-:Y:S01]  /*3cf0*/  IADD3 R84, P0, R148, UR26, RZ ;  /* 0x0000001a94547c10 */ /* 0x000fe2000ff1e0ff */
[----:B------:R0:W1:Y:S01]  /*3d00*/  MUFU.EX2 R132, R85 ;  /* 0x0000005500847308 */ /* 0x0000620000000800 */
[----:B------:R-:W-:Y:S01]  /*3d10*/  FMUL.FTZ R126, R99, R126 ;  /* 0x0000007e637e7220 */ /* 0x000fe20000410000 */
[----:B------:R-:W-:-:S06]  /*3d20*/  FMUL.FTZ R136, R130, R136 ;  /* 0x0000008882887220 */ /* 0x000fcc0000410000 */
[----:B------:R-:W4:Y:S01]  /*3d30*/  MUFU.EX2 R127, R127 ;  /* 0x0000007f007f7308 */ /* 0x000f220000000800 */
[----:B0-----:R-:W-:Y:S01]  /*3d40*/  IADD3.X R85, R149, UR27, RZ, P0, !PT ;  /* 0x0000001b95557c10 */ /* 0x001fe200087fe4ff */
[----:B------:R-:W-:-:S05]  /*3d50*/  FFMA.FTZ R130, R83, R126, R70 ;  /* 0x0000007e53827223 */ /* 0x000fca0000010046 */
[----:B------:R-:W2:Y:S01]  /*3d60*/  LDG.E.64.CONSTANT R84, desc[UR18][R84.64] ;  /* 0x0000001254547981 */ /* 0x000ea2000c1e9b00 */
[----:B------:R-:W-:Y:S01]  /*3d70*/  FMUL.FTZ R133, R130, -1.4426950216293334961 ;  /* 0xbfb8aa3b82857820 */ /* 0x000fe20000410000 */
[----:B------:R-:W-:Y:S02]  /*3d80*/  HADD2.F32 R137, -RZ, R94.H0_H0 ;  /* 0x2000005eff897230 */ /* 0x000fe40000004100 */
[----:B-1----:R-:W-:Y:S01]  /*3d90*/  FADD.FTZ R132, R132, 1 ;  /* 0x3f80000084847421 */ /* 0x002fe20000010000 */
[----:B------:R-:W-:Y:S01]  /*3da0*/  FMUL.FTZ R107, R107, R138 ;  /* 0x0000008a6b6b7220 */ /* 0x000fe20000410000 */
[----:B------:R-:W-:Y:S01]  /*3db0*/  HADD2.F32 R89, -RZ, R89.H1_H1 ;  /* 0x30000059ff597230 */ /* 0x000fe20000004100 */
[----:B------:R-:W0:Y:S01]  /*3dc0*/  MUFU.EX2 R133, R133 ;  /* 0x0000008500857308 */ /* 0x000e220000000800 */
[----:B----4-:R-:W-:Y:S01]  /*3dd0*/  FADD.FTZ R138, R127, 1 ;  /* 0x3f8000007f8a7421 */ /* 0x010fe20000010000 */
[----:B------:R-:W-:Y:S02]  /*3de0*/  FMUL.FTZ R127, R137, R136 ;  /* 0x00000088897f7220 */ /* 0x000fe40000410000 */
[----:B------:R-:W-:-:S04]  /*3df0*/  FADD.FTZ R89, -R82, R89 ;  /* 0x0000005952597221 */ /* 0x000fc80000010100 */
[----:B------:R-:W1:Y:S01]  /*3e00*/  MUFU.RCP R136, R138 ;  /* 0x0000008a00887308 */ /* 0x000e620000001000 */
[----:B------:R-:W-:Y:S02]  /*3e10*/  HADD2.F32 R94, -RZ, R94.H1_H1 ;  /* 0x3000005eff5e7230 */ /* 0x000fe40000004100 */
[----:B------:R-:W-:-:S05]  /*3e20*/  FMUL.FTZ R89, R99, R89 ;  /* 0x0000005963597220 */ /* 0x000fca0000410000 */
[----:B------:R-:W4:Y:S01]  /*3e30*/  MUFU.RCP R132, R132 ;  /* 0x0000008400847308 */ /* 0x000f220000001000 */
[----:B------:R-:W-:Y:S01]  /*3e40*/  FMUL.FTZ R131, R131, R129 ;  /* 0x0000008183837220 */ /* 0x000fe20000410000 */
[----:B------:R-:W-:Y:S01]  /*3e50*/  FMUL.FTZ R128, R94, R128 ;  /* 0x000000805e807220 */ /* 0x000fe20000410000 */
[----:B------:R-:W-:Y:S01]  /*3e60*/  FFMA.FTZ R129, R67, R89, R69 ;  /* 0x0000005943817223 */ /* 0x000fe20000010045 */
[--C-:B------:R-:W-:Y:S02]  /*3e70*/  HADD2.F32 R94, -RZ, R95.reuse.H0_H0 ;  /* 0x2000005fff5e7230 */ /* 0x100fe40000004100 */
[----:B0-----:R-:W-:Y:S01]  /*3e80*/  FADD.FTZ R133, R133, 1 ;  /* 0x3f80000085857421 */ /* 0x001fe20000010000 */
[----:B------:R-:W-:Y:S02]  /*3e90*/  HADD2.F32 R95, -RZ, R95.H1_H1 ;  /* 0x3000005fff5f7230 */ /* 0x000fe40000004100 */
[----:B------:R-:W-:Y:S01]  /*3ea0*/  FMUL.FTZ R134, R129, -1.4426950216293334961 ;  /* 0xbfb8aa3b81867820 */ /* 0x000fe20000410000 */
[----:B------:R4:W-:Y:S02]  /*3eb0*/  MUFU.RCP R137, R133 ;  /* 0x0000008500897308 */ /* 0x0009e40000001000 */
[----:B------:R-:W-:Y:S01]  /*3ec0*/  FMUL.FTZ R95, R95, R131 ;  /* 0x000000835f5f7220 */ /* 0x000fe20000410000 */
[----:B-1----:R-:W-:Y:S01]  /*3ed0*/  FADD.FTZ R131, -R136, 1 ;  /* 0x3f80000088837421 */ /* 0x002fe20000010100 */
[----:B----4-:R-:W-:-:S04]  /*3ee0*/  FADD.FTZ R133, -R132, 1 ;  /* 0x3f80000084857421 */ /* 0x010fc80000010100 */
[----:B------:R-:W0:Y:S01]  /*3ef0*/  MUFU.EX2 R134, R134 ;  /* 0x0000008600867308 */ /* 0x000e220000000800 */
[----:B------:R-:W-:Y:S01]  /*3f00*/  FFMA.FTZ R131, R86, R131, 1 ;  /* 0x3f80000056837423 */ /* 0x000fe20000010083 */
[----:B------:R-:W-:Y:S01]  /*3f10*/  IADD3 R86, P0, R146, UR26, RZ ;  /* 0x0000001a92567c10 */ /* 0x000fe2000ff1e0ff */
[----:B------:R-:W-:-:S04]  /*3f20*/  FFMA.FTZ R87, R87, R133, 1 ;  /* 0x3f80000057577423 */ /* 0x000fc80000010085 */
[----:B------:R-:W-:Y:S01]  /*3f30*/  FMUL.FTZ R132, R132, R87 ;  /* 0x0000005784847220 */ /* 0x000fe20000410000 */
[----:B------:R-:W-:-:S06]  /*3f40*/  IADD3.X R87, R147, UR27, RZ, P0, !PT ;  /* 0x0000001b93577c10 */ /* 0x000fcc00087fe4ff */
[----:B------:R-:W4:Y:S01]  /*3f50*/  LDG.E.64.CONSTANT R86, desc[UR18][R86.64] ;  /* 0x0000001256567981 */ /* 0x000f22000c1e9b00 */
[----:B0-----:R-:W-:-:S04]  /*3f60*/  FADD.FTZ R134, R134, 1 ;  /* 0x3f80000086867421 */ /* 0x001fc80000010000 */
[----:B------:R-:W0:Y:S01]  /*3f70*/  MUFU.RCP R139, R134 ;  /* 0x00000086008b7308 */ /* 0x000e220000001000 */
[----:B------:R-:W-:Y:S01]  /*3f80*/  FMUL.FTZ R136, R136, R131 ;  /* 0x0000008388887220 */ /* 0x000fe20000410000 */
[----:B------:R-:W-:-:S04]  /*3f90*/  FADD.FTZ R131, -R137, 1 ;  /* 0x3f80000089837421 */ /* 0x000fc80000010100 */
[----:B------:R-:W-:Y:S01]  /*3fa0*/  FFMA.FTZ R130, R130, R131, 1 ;  /* 0x3f80000082827423 */ /* 0x000fe20000010083 */
[--C-:B------:R-:W-:Y:S02]  /*3fb0*/  HADD2.F32 R131, -RZ, R96.reuse.H0_H0 ;  /* 0x20000060ff837230 */ /* 0x100fe40000004100 */
[----:B------:R-:W-:Y:S02]  /*3fc0*/  HADD2.F32 R96, -RZ, R96.H1_H1 ;  /* 0x30000060ff607230 */ /* 0x000fe40000004100 */
[----:B------:R-:W-:Y:S01]  /*3fd0*/  FMUL.FTZ R137, R137, R130 ;  /* 0x0000008289897220 */ /* 0x000fe20000410000 */
[C---:B------:R-:W-:Y:S02]  /*3fe0*/  FADD.FTZ R131, -R82.reuse, R131 ;  /* 0x0000008352837221 */ /* 0x040fe40000010100 */
[----:B------:R-:W-:Y:S01]  /*3ff0*/  FADD.FTZ R96, -R82, R96 ;  /* 0x0000006052607221 */ /* 0x000fe20000010100 */
[----:B0-----:R-:W-:Y:S01]  /*4000*/  FADD.FTZ R130, -R139, 1 ;  /* 0x3f8000008b827421 */ /* 0x001fe20000010100 */
[----:B------:R-:W-:-:S03]  /*4010*/  FMUL.FTZ R131, R99, R131 ;  /* 0x0000008363837220 */ /* 0x000fc60000410000 */
[----:B------:R-:W-:Y:S01]  /*4020*/  FFMA.FTZ R129, R129, R130, 1 ;  /* 0x3f80000081817423 */ /* 0x000fe20000010082 */
[----:B------:R-:W-:Y:S01]  /*4030*/  FMUL.FTZ R130, R99, R96 ;  /* 0x0000006063827220 */ /* 0x000fe20000410000 */
[----:B------:R-:W-:Y:S02]  /*4040*/  FFMA.FTZ R134, R2, R131, R141 ;  /* 0x0000008302867223 */ /* 0x000fe4000001008d */
[----:B------:R-:W-:Y:S01]  /*4050*/  FMUL.FTZ R139, R139, R129 ;  /* 0x000000818b8b7220 */ /* 0x000fe20000410000 */
[----:B------:R-:W-:Y:S02]  /*4060*/  HADD2.F32 R129, -RZ, R97.H0_H0 ;  /* 0x20000061ff817230 */ /* 0x000fe40000004100 */
[----:B------:R-:W-:Y:S01]  /*4070*/  FMUL.FTZ R94, R94, R135 ;  /* 0x000000875e5e7220 */ /* 0x000fe20000410000 */
[----:B------:R-:W-:Y:S01]  /*4080*/  FFMA.FTZ R135, R98, R130, R143 ;  /* 0x0000008262877223 */ /* 0x000fe2000001008f */
[----:B------:R-:W-:Y:S01]  /*4090*/  FMUL.FTZ R142, R134, -1.4426950216293334961 ;  /* 0xbfb8aa3b868e7820 */ /* 0x000fe20000410000 */
[----:B------:R-:W-:-:S02]  /*40a0*/  FADD.FTZ R129, -R82, R129 ;  /* 0x0000008152817221 */ /* 0x000fc40000010100 */
[----:B------:R-:W-:-:S03]  /*40b0*/  FMUL.FTZ R138, R135, -1.4426950216293334961 ;  /* 0xbfb8aa3b878a7820 */ /* 0x000fc60000410000 */
[----:B------:R-:W0:Y:S01]  /*40c0*/  MUFU.EX2 R142, R142 ;  /* 0x0000008e008e7308 */ /* 0x000e220000000800 */
[----:B------:R-:W-:-:S04]  /*40d0*/  FMUL.FTZ R129, R99, R129 ;  /* 0x0000008163817220 */ /* 0x000fc80000410000 */
[----:B------:R-:W-:-:S03]  /*40e0*/  FFMA.FTZ R133, R83, R129, R70 ;  /* 0x0000008153857223 */ /* 0x000fc60000010046 */
[----:B------:R-:W1:Y:S01]  /*40f0*/  MUFU.EX2 R138, R138 ;  /* 0x0000008a008a7308 */ /* 0x000e620000000800 */
[----:B------:R-:W-:Y:S01]  /*4100*/  FMUL.FTZ R140, R133, -1.4426950216293334961 ;  /* 0xbfb8aa3b858c7820 */ /* 0x000fe20000410000 */
[----:B---3--:R-:W-:-:S06]  /*4110*/  HADD2.F32 R96, -RZ, R78.H0_H0 ;  /* 0x2000004eff607230 */ /* 0x008fcc0000004100 */
[----:B------:R-:W3:Y:S01]  /*4120*/  MUFU.EX2 R140, R140 ;  /* 0x0000008c008c7308 */ /* 0x000ee20000000800 */
[----:B0-----:R-:W-:Y:S01]  /*4130*/  FADD.FTZ R142, R142, 1 ;  /* 0x3f8000008e8e7421 */ /* 0x001fe20000010000 */
[----:B------:R-:W-:Y:S01]  /*4140*/  FMUL.FTZ R96, R96, R136 ;  /* 0x0000008860607220 */ /* 0x000fe20000410000 */
[----:B------:R-:W-:-:S05]  /*4150*/  HADD2.F32 R78, -RZ, R78.H1_H1 ;  /* 0x3000004eff4e7230 */ /* 0x000fca0000004100 */
[----:B------:R-:W0:Y:S01]  /*4160*/  MUFU.RCP R136, R142 ;  /* 0x0000008e00887308 */ /* 0x000e220000001000 */
[----:B-1----:R-:W-:Y:S01]  /*4170*/  FADD.FTZ R138, R138, 1 ;  /* 0x3f8000008a8a7421 */ /* 0x002fe20000010000 */
[----:B------:R-:W-:-:S06]  /*4180*/  FMUL.FTZ R132, R78, R132 ;  /* 0x000000844e847220 */ /* 0x000fcc0000410000 */
[----:B------:R-:W1:Y:S01]  /*4190*/  MUFU.RCP R138, R138 ;  /* 0x0000008a008a7308 */ /* 0x000e620000001000 */
[----:B---3--:R-:W-:Y:S01]  /*41a0*/  FADD.FTZ R140, R140, 1 ;  /* 0x3f8000008c8c7421 */ /* 0x008fe20000010000 */
[----:B------:R-:W-:-:S06]  /*41b0*/  HADD2.F32 R78, -RZ, R79.H0_H0 ;  /* 0x2000004fff4e7230 */ /* 0x000fcc0000004100 */
[----:B------:R-:W3:Y:S01]  /*41c0*/  MUFU.RCP R164, R140 ;  /* 0x0000008c00a47308 */ /* 0x000ee20000001000 */
[----:B------:R-:W-:Y:S01]  /*41d0*/  FMUL.FTZ R78, R78, R137 ;  /* 0x000000894e4e7220 */ /* 0x000fe20000410000 */
[----:B0-----:R-:W-:-:S04]  /*41e0*/  FADD.FTZ R137, -R136, 1 ;  /* 0x3f80000088897421 */ /* 0x001fc80000010100 */
[----:B------:R-:W-:Y:S01]  /*41f0*/  FFMA.FTZ R134, R134, R137, 1 ;  /* 0x3f80000086867423 */ /* 0x000fe20000010089 */
[----:B-1----:R-:W-:Y:S01]  /*4200*/  FADD.FTZ R137, -R138, 1 ;  /* 0x3f8000008a897421 */ /* 0x002fe20000010100 */
[----:B------:R-:W-:-:S03]  /*4210*/  HADD2.F32 R97, -RZ, R97.H1_H1 ;  /* 0x30000061ff617230 */ /* 0x000fc60000004100 */
[----:B------:R-:W-:Y:S02]  /*4220*/  FFMA.FTZ R135, R135, R137, 1 ;  /* 0x3f80000087877423 */ /* 0x000fe40000010089 */
[----:B------:R-:W-:Y:S02]  /*4230*/  FADD.FTZ R97, -R82, R97 ;  /* 0x0000006152617221 */ /* 0x000fe40000010100 */
[----:B------:R-:W-:Y:S01]  /*4240*/  FMUL.FTZ R138, R138, R135 ;  /* 0x000000878a8a7220 */ /* 0x000fe20000410000 */
[----:B---3--:R-:W-:Y:S01]  /*4250*/  FADD.FTZ R135, -R164, 1 ;  /* 0x3f800000a4877421 */ /* 0x008fe20000010100 */
[----:B------:R-:W-:-:S03]  /*4260*/  HADD2.F32 R79, -RZ, R79.H1_H1 ;  /* 0x3000004fff4f7230 */ /* 0x000fc60000004100 */
[----:B------:R-:W-:Y:S01]  /*4270*/  FFMA.FTZ R135, R133, R135, 1 ;  /* 0x3f80000085877423 */ /* 0x000fe20000010087 */
[----:B------:R-:W-:Y:S01]  /*4280*/  FMUL.FTZ R133, R99, R97 ;  /* 0x0000006163857220 */ /* 0x000fe20000410000 */
[----:B------:R-:W-:-:S03]  /*4290*/  FMUL.FTZ R79, R79, R139 ;  /* 0x0000008b4f4f7220 */ /* 0x000fc60000410000 */
[----:B------:R-:W-:-:S04]  /*42a0*/  FFMA.FTZ R139, R67, R133, R69 ;  /* 0x00000085438b7223 */ /* 0x000fc80000010045 */
[----:B------:R-:W-:Y:S01]  /*42b0*/  FMUL.FTZ R142, R139, -1.4426950216293334961 ;  /* 0xbfb8aa3b8b8e7820 */ /* 0x000fe20000410000 */
[----:B------:R-:W-:-:S05]  /*42c0*/  HADD2.F32 R97, -RZ, R74.H0_H0 ;  /* 0x2000004aff617230 */ /* 0x000fca0000004100 */
[----:B------:R-:W0:Y:S01]  /*42d0*/  MUFU.EX2 R142, R142 ;  /* 0x0000008e008e7308 */ /* 0x000e220000000800 */
[----:B------:R-:W-:-:S04]  /*42e0*/  FADD.FTZ R97, -R82, R97 ;  /* 0x0000006152617221 */ /* 0x000fc80000010100 */
[----:B------:R-:W-:-:S04]  /*42f0*/  FMUL.FTZ R97, R99, R97 ;  /* 0x0000006163617220 */ /* 0x000fc80000410000 */
[----:B------:R-:W-:Y:S01]  /*4300*/  FFMA.FTZ R144, R2, R97, R141 ;  /* 0x0000006102907223 */ /* 0x000fe2000001008d */
[----:B------:R-:W-:Y:S01]  /*4310*/  FMUL.FTZ R134, R136, R134 ;  /* 0x0000008688867220 */ /* 0x000fe20000410000 */
[----:B0-----:R-:W-:Y:S02]  /*4320*/  FADD.FTZ R142, R142, 1 ;  /* 0x3f8000008e8e7421 */ /* 0x001fe40000010000 */
[----:B------:R-:W-:Y:S01]  /*4330*/  FMUL.FTZ R151, R144, -1.4426950216293334961 ;  /* 0xbfb8aa3b90977820 */ /* 0x000fe20000410000 */
[----:B------:R-:W-:Y:S02]  /*4340*/  HADD2.F32 R136, -RZ, R74.H1_H1 ;  /* 0x3000004aff887230 */ /* 0x000fe40000004100 */
[----:B------:R-:W-:Y:S01]  /*4350*/  FMUL.FTZ R164, R164, R135 ;  /* 0x00000087a4a47220 */ /* 0x000fe20000410000 */
[----:B------:R-:W0:Y:S01]  /*4360*/  MUFU.RCP R142, R142 ;  /* 0x0000008e008e7308 */ /* 0x000e220000001000 */
[----:B------:R-:W-:Y:S02]  /*4370*/  HADD2.F32 R135, -RZ, R75.H0_H0 ;  /* 0x2000004bff877230 */ /* 0x000fe40000004100 */
[----:B------:R-:W-:-:S05]  /*4380*/  FADD.FTZ R136, -R82, R136 ;  /* 0x0000008852887221 */ /* 0x000fca0000010100 */
[----:B------:R-:W1:Y:S01]  /*4390*/  MUFU.EX2 R151, R151 ;  /* 0x0000009700977308 */ /* 0x000e620000000800 */
[----:B------:R-:W-:Y:S01]  /*43a0*/  FADD.FTZ R135, -R82, R135 ;  /* 0x0000008752877221 */ /* 0x000fe20000010100 */
[----:B------:R-:W-:-:S03]  /*43b0*/  FMUL.FTZ R136, R99, R136 ;  /* 0x0000008863887220 */ /* 0x000fc60000410000 */
[----:B------:R-:W-:Y:S01]  /*43c0*/  FMUL.FTZ R135, R99, R135 ;  /* 0x0000008763877220 */ /* 0x000fe20000410000 */
[----:B------:R-:W-:-:S03]  /*43d0*/  FFMA.FTZ R140, R98, R136, R143 ;  /* 0x00000088628c7223 */ /* 0x000fc6000001008f */
[----:B------:R-:W-:Y:S01]  /*43e0*/  FFMA.FTZ R74, R83, R135, R70 ;  /* 0x00000087534a7223 */ /* 0x000fe20000010046 */
[----:B0-----:R-:W-:Y:S01]  /*43f0*/  FADD.FTZ R165, -R142, 1 ;  /* 0x3f8000008ea57421 */ /* 0x001fe20000010100 */
[----:B------:R-:W-:Y:S02]  /*4400*/  FMUL.FTZ R145, R140, -1.4426950216293334961 ;  /* 0xbfb8aa3b8c917820 */ /* 0x000fe40000410000 */
[----:B------:R-:W-:Y:S01]  /*4410*/  FMUL.FTZ R137, R74, -1.4426950216293334961 ;  /* 0xbfb8aa3b4a897820 */ /* 0x000fe20000410000 */
[----:B------:R-:W-:Y:S01]  /*4420*/  FFMA.FTZ R139, R139, R165, 1 ;  /* 0x3f8000008b8b7423 */ /* 0x000fe200000100a5 */
[----:B-1----:R-:W-:Y:S02]  /*4430*/  FADD.FTZ R151, R151, 1 ;  /* 0x3f80000097977421 */ /* 0x002fe40000010000 */
[----:B------:R-:W0:Y:S01]  /*4440*/  MUFU.EX2 R145, R145 ;  /* 0x0000009100917308 */ /* 0x000e220000000800 */
[----:B------:R-:W-:-:S07]  /*4450*/  FMUL.FTZ R139, R142, R139 ;  /* 0x0000008b8e8b7220 */ /* 0x000fce0000410000 */
[----:B------:R-:W1:Y:S08]  /*4460*/  MUFU.EX2 R137, R137 ;  /* 0x0000008900897308 */ /* 0x000e700000000800 */
[----:B------:R5:W3:Y:S02]  /*4470*/  MUFU.RCP R142, R151 ;  /* 0x00000097008e7308 */ /* 0x000ae40000001000 */
[----:B-----5:R-:W-:-:S02]  /*4480*/  HADD2.F32 R151, -RZ, R76.H0_H0 ;  /* 0x2000004cff977230 */ /* 0x020fc40000004100 */
[----:B------:R-:W-:-:S03]  /*4490*/  HADD2.F32 R76, -RZ, R76.H1_H1 ;  /* 0x3000004cff4c7230 */ /* 0x000fc60000004100 */
[----:B------:R-:W-:Y:S01]  /*44a0*/  FMUL.FTZ R134, R151, R134 ;  /* 0x0000008697867220 */ /* 0x000fe20000410000 */
[----:B------:R-:W-:Y:S02]  /*44b0*/  HADD2.F32 R151, -RZ, R75.H1_H1 ;  /* 0x3000004bff977230 */ /* 0x000fe40000004100 */
[----:B0-----:R-:W-:Y:S01]  /*44c0*/  FADD.FTZ R75, R145, 1 ;  /* 0x3f800000914b7421 */ /* 0x001fe20000010000 */
[----:B------:R-:W-:Y:S02]  /*44d0*/  FMUL.FTZ R138, R76, R138 ;  /* 0x0000008a4c8a7220 */ /* 0x000fe40000410000 */
[----:B------:R-:W-:Y:S01]  /*44e0*/  FADD.FTZ R151, -R82, R151 ;  /* 0x0000009752977221 */ /* 0x000fe20000010100 */
[----:B-1----:R-:W-:Y:S01]  /*44f0*/  FADD.FTZ R145, R137, 1 ;  /* 0x3f80000089917421 */ /* 0x002fe20000010000 */
[----:B---3--:R-:W-:Y:S02]  /*4500*/  FADD.FTZ R76, -R142, 1 ;  /* 0x3f8000008e4c7421 */ /* 0x008fe40000010100 */
[----:B------:R-:W-:Y:S01]  /*4510*/  FMUL.FTZ R137, R99, R151 ;  /* 0x0000009763897220 */ /* 0x000fe20000410000 */
[----:B------:R-:W0:Y:S01]  /*4520*/  MUFU.RCP R75, R75 ;  /* 0x0000004b004b7308 */ /* 0x000e220000001000 */
[----:B------:R-:W-:-:S02]  /*4530*/  FFMA.FTZ R144, R144, R76, 1 ;  /* 0x3f80000090907423 */ /* 0x000fc4000001004c */
[----:B------:R-:W-:-:S04]  /*4540*/  FFMA.FTZ R76, R67, R137, R69 ;  /* 0x00000089434c7223 */ /* 0x000fc80000010045 */
[----:B------:R-:W-:Y:S01]  /*4550*/  FMUL.FTZ R151, R76, -1.4426950216293334961 ;  /* 0xbfb8aa3b4c977820 */ /* 0x000fe20000410000 */
[----:B------:R-:W1:Y:S01]  /*4560*/  MUFU.RCP R145, R145 ;  /* 0x0000009100917308 */ /* 0x000e620000001000 */
[----:B------:R-:W-:Y:S01]  /*4570*/  STL [R1+0x8], R72 ;  /* 0x0000084801007387 */ /* 0x000fe20000100800 */
[----:B------:R-:W-:-:S06]  /*4580*/  HADD2.F32 R165, -RZ, R77.H1_H1 ;  /* 0x3000004dffa57230 */ /* 0x000fcc0000004100 */
[----:B------:R-:W3:Y:S01]  /*4590*/  MUFU.EX2 R151, R151 ;  /* 0x0000009700977308 */ /* 0x000ee20000000800 */
[----:B------:R5:W-:Y:S02]  /*45a0*/  STL [R1], R71 ;  /* 0x0000004701007387 */ /* 0x000be40000100800 */
[----:B-----5:R-:W-:Y:S02]  /*45b0*/  HADD2.F32 R71, -RZ, R77.H0_H0 ;  /* 0x2000004dff477230 */ /* 0x020fe40000004100 */
[----:B0-----:R-:W-:-:S04]  /*45c0*/  FADD.FTZ R77, -R75, 1 ;  /* 0x3f8000004b4d7421 */ /* 0x001fc80000010100 */
[----:B------:R-:W-:Y:S01]  /*45d0*/  FFMA.FTZ R77, R140, R77, 1 ;  /* 0x3f8000008c4d7423 */ /* 0x000fe2000001004d */
[----:B------:R-:W-:-:S03]  /*45e0*/  FMUL.FTZ R140, R71, R164 ;  /* 0x000000a4478c7220 */ /* 0x000fc60000410000 */
[----:B------:R-:W-:Y:S01]  /*45f0*/  FMUL.FTZ R71, R75, R77 ;  /* 0x0000004d4b477220 */ /* 0x000fe20000410000 */
[----:B-1----:R-:W-:Y:S01]  /*4600*/  FADD.FTZ R75, -R145, 1 ;  /* 0x3f800000914b7421 */ /* 0x002fe20000010100 */
[----:B---3--:R-:W-:Y:S01]  /*4610*/  FADD.FTZ R151, R151, 1 ;  /* 0x3f80000097977421 */ /* 0x008fe20000010000 */
[----:B------:R-:W-:Y:S02]  /*4620*/  FMUL.FTZ R139, R165, R139 ;  /* 0x0000008ba58b7220 */ /* 0x000fe40000410000 */
[----:B------:R-:W-:Y:S01]  /*4630*/  FFMA.FTZ R75, R74, R75, 1 ;  /* 0x3f8000004a4b7423 */ /* 0x000fe2000001004b */
[--C-:B--2---:R-:W-:Y:S01]  /*4640*/  HADD2.F32 R74, -RZ, R80.reuse.H0_H0 ;  /* 0x20000050ff4a7230 */ /* 0x104fe20000004100 */
[----:B------:R-:W0:Y:S01]  /*4650*/  MUFU.RCP R165, R151 ;  /* 0x0000009700a57308 */ /* 0x000e220000001000 */
[----:B------:R-:W-:Y:S01]  /*4660*/  MOV R164, R70 ;  /* 0x0000004600a47202 */ /* 0x000fe20000000f00 */
[----:B------:R-:W-:Y:S01]  /*4670*/  FMUL.FTZ R70, R142, R144 ;  /* 0x000000908e467220 */ /* 0x000fe20000410000 */
[----:B------:R-:W-:-:S02]  /*4680*/  HADD2.F32 R142, -RZ, R80.H1_H1 ;  /* 0x30000050ff8e7230 */ /* 0x000fc40000004100 */
[----:B------:R-:W-:Y:S01]  /*4690*/  FADD.FTZ R80, -R82, R74 ;  /* 0x0000004a52507221 */ /* 0x000fe20000010100 */
[----:B------:R-:W-:-:S03]  /*46a0*/  HADD2.F32 R77, -RZ, R81.H0_H0 ;  /* 0x20000051ff4d7230 */ /* 0x000fc60000004100 */
[C---:B------:R-:W-:Y:S01]  /*46b0*/  FMUL.FTZ R80, R99.reuse, R80 ;  /* 0x0000005063507220 */ /* 0x040fe20000410000 */
[----:B------:R-:W-:Y:S01]  /*46c0*/  FADD.FTZ R142, -R82, R142 ;  /* 0x0000008e528e7221 */ /* 0x000fe20000010100 */
[----:B------:R-:W-:Y:S02]  /*46d0*/  HADD2.F32 R81, -RZ, R81.H1_H1 ;  /* 0x30000051ff517230 */ /* 0x000fe40000004100 */
[----:B------:R-:W-:Y:S01]  /*46e0*/  FFMA.FTZ R74, R2, R80, R141 ;  /* 0x00000050024a7223 */ /* 0x000fe2000001008d */
[----:B------:R-:W-:Y:S01]  /*46f0*/  FMUL.FTZ R142, R99, R142 ;  /* 0x0000008e638e7220 */ /* 0x000fe20000410000 */
[C---:B------:R-:W-:Y:S01]  /*4700*/  FADD.FTZ R77, -R82.reuse, R77 ;  /* 0x0000004d524d7221 */ /* 0x040fe20000010100 */
[----:B------:R-:W-:Y:S01]  /*4710*/  FADD.FTZ R82, -R82, R81 ;  /* 0x0000005152527221 */ /* 0x000fe20000010100 */
[----:B------:R-:W-:Y:S01]  /*4720*/  FMUL.FTZ R72, R145, R75 ;  /* 0x0000004b91487220 */ /* 0x000fe20000410000 */
[----:B------:R-:W-:Y:S01]  /*4730*/  FMUL.FTZ R81, R74, -1.4426950216293334961 ;  /* 0xbfb8aa3b4a517820 */ /* 0x000fe20000410000 */
[----:B0-----:R-:W-:Y:S01]  /*4740*/  FADD.FTZ R144, -R165, 1 ;  /* 0x3f800000a5907421 */ /* 0x001fe20000010100 */
[----:B------:R-:W-:Y:S01]  /*4750*/  FFMA.FTZ R75, R98, R142, R143 ;  /* 0x0000008e624b7223 */ /* 0x000fe2000001008f */
[----:B------:R-:W-:-:S02]  /*4760*/  FMUL.FTZ R141, R99, R77 ;  /* 0x0000004d638d7220 */ /* 0x000fc40000410000 */
[----:B------:R-:W-:Y:S01]  /*4770*/  FFMA.FTZ R144, R76, R144, 1 ;  /* 0x3f8000004c907423 */ /* 0x000fe20000010090 */
[----:B------:R-:W-:Y:S01]  /*4780*/  FMUL.FTZ R143, R75, -1.4426950216293334961 ;  /* 0xbfb8aa3b4b8f7820 */ /* 0x000fe20000410000 */
[----:B------:R-:W0:Y:S01]  /*4790*/  MUFU.EX2 R81, R81 ;  /* 0x0000005100517308 */ /* 0x000e220000000800 */
[----:B------:R-:W-:Y:S01]  /*47a0*/  FFMA.FTZ R76, R83, R141, R164 ;  /* 0x0000008d534c7223 */ /* 0x000fe200000100a4 */
[----:B------:R-:W-:-:S03]  /*47b0*/  FMUL.FTZ R82, R99, R82 ;  /* 0x0000005263527220 */ /* 0x000fc60000410000 */
[----:B------:R-:W-:Y:S01]  /*47c0*/  FMUL.FTZ R164, R76, -1.4426950216293334961 ;  /* 0xbfb8aa3b4ca47820 */ /* 0x000fe20000410000 */
[----:B------:R-:W-:Y:S02]  /*47d0*/  FFMA.FTZ R77, R67, R82, R69 ;  /* 0x00000052434d7223 */ /* 0x000fe40000010045 */
[----:B------:R-:W1:Y:S01]  /*47e0*/  MUFU.EX2 R143, R143 ;  /* 0x0000008f008f7308 */ /* 0x000e620000000800 */
[----:B------:R-:W-:Y:S01]  /*47f0*/  FMUL.FTZ R165, R165, R144 ;  /* 0x00000090a5a57220 */ /* 0x000fe20000410000 */
[----:B------:R-:W-:Y:S01]  /*4800*/  FMUL.FTZ R144, R77, -1.4426950216293334961 ;  /* 0xbfb8aa3b4d907820 */ /* 0x000fe20000410000 */
[--C-:B------:R-:W-:Y:S01]  /*4810*/  HADD2.F32 R151, -RZ, R84.reuse.H0_H0 ;  /* 0x20000054ff977230 */ /* 0x100fe20000004100 */
[----:B------:R-:W2:Y:S04]  /*4820*/  LDL.LU R69, [R1+0x78] ;  /* 0x0000780001457983 */ /* 0x000ea80000300800 */
[----:B------:R-:W3:Y:S01]  /*4830*/  MUFU.EX2 R164, R164 ;  /* 0x000000a400a47308 */ /* 0x000ee20000000800 */
[----:B0-----:R-:W-:Y:S01]  /*4840*/  FADD.FTZ R145, R81, 1 ;  /* 0x3f80000051917421 */ /* 0x001fe20000010000 */
[----:B------:R-:W-:-:S06]  /*4850*/  HADD2.F32 R84, -RZ, R84.H1_H1 ;  /* 0x30000054ff547230 */ /* 0x000fcc0000004100 */
[----:B------:R-:W0:Y:S01]  /*4860*/  MUFU.EX2 R144, R144 ;  /* 0x0000009000907308 */ /* 0x000e220000000800 */
[----:B------:R-:W-:Y:S01]  /*4870*/  FMUL.FTZ R81, R151, R70 ;  /* 0x0000004697517220 */ /* 0x000fe20000410000 */
[----:B-1----:R-:W-:Y:S01]  /*4880*/  FADD.FTZ R151, R143, 1 ;  /* 0x3f8000008f977421 */ /* 0x002fe20000010000 */
[----:B------:R-:W-:Y:S01]  /*4890*/  FMUL.FTZ R143, R84, R71 ;  /* 0x00000047548f7220 */ /* 0x000fe20000410000 */
[--C-:B------:R-:W-:Y:S01]  /*48a0*/  HADD2.F32 R84, -RZ, R85.reuse.H0_H0 ;  /* 0x20000055ff547230 */ /* 0x100fe20000004100 */
[----:B------:R-:W5:Y:S03]  /*48b0*/  LDL.LU R70, [R1+0x74] ;  /* 0x0000740001467983 */ /* 0x000f660000300800 */
[----:B------:R-:W1:Y:S01]  /*48c0*/  MUFU.RCP R145, R145 ;  /* 0x0000009100917308 */ /* 0x000e620000001000 */
[----:B---3--:R-:W-:Y:S01]  /*48d0*/  FADD.FTZ R164, R164, 1 ;  /* 0x3f800000a4a47421 */ /* 0x008fe20000010000 */
[----:B------:R-:W-:Y:S01]  /*48e0*/  FMUL.FTZ R84, R84, R72 ;  /* 0x0000004854547220 */ /* 0x000fe20000410000 */
[----:B------:R-:W-:Y:S01]  /*48f0*/  HADD2.F32 R72, -RZ, R85.H1_H1 ;  /* 0x30000055ff487230 */ /* 0x000fe20000004100 */
[----:B------:R-:W3:Y:S04]  /*4900*/  LDL.LU R71, [R1+0x70] ;  /* 0x0000700001477983 */ /* 0x000ee80000300800 */
[----:B------:R-:W4:Y:S01]  /*4910*/  MUFU.RCP R151, R151 ;  /* 0x0000009700977308 */ /* 0x000f220000001000 */
[----:B0-----:R-:W-:Y:S01]  /*4920*/  FADD.FTZ R85, R144, 1 ;  /* 0x3f80000090557421 */ /* 0x001fe20000010000 */
[----:B------:R-:W-:-:S02]  /*4930*/  FMUL.FTZ R144, R72, R165 ;  /* 0x000000a548907220 */ /* 0x000fc40000410000 */
[----:B------:R-:W3:Y:S04]  /*4940*/  LDL.LU R72, [R1+0x6c] ;  /* 0x00006c0001487983 */ /* 0x000ee80000300800 */
[----:B------:R-:W0:Y:S01]  /*4950*/  MUFU.RCP R164, R164 ;  /* 0x000000a400a47308 */ /* 0x000e220000001000 */
[----:B-1----:R-:W-:-:S07]  /*4960*/  FADD.FTZ R165, -R145, 1 ;  /* 0x3f80000091a57421 */ /* 0x002fce0000010100 */
[----:B------:R-:W1:Y:S01]  /*4970*/  MUFU.RCP R85, R85 ;  /* 0x0000005500557308 */ /* 0x000e620000001000 */
[----:B------:R-:W-:Y:S01]  /*4980*/  FFMA.FTZ R165, R74, R165, 1 ;  /* 0x3f8000004aa57423 */ /* 0x000fe200000100a5 */
[----:B----4-:R-:W-:-:S04]  /*4990*/  FADD.FTZ R74, -R151, 1 ;  /* 0x3f800000974a7421 */ /* 0x010fc80000010100 */
[----:B------:R-:W-:Y:S01]  /*49a0*/  FFMA.FTZ R74, R75, R74, 1 ;  /* 0x3f8000004b4a7423 */ /* 0x000fe2000001004a */
[----:B0-----:R-:W-:-:S04]  /*49b0*/  FADD.FTZ R75, -R164, 1 ;  /* 0x3f800000a44b7421 */ /* 0x001fc80000010100 */
[----:B------:R-:W-:Y:S01]  /*49c0*/  FFMA.FTZ R75, R76, R75, 1 ;  /* 0x3f8000004c4b7423 */ /* 0x000fe2000001004b */
[----:B-1----:R-:W-:-:S03]  /*49d0*/  FADD.FTZ R76, -R85, 1 ;  /* 0x3f800000554c7421 */ /* 0x002fc60000010100 */
[----:B------:R-:W-:Y:S01]  /*49e0*/  FMUL.FTZ R75, R164, R75 ;  /* 0x0000004ba44b7220 */ /* 0x000fe20000410000 */
[----:B------:R-:W-:Y:S01]  /*49f0*/  FFMA.FTZ R76, R77, R76, 1 ;  /* 0x3f8000004d4c7423 */ /* 0x000fe2000001004c */
[--C-:B------:R-:W-:Y:S02]  /*4a00*/  HADD2.F32 R77, -RZ, R87.reuse.H0_H0 ;  /* 0x20000057ff4d7230 */ /* 0x100fe40000004100 */
[----:B------:R-:W-:Y:S01]  /*4a10*/  FMUL.FTZ R165, R145, R165 ;  /* 0x000000a591a57220 */ /* 0x000fe20000410000 */
[----:B------:R-:W-:Y:S01]  /*4a20*/  FMUL.FTZ R76, R85, R76 ;  /* 0x0000004c554c7220 */ /* 0x000fe20000410000 */
[--C-:B------:R-:W-:Y:S02]  /*4a30*/  HADD2.F32 R85, -RZ, R86.reuse.H0_H0 ;  /* 0x20000056ff557230 */ /* 0x100fe40000004100 */
[----:B------:R-:W-:Y:S01]  /*4a40*/  FMUL.FTZ R74, R151, R74 ;  /* 0x0000004a974a7220 */ /* 0x000fe20000410000 */
[----:B------:R-:W-:Y:S02]  /*4a50*/  HADD2.F32 R86, -RZ, R86.H1_H1 ;  /* 0x30000056ff567230 */ /* 0x000fe40000004100 */
[----:B------:R-:W-:-:S02]  /*4a60*/  HADD2.F32 R145, -RZ, R87.H1_H1 ;  /* 0x30000057ff917230 */ /* 0x000fc40000004100 */
[----:B------:R-:W-:Y:S01]  /*4a70*/  FMUL.FTZ R87, R77, R75 ;  /* 0x0000004b4d577220 */ /* 0x000fe20000410000 */
[----:B------:R-:W-:Y:S01]  /*4a80*/  FMUL.FTZ R75, R2, R39 ;  /* 0x00000027024b7220 */ /* 0x000fe20000410000 */
[----:B------:R-:W-:Y:S01]  /*4a90*/  FMUL.FTZ R86, R86, R74 ;  /* 0x0000004a56567220 */ /* 0x000fe20000410000 */
[----:B------:R-:W-:Y:S02]  /*4aa0*/  FMUL.FTZ R74, R98, R38 ;  /* 0x00000026624a7220 */ /* 0x000fe40000410000 */
[----:B------:R-:W-:Y:S01]  /*4ab0*/  FFMA.FTZ R75, R0, R75, RZ ;  /* 0x0000004b004b7223 */ /* 0x000fe200000100ff */
[----:B------:R-:W-:Y:S01]  /*4ac0*/  FMUL.FTZ R145, R145, R76 ;  /* 0x0000004c91917220 */ /* 0x000fe20000410000 */
[----:B------:R-:W-:Y:S02]  /*4ad0*/  FMUL.FTZ R76, R83, R37 ;  /* 0x00000025534c7220 */ /* 0x000fe40000410000 */
[----:B------:R-:W-:-:S04]  /*4ae0*/  FFMA.FTZ R75, R66, R74, R75 ;  /* 0x0000004a424b7223 */ /* 0x000fc8000001004b */
[----:B------:R-:W-:Y:S01]  /*4af0*/  FFMA.FTZ R75, R65, R76, R75 ;  /* 0x0000004c414b7223 */ /* 0x000fe2000001004b */
[----:B------:R-:W-:-:S04]  /*4b00*/  FMUL.FTZ R76, R67, R36 ;  /* 0x00000024434c7220 */ /* 0x000fc80000410000 */
        /* <DEDUP_REMOVED lines=17> */
[C---:B------:R-:W-:Y:S01]  /*4c20*/  FMUL.FTZ R76, R2.reuse, R24 ;  /* 0x00000018024c7220 */ /* 0x040fe20000410000 */
[----:B------:R-:W-:-:S03]  /*4c30*/  FFMA.FTZ R74, R2, R39, RZ ;  /* 0x00000027024a7223 */ /* 0x000fc600000100ff */
[----:B------:R-:W-:Y:S01]  /*4c40*/  FFMA.FTZ R75, R55, R76, R75 ;  /* 0x0000004c374b7223 */ /* 0x000fe2000001004b */
[C---:B------:R-:W-:Y:S01]  /*4c50*/  FMUL.FTZ R76, R98.reuse, R21 ;  /* 0x00000015624c7220 */ /* 0x040fe20000410000 */
[----:B------:R-:W-:-:S03]  /*4c60*/  FFMA.FTZ R74, R98, R38, R74 ;  /* 0x00000026624a7223 */ /* 0x000fc6000001004a */
        /* <DEDUP_REMOVED lines=16> */
[C---:B------:R-:W-:Y:S01]  /*4d70*/  FFMA.FTZ R74, R67.reuse, R31, R74 ;  /* 0x0000001f434a7223 */ /* 0x040fe2000001004a */
[----:B------:R-:W-:-:S03]  /*4d80*/  FMUL.FTZ R76, R67, R11 ;  /* 0x0000000b434c7220 */ /* 0x000fc60000410000 */
[----:B------:R-:W-:Y:S01]  /*4d90*/  FFMA.FTZ R74, R2, R29, R74 ;  /* 0x0000001d024a7223 */ /* 0x000fe2000001004a */
[----:B------:R-:W-:Y:S01]  /*4da0*/  FFMA.FTZ R75, R48, R76, R75 ;  /* 0x0000004c304b7223 */ /* 0x000fe2000001004b */
[----:B------:R-:W-:Y:S02]  /*4db0*/  FMUL.FTZ R76, R2, R10 ;  /* 0x0000000a024c7220 */ /* 0x000fe40000410000 */
[C---:B------:R-:W-:Y:S02]  /*4dc0*/  FFMA.FTZ R74, R98.reuse, R27, R74 ;  /* 0x0000001b624a7223 */ /* 0x040fe4000001004a */
[----:B------:R-:W-:Y:S01]  /*4dd0*/  FFMA.FTZ R75, R47, R76, R75 ;  /* 0x0000004c2f4b7223 */ /* 0x000fe2000001004b */
[----:B------:R-:W-:Y:S01]  /*4de0*/  FMUL.FTZ R76, R98, R9 ;  /* 0x00000009624c7220 */ /* 0x000fe20000410000 */
[----:B------:R-:W-:-:S03]  /*4df0*/  FFMA.FTZ R74, R83, R26, R74 ;  /* 0x0000001a534a7223 */ /* 0x000fc6000001004a */
[----:B------:R-:W-:Y:S01]  /*4e00*/  FFMA.FTZ R75, R46, R76, R75 ;  /* 0x0000004c2e4b7223 */ /* 0x000fe2000001004b */
[----:B------:R-:W-:Y:S01]  /*4e10*/  FMUL.FTZ R76, R83, R7 ;  /* 0x00000007534c7220 */ /* 0x000fe20000410000 */
[----:B------:R-:W-:-:S03]  /*4e20*/  FFMA.FTZ R74, R67, R25, R74 ;  /* 0x00000019434a7223 */ /* 0x000fc6000001004a */
[----:B------:R-:W-:Y:S01]  /*4e30*/  FFMA.FTZ R75, R45, R76, R75 ;  /* 0x0000004c2d4b7223 */ /* 0x000fe2000001004b */
[----:B------:R-:W-:Y:S01]  /*4e40*/  FFMA.FTZ R74, R2, R24, R74 ;  /* 0x00000018024a7223 */ /* 0x000fe2000001004a */
[----:B------:R-:W-:-:S03]  /*4e50*/  FMUL.FTZ R76, R67, R5 ;  /* 0x00000005434c7220 */ /* 0x000fc60000410000 */
[----:B------:R-:W-:Y:S01]  /*4e60*/  FFMA.FTZ R74, R98, R21, R74 ;  /* 0x00000015624a7223 */ /* 0x000fe2000001004a */
[----:B------:R-:W-:Y:S01]  /*4e70*/  FFMA.FTZ R75, R44, R76, R75 ;  /* 0x0000004c2c4b7223 */ /* 0x000fe2000001004b */
[----:B------:R-:W-:Y:S02]  /*4e80*/  FMUL.FTZ R76, R2, R3 ;  /* 0x00000003024c7220 */ /* 0x000fe40000410000 */
[----:B------:R-:W-:Y:S02]  /*4e90*/  FFMA.FTZ R74, R83, R19, R74 ;  /* 0x00000013534a7223 */ /* 0x000fe4000001004a */
        /* <DEDUP_REMOVED lines=24> */
[C---:B------:R-:W-:Y:S02]  /*5020*/  FMUL.FTZ R76, R2.reuse, R111 ;  /* 0x0000006f024c7220 */ /* 0x040fe40000410000 */
[----:B------:R-:W-:Y:S02]  /*5030*/  FFMA.FTZ R74, R2, R3, R74 ;  /* 0x00000003024a7223 */ /* 0x000fe4000001004a */
        /* <DEDUP_REMOVED lines=61> */
[C---:B------:R-:W-:Y:S01]  /*5410*/  FFMA.FTZ R74, R2.reuse, R96, R74 ;  /* 0x00000060024a7223 */ /* 0x040fe2000001004a */
        /* <DEDUP_REMOVED lines=21> */
[----:B------:R-:W-:Y:S01]  /*5570*/  FFMA.FTZ R74, R2, R81, R74 ;  /* 0x00000051024a7223 */ /* 0x000fe2000001004a */
[----:B------:R-:W-:Y:S02]  /*5580*/  FMUL.FTZ R85, R85, R165 ;  /* 0x000000a555557220 */ /* 0x000fe40000410000 */
[----:B------:R-:W-:Y:S01]  /*5590*/  FFMA.FTZ R75, R135, R76, R75 ;  /* 0x0000004c874b7223 */ /* 0x000fe2000001004b */
[----:B------:R-:W-:Y:S01]  /*55a0*/  FFMA.FTZ R74, R98, R143, R74 ;  /* 0x0000008f624a7223 */ /* 0x000fe2000001004a */
[----:B------:R-:W-:-:S03]  /*55b0*/  FMUL.FTZ R76, R67, R144 ;  /* 0x00000090434c7220 */ /* 0x000fc60000410000 */
[----:B------:R-:W-:Y:S01]  /*55c0*/  FFMA.FTZ R74, R83, R84, R74 ;  /* 0x00000054534a7223 */ /* 0x000fe2000001004a */
[----:B------:R-:W-:Y:S01]  /*55d0*/  FFMA.FTZ R75, R137, R76, R75 ;  /* 0x0000004c894b7223 */ /* 0x000fe2000001004b */
[-C--:B------:R-:W-:Y:S02]  /*55e0*/  FMUL.FTZ R76, R2, R85.reuse ;  /* 0x00000055024c7220 */ /* 0x080fe40000410000 */
        /* <DEDUP_REMOVED lines=11> */
[----:B------:R-:W-:-:S05]  /*56a0*/  FFMA.FTZ R75, R82, R76, R75 ;  /* 0x0000004c524b7223 */ /* 0x000fca000001004b */
[----:B------:R0:W-:Y:S04]  /*56b0*/  STS.64 [R73], R74 ;  /* 0x0000004a49007388 */ /* 0x0001e80000000a00 */
[----:B0-----:R-:W4:Y:S01]  /*56c0*/  LDL.LU R73, [R1+0x68] ;  /* 0x0000680001497983 */ /* 0x001f220000300800 */
[----:B------:R-:W-:Y:S01]  /*56d0*/  FFMA.FTZ R92, R0, R39, R92 ;  /* 0x00000027005c7223 */ /* 0x000fe2000001005c */
[----:B------:R-:W-:Y:S01]  /*56e0*/  FADD.FTZ R93, R39, R93 ;  /* 0x0000005d275d7221 */ /* 0x000fe20000010000 */
[----:B------:R-:W-:Y:S01]  /*56f0*/  FFMA.FTZ R68, R66, R38, R68 ;  /* 0x0000002642447223 */ /* 0x000fe20000010044 */
[----:B--2---:R-:W-:Y:S01]  /*5700*/  FADD.FTZ R69, R38, R69 ;  /* 0x0000004526457221 */ /* 0x004fe20000010000 */
[----:B-----5:R-:W-:Y:S01]  /*5710*/  FFMA.FTZ R70, R65, R37, R70 ;  /* 0x0000002541467223 */ /* 0x020fe20000010046 */
[----:B---3--:R-:W-:Y:S01]  /*5720*/  FADD.FTZ R71, R37, R71 ;  /* 0x0000004725477221 */ /* 0x008fe20000010000 */
[----:B------:R-:W-:Y:S01]  /*5730*/  FFMA.FTZ R72, R64, R36, R72 ;  /* 0x0000002440487223 */ /* 0x000fe20000010048 */
[----:B------:R-:W-:Y:S01]  /*5740*/  FFMA.FTZ R92, R63, R34, R92 ;  /* 0x000000223f5c7223 */ /* 0x000fe2000001005c */
[----:B------:R-:W-:Y:S01]  /*5750*/  FADD.FTZ R93, R93, R34 ;  /* 0x000000225d5d7221 */ /* 0x000fe20000010000 */
[----:B------:R-:W-:Y:S01]  /*5760*/  FFMA.FTZ R68, R62, R33, R68 ;  /* 0x000000213e447223 */ /* 0x000fe20000010044 */
[----:B------:R-:W-:Y:S01]  /*5770*/  FADD.FTZ R69, R69, R33 ;  /* 0x0000002145457221 */ /* 0x000fe20000010000 */
[----:B------:R-:W-:Y:S01]  /*5780*/  FFMA.FTZ R70, R61, R32, R70 ;  /* 0x000000203d467223 */ /* 0x000fe20000010046 */
[----:B------:R-:W-:Y:S01]  /*5790*/  FADD.FTZ R71, R71, R32 ;  /* 0x0000002047477221 */ /* 0x000fe20000010000 */
        /* <DEDUP_REMOVED lines=36> */
[----:B------:R-:W0:Y:S01]  /*59e0*/  S2R R151, SR_TID.X ;  /* 0x0000000000977919 */ /* 0x000e220000002100 */
[----:B------:R-:W-:Y:S01]  /*59f0*/  FFMA.FTZ R92, R35, R105, R92 ;  /* 0x00000069235c7223 */ /* 0x000fe2000001005c */
[----:B------:R-:W-:Y:S01]  /*5a00*/  FADD.FTZ R93, R93, R105 ;  /* 0x000000695d5d7221 */ /* 0x000fe20000010000 */
[----:B------:R-:W-:Y:S01]  /*5a10*/  FFMA.FTZ R68, R30, R108, R68 ;  /* 0x0000006c1e447223 */ /* 0x000fe20000010044 */
[----:B------:R-:W-:Y:S01]  /*5a20*/  FADD.FTZ R69, R69, R108 ;  /* 0x0000006c45457221 */ /* 0x000fe20000010000 */
[----:B------:R-:W-:Y:S01]  /*5a30*/  FFMA.FTZ R70, R28, R107, R70 ;  /* 0x0000006b1c467223 */ /* 0x000fe20000010046 */
[----:B------:R-:W-:Y:S01]  /*5a40*/  FADD.FTZ R71, R71, R107 ;  /* 0x0000006b47477221 */ /* 0x000fe20000010000 */
[----:B------:R-:W-:Y:S01]  /*5a50*/  FFMA.FTZ R72, R23, R109, R72 ;  /* 0x0000006d17487223 */ /* 0x000fe20000010048 */
[----:B------:R-:W-:Y:S01]  /*5a60*/  UIADD3 UR15, UP0, UR10, 0x2, URZ ;  /* 0x000000020a0f7890 */ /* 0x000fe2000ff1e03f */
[----:B------:R-:W-:Y:S01]  /*5a70*/  FFMA.FTZ R92, R22, R111, R92 ;  /* 0x0000006f165c7223 */ /* 0x000fe2000001005c */
[----:B------:R-:W-:Y:S01]  /*5a80*/  FADD.FTZ R93, R93, R111 ;  /* 0x0000006f5d5d7221 */ /* 0x000fe20000010000 */
[----:B------:R-:W-:Y:S01]  /*5a90*/  FFMA.FTZ R68, R20, R114, R68 ;  /* 0x0000007214447223 */ /* 0x000fe20000010044 */
[----:B------:R-:W-:Y:S01]  /*5aa0*/  FADD.FTZ R69, R69, R114 ;  /* 0x0000007245457221 */ /* 0x000fe20000010000 */
        /* <DEDUP_REMOVED lines=8> */
[----:B------:R-:W-:Y:S01]  /*5b30*/  FADD.FTZ R69, R69, R116 ;  /* 0x0000007445457221 */ /* 0x000fe20000010000 */
[----:B------:R-:W-:Y:S01]  /*5b40*/  FFMA.FTZ R70, R6, R120, R70 ;  /* 0x0000007806467223 */ /* 0x000fe20000010046 */
[----:B------:R-:W-:Y:S01]  /*5b50*/  FADD.FTZ R71, R71, R120 ;  /* 0x0000007847477221 */ /* 0x000fe20000010000 */
[----:B------:R-:W-:Y:S01]  /*5b60*/  FFMA.FTZ R72, R4, R119, R72 ;  /* 0x0000007704487223 */ /* 0x000fe20000010048 */
[----:B------:R-:W-:Y:S01]  /*5b70*/  UISETP.GE.AND.EX UP0, UPT, UR16, UR11, UPT, UP0 ;  /* 0x0000000b1000728c */ /* 0x000fe2000bf06300 */
        /* <DEDUP_REMOVED lines=14> */
[----:B------:R-:W-:Y:S01]  /*5c60*/  PLOP3.LUT P0, PT, PT, PT, UP0, 0x80, 0x0 ;  /* 0x000000000000781c */ /* 0x000fe20003f0f008 */
        /* <DEDUP_REMOVED lines=21> */
[----:B0-----:R-:W-:Y:S01]  /*5dc0*/  ISETP.GT.U32.AND P1, PT, R151, 0x1f, PT ;  /* 0x0000001f9700780c */ /* 0x001fe20003f24070 */
[----:B------:R-:W-:Y:S01]  /*5dd0*/  FFMA.FTZ R92, R80, R85, R92 ;  /* 0x00000055505c7223 */ /* 0x000fe2000001005c */
[----:B------:R-:W-:Y:S01]  /*5de0*/  FADD.FTZ R93, R93, R85 ;  /* 0x000000555d5d7221 */ /* 0x000fe20000010000 */
[----:B------:R-:W-:Y:S01]  /*5df0*/  FFMA.FTZ R68, R142, R86, R68 ;  /* 0x000000568e447223 */ /* 0x000fe20000010044 */
[----:B------:R-:W-:Y:S01]  /*5e00*/  FADD.FTZ R69, R69, R86 ;  /* 0x0000005645457221 */ /* 0x000fe20000010000 */
[----:B------:R-:W-:Y:S01]  /*5e10*/  FFMA.FTZ R70, R141, R87, R70 ;  /* 0x000000578d467223 */ /* 0x000fe20000010046 */
[----:B------:R-:W-:Y:S01]  /*5e20*/  FADD.FTZ R71, R71, R87 ;  /* 0x0000005747477221 */ /* 0x000fe20000010000 */
[----:B------:R-:W-:Y:S01]  /*5e30*/  FFMA.FTZ R72, R82, R145, R72 ;  /* 0x0000009152487223 */ /* 0x000fe20000010048 */
[----:B----4-:R-:W-:-:S04]  /*5e40*/  FADD.FTZ R73, R36, R73 ;  /* 0x0000004924497221 */ /* 0x010fc80000010000 */
[----:B------:R-:W-:-:S04]  /*5e50*/  FADD.FTZ R73, R73, R31 ;  /* 0x0000001f49497221 */ /* 0x000fc80000010000 */
        /* <DEDUP_REMOVED lines=13> */
[----:B------:R-:W-:Y:S01]  /*5f30*/  FADD.FTZ R73, R73, R145 ;  /* 0x0000009149497221 */ /* 0x000fe20000010000 */
[----:B------:R-:W-:Y:S06]  /*5f40*/  BAR.SYNC.DEFER_BLOCKING 0x0 ;  /* 0x0000000000007b1d */ /* 0x000fec0000010000 */
[----:B------:R-:W-:Y:S05]  /*5f50*/  @!P0 BRA `(.L_x_1309) ;  /* 0x0000000000bc8947 */ /* 0x000fea0003800000 */
[----:B------:R0:W-:Y:S01]  /*5f60*/  STL [R1+0x6c], R2 ;  /* 0x00006c0201007387 */ /* 0x0001e20000100800 */
[----:B------:R-:W-:-:S03]  /*5f70*/  SHF.L.U32 R151, R151, 0x1, RZ ;  /* 0x0000000197977819 */ /* 0x000fc600000006ff */
[----:B------:R1:W-:Y:S01]  /*5f80*/  STL [R1+0x68], R0 ;  /* 0x0000680001007387 */ /* 0x0003e20000100800 */
[----:B0-----:R-:W0:Y:S01]  /*5f90*/  S2R R2, SR_TID.X ;  /* 0x0000000000027919 */ /* 0x001e220000002100 */
[----:B------:R-:W-:Y:S02]  /*5fa0*/  LOP3.LUT R74, R151, 0x18, RZ, 0xc0, !PT ;  /* 0x00000018974a7812 */ /* 0x000fe400078ec0ff */
[----:B-1----:R-:W2:Y:S04]  /*5fb0*/  LDL R0, [R1+0x5c] ;  /* 0x00005c0001007983 */ /* 0x002ea80000100800 */
[----:B------:R-:W3:Y:S04]  /*5fc0*/  LDL R76, [R1+0x50] ;  /* 0x00005000014c7983 */ /* 0x000ee80000100800 */
[----:B------:R-:W4:Y:S04]  /*5fd0*/  LDL R77, [R1+0x54] ;  /* 0x00005400014d7983 */ /* 0x000f280000100800 */
[----:B------:R-:W4:Y:S04]  /*5fe0*/  LDL R75, [R1+0x4c] ;  /* 0x00004c00014b7983 */ /* 0x000f280000100800 */
[----:B------:R-:W4:Y:S01]  /*5ff0*/  LDL R165, [R1+0x48] ;  /* 0x0000480001a57983 */ /* 0x000f220000100800 */
[----:B0-----:R-:W-:-:S02]  /*6000*/  LEA R164, R2, UR12, 0x5 ;  /* 0x0000000c02a47c11 */ /* 0x001fc4000f8e28ff */
[----:B------:R-:W-:Y:S02]  /*6010*/  SHF.R.S32.HI R151, RZ, 0x1f, R2 ;  /* 0x0000001fff977819 */ /* 0x000fe40000011402 */
[----:B------:R-:W-:Y:S02]  /*6020*/  IADD3 R74, R164, R74, RZ ;  /* 0x0000004aa44a7210 */ /* 0x000fe40007ffe0ff */
[----:B------:R-:W-:Y:S02]  /*6030*/  LEA.HI R151, R151, R2, RZ, 0x2 ;  /* 0x0000000297977211 */ /* 0x000fe400078f10ff */
[----:B------:R0:W5:Y:S02]  /*6040*/  LDL.LU R2, [R1+0x6c] ;  /* 0x00006c0001027983 */ /* 0x0001640000300800 */
[----:B------:R-:W-:Y:S02]  /*6050*/  SHF.R.S32.HI R151, RZ, 0x2, R151 ;  /* 0x00000002ff977819 */ /* 0x000fe40000011497 */
[----:B------:R1:W-:Y:S04]  /*6060*/  STS.64 [R74], R92 ;  /* 0x0000005c4a007388 */ /* 0x0003e80000000a00 */
[----:B------:R-:W4:Y:S04]  /*6070*/  LDL R164, [R1+0x44] ;  /* 0x0000440001a47983 */ /* 0x000f280000100800 */
[----:B-1----:R-:W4:Y:S01]  /*6080*/  LDL R74, [R1+0x58] ;  /* 0x00005800014a7983 */ /* 0x002f220000100800 */
[----:B------:R-:W-:-:S03]  /*6090*/  LEA R151, R151, UR12, 0x5 ;  /* 0x0000000c97977c11 */ /* 0x000fc6000f8e28ff */
[----:B--2---:R1:W-:Y:S01]  /*60a0*/  STS.64 [R0], R68 ;  /* 0x0000004400007388 */ /* 0x0043e20000000a00 */
[----:B---3--:R-:W-:-:S03]  /*60b0*/  LEA R76, R76, R151, 0x3 ;  /* 0x000000974c4c7211 */ /* 0x008fc600078e18ff */
[----:B-1----:R0:W5:Y:S04]  /*60c0*/  LDL.LU R0, [R1+0x68] ;  /* 0x0000680001007983 */ /* 0x0021680000300800 */
[----:B----4-:R1:W-:Y:S04]  /*60d0*/  STS.64 [R74], R70 ;  /* 0x000000464a007388 */ /* 0x0103e80000000a00 */
[----:B------:R-:W-:Y:S01]  /*60e0*/  STS.64 [R77], R72 ;  /* 0x000000484d007388 */ /* 0x000fe20000000a00 */
[----:B------:R-:W-:Y:S01]  /*60f0*/  BAR.SYNC.DEFER_BLOCKING 0x0 ;  /* 0x0000000000007b1d */ /* 0x000fe20000010000 */
[----:B-1----:R-:W-:-:S05]  /*6100*/  LEA R74, R75, R151, 0x3 ;  /* 0x000000974b4a7211 */ /* 0x002fca00078e18ff */
[----:B------:R-:W1:Y:S04]  /*6110*/  LDS.64 R76, [R76] ;  /* 0x000000004c4c7984 */ /* 0x000e680000000a00 */
[----:B------:R-:W2:Y:S01]  /*6120*/  LDS.64 R74, [R74+0xa00] ;  /* 0x000a00004a4a7984 */ /* 0x000ea20000000a00 */
[----:B-1----:R-:W-:Y:S01]  /*6130*/  FADD.FTZ R76, RZ, R76 ;  /* 0x0000004cff4c7221 */ /* 0x002fe20000010000 */
[----:B------:R-:W-:-:S03]  /*6140*/  FADD.FTZ R77, RZ, R77 ;  /* 0x0000004dff4d7221 */ /* 0x000fc60000010000 */
[----:B--2---:R-:W-:Y:S01]  /*6150*/  FADD.FTZ R76, R76, R74 ;  /* 0x0000004a4c4c7221 */ /* 0x004fe20000010000 */
[----:B------:R-:W-:Y:S01]  /*6160*/  LEA R74, R165, R151, 0x3 ;  /* 0x00000097a54a7211 */ /* 0x000fe200078e18ff */
[----:B------:R-:W-:-:S05]  /*6170*/  FADD.FTZ R77, R77, R75 ;  /* 0x0000004b4d4d7221 */ /* 0x000fca0000010000 */
[----:B------:R-:W1:Y:S02]  /*6180*/  LDS.64 R74, [R74+0x1400] ;  /* 0x001400004a4a7984 */ /* 0x000e640000000a00 */
[----:B-1----:R-:W-:Y:S01]  /*6190*/  FADD.FTZ R76, R76, R74 ;  /* 0x0000004a4c4c7221 */ /* 0x002fe20000010000 */
[----:B------:R-:W-:Y:S02]  /*61a0*/  LEA R74, R164, R151, 0x3 ;  /* 0x00000097a44a7211 */ /* 0x000fe400078e18ff */
[----:B------:R-:W2:Y:S01]  /*61b0*/  LDL R151, [R1+0x40] ;  /* 0x0000400001977983 */ /* 0x000ea20000100800 */
[----:B------:R-:W-:Y:S01]  /*61c0*/  FADD.FTZ R77, R77, R75 ;  /* 0x0000004b4d4d7221 */ /* 0x000fe20000010000 */
[----:B------:R-:W1:Y:S02]  /*61d0*/  LDC.64 R164, c[0x0][0x260] ;  /* 0x00009800ffa47b82 */ /* 0x000e640000000a00 */
[----:B------:R-:W3:Y:S02]  /*61e0*/  LDS.64 R74, [R74+0x1e00] ;  /* 0x001e00004a4a7984 */ /* 0x000ee40000000a00 */
[----:B---3--:R-:W-:Y:S01]  /*61f0*/  FADD.FTZ R74, R76, R74 ;  /* 0x0000004a4c4a7221 */ /* 0x008fe20000010000 */
[----:B------:R-:W-:Y:S01]  /*6200*/  FADD.FTZ R75, R77, R75 ;  /* 0x0000004b4d4b7221 */ /* 0x000fe20000010000 */
[----:B--2---:R-:W-:-:S04]  /*6210*/  IADD3 R76, R151, UR17, RZ ;  /* 0x00000011974c7c10 */ /* 0x004fc8000fffe0ff */
[----:B------:R-:W-:-:S05]  /*6220*/  SHF.L.U32 R76, R76, 0x1, RZ ;  /* 0x000000014c4c7819 */ /* 0x000fca00000006ff */
[----:B-1----:R-:W-:-:S05]  /*6230*/  IMAD.WIDE.U32 R76, R76, 0x4, R164 ;  /* 0x000000044c4c7825 */ /* 0x002fca00078e00a4 */
[----:B------:R0:W-:Y:S02]  /*6240*/  STG.E.64 desc[UR18][R76.64+0x4000], R74 ;  /* 0x0040004a4c007986 */ /* 0x0001e4000c101b12 */
.L_x_1309:
[----:B------:R-:W1:Y:S01]  /*6250*/  S2R R165, SR_TID.X ;  /* 0x0000000000a57919 */ /* 0x000e620000002100 */
[----:B------:R-:W-:Y:S01]  /*6260*/  BSSY B0, `(.L_x_1310) ;  /* 0x000006f000007945 */ /* 0x000fe20003800000 */
[----:B0-----:R-:W-:-:S03]  /*6270*/  CS2R R74, SRZ ;  /* 0x00000000004a7805 */ /* 0x001fc6000001ff00 */
[----:B------:R-:W-:Y:S05]  /*6280*/  @P1 BRA `(.L_x_1311) ;  /* 0x0000000400b01947 */ /* 0x000fea0003800000 */
[----:B------:R-:W0:Y:S01]  /*6290*/  S2R R76, SR_TID.X ;  /* 0x00000000004c7919 */ /* 0x000e220000002100 */
[----:B------:R-:W-:Y:S01]  /*62a0*/  USHF.L.U32 UR5, UR10, 0x3, URZ ;  /* 0x000000030a057899 */ /* 0x000fe2000800063f */
[----:B------:R-:W-:Y:S01]  /*62b0*/  HFMA2.MMA R74, -RZ, RZ, 0, 2.384185791015625e-06 ;  /* 0x00000028ff4a7435 */ /* 0x000fe200000001ff */
[----:B------:R-:W-:Y:S02]  /*62c0*/  MOV R75, 0x28 ;  /* 0x00000028004b7802 */ /* 0x000fe40000000f00 */
[----:B------:R-:W-:Y:S01]  /*62d0*/  ULOP3.LUT UR5, UR5, 0x8, URZ, 0xc0, !UPT ;  /* 0x0000000805057892 */ /* 0x000fe2000f8ec03f */
[----:B-1----:R-:W-:-:S04]  /*62e0*/  SHF.L.U32 R164, R165, 0x3, RZ ;  /* 0x00000003a5a47819 */ /* 0x002fc800000006ff */
        /* <DEDUP_REMOVED lines=9> */
[----:B------:R-:W-:-:S04]  /*6380*/  SHF.R.S32.HI R76, RZ, 0x1f, R75 ;  /* 0x0000001fff4c7819 */ /* 0x000fc8000001144b */
[----:B------:R-:W-:-:S04]  /*6390*/  LEA.HI R76, R76, R75, RZ, 0x2 ;  /* 0x0000004b4c4c7211 */ /* 0x000fc800078f10ff */
[----:B------:R-:W-:Y:S01]  /*63a0*/  SHF.R.S32.HI R75, RZ, 0x2, R76 ;  /* 0x00000002ff4b7819 */ /* 0x000fe2000001144c */
[----:B------:R-:W-:-:S10]  /*63b0*/  HFMA2.MMA R76, -RZ, RZ, 0, 2.384185791015625e-06 ;  /* 0x00000028ff4c7435 */ /* 0x000fd400000001ff */
[----:B------:R-:W-:Y:S01]  /*63c0*/  IMAD R75, R75, R76, UR14 ;  /* 0x0000000e4b4b7e24 */ /* 0x000fe2000f8e024c */
        /* <DEDUP_REMOVED lines=88> */
.L_x_1311:
[----:B------:R-:W-:Y:S05]  /*6950*/  BSYNC B0 ;  /* 0x0000000000007941 */ /* 0x000fea0003800000 */
.L_x_1310:
[----:B-1----:R-:W-:Y:S01]  /*6960*/  LOP3.LUT P1, RZ, R165, 0xffffffe3, RZ, 0xc0, !PT ;  /* 0xffffffe3a5ff7812 */ /* 0x002fe2000782c0ff */
[----:B------:R-:W0:Y:S04]  /*6970*/  SHFL.BFLY PT, R77, R75, 0x2, 0x1f ;  /* 0x0c401f004b4d7f89 */ /* 0x000e2800000e0000 */
[----:B-----5:R1:W-:Y:S04]  /*6980*/  STL.64 [R1+0x68], R2 ;  /* 0x0000680201007387 */ /* 0x0203e80000100a00 */
[----:B------:R-:W2:Y:S04]  /*6990*/  SHFL.BFLY PT, R151, R74, 0x2, 0x1f ;  /* 0x0c401f004a977f89 */ /* 0x000ea800000e0000 */
[----:B------:R-:W3:Y:S08]  /*69a0*/  @!P1 LDC R76, c[0x0][0x10] ;  /* 0x00000400ff4c9b82 */ /* 0x000ef00000000800 */
[----:B-1----:R-:W1:Y:S01]  /*69b0*/  @!P1 LDC.64 R2, c[0x0][0x260] ;  /* 0x00009800ff029b82 */ /* 0x002e620000000a00 */
[----:B0-----:R-:W-:Y:S01]  /*69c0*/  FADD.FTZ R75, R77, R75 ;  /* 0x0000004b4d4b7221 */ /* 0x001fe20000010000 */
[----:B------:R-:W-:Y:S01]  /*69d0*/  MOV R77, UR4 ;  /* 0x00000004004d7c02 */ /* 0x000fe20008000f00 */
[----:B--2---:R-:W-:-:S03]  /*69e0*/  FADD.FTZ R74, R151, R74 ;  /* 0x0000004a974a7221 */ /* 0x004fc60000010000 */
[----:B------:R-:W-:Y:S01]  /*69f0*/  SHFL.BFLY PT, R151, R75, 0x1, 0x1f ;  /* 0x0c201f004b977f89 */ /* 0x000fe200000e0000 */
[----:B---3--:R-:W-:-:S03]  /*6a00*/  @!P1 IMAD R76, R76, R77, UR13 ;  /* 0x0000000d4c4c9e24 */ /* 0x008fc6000f8e024d */
[----:B------:R-:W2:Y:S04]  /*6a10*/  LDL R77, [R1+0x60] ;  /* 0x00006000014d7983 */ /* 0x000ea80000100800 */
[----:B------:R-:W0:Y:S01]  /*6a20*/  SHFL.BFLY PT, R164, R74, 0x1, 0x1f ;  /* 0x0c201f004aa47f89 */ /* 0x000e2200000e0000 */
[----:B------:R-:W-:-:S04]  /*6a30*/  UISETP.GE.U32.AND UP0, UPT, UR15, UR21, UPT ;  /* 0x000000150f00728c */ /* 0x000fc8000bf06070 */
[----:B------:R-:W-:Y:S01]  /*6a40*/  UISETP.GE.AND.EX UP0, UPT, UR16, UR11, UPT, UP0 ;  /* 0x0000000b1000728c */ /* 0x000fe2000bf06300 */
[----:B--2---:R-:W-:-:S04]  /*6a50*/  @!P1 LEA R76, R76, R77, 0x9 ;  /* 0x0000004d4c4c9211 */ /* 0x004fc800078e48ff */
[----:B------:R-:W-:-:S05]  /*6a60*/  @!P1 SHF.L.U32 R76, R76, 0x1, RZ ;  /* 0x000000014c4c9819 */ /* 0x000fca00000006ff */
[----:B-1----:R-:W-:Y:S02]  /*6a70*/  @!P1 IMAD.WIDE.U32 R76, R76, 0x4, R2 ;  /* 0x000000044c4c9825 */ /* 0x002fe400078e0002 */
[----:B------:R1:W5:Y:S02]  /*6a80*/  LDL.LU.64 R2, [R1+0x68] ;  /* 0x0000680001027983 */ /* 0x0003640000300a00 */
[----:B0-----:R-:W-:Y:S01]  /*6a90*/  FADD.FTZ R74, R74, R164 ;  /* 0x000000a44a4a7221 */ /* 0x001fe20000010000 */
[----:B------:R-:W-:-:S05]  /*6aa0*/  FADD.FTZ R75, R75, R151 ;  /* 0x000000974b4b7221 */ /* 0x000fca0000010000 */
[----:B------:R1:W-:Y:S01]  /*6ab0*/  @!P1 STG.E.64 desc[UR18][R76.64], R74 ;  /* 0x0000004a4c009986 */ /* 0x0003e2000c101b12 */
        /* <DEDUP_REMOVED lines=14> */
.L_x_1314:
        /* <DEDUP_REMOVED lines=8> */
.L_x_1313:
[----:B------:R-:W-:Y:S05]  /*6c20*/  WARPSYNC.ALL ;  /* 0x0000000000007948 */ /* 0x000fea0003800000 */
[----:B------:R-:W-:Y:S06]  /*6c30*/  BAR.SYNC.DEFER_BLOCKING 0x0 ;  /* 0x0000000000007b1d */ /* 0x000fec0000010000 */
[----:B------:R-:W-:Y:S05]  /*6c40*/  BRA `(.L_x_1315) ;  /* 0x0000000000547947 */ /* 0x000fea0003800000 */
.L_x_1312:
        /* <DEDUP_REMOVED lines=11> */
.L_x_1317:
        /* <DEDUP_REMOVED lines=8> */
.L_x_1316:
[----:B------:R-:W-:Y:S05]  /*6d80*/  WARPSYNC.ALL ;  /* 0x0000000000007948 */ /* 0x000fea0003800000 */
[----:B------:R-:W-:Y:S06]  /*6d90*/  BAR.SYNC.DEFER_BLOCKING 0x0 ;  /* 0x0000000000007b1d */ /* 0x000fec0000010000 */
.L_x_1315:
[----:B------:R-:W0:Y:S01]  /*6da0*/  S2R R76, SR_TID.X ;  /* 0x00000000004c7919 */ /* 0x000e220000002100 */
[----:B------:R-:W1:Y:S01]  /*6db0*/  S2R R74, SR_TID.X ;  /* 0x00000000004a7919 */ /* 0x000e620000002100 */
[----:B------:R-:W-:Y:S01]  /*6dc0*/  HFMA2.MMA R151, -RZ, RZ, 0, 0 ;  /* 0x00000000ff977435 */ /* 0x000fe200000001ff */
[----:B------:R-:W2:Y:S01]  /*6dd0*/  S2UR UR17, SR_CgaCtaId ;  /* 0x00000000001179c3 */ /* 0x000ea20000008800 */
[----:B------:R-:W-:Y:S01]  /*6de0*/  USHF.L.U32 UR10, UR10, 0x3, URZ ;  /* 0x000000030a0a7899 */ /* 0x000fe2000800063f */
[----:B------:R-:W-:Y:S01]  /*6df0*/  ULDC.64 UR24, c[0x0][0x210] ;  /* 0x0000840000187ab9 */ /* 0x000fe20000000a00 */
[----:B0-----:R-:W-:Y:S02]  /*6e00*/  ISETP.GT.U32.AND P1, PT, R76, 0xff, PT ;  /* 0x000000ff4c00780c */ /* 0x001fe40003f24070 */
        /* <DEDUP_REMOVED lines=15> */
[----:B------:R-:W4:Y:S04]  /*6f00*/  @!P1 LDG.E.64 R74, desc[UR18][R74.64] ;  /* 0x000000124a4a9981 */ /* 0x000f28000c1e1b00 */
[----:B------:R-:W4:Y:S01]  /*6f10*/  LDL.LU R165, [R1+0x3c] ;  /* 0x00003c0001a57983 */ /* 0x000f220000300800 */
[----:B------:R-:W0:Y:S01]  /*6f20*/  S2R R164, SR_TID.X ;  /* 0x0000000000a47919 */ /* 0x000e220000002100 */
[----:B------:R-:W-:-:S02]  /*6f30*/  UMOV UR5, 0x400 ;  /* 0x0000040000057882 */ /* 0x000fc40000000000 */
[----:B------:R-:W-:-:S04]  /*6f40*/  UIADD3 UR5, UR5, 0x3480, URZ ;  /* 0x0000348005057890 */ /* 0x000fc8000fffe03f */
[----:B--2---:R-:W-:Y:S02]  /*6f50*/  ULEA UR5, UR17, UR5, 0x18 ;  /* 0x0000000511057291 */ /* 0x004fe4000f8ec03f */
[----:B------:R-:W-:Y:S01]  /*6f60*/  ULOP3.LUT UR10, UR10, 0x8, URZ, 0xc0, !UPT ;  /* 0x000000080a0a7892 */ /* 0x000fe2000f8ec03f */
[----:B---3--:R-:W-:Y:S01]  /*6f70*/  @!P1 FADD.FTZ R76, RZ, R76 ;  /* 0x0000004cff4c9221 */ /* 0x008fe20000010000 */
[----:B------:R-:W-:-:S03]  /*6f80*/  @!P1 FADD.FTZ R77, RZ, R77 ;  /* 0x0000004dff4d9221 */ /* 0x000fc60000010000 */
[----:B----4-:R-:W-:Y:S01]  /*6f90*/  @!P1 FADD.FTZ R151, R74, R76 ;  /* 0x0000004c4a979221 */ /* 0x010fe20000010000 */
        /* <DEDUP_REMOVED lines=20> */
[----:B0-----:R-:W-:Y:S02]  /*70e0*/  LOP3.LUT P1, RZ, R164, 0xffffff1f, RZ, 0xc0, !PT ;  /* 0xffffff1fa4ff7812 */ /* 0x001fe4000782c0ff */
[----:B------:R-:W-:Y:S01]  /*70f0*/  SHF.R.U32.HI R164, RZ, 0x2, R164 ;  /* 0x00000002ffa47819 */ /* 0x000fe200000116a4 */
[----:B-1----:R-:W-:Y:S01]  /*7100*/  FADD.FTZ R74, R74, R76 ;  /* 0x0000004c4a4a7221 */ /* 0x002fe20000010000 */
[----:B--2---:R-:W-:-:S09]  /*7110*/  FADD.FTZ R75, R77, R75 ;  /* 0x0000004b4d4b7221 */ /* 0x004fd20000010000 */
[----:B------:R-:W-:Y:S01]  /*7120*/  @!P1 FMUL.FTZ R74, R74, 6.1035157159494701773e-06 ;  /* 0x36cccccd4a4a9820 */ /* 0x000fe20000410000 */
[----:B------:R-:W-:Y:S01]  /*7130*/  @!P1 LOP3.LUT R76, R164, 0x3ffffff8, RZ, 0xc0, !PT ;  /* 0x3ffffff8a44c9812 */ /* 0x000fe200078ec0ff */
[----:B------:R-:W-:Y:S01]  /*7140*/  @!P1 FMUL.FTZ R75, R75, 6.1035157159494701773e-06 ;  /* 0x36cccccd4b4b9820 */ /* 0x000fe20000410000 */
[----:B------:R-:W2:Y:S04]  /*7150*/  LDL.LU R164, [R1+0x34] ;  /* 0x0000340001a47983 */ /* 0x000ea80000300800 */
[----:B------:R0:W-:Y:S04]  /*7160*/  @!P1 STS.64 [R76+UR5], R74 ;  /* 0x0000004a4c009988 */ /* 0x0001e80008000a05 */
[----:B------:R-:W3:Y:S01]  /*7170*/  LDL.LU R151, [R1+0x38] ;  /* 0x0000380001977983 */ /* 0x000ee20000300800 */
[----:B0-----:R-:W-:-:S04]  /*7180*/  IADD3 R74, R165, -UR10, RZ ;  /* 0x8000000aa54a7c10 */ /* 0x001fc8000fffe0ff */
[----:B------:R-:W-:Y:S01]  /*7190*/  LEA R74, R74, UR5, 0x3 ;  /* 0x000000054a4a7c11 */ /* 0x000fe2000f8e18ff */
[----:B------:R-:W-:Y:S06]  /*71a0*/  BAR.SYNC.DEFER_BLOCKING 0x0 ;  /* 0x0000000000007b1d */ /* 0x000fec0000010000 */
[----:B------:R-:W0:Y:S02]  /*71b0*/  LDS.64 R76, [R74] ;  /* 0x000000004a4c7984 */ /* 0x000e240000000a00 */
[C-C-:B0-----:R-:W-:Y:S01]  /*71c0*/  FFMA.FTZ R36, R67.reuse, R36, -R76.reuse ;  /* 0x0000002443247223 */ /* 0x141fe2000001084c */
[--C-:B------:R-:W-:Y:S01]  /*71d0*/  FFMA.FTZ R33, R98, R33, -R76.reuse ;  /* 0x0000002162217223 */ /* 0x100fe2000001084c */
[----:B------:R-:W-:-:S02]  /*71e0*/  FFMA.FTZ R31, R67, R31, -R76 ;  /* 0x0000001f431f7223 */ /* 0x000fc4000001084c */
[-C--:B------:R-:W-:Y:S02]  /*71f0*/  FFMA.FTZ R36, R64, -R77.reuse, R36 ;  /* 0x8000004d40247223 */ /* 0x080fe40000010024 */
[----:B------:R-:W4:Y:S01]  /*7200*/  LDL.LU R64, [R1+0x2c] ;  /* 0x00002c0001407983 */ /* 0x000f220000300800 */
[----:B------:R-:W-:Y:S01]  /*7210*/  FFMA.FTZ R33, R62, -R77, R33 ;  /* 0x8000004d3e217223 */ /* 0x000fe20000010021 */
[----:B------:R-:W-:Y:S01]  /*7220*/  FFMA.FTZ R27, R98, R27, -R76 ;  /* 0x0000001b621b7223 */ /* 0x000fe2000001084c */
[-C--:B------:R-:W-:Y:S01]  /*7230*/  FFMA.FTZ R31, R60, -R77.reuse, R31 ;  /* 0x8000004d3c1f7223 */ /* 0x080fe2000001001f */
[----:B------:R-:W4:Y:S04]  /*7240*/  LDL.LU R62, [R1+0x30] ;  /* 0x00003000013e7983 */ /* 0x000f280000300800 */
[----:B------:R-:W4:Y:S01]  /*7250*/  LDL.LU R60, [R1+0x24] ;  /* 0x00002400013c7983 */ /* 0x000f220000300800 */
[----:B------:R-:W-:-:S03]  /*7260*/  FFMA.FTZ R27, R58, -R77, R27 ;  /* 0x8000004d3a1b7223 */ /* 0x000fc6000001001b */
[----:B------:R-:W4:Y:S01]  /*7270*/  LDL.LU R58, [R1+0x28] ;  /* 0x00002800013a7983 */ /* 0x000f220000300800 */
[--C-:B-----5:R-:W-:Y:S01]  /*7280*/  FFMA.FTZ R39, R2, R39, -R76.reuse ;  /* 0x0000002702277223 */ /* 0x120fe2000001084c */
        /* <DEDUP_REMOVED lines=22> */
[--C-:B------:R-:W-:Y:S01]  /*73f0*/  FFMA.FTZ R120, R83, R120, -R76.reuse ;  /* 0x0000007853787223 */ /* 0x100fe2000001084c */
[-C--:B------:R-:W-:Y:S01]  /*7400*/  FFMA.FTZ R37, R65, -R77.reuse, R37 ;  /* 0x8000004d41257223 */ /* 0x080fe20000010025 */
[----:B------:R-:W-:Y:S01]  /*7410*/  FFMA.FTZ R0, R45, -R77, R7 ;  /* 0x8000004d2d007223 */ /* 0x000fe20000010007 */
[--C-:B------:R-:W-:Y:S01]  /*7420*/  FFMA.FTZ R123, R67, R123, -R76.reuse ;  /* 0x0000007b437b7223 */ /* 0x100fe2000001084c */
[C---:B------:R-:W-:Y:S01]  /*7430*/  FMUL.FTZ R7, R99.reuse, R39 ;  /* 0x0000002763077220 */ /* 0x040fe20000410000 */
[----:B------:R-:W-:Y:S01]  /*7440*/  FMUL.FTZ R38, R99, R38 ;  /* 0x0000002663267220 */ /* 0x000fe20000410000 */
[--C-:B------:R-:W-:Y:S01]  /*7450*/  FFMA.FTZ R32, R83, R32, -R76.reuse ;  /* 0x0000002053207223 */ /* 0x100fe2000001084c */
[--C-:B------:R-:W-:Y:S01]  /*7460*/  FFMA.FTZ R119, R67, R119, -R76.reuse ;  /* 0x0000007743777223 */ /* 0x100fe2000001084c */
[C-C-:B------:R-:W-:Y:S01]  /*7470*/  FFMA.FTZ R14, R98.reuse, R14, -R76.reuse ;  /* 0x0000000e620e7223 */ /* 0x140fe2000001084c */
[----:B------:R-:W-:Y:S01]  /*7480*/  FFMA.FTZ R116, R98, R116, -R76 ;  /* 0x0000007462747223 */ /* 0x000fe2000001084c */
[-C--:B------:R-:W-:Y:S01]  /*7490*/  FFMA.FTZ R34, R63, -R77.reuse, R34 ;  /* 0x8000004d3f227223 */ /* 0x080fe20000010022 */
[-C--:B------:R-:W-:Y:S01]  /*74a0*/  FFMA.FTZ R25, R56, -R77.reuse, R25 ;  /* 0x8000004d38197223 */ /* 0x080fe20000010019 */
[----:B------:R-:W-:Y:S01]  /*74b0*/  FFMA.FTZ R44, R44, -R77, R5 ;  /* 0x8000004d2c2c7223 */ /* 0x000fe20000010005 */
[--C-:B------:R-:W-:Y:S01]  /*74c0*/  FFMA.FTZ R12, R83, R12, -R76.reuse ;  /* 0x0000000c530c7223 */ /* 0x100fe2000001084c */
[----:B------:R-:W-:Y:S01]  /*74d0*/  FFMA.FTZ R79, R67, R79, -R76 ;  /* 0x0000004f434f7223 */ /* 0x000fe2000001084c */
[-C--:B------:R-:W-:Y:S01]  /*74e0*/  FFMA.FTZ R120, R6, -R77.reuse, R120 ;  /* 0x8000004d06787223 */ /* 0x080fe20000010078 */
[----:B------:R-:W-:Y:S01]  /*74f0*/  FFMA.FTZ R80, R80, -R77, R2 ;  /* 0x8000004d50507223 */ /* 0x000fe20000010002 */
[C---:B------:R-:W-:Y:S01]  /*7500*/  FMUL.FTZ R5, R99.reuse, R37 ;  /* 0x0000002563057220 */ /* 0x040fe20000410000 */
[----:B------:R-:W-:Y:S01]  /*7510*/  FMUL.FTZ R56, R99, R36 ;  /* 0x0000002463387220 */ /* 0x000fe20000410000 */
[----:B------:R-:W-:Y:S01]  /*7520*/  FFMA.FTZ R6, R103, -R77, R123 ;  /* 0x8000004d67067223 */ /* 0x000fe2000001007b */
[--C-:B------:R-:W-:Y:S01]  /*7530*/  FFMA.FTZ R108, R98, R108, -R76.reuse ;  /* 0x0000006c626c7223 */ /* 0x100fe2000001084c */
[--C-:B------:R-:W-:Y:S01]  /*7540*/  FFMA.FTZ R26, R83, R26, -R76.reuse ;  /* 0x0000001a531a7223 */ /* 0x100fe2000001084c */
[----:B------:R-:W-:Y:S01]  /*7550*/  FFMA.FTZ R91, R67, R91, -R76 ;  /* 0x0000005b435b7223 */ /* 0x000fe2000001084c */
[-C--:B------:R-:W-:Y:S01]  /*7560*/  FFMA.FTZ R32, R61, -R77.reuse, R32 ;  /* 0x8000004d3d207223 */ /* 0x080fe20000010020 */
[----:B------:R-:W-:Y:S01]  /*7570*/  FFMA.FTZ R4, R4, -R77, R119 ;  /* 0x8000004d04047223 */ /* 0x000fe20000010077 */
[----:B------:R-:W-:Y:S01]  /*7580*/  F2FP.F16.F32.PACK_AB R7, R38, R7 ;  /* 0x000000072607723e */ /* 0x000fe200000000ff */
[----:B------:R-:W-:Y:S01]  /*7590*/  FFMA.FTZ R109, R67, R109, -R76 ;  /* 0x0000006d436d7223 */ /* 0x000fe2000001084c */
[-C--:B------:R-:W-:Y:S01]  /*75a0*/  FFMA.FTZ R29, R59, -R77.reuse, R29 ;  /* 0x8000004d3b1d7223 */ /* 0x080fe2000001001d */
[-C--:B------:R-:W-:Y:S01]  /*75b0*/  FFMA.FTZ R14, R50, -R77.reuse, R14 ;  /* 0x8000004d320e7223 */ /* 0x080fe2000001000e */
[----:B------:R-:W-:Y:S01]  /*75c0*/  FFMA.FTZ R116, R8, -R77, R116 ;  /* 0x8000004d08747223 */ /* 0x000fe20000010074 */
[C---:B------:R-:W-:Y:S01]  /*75d0*/  FMUL.FTZ R34, R99.reuse, R34 ;  /* 0x0000002263227220 */ /* 0x040fe20000410000 */
[----:B------:R-:W-:Y:S01]  /*75e0*/  FMUL.FTZ R33, R99, R33 ;  /* 0x0000002163217220 */ /* 0x000fe20000410000 */
[-C--:B------:R-:W-:Y:S01]  /*75f0*/  FFMA.FTZ R12, R49, -R77.reuse, R12 ;  /* 0x8000004d310c7223 */ /* 0x080fe2000001000c */
[-C--:B------:R-:W-:Y:S01]  /*7600*/  FFMA.FTZ R50, R43, -R77.reuse, R3 ;  /* 0x8000004d2b327223 */ /* 0x080fe20000010003 */
[----:B------:R-:W-:Y:S01]  /*7610*/  FFMA.FTZ R8, R89, -R77, R79 ;  /* 0x8000004d59087223 */ /* 0x000fe2000001004f */
[----:B------:R-:W-:Y:S01]  /*7620*/  F2FP.F16.F32.PACK_AB R5, R56, R5 ;  /* 0x000000053805723e */ /* 0x000fe200000000ff */
[----:B------:R-:W-:Y:S01]  /*7630*/  FMUL.FTZ R49, R99, R6 ;  /* 0x0000000663317220 */ /* 0x000fe20000410000 */
[-C--:B------:R-:W-:Y:S01]  /*7640*/  FFMA.FTZ R26, R57, -R77.reuse, R26 ;  /* 0x8000004d391a7223 */ /* 0x080fe2000001001a */
[-C--:B------:R-:W-:Y:S01]  /*7650*/  FFMA.FTZ R40, R40, -R77.reuse, R91 ;  /* 0x8000004d28287223 */ /* 0x080fe2000001005b */
[----:B------:R-:W-:Y:S01]  /*7660*/  FFMA.FTZ R108, R30, -R77, R108 ;  /* 0x8000004d1e6c7223 */ /* 0x000fe2000001006c */
[C---:B------:R-:W-:Y:S01]  /*7670*/  FMUL.FTZ R32, R99.reuse, R32 ;  /* 0x0000002063207220 */ /* 0x040fe20000410000 */
[C---:B------:R-:W-:Y:S01]  /*7680*/  FMUL.FTZ R31, R99.reuse, R31 ;  /* 0x0000001f631f7220 */ /* 0x040fe20000410000 */
[----:B------:R-:W-:Y:S01]  /*7690*/  FMUL.FTZ R45, R99, R4 ;  /* 0x00000004632d7220 */ /* 0x000fe20000410000 */
[----:B------:R-:W-:Y:S01]  /*76a0*/  PRMT R6, R7, 0x7632, R6 ;  /* 0x0000763207067816 */ /* 0x000fe20000000006 */
[----:B------:R-:W-:Y:S01]  /*76b0*/  FFMA.FTZ R30, R23, -R77, R109 ;  /* 0x8000004d171e7223 */ /* 0x000fe2000001006d */
[C---:B------:R-:W-:Y:S01]  /*76c0*/  FMUL.FTZ R29, R99.reuse, R29 ;  /* 0x0000001d631d7220 */ /* 0x040fe20000410000 */
[C---:B------:R-:W-:Y:S01]  /*76d0*/  FMUL.FTZ R38, R99.reuse, R27 ;  /* 0x0000001b63267220 */ /* 0x040fe20000410000 */
[----:B------:R-:W4:Y:S01]  /*76e0*/  LDL.LU R56, [R1+0x1c] ;  /* 0x00001c0001387983 */ /* 0x000f220000300800 */
[----:B------:R-:W-:Y:S01]  /*76f0*/  FMUL.FTZ R57, R99, R8 ;  /* 0x0000000863397220 */ /* 0x000fe20000410000 */
[----:B------:R-:W-:Y:S01]  /*7700*/  F2FP.F16.F32.PACK_AB R33, R33, R34 ;  /* 0x000000222121723e */ /* 0x000fe200000000ff */
[----:B------:R-:W-:Y:S01]  /*7710*/  FFMA.FTZ R21, R98, R21, -R76 ;  /* 0x0000001562157223 */ /* 0x000fe2000001084c */
[----:B------:R-:W-:Y:S01]  /*7720*/  PRMT R8, R5, 0x7632, R8 ;  /* 0x0000763205087816 */ /* 0x000fe20000000008 */
[C---:B------:R-:W-:Y:S01]  /*7730*/  FMUL.FTZ R26, R99.reuse, R26 ;  /* 0x0000001a631a7220 */ /* 0x040fe20000410000 */
[C---:B------:R-:W-:Y:S01]  /*7740*/  FMUL.FTZ R25, R99.reuse, R25 ;  /* 0x0000001963197220 */ /* 0x040fe20000410000 */
[C---:B------:R-:W-:Y:S01]  /*7750*/  FMUL.FTZ R23, R99.reuse, R40 ;  /* 0x0000002863177220 */ /* 0x040fe20000410000 */
[----:B------:R-:W-:Y:S01]  /*7760*/  FMUL.FTZ R37, R99, R30 ;  /* 0x0000001e63257220 */ /* 0x000fe20000410000 */
[----:B------:R-:W-:Y:S01]  /*7770*/  F2FP.F16.F32.PACK_AB R31, R31, R32 ;  /* 0x000000201f1f723e */ /* 0x000fe200000000ff */
[----:B------:R-:W4:Y:S01]  /*7780*/  LDL.LU R40, [R1+0x20] ;  /* 0x0000200001287983 */ /* 0x000f220000300800 */
[----:B------:R-:W-:Y:S01]  /*7790*/  PRMT R30, R33, 0x7632, R30 ;  /* 0x00007632211e7816 */ /* 0x000fe2000000001e */
[--C-:B------:R-:W-:Y:S01]  /*77a0*/  FFMA.FTZ R19, R83, R19, -R76.reuse ;  /* 0x0000001353137223 */ /* 0x100fe2000001084c */
[----:B------:R-:W-:Y:S01]  /*77b0*/  F2FP.F16.F32.PACK_AB R29, R38, R29 ;  /* 0x0000001d261d723e */ /* 0x000fe200000000ff */
[----:B------:R-:W-:Y:S01]  /*77c0*/  FFMA.FTZ R18, R67, R18, -R76 ;  /* 0x0000001243127223 */ /* 0x000fe2000001084c */
[-C--:B------:R-:W-:Y:S01]  /*77d0*/  FFMA.FTZ R24, R55, -R77.reuse, R24 ;  /* 0x8000004d37187223 */ /* 0x080fe20000010018 */
[-C--:B------:R-:W-:Y:S01]  /*77e0*/  FFMA.FTZ R21, R54, -R77.reuse, R21 ;  /* 0x8000004d36157223 */ /* 0x080fe20000010015 */
[----:B------:R-:W4:Y:S01]  /*77f0*/  LDL.LU R34, [R1+0x14] ;  /* 0x0000140001227983 */ /* 0x000f220000300800 */
[----:B------:R-:W-:Y:S01]  /*7800*/  F2FP.F16.F32.PACK_AB R25, R25, R26 ;  /* 0x0000001a1919723e */ /* 0x000fe200000000ff */
[-C--:B------:R-:W-:Y:S01]  /*7810*/  FFMA.FTZ R19, R53, -R77.reuse, R19 ;  /* 0x8000004d35137223 */ /* 0x080fe20000010013 */
[----:B------:R-:W-:Y:S01]  /*7820*/  PRMT R26, R29, 0x7632, R26 ;  /* 0x000076321d1a7816 */ /* 0x000fe2000000001a */
[----:B------:R-:W-:Y:S01]  /*7830*/  FFMA.FTZ R18, R52, -R77, R18 ;  /* 0x8000004d34127223 */ /* 0x000fe20000010012 */
[C---:B------:R-:W-:Y:S01]  /*7840*/  FMUL.FTZ R24, R99.reuse, R24 ;  /* 0x0000001863187220 */ /* 0x040fe20000410000 */
[C---:B------:R-:W-:Y:S01]  /*7850*/  FMUL.FTZ R21, R99.reuse, R21 ;  /* 0x0000001563157220 */ /* 0x040fe20000410000 */
[----:B------:R-:W4:Y:S01]  /*7860*/  LDL.LU R32, [R1+0x18] ;  /* 0x0000180001207983 */ /* 0x000f220000300800 */
[C---:B------:R-:W-:Y:S01]  /*7870*/  FMUL.FTZ R19, R99.reuse, R19 ;  /* 0x0000001363137220 */ /* 0x040fe20000410000 */
[----:B------:R-:W-:Y:S01]  /*7880*/  FMUL.FTZ R18, R99, R18 ;  /* 0x0000001263127220 */ /* 0x000fe20000410000 */
[----:B------:R-:W-:Y:S01]  /*7890*/  FFMA.FTZ R15, R51, -R77, R15 ;  /* 0x8000004d330f7223 */ /* 0x000fe2000001000f */
[----:B------:R-:W-:Y:S01]  /*78a0*/  F2FP.F16.F32.PACK_AB R21, R21, R24 ;  /* 0x000000181515723e */ /* 0x000fe200000000ff */
[----:B------:R-:W-:-:S02]  /*78b0*/  FMUL.FTZ R14, R99, R14 ;  /* 0x0000000e630e7220 */ /* 0x000fc40000410000 */
[----:B------:R-:W-:Y:S01]  /*78c0*/  FMUL.FTZ R15, R99, R15 ;  /* 0x0000000f630f7220 */ /* 0x000fe20000410000 */
[----:B------:R-:W-:-:S04]  /*78d0*/  F2FP.F16.F32.PACK_AB R18, R18, R19 ;  /* 0x000000131212723e */ /* 0x000fc800000000ff */
[----:B------:R-:W-:Y:S02]  /*78e0*/  F2FP.F16.F32.PACK_AB R14, R14, R15 ;  /* 0x0000000f0e0e723e */ /* 0x000fe400000000ff */
[----:B--2---:R-:W-:-:S04]  /*78f0*/  IADD3 R2, P1, R164, UR24, RZ ;  /* 0x00000018a4027c10 */ /* 0x004fc8000ff3e0ff */
[----:B---3--:R-:W-:-:S05]  /*7900*/  IADD3.X R3, R151, UR25, RZ, P1, !PT ;  /* 0x0000001997037c10 */ /* 0x008fca0008ffe4ff */
[----:B------:R-:W-:Y:S04]  /*7910*/  STG.E.U16 desc[UR18][R2.64+0x4], R5 ;  /* 0x0000040502007986 */ /* 0x000fe8000c101512 */
[----:B------:R-:W-:Y:S04]  /*7920*/  STG.E.U16 desc[UR18][R2.64+0x2], R6 ;  /* 0x0000020602007986 */ /* 0x000fe8000c101512 */
[----:B------:R-:W-:Y:S04]  /*7930*/  STG.E.U16 desc[UR18][R2.64], R7 ;  /* 0x0000000702007986 */ /* 0x000fe8000c101512 */
[----:B------:R0:W-:Y:S02]  /*7940*/  STG.E.U16 desc[UR18][R2.64+0x6], R8 ;  /* 0x0000060802007986 */ /* 0x0001e4000c101512 */
[----:B0-----:R-:W-:-:S02]  /*7950*/  PRMT R3, R31, 0x7632, R3 ;  /* 0x000076321f037816 */ /* 0x001fc40000000003 */
[----:B----4-:R-:W-:-:S04]  /*7960*/  IADD3 R4, P1, R64, UR24, RZ ;  /* 0x0000001840047c10 */ /* 0x010fc8000ff3e0ff */
[----:B------:R-:W-:Y:S02]  /*7970*/  IADD3.X R5, R62, UR25, RZ, P1, !PT ;  /* 0x000000193e057c10 */ /* 0x000fe40008ffe4ff */
[----:B------:R-:W-:-:S03]  /*7980*/  IADD3 R6, P1, R60, UR24, RZ ;  /* 0x000000183c067c10 */ /* 0x000fc6000ff3e0ff */
[----:B------:R0:W-:Y:S01]  /*7990*/  STG.E.U16 desc[UR18][R4.64+0x2], R30 ;  /* 0x0000021e04007986 */ /* 0x0001e2000c101512 */
[----:B------:R-:W-:-:S03]  /*79a0*/  IADD3.X R7, R58, UR25, RZ, P1, !PT ;  /* 0x000000193a077c10 */ /* 0x000fc60008ffe4ff */
[----:B------:R-:W-:Y:S04]  /*79b0*/  STG.E.U16 desc[UR18][R4.64], R33 ;  /* 0x0000002104007986 */ /* 0x000fe8000c101512 */
[----:B------:R-:W-:Y:S04]  /*79c0*/  STG.E.U16 desc[UR18][R4.64+0x4], R31 ;  /* 0x0000041f04007986 */ /* 0x000fe8000c101512 */
[----:B0-----:R-:W2:Y:S04]  /*79d0*/  LDL.LU R30, [R1+0xc] ;  /* 0x00000c00011e7983 */ /* 0x001ea80000300800 */
[----:B------:R-:W-:Y:S04]  /*79e0*/  STG.E.U16 desc[UR18][R4.64+0x6], R3 ;  /* 0x0000060304007986 */ /* 0x000fe8000c101512 */
[----:B------:R0:W-:Y:S04]  /*79f0*/  STG.E.U16 desc[UR18][R6.64+0x2], R26 ;  /* 0x0000021a06007986 */ /* 0x0001e8000c101512 */
[----:B0-----:R-:W3:Y:S04]  /*7a00*/  LDL.LU R26, [R1+0x10] ;  /* 0x00001000011a7983 */ /* 0x001ee80000300800 */
[----:B------:R-:W4:Y:S04]  /*7a10*/  LDL.LU R24, [R1+0x4] ;  /* 0x0000040001187983 */ /* 0x000f280000300800 */
[----:B------:R-:W4:Y:S04]  /*7a20*/  LDL.LU R19, [R1+0x8] ;  /* 0x0000080001137983 */ /* 0x000f280000300800 */
[----:B------:R-:W4:Y:S01]  /*7a30*/  LDL.LU R15, [R1] ;  /* 0x00000000010f7983 */ /* 0x000f220000300800 */
[--C-:B------:R-:W-:Y:S01]  /*7a40*/  FFMA.FTZ R11, R67, R11, -R76.reuse ;  /* 0x0000000b430b7223 */ /* 0x100fe2000001084c */
[----:B------:R-:W-:Y:S01]  /*7a50*/  PRMT R5, R25, 0x7632, R5 ;  /* 0x0000763219057816 */ /* 0x000fe20000000005 */
[----:B------:R-:W-:-:S02]  /*7a60*/  FFMA.FTZ R9, R98, R9, -R76 ;  /* 0x0000000962097223 */ /* 0x000fc4000001084c */
[----:B------:R-:W-:Y:S01]  /*7a70*/  FFMA.FTZ R48, R48, -R77, R11 ;  /* 0x8000004d30307223 */ /* 0x000fe2000001000b */
[--C-:B------:R-:W-:Y:S01]  /*7a80*/  FFMA.FTZ R114, R98, R114, -R76.reuse ;  /* 0x0000007262727223 */ /* 0x100fe2000001084c */
[----:B------:R-:W-:Y:S01]  /*7a90*/  FMUL.FTZ R12, R99, R12 ;  /* 0x0000000c630c7220 */ /* 0x000fe20000410000 */
[----:B------:R-:W-:Y:S01]  /*7aa0*/  FFMA.FTZ R113, R83, R113, -R76 ;  /* 0x0000007153717223 */ /* 0x000fe2000001084c */
[----:B------:R-:W-:Y:S01]  /*7ab0*/  FMUL.FTZ R11, R99, R48 ;  /* 0x00000030630b7220 */ /* 0x000fe20000410000 */
[-C--:B------:R-:W-:Y:S01]  /*7ac0*/  FFMA.FTZ R10, R47, -R77.reuse, R10 ;  /* 0x8000004d2f0a7223 */ /* 0x080fe2000001000a */
[-C--:B------:R-:W-:Y:S01]  /*7ad0*/  FFMA.FTZ R46, R46, -R77.reuse, R9 ;  /* 0x8000004d2e2e7223 */ /* 0x080fe20000010009 */
[----:B------:R-:W-:Y:S01]  /*7ae0*/  STG.E.U16 desc[UR18][R6.64], R29 ;  /* 0x0000001d06007986 */ /* 0x000fe2000c101512 */
[--C-:B------:R-:W-:Y:S01]  /*7af0*/  FFMA.FTZ R100, R98, R100, -R76.reuse ;  /* 0x0000006462647223 */ /* 0x100fe2000001084c */
[----:B------:R-:W-:Y:S01]  /*7b00*/  FFMA.FTZ R102, R83, R102, -R76 ;  /* 0x0000006653667223 */ /* 0x000fe2000001084c */
[----:B------:R-:W-:Y:S01]  /*7b10*/  PRMT R8, R21, 0x7632, R8 ;  /* 0x0000763215087816 */ /* 0x000fe20000000008 */
[----:B------:R-:W-:Y:S01]  /*7b20*/  STG.E.U16 desc[UR18][R6.64+0x4], R25 ;  /* 0x0000041906007986 */ /* 0x000fe2000c101512 */
[----:B------:R-:W-:-:S03]  /*7b30*/  FFMA.FTZ R114, R20, -R77, R114 ;  /* 0x8000004d14727223 */ /* 0x000fc60000010072 */
[----:B------:R0:W-:Y:S01]  /*7b40*/  STG.E.U16 desc[UR18][R6.64+0x6], R5 ;  /* 0x0000060506007986 */ /* 0x0001e2000c101512 */
[----:B------:R-:W-:Y:S01]  /*7b50*/  FFMA.FTZ R112, R67, R112, -R76 ;  /* 0x0000007043707223 */ /* 0x000fe2000001084c */
[-C--:B------:R-:W-:Y:S01]  /*7b60*/  FFMA.FTZ R20, R17, -R77.reuse, R113 ;  /* 0x8000004d11147223 */ /* 0x080fe20000010071 */
[----:B------:R-:W-:Y:S02]  /*7b70*/  IADD3 R2, P1, R56, UR24, RZ ;  /* 0x0000001838027c10 */ /* 0x000fe4000ff3e0ff */
[----:B0-----:R-:W-:Y:S01]  /*7b80*/  PRMT R7, R18, 0x7632, R7 ;  /* 0x0000763212077816 */ /* 0x001fe20000000007 */
[----:B------:R-:W-:Y:S01]  /*7b90*/  FMUL.FTZ R10, R99, R10 ;  /* 0x0000000a630a7220 */ /* 0x000fe20000410000 */
[----:B------:R-:W-:Y:S01]  /*7ba0*/  F2FP.F16.F32.PACK_AB R11, R11, R12 ;  /* 0x0000000c0b0b723e */ /* 0x000fe200000000ff */
[C---:B------:R-:W-:Y:S01]  /*7bb0*/  FMUL.FTZ R9, R99.reuse, R46 ;  /* 0x0000002e63097220 */ /* 0x040fe20000410000 */
[----:B------:R-:W-:Y:S01]  /*7bc0*/  IADD3.X R3, R40, UR25, RZ, P1, !PT ;  /* 0x0000001928037c10 */ /* 0x000fe20008ffe4ff */
[C---:B------:R-:W-:Y:S01]  /*7bd0*/  FMUL.FTZ R0, R99.reuse, R0 ;  /* 0x0000000063007220 */ /* 0x040fe20000410000 */
[----:B------:R-:W-:Y:S01]  /*7be0*/  FMUL.FTZ R17, R99, R44 ;  /* 0x0000002c63117220 */ /* 0x000fe20000410000 */
[----:B------:R-:W-:Y:S01]  /*7bf0*/  IADD3 R4, P1, R34, UR24, RZ ;  /* 0x0000001822047c10 */ /* 0x000fe2000ff3e0ff */
[-C--:B------:R-:W-:Y:S01]  /*7c00*/  FFMA.FTZ R100, R42, -R77.reuse, R100 ;  /* 0x8000004d2a647223 */ /* 0x080fe20000010064 */
[-C--:B------:R-:W-:Y:S01]  /*7c10*/  FFMA.FTZ R102, R41, -R77.reuse, R102 ;  /* 0x8000004d29667223 */ /* 0x080fe20000010066 */
[----:B------:R-:W-:Y:S01]  /*7c20*/  FFMA.FTZ R42, R35, -R77, R105 ;  /* 0x8000004d232a7223 */ /* 0x000fe20000010069 */
[----:B------:R-:W-:Y:S01]  /*7c30*/  STG.E.U16 desc[UR18][R2.64], R21 ;  /* 0x0000001502007986 */ /* 0x000fe2000c101512 */
[----:B------:R-:W-:-:S03]  /*7c40*/  IADD3.X R5, R32, UR25, RZ, P1, !PT ;  /* 0x0000001920057c10 */ /* 0x000fc60008ffe4ff */
[----:B------:R-:W-:Y:S01]  /*7c50*/  STG.E.U16 desc[UR18][R2.64+0x2], R8 ;  /* 0x0000020802007986 */ /* 0x000fe2000c101512 */
[----:B------:R-:W-:Y:S01]  /*7c60*/  FFMA.FTZ R107, R83, R107, -R76 ;  /* 0x0000006b536b7223 */ /* 0x000fe2000001084c */
[-C--:B------:R-:W-:Y:S01]  /*7c70*/  FFMA.FTZ R112, R16, -R77.reuse, R112 ;  /* 0x8000004d10707223 */ /* 0x080fe20000010070 */
[----:B------:R-:W-:Y:S01]  /*7c80*/  PRMT R12, R14, 0x7632, R12 ;  /* 0x000076320e0c7816 */ /* 0x000fe2000000000c */
[----:B------:R-:W-:Y:S01]  /*7c90*/  STG.E.U16 desc[UR18][R2.64+0x4], R18 ;  /* 0x0000041202007986 */ /* 0x000fe2000c101512 */
[----:B------:R-:W-:-:S03]  /*7ca0*/  FFMA.FTZ R16, R13, -R77, R117 ;  /* 0x8000004d0d107223 */ /* 0x000fc60000010075 */
[----:B------:R0:W-:Y:S01]  /*7cb0*/  STG.E.U16 desc[UR18][R2.64+0x6], R7 ;  /* 0x0000060702007986 */ /* 0x0001e2000c101512 */
[C---:B------:R-:W-:Y:S01]  /*7cc0*/  FMUL.FTZ R50, R99.reuse, R50 ;  /* 0x0000003263327220 */ /* 0x040fe20000410000 */
[C---:B------:R-:W-:Y:S01]  /*7cd0*/  FMUL.FTZ R13, R99.reuse, R100 ;  /* 0x00000064630d7220 */ /* 0x040fe20000410000 */
[----:B------:R-:W-:Y:S01]  /*7ce0*/  FMUL.FTZ R102, R99, R102 ;  /* 0x0000006663667220 */ /* 0x000fe20000410000 */
[----:B------:R-:W-:Y:S01]  /*7cf0*/  F2FP.F16.F32.PACK_AB R9, R9, R10 ;  /* 0x0000000a0909723e */ /* 0x000fe200000000ff */
[----:B------:R-:W-:Y:S01]  /*7d00*/  FMUL.FTZ R42, R99, R42 ;  /* 0x0000002a632a7220 */ /* 0x000fe20000410000 */
[----:B------:R-:W-:Y:S01]  /*7d10*/  F2FP.F16.F32.PACK_AB R0, R17, R0 ;  /* 0x000000001100723e */ /* 0x000fe200000000ff */
[----:B------:R-:W-:Y:S01]  /*7d20*/  FMUL.FTZ R27, R99, R108 ;  /* 0x0000006c631b7220 */ /* 0x000fe20000410000 */
[----:B------:R-:W-:Y:S01]  /*7d30*/  FFMA.FTZ R28, R28, -R77, R107 ;  /* 0x8000004d1c1c7223 */ /* 0x000fe2000001006b */
[----:B0-----:R-:W-:Y:S01]  /*7d40*/  PRMT R3, R11, 0x7632, R3 ;  /* 0x000076320b037816 */ /* 0x001fe20000000003 */
[----:B------:R-:W-:Y:S01]  /*7d50*/  STG.E.U16 desc[UR18][R4.64], R14 ;  /* 0x0000000e04007986 */ /* 0x000fe2000c101512 */
[----:B------:R-:W-:-:S03]  /*7d60*/  PRMT R8, R9, 0x7632, R8 ;  /* 0x0000763209087816 */ /* 0x000fc60000000008 */
[----:B------:R-:W-:Y:S01]  /*7d70*/  STG.E.U16 desc[UR18][R4.64+0x2], R12 ;  /* 0x0000020c04007986 */ /* 0x000fe2000c101512 */
[----:B------:R-:W-:-:S03]  /*7d80*/  F2FP.F16.F32.PACK_AB R13, R13, R50 ;  /* 0x000000320d0d723e */ /* 0x000fc600000000ff */
[----:B------:R-:W-:Y:S01]  /*7d90*/  STG.E.U16 desc[UR18][R4.64+0x4], R11 ;  /* 0x0000040b04007986 */ /* 0x000fe2000c101512 */
[----:B------:R-:W-:-:S03]  /*7da0*/  F2FP.F16.F32.PACK_AB R23, R23, R102 ;  /* 0x000000661717723e */ /* 0x000fc600000000ff */
[----:B------:R0:W-:Y:S01]  /*7db0*/  STG.E.U16 desc[UR18][R4.64+0x6], R3 ;  /* 0x0000060304007986 */ /* 0x0001e2000c101512 */
[----:B------:R-:W-:Y:S01]  /*7dc0*/  FMUL.FTZ R28, R99, R28 ;  /* 0x0000001c631c7220 */ /* 0x000fe20000410000 */
[----:B------:R-:W-:Y:S01]  /*7dd0*/  F2FP.F16.F32.PACK_AB R27, R27, R42 ;  /* 0x0000002a1b1b723e */ /* 0x000fe200000000ff */
[----:B------:R-:W-:Y:S01]  /*7de0*/  FFMA.FTZ R22, R22, -R77, R111 ;  /* 0x8000004d16167223 */ /* 0x000fe2000001006f */
[----:B------:R-:W-:Y:S01]  /*7df0*/  PRMT R10, R13, 0x7632, R10 ;  /* 0x000076320d0a7816 */ /* 0x000fe2000000000a */
[C---:B------:R-:W-:Y:S01]  /*7e00*/  FMUL.FTZ R35, R99.reuse, R114 ;  /* 0x0000007263237220 */ /* 0x040fe20000410000 */
[----:B0-----:R-:W-:Y:S01]  /*7e10*/  PRMT R5, R0, 0x7632, R5 ;  /* 0x0000763200057816 */ /* 0x001fe20000000005 */
[C---:B------:R-:W-:Y:S01]  /*7e20*/  FMUL.FTZ R22, R99.reuse, R22 ;  /* 0x0000001663167220 */ /* 0x040fe20000410000 */
[C---:B------:R-:W-:Y:S01]  /*7e30*/  FMUL.FTZ R20, R99.reuse, R20 ;  /* 0x0000001463147220 */ /* 0x040fe20000410000 */
[----:B------:R-:W-:Y:S01]  /*7e40*/  FMUL.FTZ R41, R99, R112 ;  /* 0x0000007063297220 */ /* 0x000fe20000410000 */
[----:B------:R-:W-:Y:S01]  /*7e50*/  F2FP.F16.F32.PACK_AB R28, R37, R28 ;  /* 0x0000001c251c723e */ /* 0x000fe200000000ff */
[C---:B------:R-:W-:Y:S01]  /*7e60*/  FMUL.FTZ R16, R99.reuse, R16 ;  /* 0x0000001063107220 */ /* 0x040fe20000410000 */
[----:B------:R-:W-:Y:S01]  /*7e70*/  FMUL.FTZ R39, R99, R116 ;  /* 0x0000007463277220 */ /* 0x000fe20000410000 */
[C-C-:B------:R-:W-:Y:S01]  /*7e80*/  FFMA.FTZ R121, R98.reuse, R121, -R76.reuse ;  /* 0x0000007962797223 */ /* 0x140fe2000001084c */
[--C-:B------:R-:W-:Y:S01]  /*7e90*/  FFMA.FTZ R124, R83, R124, -R76.reuse ;  /* 0x0000007c537c7223 */ /* 0x100fe2000001084c */
[----:B------:R-:W-:Y:S01]  /*7ea0*/  FFMA.FTZ R128, R98, R128, -R76 ;  /* 0x0000008062807223 */ /* 0x000fe2000001084c */
[----:B------:R-:W-:Y:S01]  /*7eb0*/  F2FP.F16.F32.PACK_AB R22, R35, R22 ;  /* 0x000000162316723e */ /* 0x000fe200000000ff */
[----:B------:R-:W-:Y:S01]  /*7ec0*/  FMUL.FTZ R120, R99, R120 ;  /* 0x0000007863787220 */ /* 0x000fe20000410000 */
[----:B------:R-:W-:Y:S01]  /*7ed0*/  F2FP.F16.F32.PACK_AB R20, R41, R20 ;  /* 0x000000142914723e */ /* 0x000fe200000000ff */
[-C--:B------:R-:W-:Y:S01]  /*7ee0*/  FFMA.FTZ R122, R101, -R77.reuse, R122 ;  /* 0x8000004d657a7223 */ /* 0x080fe2000001007a */
[----:B------:R-:W-:Y:S01]  /*7ef0*/  F2FP.F16.F32.PACK_AB R16, R39, R16 ;  /* 0x000000102710723e */ /* 0x000fe200000000ff */
[-C--:B------:R-:W-:Y:S01]  /*7f00*/  FFMA.FTZ R90, R90, -R77.reuse, R121 ;  /* 0x8000004d5a5a7223 */ /* 0x080fe20000010079 */
[-C--:B------:R-:W-:Y:S01]  /*7f10*/  FFMA.FTZ R124, R104, -R77.reuse, R124 ;  /* 0x8000004d687c7223 */ /* 0x080fe2000001007c */
[-C--:B------:R-:W-:Y:S01]  /*7f20*/  FFMA.FTZ R106, R106, -R77.reuse, R127 ;  /* 0x8000004d6a6a7223 */ /* 0x080fe2000001007f */
[----:B------:R-:W-:Y:S01]  /*7f30*/  FFMA.FTZ R128, R110, -R77, R128 ;  /* 0x8000004d6e807223 */ /* 0x000fe20000010080 */
[C---:B------:R-:W-:Y:S01]  /*7f40*/  FMUL.FTZ R122, R99.reuse, R122 ;  /* 0x0000007a637a7220 */ /* 0x040fe20000410000 */
[C---:B------:R-:W-:Y:S01]  /*7f50*/  FMUL.FTZ R43, R99.reuse, R90 ;  /* 0x0000005a632b7220 */ /* 0x040fe20000410000 */
[----:B------:R-:W-:Y:S01]  /*7f60*/  FMUL.FTZ R124, R99, R124 ;  /* 0x0000007c637c7220 */ /* 0x000fe20000410000 */
[----:B------:R-:W-:Y:S01]  /*7f70*/  F2FP.F16.F32.PACK_AB R45, R45, R120 ;  /* 0x000000782d2d723e */ /* 0x000fe200000000ff */
[--C-:B------:R-:W-:Y:S01]  /*7f80*/  FFMA.FTZ R94, R83, R94, -R76.reuse ;  /* 0x0000005e535e7223 */ /* 0x100fe2000001084c */
[--C-:B------:R-:W-:Y:S01]  /*7f90*/  FFMA.FTZ R95, R67, R95, -R76.reuse ;  /* 0x0000005f435f7223 */ /* 0x100fe2000001084c */
[C---:B------:R-:W-:Y:S01]  /*7fa0*/  FMUL.FTZ R106, R99.reuse, R106 ;  /* 0x0000006a636a7220 */ /* 0x040fe20000410000 */
[----:B------:R-:W-:Y:S01]  /*7fb0*/  FMUL.FTZ R47, R99, R128 ;  /* 0x00000080632f7220 */ /* 0x000fe20000410000 */
[----:B------:R-:W-:Y:S01]  /*7fc0*/  FFMA.FTZ R132, R98, R132, -R76 ;  /* 0x0000008462847223 */ /* 0x000fe2000001084c */
[-C--:B------:R-:W-:Y:S01]  /*7fd0*/  FFMA.FTZ R94, R115, -R77.reuse, R94 ;  /* 0x8000004d735e7223 */ /* 0x080fe2000001005e */
[-C--:B------:R-:W-:Y:S01]  /*7fe0*/  FFMA.FTZ R118, R118, -R77.reuse, R95 ;  /* 0x8000004d76767223 */ /* 0x080fe2000001005f */
[----:B------:R-:W-:Y:S01]  /*7ff0*/  F2FP.F16.F32.PACK_AB R43, R43, R122 ;  /* 0x0000007a2b2b723e */ /* 0x000fe200000000ff */
[-C--:B------:R-:W-:Y:S01]  /*8000*/  FFMA.FTZ R96, R125, -R77.reuse, R96 ;  /* 0x8000004d7d607223 */ /* 0x080fe20000010060 */
[----:B------:R-:W-:Y:S01]  /*8010*/  F2FP.F16.F32.PACK_AB R49, R49, R124 ;  /* 0x0000007c3131723e */ /* 0x000fe200000000ff */
[----:B------:R-:W-:Y:S01]  /*8020*/  FFMA.FTZ R132, R88, -R77, R132 ;  /* 0x8000004d58847223 */ /* 0x000fe20000010084 */
[----:B------:R-:W-:Y:S01]  /*8030*/  F2FP.F16.F32.PACK_AB R47, R47, R106 ;  /* 0x0000006a2f2f723e */ /* 0x000fe200000000ff */
[C-C-:B------:R-:W-:Y:S01]  /*8040*/  FFMA.FTZ R78, R83.reuse, R78, -R76.reuse ;  /* 0x0000004e534e7223 */ /* 0x140fe2000001084c */
[--C-:B------:R-:W-:Y:S01]  /*8050*/  FFMA.FTZ R140, R83, R140, -R76.reuse ;  /* 0x0000008c538c7223 */ /* 0x100fe2000001084c */
[----:B------:R-:W-:Y:S01]  /*8060*/  FFMA.FTZ R139, R67, R139, -R76 ;  /* 0x0000008b438b7223 */ /* 0x000fe2000001084c */
[C---:B------:R-:W-:Y:S01]  /*8070*/  FMUL.FTZ R94, R99.reuse, R94 ;  /* 0x0000005e635e7220 */ /* 0x040fe20000410000 */
[C---:B------:R-:W-:Y:S01]  /*8080*/  FMUL.FTZ R53, R99.reuse, R118 ;  /* 0x0000007663357220 */ /* 0x040fe20000410000 */
[C---:B------:R-:W-:Y:S01]  /*8090*/  FMUL.FTZ R96, R99.reuse, R96 ;  /* 0x0000006063607220 */ /* 0x040fe20000410000 */
[----:B------:R-:W-:Y:S01]  /*80a0*/  FMUL.FTZ R51, R99, R132 ;  /* 0x0000008463337220 */ /* 0x000fe20000410000 */
[-C--:B------:R-:W-:Y:S01]  /*80b0*/  FFMA.FTZ R78, R126, -R77.reuse, R78 ;  /* 0x8000004d7e4e7223 */ /* 0x080fe2000001004e */
[C-C-:B------:R-:W-:Y:S01]  /*80c0*/  FFMA.FTZ R138, R98.reuse, R138, -R76.reuse ;  /* 0x0000008a628a7223 */ /* 0x140fe2000001084c */
[----:B------:R-:W-:Y:S01]  /*80d0*/  FFMA.FTZ R84, R83, R84, -R76 ;  /* 0x0000005453547223 */ /* 0x000fe2000001084c */
[-C--:B------:R-:W-:Y:S01]  /*80e0*/  FFMA.FTZ R140, R129, -R77.reuse, R140 ;  /* 0x8000004d818c7223 */ /* 0x080fe2000001008c */
[----:B------:R-:W-:Y:S01]  /*80f0*/  FFMA.FTZ R52, R133, -R77, R139 ;  /* 0x8000004d85347223 */ /* 0x000fe2000001008b */
[C-C-:B------:R-:W-:Y:S01]  /*8100*/  FFMA.FTZ R143, R98.reuse, R143, -R76.reuse ;  /* 0x0000008f628f7223 */ /* 0x140fe2000001084c */
[--C-:B------:R-:W-:Y:S01]  /*8110*/  FFMA.FTZ R86, R98, R86, -R76.reuse ;  /* 0x0000005662567223 */ /* 0x100fe2000001084c */
[--C-:B------:R-:W-:Y:S01]  /*8120*/  FFMA.FTZ R83, R83, R87, -R76.reuse ;  /* 0x0000005753537223 */ /* 0x100fe2000001084c */
[C-C-:B------:R-:W-:Y:S01]  /*8130*/  FFMA.FTZ R144, R67.reuse, R144, -R76.reuse ;  /* 0x0000009043907223 */ /* 0x140fe2000001084c */
[----:B------:R-:W-:Y:S01]  /*8140*/  FFMA.FTZ R67, R67, R145, -R76 ;  /* 0x0000009143437223 */ /* 0x000fe2000001084c */
[----:B------:R-:W-:Y:S01]  /*8150*/  F2FP.F16.F32.PACK_AB R53, R53, R94 ;  /* 0x0000005e3535723e */ /* 0x000fe200000000ff */
[----:B------:R-:W-:Y:S01]  /*8160*/  FMUL.FTZ R78, R99, R78 ;  /* 0x0000004e634e7220 */ /* 0x000fe20000410000 */
[----:B------:R-:W-:Y:S01]  /*8170*/  F2FP.F16.F32.PACK_AB R51, R51, R96 ;  /* 0x000000603333723e */ /* 0x000fe200000000ff */
[-C--:B------:R-:W-:Y:S01]  /*8180*/  FFMA.FTZ R134, R131, -R77.reuse, R134 ;  /* 0x8000004d83867223 */ /* 0x080fe20000010086 */
[-C--:B------:R-:W-:Y:S01]  /*8190*/  FFMA.FTZ R138, R130, -R77.reuse, R138 ;  /* 0x8000004d828a7223 */ /* 0x080fe2000001008a */
[C---:B------:R-:W-:Y:S01]  /*81a0*/  FMUL.FTZ R140, R99.reuse, R140 ;  /* 0x0000008c638c7220 */ /* 0x040fe20000410000 */
[----:B------:R-:W-:Y:S01]  /*81b0*/  FMUL.FTZ R59, R99, R52 ;  /* 0x00000034633b7220 */ /* 0x000fe20000410000 */
        /* <DEDUP_REMOVED lines=8> */
[----:B------:R-:W-:Y:S01]  /*8240*/  FMUL.FTZ R55, R99, R138 ;  /* 0x0000008a63377220 */ /* 0x000fe20000410000 */
[----:B------:R-:W-:Y:S01]  /*8250*/  F2FP.F16.F32.PACK_AB R57, R57, R78 ;  /* 0x0000004e3939723e */ /* 0x000fe200000000ff */
[C---:B------:R-:W-:Y:S01]  /*8260*/  FMUL.FTZ R54, R99.reuse, R54 ;  /* 0x0000003663367220 */ /* 0x040fe20000410000 */
[C---:B------:R-:W-:Y:S01]  /*8270*/  FMUL.FTZ R65, R99.reuse, R136 ;  /* 0x0000008863417220 */ /* 0x040fe20000410000 */
        /* <DEDUP_REMOVED lines=9> */
[----:B------:R-:W-:Y:S02]  /*8310*/  F2FP.F16.F32.PACK_AB R63, R63, R84 ;  /* 0x000000543f3f723e */ /* 0x000fe400000000ff */
[----:B------:R-:W-:Y:S02]  /*8320*/  F2FP.F16.F32.PACK_AB R61, R61, R80 ;  /* 0x000000503d3d723e */ /* 0x000fe400000000ff */
[----:B------:R-:W-:Y:S02]  /*8330*/  F2FP.F16.F32.PACK_AB R36, R99, R36 ;  /* 0x000000246324723e */ /* 0x000fe400000000ff */
[----:B------:R-:W-:Y:S02]  /*8340*/  PRMT R75, R55, 0x7632, R75 ;  /* 0x00007632374b7816 */ /* 0x000fe4000000004b */
[----:B------:R-:W-:-:S02]  /*8350*/  PRMT R74, R54, 0x7632, R74 ;  /* 0x00007632364a7816 */ /* 0x000fc4000000004a */
[----:B--2---:R-:W-:-:S04]  /*8360*/  IADD3 R6, P1, R30, UR24, RZ ;  /* 0x000000181e067c10 */ /* 0x004fc8000ff3e0ff */
[----:B---3--:R-:W-:Y:S02]  /*8370*/  IADD3.X R7, R26, UR25, RZ, P1, !PT ;  /* 0x000000191a077c10 */ /* 0x008fe40008ffe4ff */
[----:B----4-:R-:W-:-:S03]  /*8380*/  IADD3 R2, P1, R24, UR24, RZ ;  /* 0x0000001818027c10 */ /* 0x010fc6000ff3e0ff */
[----:B------:R0:W-:Y:S01]  /*8390*/  STG.E.U16 desc[UR18][R6.64+0x4], R0 ;  /* 0x0000040006007986 */ /* 0x0001e2000c101512 */
[----:B------:R-:W-:Y:S02]  /*83a0*/  IADD3.X R3, R19, UR25, RZ, P1, !PT ;  /* 0x0000001913037c10 */ /* 0x000fe40008ffe4ff */
[----:B------:R-:W-:Y:S01]  /*83b0*/  IADD3 R4, P1, R163, UR24, RZ ;  /* 0x00000018a3047c10 */ /* 0x000fe2000ff3e0ff */
[----:B------:R-:W-:Y:S04]  /*83c0*/  STG.E.U16 desc[UR18][R6.64], R9 ;  /* 0x0000000906007986 */ /* 0x000fe8000c101512 */
[----:B------:R-:W-:Y:S01]  /*83d0*/  STG.E.U16 desc[UR18][R6.64+0x2], R8 ;  /* 0x0000020806007986 */ /* 0x000fe2000c101512 */
[----:B0-----:R-:W-:-:S03]  /*83e0*/  PRMT R0, R23, 0x7632, R0 ;  /* 0x0000763217007816 */ /* 0x001fc60000000000 */
[----:B------:R0:W-:Y:S04]  /*83f0*/  STG.E.U16 desc[UR18][R6.64+0x6], R5 ;  /* 0x0000060506007986 */ /* 0x0001e8000c101512 */
[----:B------:R-:W-:Y:S04]  /*8400*/  STG.E.U16 desc[UR18][R2.64], R13 ;  /* 0x0000000d02007986 */ /* 0x000fe8000c101512 */
[----:B------:R-:W-:Y:S01]  /*8410*/  STG.E.U16 desc[UR18][R2.64+0x2], R10 ;  /* 0x0000020a02007986 */ /* 0x000fe2000c101512 */
[----:B0-----:R-:W-:Y:S02]  /*8420*/  IADD3.X R5, R15, UR25, RZ, P1, !PT ;  /* 0x000000190f057c10 */ /* 0x001fe40008ffe4ff */
[----:B------:R-:W-:-:S02]  /*8430*/  PRMT R7, R27, 0x7632, R7 ;  /* 0x000076321b077816 */ /* 0x000fc40000000007 */
[----:B------:R-:W-:Y:S01]  /*8440*/  IADD3 R6, P1, R161, UR24, RZ ;  /* 0x00000018a1067c10 */ /* 0x000fe2000ff3e0ff */
[----:B------:R-:W-:Y:S04]  /*8450*/  STG.E.U16 desc[UR18][R2.64+0x4], R23 ;  /* 0x0000041702007986 */ /* 0x000fe8000c101512 */
[----:B------:R0:W-:Y:S04]  /*8460*/  STG.E.U16 desc[UR18][R2.64+0x6], R0 ;  /* 0x0000060002007986 */ /* 0x0001e8000c101512 */
[----:B------:R1:W-:Y:S01]  /*8470*/  STG.E.U16 desc[UR18][R4.64+0x2], R7 ;  /* 0x0000020704007986 */ /* 0x0003e2000c101512 */
[----:B------:R-:W-:-:S02]  /*8480*/  PRMT R8, R22, 0x7632, R8 ;  /* 0x0000763216087816 */ /* 0x000fc40000000008 */
[----:B0-----:R-:W-:Y:S02]  /*8490*/  PRMT R3, R28, 0x7632, R3 ;  /* 0x000076321c037816 */ /* 0x001fe40000000003 */
[----:B-1----:R-:W-:Y:S02]  /*84a0*/  IADD3.X R7, R162, UR25, RZ, P1, !PT ;  /* 0x00000019a2077c10 */ /* 0x002fe40008ffe4ff */
[----:B------:R-:W-:Y:S01]  /*84b0*/  IADD3 R2, P1, R159, UR24, RZ ;  /* 0x000000189f027c10 */ /* 0x000fe2000ff3e0ff */
[----:B------:R-:W-:Y:S01]  /*84c0*/  STG.E.U16 desc[UR18][R4.64], R27 ;  /* 0x0000001b04007986 */ /* 0x000fe2000c101512 */
[----:B------:R-:W-:-:S03]  /*84d0*/  PRMT R0, R20, 0x7632, R0 ;  /* 0x0000763214007816 */ /* 0x000fc60000000000 */
[----:B------:R-:W-:Y:S04]  /*84e0*/  STG.E.U16 desc[UR18][R4.64+0x4], R28 ;  /* 0x0000041c04007986 */ /* 0x000fe8000c101512 */
[----:B------:R0:W-:Y:S04]  /*84f0*/  STG.E.U16 desc[UR18][R4.64+0x6], R3 ;  /* 0x0000060304007986 */ /* 0x0001e8000c101512 */
[----:B------:R-:W-:Y:S04]  /*8500*/  STG.E.U16 desc[UR18][R6.64], R22 ;  /* 0x0000001606007986 */ /* 0x000fe8000c101512 */
[----:B------:R1:W-:Y:S01]  /*8510*/  STG.E.U16 desc[UR18][R6.64+0x2], R8 ;  /* 0x0000020806007986 */ /* 0x0003e2000c101512 */
[----:B0-----:R-:W-:-:S02]  /*8520*/  IADD3.X R3, R160, UR25, RZ, P1, !PT ;  /* 0x00000019a0037c10 */ /* 0x001fc40008ffe4ff */
[----:B------:R-:W-:Y:S02]  /*8530*/  PRMT R5, R16, 0x7632, R5 ;  /* 0x0000763210057816 */ /* 0x000fe40000000005 */
[----:B------:R-:W-:Y:S01]  /*8540*/  IADD3 R4, P1, R157, UR24, RZ ;  /* 0x000000189d047c10 */ /* 0x000fe2000ff3e0ff */
[----:B------:R-:W-:Y:S04]  /*8550*/  STG.E.U16 desc[UR18][R6.64+0x4], R20 ;  /* 0x0000041406007986 */ /* 0x000fe8000c101512 */
[----:B------:R0:W-:Y:S04]  /*8560*/  STG.E.U16 desc[UR18][R6.64+0x6], R0 ;  /* 0x0000060006007986 */ /* 0x0001e8000c101512 */
[----:B------:R2:W-:Y:S01]  /*8570*/  STG.E.U16 desc[UR18][R2.64+0x2], R5 ;  /* 0x0000020502007986 */ /* 0x0005e2000c101512 */
[----:B-1----:R-:W-:-:S02]  /*8580*/  PRMT R8, R43, 0x7632, R8 ;  /* 0x000076322b087816 */ /* 0x002fc40000000008 */
[----:B0-----:R-:W-:Y:S02]  /*8590*/  PRMT R7, R45, 0x7632, R7 ;  /* 0x000076322d077816 */ /* 0x001fe40000000007 */
[----:B--2---:R-:W-:Y:S02]  /*85a0*/  IADD3.X R5, R158, UR25, RZ, P1, !PT ;  /* 0x000000199e057c10 */ /* 0x004fe40008ffe4ff */
[----:B------:R-:W-:Y:S01]  /*85b0*/  IADD3 R6, P1, R155, UR24, RZ ;  /* 0x000000189b067c10 */ /* 0x000fe2000ff3e0ff */
[----:B------:R-:W-:Y:S01]  /*85c0*/  STG.E.U16 desc[UR18][R2.64], R16 ;  /* 0x0000001002007986 */ /* 0x000fe2000c101512 */
[----:B------:R-:W-:-:S03]  /*85d0*/  PRMT R0, R49, 0x7632, R0 ;  /* 0x0000763231007816 */ /* 0x000fc60000000000 */
[----:B------:R-:W-:Y:S04]  /*85e0*/  STG.E.U16 desc[UR18][R2.64+0x4], R45 ;  /* 0x0000042d02007986 */ /* 0x000fe8000c101512 */
[----:B------:R0:W-:Y:S04]  /*85f0*/  STG.E.U16 desc[UR18][R2.64+0x6], R7 ;  /* 0x0000060702007986 */ /* 0x0001e8000c101512 */
[----:B------:R-:W-:Y:S04]  /*8600*/  STG.E.U16 desc[UR18][R4.64], R43 ;  /* 0x0000002b04007986 */ /* 0x000fe8000c101512 */
[----:B------:R-:W-:Y:S01]  /*8610*/  STG.E.U16 desc[UR18][R4.64+0x2], R8 ;  /* 0x0000020804007986 */ /* 0x000fe2000c101512 */
[----:B0-----:R-:W-:-:S02]  /*8620*/  IADD3.X R7, R156, UR25, RZ, P1, !PT ;  /* 0x000000199c077c10 */ /* 0x001fc40008ffe4ff */
[----:B------:R-:W-:Y:S02]  /*8630*/  PRMT R3, R47, 0x7632, R3 ;  /* 0x000076322f037816 */ /* 0x000fe40000000003 */
[----:B------:R-:W-:Y:S01]  /*8640*/  IADD3 R2, P1, R153, UR24, RZ ;  /* 0x0000001899027c10 */ /* 0x000fe2000ff3e0ff */
[----:B------:R-:W-:Y:S04]  /*8650*/  STG.E.U16 desc[UR18][R4.64+0x4], R49 ;  /* 0x0000043104007986 */ /* 0x000fe8000c101512 */
[----:B------:R0:W-:Y:S04]  /*8660*/  STG.E.U16 desc[UR18][R4.64+0x6], R0 ;  /* 0x0000060004007986 */ /* 0x0001e8000c101512 */
[----:B------:R1:W-:Y:S01]  /*8670*/  STG.E.U16 desc[UR18][R6.64+0x2], R3 ;  /* 0x0000020306007986 */ /* 0x0003e2000c101512 */
[----:B0-----:R-:W-:-:S02]  /*8680*/  PRMT R5, R53, 0x7632, R5 ;  /* 0x0000763235057816 */ /* 0x001fc40000000005 */
[----:B-1----:R-:W-:Y:S02]  /*8690*/  IADD3.X R3, R154, UR25, RZ, P1, !PT ;  /* 0x000000199a037c10 */ /* 0x002fe40008ffe4ff */
[----:B------:R-:W-:Y:S02]  /*86a0*/  IADD3 R150, P1, R150, UR24, RZ ;  /* 0x0000001896967c10 */ /* 0x000fe4000ff3e0ff */
[----:B------:R-:W-:Y:S02]  /*86b0*/  PRMT R0, R51, 0x7632, R0 ;  /* 0x0000763233007816 */ /* 0x000fe40000000000 */
[----:B------:R-:W-:Y:S01]  /*86c0*/  IADD3.X R151, R152, UR25, RZ, P1, !PT ;  /* 0x0000001998977c10 */ /* 0x000fe20008ffe4ff */
[----:B------:R-:W-:Y:S01]  /*86d0*/  STG.E.U16 desc[UR18][R6.64], R47 ;  /* 0x0000002f06007986 */ /* 0x000fe2000c101512 */
[----:B------:R-:W-:Y:S02]  /*86e0*/  IADD3 R148, P1, R148, UR24, RZ ;  /* 0x0000001894947c10 */ /* 0x000fe4000ff3e0ff */
[----:B------:R-:W-:Y:S01]  /*86f0*/  PRMT R4, R57, 0x7632, R4 ;  /* 0x0000763239047816 */ /* 0x000fe20000000004 */
[----:B------:R-:W-:Y:S01]  /*8700*/  STG.E.U16 desc[UR18][R6.64+0x4], R53 ;  /* 0x0000043506007986 */ /* 0x000fe2000c101512 */
[----:B------:R-:W-:-:S03]  /*8710*/  IADD3.X R149, R149, UR25, RZ, P1, !PT ;  /* 0x0000001995957c10 */ /* 0x000fc60008ffe4ff */
[----:B------:R-:W-:Y:S01]  /*8720*/  STG.E.U16 desc[UR18][R6.64+0x6], R5 ;  /* 0x0000060506007986 */ /* 0x000fe2000c101512 */
[----:B------:R-:W-:-:S03]  /*8730*/  IADD3 R146, P1, R146, UR24, RZ ;  /* 0x0000001892927c10 */ /* 0x000fc6000ff3e0ff */
[----:B------:R0:W-:Y:S01]  /*8740*/  STG.E.U16 desc[UR18][R2.64+0x2], R0 ;  /* 0x0000020002007986 */ /* 0x0001e2000c101512 */
[----:B------:R-:W-:-:S03]  /*8750*/  IADD3.X R147, R147, UR25, RZ, P1, !PT ;  /* 0x0000001993937c10 */ /* 0x000fc60008ffe4ff */
[----:B------:R-:W-:Y:S04]  /*8760*/  STG.E.U16 desc[UR18][R2.64], R51 ;  /* 0x0000003302007986 */ /* 0x000fe8000c101512 */
[----:B------:R-:W-:Y:S01]  /*8770*/  STG.E.U16 desc[UR18][R2.64+0x4], R57 ;  /* 0x0000043902007986 */ /* 0x000fe2000c101512 */
[----:B0-----:R-:W-:-:S03]  /*8780*/  PRMT R0, R59, 0x7632, R0 ;  /* 0x000076323b007816 */ /* 0x001fc60000000000 */
[----:B------:R0:W-:Y:S04]  /*8790*/  STG.E.U16 desc[UR18][R2.64+0x6], R4 ;  /* 0x0000060402007986 */ /* 0x0001e8000c101512 */
[----:B------:R1:W-:Y:S04]  /*87a0*/  STG.E.U16 desc[UR18][R150.64+0x6], R0 ;  /* 0x0000060096007986 */ /* 0x0003e8000c101512 */
[----:B------:R2:W-:Y:S01]  /*87b0*/  STG.E.U16 desc[UR18][R150.64], R55 ;  /* 0x0000003796007986 */ /* 0x0005e2000c101512 */
[----:B0-----:R-:W-:Y:S02]  /*87c0*/  PRMT R2, R63, 0x7632, R2 ;  /* 0x000076323f027816 */ /* 0x001fe40000000002 */
[----:B------:R-:W-:-:S02]  /*87d0*/  PRMT R3, R36, 0x7632, R3 ;  /* 0x0000763224037816 */ /* 0x000fc40000000003 */
[----:B-1----:R-:W-:Y:S01]  /*87e0*/  PRMT R0, R61, 0x7632, R0 ;  /* 0x000076323d007816 */ /* 0x002fe20000000000 */
        /* <DEDUP_REMOVED lines=14> */
.L_x_1308:
        /* <DEDUP_REMOVED lines=81> */
.L_x_1335:
        /* <DEDUP_REMOVED lines=42> */
.L_x_1322:
[----:B------:R-:W-:Y:S05]  /*9080*/  BSYNC B1 ;  /* 0x0000000000017941 */ /* 0x000fea0003800000 */
.L_x_1321:
        /* <DEDUP_REMOVED lines=18> */
.L_x_1325:
        /* <DEDUP_REMOVED lines=55> */
.L_x_1324:
[----:B------:R-:W-:Y:S05]  /*9520*/  BSYNC B1 ;  /* 0x0000000000017941 */ /* 0x000fea0003800000 */
.L_x_1323:
        /* <DEDUP_REMOVED lines=35> */
.L_x_1327:
[----:B------:R-:W-:Y:S05]  /*9760*/  BSYNC B1 ;  /* 0x0000000000017941 */ /* 0x000fea0003800000 */
.L_x_1326:
        /* <DEDUP_REMOVED lines=15> */
.L_x_1320:
[----:B------:R-:W-:Y:S05]  /*9860*/  BSYNC B0 ;  /* 0x0000000000007941 */ /* 0x000fea0003800000 */
.L_x_1319:
        /* <DEDUP_REMOVED lines=39> */
.L_x_1344:
        /* <DEDUP_REMOVED lines=43> */
.L_x_1354:
        /* <DEDUP_REMOVED lines=38> */
.L_x_1364:
[----:B0-----:R-:W-:Y:S01]  /*9ff0*/  FADD.FTZ R30, R25, R30 ;  /* 0x0000001e191e7221 */ /* 0x001fe20000010000 */
[----:B------:R-:W-:-:S04]  /*a000*/  @!P2 F2FP.F16.F32.PACK_AB R25, RZ, R35 ;  /* 0x00000023ff19a23e */ /* 0x000fc800000000ff */
[----:B------:R-:W-:Y:S02]  /*a010*/  PRMT R31, R25, 0x7610, R31 ;  /* 0x00007610191f7816 */ /* 0x000fe4000000001f */
[----:B------:R-:W-:Y:S02]  /*a020*/  @!P2 F2FP.F16.F32.PACK_AB R30, RZ, R30 ;  /* 0x0000001eff1ea23e */ /* 0x000fe400000000ff */
[----:B------:R-:W-:Y:S01]  /*a030*/  MOV R25, R18 ;  /* 0x0000001200197202 */ /* 0x000fe20000000f00 */
[----:B------:R3:W-:Y:S04]  /*a040*/  @!P2 STG.E.U16 desc[UR18][R26.64+0x50], R31 ;  /* 0x0000501f1a00a986 */ /* 0x0007e8000c101512 */
[----:B------:R3:W-:Y:S02]  /*a050*/  @!P2 STG.E.U16 desc[UR18][R28.64+0x50], R30 ;  /* 0x0000501e1c00a986 */ /* 0x0007e4000c101512 */
.L_x_1330:
[----:B------:R-:W-:Y:S05]  /*a060*/  BSYNC B0 ;  /* 0x0000000000007941 */ /* 0x000fea0003800000 */
.L_x_1329:
        /* <DEDUP_REMOVED lines=145> */
.L_x_1398:
[----:B-12---:R-:W-:Y:S01]  /*a980*/  FADD.FTZ R30, R46, R25 ;  /* 0x000000192e1e7221 */ /* 0x006fe20000010000 */
[----:B------:R-:W-:-:S04]  /*a990*/  @!P0 F2FP.F16.F32.PACK_AB R25, RZ, R34 ;  /* 0x00000022ff19823e */ /* 0x000fc800000000ff */
[----:B------:R-:W-:Y:S01]  /*a9a0*/  @!P0 F2FP.F16.F32.PACK_AB R30, RZ, R30 ;  /* 0x0000001eff1e823e */ /* 0x000fe200000000ff */
[----:B------:R4:W-:Y:S04]  /*a9b0*/  @!P0 STG.E.U16 desc[UR18][R26.64+0x78], R25 ;  /* 0x000078191a008986 */ /* 0x0009e8000c101512 */
[----:B------:R4:W-:Y:S02]  /*a9c0*/  @!P0 STG.E.U16 desc[UR18][R28.64+0x78], R30 ;  /* 0x0000781e1c008986 */ /* 0x0009e4000c101512 */
.L_x_1328:
[----:B------:R-:W-:Y:S05]  /*a9d0*/  WARPSYNC.ALL ;  /* 0x0000000000007948 */ /* 0x000fea0003800000 */
[----:B------:R-:W-:Y:S01]  /*a9e0*/  IADD3 R22, R22, 0x800, RZ ;  /* 0x0000080016167810 */ /* 0x000fe20007ffe0ff */
[----:B------:R-:W-:Y:S03]  /*a9f0*/  BAR.SYNC.DEFER_BLOCKING 0x0 ;  /* 0x0000000000007b1d */ /* 0x000fe60000010000 */
[----:B------:R-:W-:-:S13]  /*aa00*/  ISETP.GE.AND P0, PT, R22, UR17, PT ;  /* 0x0000001116007c0c */ /* 0x000fda000bf06270 */
[----:B------:R-:W-:Y:S05]  /*aa10*/  @!P0 BRA `(.L_x_1335) ;  /* 0xffffffe000f08947 */ /* 0x000fea000383ffff */
[----:B------:R-:W-:Y:S05]  /*aa20*/  EXIT ;  /* 0x000000000000794d */ /* 0x000fea0003800000 */
.L_x_1331:
[----:B-1----:R-:W-:Y:S02]  /*aa30*/  MOV R52, R25 ;  /* 0x0000001900347202 */ /* 0x002fe40000000f00 */
[----:B------:R-:W-:Y:S02]  /*aa40*/  MOV R53, 0x8 ;  /* 0x0000000800357802 */ /* 0x000fe40000000f00 */
[----:B------:R-:W-:Y:S02]  /*aa50*/  MOV R54, 0x101f ;  /* 0x0000101f00367802 */ /* 0x000fe40000000f00 */
[----:B------:R-:W-:-:S07]  /*aa60*/  MOV R51, 0xffff ;  /* 0x0000ffff00337802 */ /* 0x000fce0000000f00 */
[----:B0-2---:R-:W-:Y:S05]  /*aa70*/  WARPSYNC.COLLECTIVE R51, `(.L_x_1336) ;  /* 0x0000000033087348 */ /* 0x005fea0003c00000 */
[----:B------:R1:W3:Y:S02]  /*aa80*/  SHFL.BFLY P3, R49, R52, R53, R54 ;  /* 0x0c00003534317389 */ /* 0x0002e40000060036 */
[----:B0123--:R-:W-:Y:S01]  /*aa90*/  ENDCOLLECTIVE ;  /* 0x000000000000791b */ /* 0x00ffe20003800000 */
.L_x_1336:
[----:B------:R-:W-:Y:S02]  /*aaa0*/  MOV R52, R26 ;  /* 0x0000001a00347202 */ /* 0x000fe40000000f00 */
[----:B------:R-:W-:-:S07]  /*aab0*/  MOV R28, R49 ;  /* 0x00000031001c7202 */ /* 0x000fce0000000f00 */
[----:B------:R-:W-:Y:S05]  /*aac0*/  WARPSYNC.COLLECTIVE R51, `(.L_x_1337) ;  /* 0x0000000033087348 */ /* 0x000fea0003c00000 */
[----:B------:R0:W1:Y:S02]  /*aad0*/  SHFL.BFLY P3, R49, R52, R53, R54 ;  /* 0x0c00003534317389 */ /* 0x0000640000060036 */
[----:B01----:R-:W-:Y:S01]  /*aae0*/  ENDCOLLECTIVE ;  /* 0x000000000000791b */ /* 0x003fe20003800000 */
.L_x_1337:
[----:B------:R-:W-:-:S05]  /*aaf0*/  FADD.FTZ R28, R28, R25 ;  /* 0x000000191c1c7221 */ /* 0x000fca0000010000 */
[----:B------:R-:W-:Y:S02]  /*ab00*/  MOV R52, R28 ;  /* 0x0000001c00347202 */ /* 0x000fe40000000f00 */
[----:B------:R-:W-:Y:S02]  /*ab10*/  MOV R53, 0x4 ;  /* 0x0000000400357802 */ /* 0x000fe40000000f00 */
[----:B------:R-:W-:-:S07]  /*ab20*/  MOV R27, R49 ;  /* 0x00000031001b7202 */ /* 0x000fce0000000f00 */
[----:B------:R-:W-:Y:S05]  /*ab30*/  WARPSYNC.COLLECTIVE R51, `(.L_x_1338) ;  /* 0x0000000033087348 */ /* 0x000fea0003c00000 */
[----:B------:R0:W1:Y:S02]  /*ab40*/  SHFL.BFLY P3, R49, R52, R53, R54 ;  /* 0x0c00003534317389 */ /* 0x0000640000060036 */
[----:B01----:R-:W-:Y:S01]  /*ab50*/  ENDCOLLECTIVE ;  /* 0x000000000000791b */ /* 0x003fe20003800000 */
.L_x_1338:
[----:B------:R-:W-:-:S05]  /*ab60*/  FADD.FTZ R27, R27, R26 ;  /* 0x0000001a1b1b7221 */ /* 0x000fca0000010000 */
[----:B------:R-:W-:Y:S02]  /*ab70*/  MOV R52, R27 ;  /* 0x0000001b00347202 */ /* 0x000fe40000000f00 */
[----:B------:R-:W-:-:S07]  /*ab80*/  MOV R29, R49 ;  /* 0x00000031001d7202 */ /* 0x000fce0000000f00 */
[----:B------:R-:W-:Y:S05]  /*ab90*/  WARPSYNC.COLLECTIVE R51, `(.L_x_1339) ;  /* 0x0000000033087348 */ /* 0x000fea0003c00000 */
[----:B------:R0:W1:Y:S02]  /*aba0*/  SHFL.BFLY P3, R49, R52, R53, R54 ;  /* 0x0c00003534317389 */ /* 0x0000640000060036 */
[----:B01----:R-:W-:Y:S01]  /*abb0*/  ENDCOLLECTIVE ;  /* 0x000000000000791b */ /* 0x003fe20003800000 */
.L_x_1339:
[----:B------:R-:W-:-:S05]  /*abc0*/  FADD.FTZ R29, R28, R29 ;  /* 0x0000001d1c1d7221 */ /* 0x000fca0000010000 */
[----:B------:R-:W-:Y:S02]  /*abd0*/  MOV R52, R29 ;  /* 0x0000001d00347202 */ /* 0x000fe40000000f00 */
[----:B------:R-:W-:Y:S02]  /*abe0*/  MOV R53, 0x2 ;  /* 0x0000000200357802 */ /* 0x000fe40000000f00 */
[----:B------:R-:W-:-:S07]  /*abf0*/  MOV R30, R49 ;  /* 0x00000031001e7202 */ /* 0x000fce0000000f00 */
[----:B------:R-:W-:Y:S05]  /*ac00*/  WARPSYNC.COLLECTIVE R51, `(.L_x_1340) ;  /* 0x0000000033087348 */ /* 0x000fea0003c00000 */
[----:B------:R0:W1:Y:S02]  /*ac10*/  SHFL.BFLY P3, R49, R52, R53, R54 ;  /* 0x0c00003534317389 */ /* 0x0000640000060036 */
[----:B01----:R-:W-:Y:S01]  /*ac20*/  ENDCOLLECTIVE ;  /* 0x000000000000791b */ /* 0x003fe20003800000 */
.L_x_1340:
[----:B------:R-:W-:-:S05]  /*ac30*/  FADD.FTZ R30, R27, R30 ;  /* 0x0000001e1b1e7221 */ /* 0x000fca0000010000 */
[----:B------:R-:W-:Y:S02]  /*ac40*/  MOV R52, R30 ;  /* 0x0000001e00347202 */ /* 0x000fe40000000f00 */
[----:B------:R-:W-:-:S07]  /*ac50*/  MOV R32, R49 ;  /* 0x0000003100207202 */ /* 0x000fce0000000f00 */
[----:B------:R-:W-:Y:S05]  /*ac60*/  WARPSYNC.COLLECTIVE R51, `(.L_x_1341) ;  /* 0x0000000033087348 */ /* 0x000fea0003c00000 */
[----:B------:R0:W1:Y:S02]  /*ac70*/  SHFL.BFLY P3, R49, R52, R53, R54 ;  /* 0x0c00003534317389 */ /* 0x0000640000060036 */
[----:B01----:R-:W-:Y:S01]  /*ac80*/  ENDCOLLECTIVE ;  /* 0x000000000000791b */ /* 0x003fe20003800000 */
.L_x_1341:
[----:B------:R-:W-:-:S05]  /*ac90*/  FADD.FTZ R32, R29, R32 ;  /* 0x000000201d207221 */ /* 0x000fca0000010000 */
[----:B------:R-:W-:Y:S02]  /*aca0*/  MOV R52, R32 ;  /* 0x0000002000347202 */ /* 0x000fe40000000f00 */
[----:B------:R-:W-:Y:S02]  /*acb0*/  MOV R53, 0x1 ;  /* 0x0000000100357802 */ /* 0x000fe40000000f00 */
[----:B------:R-:W-:-:S07]  /*acc0*/  MOV R25, R49 ;  /* 0x0000003100197202 */ /* 0x000fce0000000f00 */
[----:B------:R-:W-:Y:S05]  /*acd0*/  WARPSYNC.COLLECTIVE R51, `(.L_x_1342) ;  /* 0x0000000033087348 */ /* 0x000fea0003c00000 */
[----:B------:R0:W1:Y:S02]  /*ace0*/  SHFL.BFLY P3, R49, R52, R53, R54 ;  /* 0x0c00003534317389 */ /* 0x0000640000060036 */
[----:B01----:R-:W-:Y:S01]  /*acf0*/  ENDCOLLECTIVE ;  /* 0x000000000000791b */ /* 0x003fe20003800000 */
.L_x_1342:
[----:B------:R-:W-:-:S05]  /*ad00*/  FADD.FTZ R25, R30, R25 ;  /* 0x000000191e197221 */ /* 0x000fca0000010000 */
[----:B------:R-:W-:Y:S02]  /*ad10*/  MOV R52, R25 ;  /* 0x0000001900347202 */ /* 0x000fe40000000f00 */
[----:B------:R-:W-:-:S07]  /*ad20*/  MOV R31, R49 ;  /* 0x00000031001f7202 */ /* 0x000fce0000000f00 */
[----:B------:R-:W-:Y:S05]  /*ad30*/  WARPSYNC.COLLECTIVE R51, `(.L_x_1343) ;  /* 0x0000000033087348 */ /* 0x000fea0003c00000 */
[----:B------:R0:W1:Y:S02]  /*ad40*/  SHFL.BFLY P3, R49, R52, R53, R54 ;  /* 0x0c00003534317389 */ /* 0x0000640000060036 */
[----:B01----:R-:W-:Y:S01]  /*ad50*/  ENDCOLLECTIVE ;  /* 0x000000000000791b */ /* 0x003fe20003800000 */
.L_x_1343:
[----:B------:R-:W-:Y:S01]  /*ad60*/  FADD.FTZ R31, R32, R31 ;  /* 0x0000001f201f7221 */ /* 0x000fe20000010000 */
[----:B------:R-:W-:Y:S01]  /*ad70*/  MOV R34, R49 ;  /* 0x0000003100227202 */ /* 0x000fe20000000f00 */
[----:B------:R-:W-:Y:S06]  /*ad80*/  BRA `(.L_x_1344) ;  /* 0xffffffec00547947 */ /* 0x000fec000383ffff */
.L_x_1332:
        /* <DEDUP_REMOVED lines=8> */
.L_x_1346:
[----:B------:R-:W-:Y:S05]  /*ae10*/  BSYNC B1 ;  /* 0x0000000000017941 */ /* 0x000fea0003800000 */
.L_x_1345:
        /* <DEDUP_REMOVED lines=8> */
.L_x_1347:
[----:B------:R-:W-:Y:S01]  /*aea0*/  FADD.FTZ R32, R32, R25 ;  /* 0x0000001920207221 */ /* 0x000fe20000010000 */
[----:B------:R-:W-:-:S04]  /*aeb0*/  HFMA2.MMA R53, -RZ, RZ, 0, 2.384185791015625e-07 ;  /* 0x00000004ff357435 */ /* 0x000fc800000001ff */
[----:B------:R-:W-:Y:S02]  /*aec0*/  MOV R52, R32 ;  /* 0x0000002000347202 */ /* 0x000fe40000000f00 */
[----:B------:R-:W-:-:S07]  /*aed0*/  MOV R31, R49 ;  /* 0x00000031001f7202 */ /* 0x000fce0000000f00 */
[----:B------:R-:W-:Y:S05]  /*aee0*/  WARPSYNC.COLLECTIVE R51, `(.L_x_1348) ;  /* 0x0000000033087348 */ /* 0x000fea0003c00000 */
[----:B------:R0:W1:Y:S02]  /*aef0*/  SHFL.BFLY P3, R49, R52, R53, R54 ;  /* 0x0c00003534317389 */ /* 0x0000640000060036 */
[----:B01----:R-:W-:Y:S01]  /*af00*/  ENDCOLLECTIVE ;  /* 0x000000000000791b */ /* 0x003fe20003800000 */
.L_x_1348:
[----:B------:R-:W-:-:S05]  /*af10*/  FADD.FTZ R31, R31, R30 ;  /* 0x0000001e1f1f7221 */ /* 0x000fca0000010000 */
[----:B------:R-:W-:Y:S02]  /*af20*/  MOV R52, R31 ;  /* 0x0000001f00347202 */ /* 0x000fe40000000f00 */
[----:B------:R-:W-:-:S07]  /*af30*/  MOV R33, R49 ;  /* 0x0000003100217202 */ /* 0x000fce0000000f00 */
[----:B------:R-:W-:Y:S05]  /*af40*/  WARPSYNC.COLLECTIVE R51, `(.L_x_1349) ;  /* 0x0000000033087348 */ /* 0x000fea0003c00000 */
[----:B------:R0:W1:Y:S02]  /*af50*/  SHFL.BFLY P3, R49, R52, R53, R54 ;  /* 0x0c00003534317389 */ /* 0x0000640000060036 */
[----:B01----:R-:W-:Y:S01]  /*af60*/  ENDCOLLECTIVE ;  /* 0x000000000000791b */ /* 0x003fe20003800000 */
.L_x_1349:
[----:B------:R-:W-:Y:S01]  /*af70*/  FADD.FTZ R33, R32, R33 ;  /* 0x0000002120217221 */ /* 0x000fe20000010000 */
[----:B------:R-:W-:-:S04]  /*af80*/  HFMA2.MMA R53, -RZ, RZ, 0, 1.1920928955078125e-07 ;  /* 0x00000002ff357435 */ /* 0x000fc800000001ff */
[----:B------:R-:W-:Y:S02]  /*af90*/  MOV R52, R33 ;  /* 0x0000002100347202 */ /* 0x000fe40000000f00 */
[----:B------:R-:W-:-:S07]  /*afa0*/  MOV R34, R49 ;  /* 0x0000003100227202 */ /* 0x000fce0000000f00 */
[----:B------:R-:W-:Y:S05]  /*afb0*/  WARPSYNC.COLLECTIVE R51, `(.L_x_1350) ;  /* 0x0000000033087348 */ /* 0x000fea0003c00000 */
[----:B------:R0:W1:Y:S02]  /*afc0*/  SHFL.BFLY P3, R49, R52, R53, R54 ;  /* 0x0c00003534317389 */ /* 0x0000640000060036 */
[----:B01----:R-:W-:Y:S01]  /*afd0*/  ENDCOLLECTIVE ;  /* 0x000000000000791b */ /* 0x003fe20003800000 */
.L_x_1350:
[----:B------:R-:W-:-:S05]  /*afe0*/  FADD.FTZ R34, R31, R34 ;  /* 0x000000221f227221 */ /* 0x000fca0000010000 */
[----:B------:R-:W-:Y:S02]  /*aff0*/  MOV R52, R34 ;  /* 0x0000002200347202 */ /* 0x000fe40000000f00 */
[----:B------:R-:W-:-:S07]  /*b000*/  MOV R36, R49 ;  /* 0x0000003100247202 */ /* 0x000fce0000000f00 */
[----:B------:R-:W-:Y:S05]  /*b010*/  WARPSYNC.COLLECTIVE R51, `(.L_x_1351) ;  /* 0x0000000033087348 */ /* 0x000fea0003c00000 */
[----:B------:R0:W1:Y:S02]  /*b020*/  SHFL.BFLY P3, R49, R52, R53, R54 ;  /* 0x0c00003534317389 */ /* 0x0000640000060036 */
[----:B01----:R-:W-:Y:S01]  /*b030*/  ENDCOLLECTIVE ;  /* 0x000000000000791b */ /* 0x003fe20003800000 */
.L_x_1351:
[----:B------:R-:W-:Y:S01]  /*b040*/  FADD.FTZ R36, R33, R36 ;  /* 0x0000002421247221 */ /* 0x000fe20000010000 */
[----:B------:R-:W-:-:S04]  /*b050*/  HFMA2.MMA R53, -RZ, RZ, 0, 5.9604644775390625e-08 ;  /* 0x00000001ff357435 */ /* 0x000fc800000001ff */
[----:B------:R-:W-:Y:S02]  /*b060*/  MOV R52, R36 ;  /* 0x0000002400347202 */ /* 0x000fe40000000f00 */
[----:B------:R-:W-:-:S07]  /*b070*/  MOV R25, R49 ;  /* 0x0000003100197202 */ /* 0x000fce0000000f00 */
[----:B------:R-:W-:Y:S05]  /*b080*/  WARPSYNC.COLLECTIVE R51, `(.L_x_1352) ;  /* 0x0000000033087348 */ /* 0x000fea0003c00000 */
[----:B------:R0:W1:Y:S02]  /*b090*/  SHFL.BFLY P3, R49, R52, R53, R54 ;  /* 0x0c00003534317389 */ /* 0x0000640000060036 */
[----:B01----:R-:W-:Y:S01]  /*b0a0*/  ENDCOLLECTIVE ;  /* 0x000000000000791b */ /* 0x003fe20003800000 */
.L_x_1352:
[----:B------:R-:W-:-:S05]  /*b0b0*/  FADD.FTZ R25, R34, R25 ;  /* 0x0000001922197221 */ /* 0x000fca0000010000 */
[----:B------:R-:W-:Y:S02]  /*b0c0*/  MOV R52, R25 ;  /* 0x0000001900347202 */ /* 0x000fe40000000f00 */
[----:B------:R-:W-:-:S07]  /*b0d0*/  MOV R35, R49 ;  /* 0x0000003100237202 */ /* 0x000fce0000000f00 */
[----:B------:R-:W-:Y:S05]  /*b0e0*/  WARPSYNC.COLLECTIVE R51, `(.L_x_1353) ;  /* 0x0000000033087348 */ /* 0x000fea0003c00000 */
[----:B------:R0:W1:Y:S02]  /*b0f0*/  SHFL.BFLY P3, R49, R52, R53, R54 ;  /* 0x0c00003534317389 */ /* 0x0000640000060036 */
[----:B01----:R-:W-:Y:S01]  /*b100*/  ENDCOLLECTIVE ;  /* 0x000000000000791b */ /* 0x003fe20003800000 */
.L_x_1353:
[----:B------:R-:W-:Y:S01]  /*b110*/  FADD.FTZ R35, R36, R35 ;  /* 0x0000002324237221 */ /* 0x000fe20000010000 */
[----:B------:R-:W-:Y:S01]  /*b120*/  MOV R30, R49 ;  /* 0x00000031001e7202 */ /* 0x000fe20000000f00 */
[----:B------:R-:W-:Y:S06]  /*b130*/  BRA `(.L_x_1354) ;  /* 0xffffffec00147947 */ /* 0x000fec000383ffff */
.L_x_1333:
        /* <DEDUP_REMOVED lines=8> */
.L_x_1356:
[----:B------:R-:W-:Y:S05]  /*b1c0*/  BSYNC B1 ;  /* 0x0000000000017941 */ /* 0x000fea0003800000 */
.L_x_1355:
        /* <DEDUP_REMOVED lines=8> */
.L_x_1357:
[----:B------:R-:W-:Y:S01]  /*b250*/  FADD.FTZ R32, R32, R25 ;  /* 0x0000001920207221 */ /* 0x000fe20000010000 */
[----:B------:R-:W-:-:S04]  /*b260*/  HFMA2.MMA R53, -RZ, RZ, 0, 2.384185791015625e-07 ;  /* 0x00000004ff357435 */ /* 0x000fc800000001ff */
[----:B------:R-:W-:Y:S02]  /*b270*/  MOV R52, R32 ;  /* 0x0000002000347202 */ /* 0x000fe40000000f00 */
[----:B------:R-:W-:-:S07]  /*b280*/  MOV R31, R49 ;  /* 0x00000031001f7202 */ /* 0x000fce0000000f00 */
[----:B------:R-:W-:Y:S05]  /*b290*/  WARPSYNC.COLLECTIVE R51, `(.L_x_1358) ;  /* 0x0000000033087348 */ /* 0x000fea0003c00000 */
[----:B------:R0:W1:Y:S02]  /*b2a0*/  SHFL.BFLY P3, R49, R52, R53, R54 ;  /* 0x0c00003534317389 */ /* 0x0000640000060036 */
[----:B01----:R-:W-:Y:S01]  /*b2b0*/  ENDCOLLECTIVE ;  /* 0x000000000000791b */ /* 0x003fe20003800000 */
.L_x_1358:
[----:B------:R-:W-:-:S05]  /*b2c0*/  FADD.FTZ R31, R31, R30 ;  /* 0x0000001e1f1f7221 */ /* 0x000fca0000010000 */
[----:B------:R-:W-:Y:S02]  /*b2d0*/  MOV R52, R31 ;  /* 0x0000001f00347202 */ /* 0x000fe40000000f00 */
[----:B------:R-:W-:-:S07]  /*b2e0*/  MOV R33, R49 ;  /* 0x0000003100217202 */ /* 0x000fce0000000f00 */
[----:B------:R-:W-:Y:S05]  /*b2f0*/  WARPSYNC.COLLECTIVE R51, `(.L_x_1359) ;  /* 0x0000000033087348 */ /* 0x000fea0003c00000 */
[----:B------:R0:W1:Y:S02]  /*b300*/  SHFL.BFLY P3, R49, R52, R53, R54 ;  /* 0x0c00003534317389 */ /* 0x0000640000060036 */
[----:B01----:R-:W-:Y:S01]  /*b310*/  ENDCOLLECTIVE ;  /* 0x000000000000791b */ /* 0x003fe20003800000 */
.L_x_1359:
[----:B------:R-:W-:Y:S01]  /*b320*/  FADD.FTZ R33, R32, R33 ;  /* 0x0000002120217221 */ /* 0x000fe20000010000 */
[----:B------:R-:W-:-:S04]  /*b330*/  HFMA2.MMA R53, -RZ, RZ, 0, 1.1920928955078125e-07 ;  /* 0x00000002ff357435 */ /* 0x000fc800000001ff */
[----:B------:R-:W-:Y:S02]  /*b340*/  MOV R52, R33 ;  /* 0x0000002100347202 */ /* 0x000fe40000000f00 */
[----:B------:R-:W-:-:S07]  /*b350*/  MOV R34, R49 ;  /* 0x0000003100227202 */ /* 0x000fce0000000f00 */
[----:B------:R-:W-:Y:S05]  /*b360*/  WARPSYNC.COLLECTIVE R51, `(.L_x_1360) ;  /* 0x0000000033087348 */ /* 0x000fea0003c00000 */
[----:B------:R0:W1:Y:S02]  /*b370*/  SHFL.BFLY P3, R49, R52, R53, R54 ;  /* 0x0c00003534317389 */ /* 0x0000640000060036 */
[----:B01----:R-:W-:Y:S01]  /*b380*/  ENDCOLLECTIVE ;  /* 0x000000000000791b */ /* 0x003fe20003800000 */
.L_x_1360:
[----:B------:R-:W-:-:S05]  /*b390*/  FADD.FTZ R34, R31, R34 ;  /* 0x000000221f227221 */ /* 0x000fca0000010000 */
[----:B------:R-:W-:Y:S02]  /*b3a0*/  MOV R52, R34 ;  /* 0x0000002200347202 */ /* 0x000fe40000000f00 */
[----:B------:R-:W-:-:S07]  /*b3b0*/  MOV R36, R49 ;  /* 0x0000003100247202 */ /* 0x000fce0000000f00 */
[----:B------:R-:W-:Y:S05]  /*b3c0*/  WARPSYNC.COLLECTIVE R51, `(.L_x_1361) ;  /* 0x0000000033087348 */ /* 0x000fea0003c00000 */
[----:B------:R0:W1:Y:S02]  /*b3d0*/  SHFL.BFLY P3, R49, R52, R53, R54 ;  /* 0x0c00003534317389 */ /* 0x0000640000060036 */
[----:B01----:R-:W-:Y:S01]  /*b3e0*/  ENDCOLLECTIVE ;  /* 0x000000000000791b */ /* 0x003fe20003800000 */
.L_x_1361:
[----:B------:R-:W-:Y:S01]  /*b3f0*/  FADD.FTZ R36, R33, R36 ;  /* 0x0000002421247221 */ /* 0x000fe20000010000 */
[----:B------:R-:W-:-:S04]  /*b400*/  HFMA2.MMA R53, -RZ, RZ, 0, 5.9604644775390625e-08 ;  /* 0x00000001ff357435 */ /* 0x000fc800000001ff */
[----:B------:R-:W-:Y:S02]  /*b410*/  MOV R52, R36 ;  /* 0x0000002400347202 */ /* 0x000fe40000000f00 */
[----:B------:R-:W-:-:S07]  /*b420*/  MOV R25, R49 ;  /* 0x0000003100197202 */ /* 0x000fce0000000f00 */
[----:B------:R-:W-:Y:S05]  /*b430*/  WARPSYNC.COLLECTIVE R51, `(.L_x_1362) ;  /* 0x0000000033087348 */ /* 0x000fea0003c00000 */
[----:B------:R0:W1:Y:S02]  /*b440*/  SHFL.BFLY P3, R49, R52, R53, R54 ;  /* 0x0c00003534317389 */ /* 0x0000640000060036 */
[----:B01----:R-:W-:Y:S01]  /*b450*/  ENDCOLLECTIVE ;  /* 0x000000000000791b */ /* 0x003fe20003800000 */
.L_x_1362:
[----:B------:R-:W-:-:S05]  /*b460*/  FADD.FTZ R25, R34, R25 ;  /* 0x0000001922197221 */ /* 0x000fca0000010000 */
[----:B------:R-:W-:Y:S02]  /*b470*/  MOV R52, R25 ;  /* 0x0000001900347202 */ /* 0x000fe40000000f00 */
[----:B------:R-:W-:-:S07]  /*b480*/  MOV R35, R49 ;  /* 0x0000003100237202 */ /* 0x000fce0000000f00 */
[----:B------:R-:W-:Y:S05]  /*b490*/  WARPSYNC.COLLECTIVE R51, `(.L_x_1363) ;  /* 0x0000000033087348 */ /* 0x000fea0003c00000 */
[----:B------:R0:W1:Y:S02]  /*b4a0*/  SHFL.BFLY P3, R49, R52, R53, R54 ;  /* 0x0c00003534317389 */ /* 0x0000640000060036 */
[----:B01----:R-:W-:Y:S01]  /*b4b0*/  ENDCOLLECTIVE ;  /* 0x000000000000791b */ /* 0x003fe20003800000 */
.L_x_1363:
[----:B------:R-:W-:Y:S01]  /*b4c0*/  FADD.FTZ R35, R36, R35 ;  /* 0x0000002324237221 */ /* 0x000fe20000010000 */
[----:B------:R-:W-:Y:S01]  /*b4d0*/  MOV R30, R49 ;  /* 0x00000031001e7202 */ /* 0x000fe20000000f00 */
[----:B------:R-:W-:Y:S06]  /*b4e0*/  BRA `(.L_x_1364) ;  /* 0xffffffe800c07947 */ /* 0x000fec000383ffff */
.L_x_1334:
        /* <DEDUP_REMOVED lines=8> */
.L_x_1366:
[----:B------:R-:W-:Y:S05]  /*b570*/  BSYNC B0 ;  /* 0x0000000000007941 */ /* 0x000fea0003800000 */
.L_x_1365:
        /* <DEDUP_REMOVED lines=11> */
.L_x_1367:
        /* <DEDUP_REMOVED lines=19> */
.L_x_1368:
        /* <DEDUP_REMOVED lines=8> */
.L_x_1369:
        /* <DEDUP_REMOVED lines=11> */
.L_x_1370:
[----:B------:R-:W-:-:S05]  /*b890*/  FADD.FTZ R27, R28, R27 ;  /* 0x0000001b1c1b7221 */ /* 0x000fca0000010000 */
[----:B------:R-:W-:Y:S02]  /*b8a0*/  MOV R52, R27 ;  /* 0x0000001b00347202 */ /* 0x000fe40000000f00 */
[----:B------:R-:W-:-:S07]  /*b8b0*/  MOV R29, R49 ;  /* 0x00000031001d7202 */ /* 0x000fce0000000f00 */
[----:B------:R-:W-:Y:S05]  /*b8c0*/  WARPSYNC.COLLECTIVE R51, `(.L_x_1371) ;  /* 0x0000000033087348 */ /* 0x000fea0003c00000 */
[----:B------:R0:W1:Y:S02]  /*b8d0*/  SHFL.BFLY P3, R49, R52, R53, R54 ;  /* 0x0c00003534317389 */ /* 0x0000640000060036 */
[----:B01----:R-:W-:Y:S01]  /*b8e0*/  ENDCOLLECTIVE ;  /* 0x000000000000791b */ /* 0x003fe20003800000 */
.L_x_1371:
        /* <DEDUP_REMOVED lines=8> */
.L_x_1372:
        /* <DEDUP_REMOVED lines=13> */
.L_x_1373:
        /* <DEDUP_REMOVED lines=8> */
.L_x_1374:
        /* <DEDUP_REMOVED lines=10> */
.L_x_1375:
        /* <DEDUP_REMOVED lines=12> */
.L_x_1376:
[----:B------:R-:W-:-:S05]  /*bc20*/  FADD.FTZ R36, R36, R35 ;  /* 0x0000002324247221 */ /* 0x000fca0000010000 */
[----:B------:R-:W-:Y:S02]  /*bc30*/  MOV R52, R36 ;  /* 0x0000002400347202 */ /* 0x000fe40000000f00 */
[----:B------:R-:W-:-:S07]  /*bc40*/  MOV R34, R49 ;  /* 0x0000003100227202 */ /* 0x000fce0000000f00 */
[----:B------:R-:W-:Y:S05]  /*bc50*/  WARPSYNC.COLLECTIVE R51, `(.L_x_1377) ;  /* 0x0000000033087348 */ /* 0x000fea0003c00000 */
[----:B------:R0:W1:Y:S02]  /*bc60*/  SHFL.BFLY P3, R49, R52, R53, R54 ;  /* 0x0c00003534317389 */ /* 0x0000640000060036 */
[----:B01----:R-:W-:Y:S01]  /*bc70*/  ENDCOLLECTIVE ;  /* 0x000000000000791b */ /* 0x003fe20003800000 */
.L_x_1377:
[----:B------:R-:W-:Y:S01]  /*bc80*/  FADD.FTZ R34, R37, R34 ;  /* 0x0000002225227221 */ /* 0x000fe20000010000 */
[----:B------:R-:W-:-:S04]  /*bc90*/  HFMA2.MMA R53, -RZ, RZ, 0, 1.1920928955078125e-07 ;  /* 0x00000002ff357435 */ /* 0x000fc800000001ff */
[----:B------:R-:W-:Y:S02]  /*bca0*/  MOV R52, R34 ;  /* 0x0000002200347202 */ /* 0x000fe40000000f00 */
[----:B------:R-:W-:-:S07]  /*bcb0*/  MOV R35, R49 ;  /* 0x0000003100237202 */ /* 0x000fce0000000f00 */
[----:B------:R-:W-:Y:S05]  /*bcc0*/  WARPSYNC.COLLECTIVE R51, `(.L_x_1378) ;  /* 0x0000000033087348 */ /* 0x000fea0003c00000 */
[----:B------:R0:W1:Y:S02]  /*bcd0*/  SHFL.BFLY P3, R49, R52, R53, R54 ;  /* 0x0c00003534317389 */ /* 0x0000640000060036 */
[----:B01----:R-:W-:Y:S01]  /*bce0*/  ENDCOLLECTIVE ;  /* 0x000000000000791b */ /* 0x003fe20003800000 */
.L_x_1378:
[----:B------:R-:W-:-:S05]  /*bcf0*/  FADD.FTZ R35, R36, R35 ;  /* 0x0000002324237221 */ /* 0x000fca0000010000 */
[----:B------:R-:W-:Y:S02]  /*bd00*/  MOV R52, R35 ;  /* 0x0000002300347202 */ /* 0x000fe40000000f00 */
[----:B------:R-:W-:-:S07]  /*bd10*/  MOV R37, R49 ;  /* 0x0000003100257202 */ /* 0x000fce0000000f00 */
[----:B------:R-:W-:Y:S05]  /*bd20*/  WARPSYNC.COLLECTIVE R51, `(.L_x_1379) ;  /* 0x0000000033087348 */ /* 0x000fea0003c00000 */
[----:B------:R0:W1:Y:S02]  /*bd30*/  SHFL.BFLY P3, R49, R52, R53, R54 ;  /* 0x0c00003534317389 */ /* 0x0000640000060036 */
[----:B01----:R-:W-:Y:S01]  /*bd40*/  ENDCOLLECTIVE ;  /* 0x000000000000791b */ /* 0x003fe20003800000 */
.L_x_1379:
[----:B------:R-:W-:Y:S01]  /*bd50*/  FADD.FTZ R37, R34, R37 ;  /* 0x0000002522257221 */ /* 0x000fe20000010000 */
[----:B------:R-:W-:-:S04]  /*bd60*/  HFMA2.MMA R53, -RZ, RZ, 0, 5.9604644775390625e-08 ;  /* 0x00000001ff357435 */ /* 0x000fc800000001ff */
[----:B------:R-:W-:Y:S02]  /*bd70*/  MOV R52, R37 ;  /* 0x0000002500347202 */ /* 0x000fe40000000f00 */
[----:B------:R-:W-:-:S07]  /*bd80*/  MOV R36, R49 ;  /* 0x0000003100247202 */ /* 0x000fce0000000f00 */
[----:B------:R-:W-:Y:S05]  /*bd90*/  WARPSYNC.COLLECTIVE R51, `(.L_x_1380) ;  /* 0x0000000033087348 */ /* 0x000fea0003c00000 */
[----:B------:R0:W1:Y:S02]  /*bda0*/  SHFL.BFLY P3, R49, R52, R53, R54 ;  /* 0x0c00003534317389 */ /* 0x0000640000060036 */
[----:B01----:R-:W-:Y:S01]  /*bdb0*/  ENDCOLLECTIVE ;  /* 0x000000000000791b */ /* 0x003fe20003800000 */
.L_x_1380:
[----:B------:R-:W-:-:S05]  /*bdc0*/  FADD.FTZ R36, R35, R36 ;  /* 0x0000002423247221 */ /* 0x000fca0000010000 */
[----:B------:R-:W-:Y:S02]  /*bdd0*/  MOV R52, R36 ;  /* 0x0000002400347202 */ /* 0x000fe40000000f00 */
[----:B------:R-:W-:-:S07]  /*bde0*/  MOV R34, R49 ;  /* 0x0000003100227202 */ /* 0x000fce0000000f00 */
[----:B------:R-:W-:Y:S05]  /*bdf0*/  WARPSYNC.COLLECTIVE R51, `(.L_x_1381) ;  /* 0x0000000033087348 */ /* 0x000fea0003c00000 */
[----:B------:R0:W1:Y:S02]  /*be00*/  SHFL.BFLY P3, R49, R52, R53, R54 ;  /* 0x0c00003534317389 */ /* 0x0000640000060036 */
[----:B01----:R-:W-:Y:S01]  /*be10*/  ENDCOLLECTIVE ;  /* 0x000000000000791b */ /* 0x003fe20003800000 */
.L_x_1381:
        /* <DEDUP_REMOVED lines=8> */
.L_x_1382:
        /* <DEDUP_REMOVED lines=8> */
.L_x_1383:
[----:B------:R-:W-:Y:S01]  /*bf20*/  FADD.FTZ R44, R44, R41 ;  /* 0x000000292c2c7221 */ /* 0x000fe20000010000 */
[----:B------:R-:W-:-:S04]  /*bf30*/  HFMA2.MMA R53, -RZ, RZ, 0, 2.384185791015625e-07 ;  /* 0x00000004ff357435 */ /* 0x000fc800000001ff */
[----:B------:R-:W-:Y:S02]  /*bf40*/  MOV R52, R44 ;  /* 0x0000002c00347202 */ /* 0x000fe40000000f00 */
[----:B------:R-:W-:-:S07]  /*bf50*/  MOV R43, R49 ;  /* 0x00000031002b7202 */ /* 0x000fce0000000f00 */
[----:B------:R-:W-:Y:S05]  /*bf60*/  WARPSYNC.COLLECTIVE R51, `(.L_x_1384) ;  /* 0x0000000033087348 */ /* 0x000fea0003c00000 */
[----:B------:R0:W1:Y:S02]  /*bf70*/  SHFL.BFLY P3, R49, R52, R53, R54 ;  /* 0x0c00003534317389 */ /* 0x0000640000060036 */
[----:B01----:R-:W-:Y:S01]  /*bf80*/  ENDCOLLECTIVE ;  /* 0x000000000000791b */ /* 0x003fe20003800000 */
.L_x_1384:
[----:B------:R-:W-:-:S05]  /*bf90*/  FADD.FTZ R43, R43, R42 ;  /* 0x0000002a2b2b7221 */ /* 0x000fca0000010000 */
[----:B------:R-:W-:Y:S02]  /*bfa0*/  MOV R52, R43 ;  /* 0x0000002b00347202 */ /* 0x000fe40000000f00 */
[----:B------:R-:W-:-:S07]  /*bfb0*/  MOV R41, R49 ;  /* 0x0000003100297202 */ /* 0x000fce0000000f00 */
[----:B------:R-:W-:Y:S05]  /*bfc0*/  WARPSYNC.COLLECTIVE R51, `(.L_x_1385) ;  /* 0x0000000033087348 */ /* 0x000fea0003c00000 */
[----:B------:R0:W1:Y:S02]  /*bfd0*/  SHFL.BFLY P3, R49, R52, R53, R54 ;  /* 0x0c00003534317389 */ /* 0x0000640000060036 */
[----:B01----:R-:W-:Y:S01]  /*bfe0*/  ENDCOLLECTIVE ;  /* 0x000000000000791b */ /* 0x003fe20003800000 */
.L_x_1385:
[----:B------:R-:W-:Y:S01]  /*bff0*/  FADD.FTZ R41, R44, R41 ;  /* 0x000000292c297221 */ /* 0x000fe20000010000 */
[----:B------:R-:W-:-:S04]  /*c000*/  HFMA2.MMA R53, -RZ, RZ, 0, 1.1920928955078125e-07 ;  /* 0x00000002ff357435 */ /* 0x000fc800000001ff */
[----:B------:R-:W-:Y:S02]  /*c010*/  MOV R52, R41 ;  /* 0x0000002900347202 */ /* 0x000fe40000000f00 */
[----:B------:R-:W-:-:S07]  /*c020*/  MOV R42, R49 ;  /* 0x00000031002a7202 */ /* 0x000fce0000000f00 */
[----:B------:R-:W-:Y:S05]  /*c030*/  WARPSYNC.COLLECTIVE R51, `(.L_x_1386) ;  /* 0x0000000033087348 */ /* 0x000fea0003c00000 */
[----:B------:R0:W1:Y:S02]  /*c040*/  SHFL.BFLY P3, R49, R52, R53, R54 ;  /* 0x0c00003534317389 */ /* 0x0000640000060036 */
[----:B01----:R-:W-:Y:S01]  /*c050*/  ENDCOLLECTIVE ;  /* 0x000000000000791b */ /* 0x003fe20003800000 */
.L_x_1386:
[----:B------:R-:W-:-:S05]  /*c060*/  FADD.FTZ R42, R43, R42 ;  /* 0x0000002a2b2a7221 */ /* 0x000fca0000010000 */
[----:B------:R-:W-:Y:S02]  /*c070*/  MOV R52, R42 ;  /* 0x0000002a00347202 */ /* 0x000fe40000000f00 */
[----:B------:R-:W-:-:S07]  /*c080*/  MOV R44, R49 ;  /* 0x00000031002c7202 */ /* 0x000fce0000000f00 */
[----:B------:R-:W-:Y:S05]  /*c090*/  WARPSYNC.COLLECTIVE R51, `(.L_x_1387) ;  /* 0x0000000033087348 */ /* 0x000fea0003c00000 */
[----:B------:R0:W1:Y:S02]  /*c0a0*/  SHFL.BFLY P3, R49, R52, R53, R54 ;  /* 0x0c00003534317389 */ /* 0x0000640000060036 */
[----:B01----:R-:W-:Y:S01]  /*c0b0*/  ENDCOLLECTIVE ;  /* 0x000000000000791b */ /* 0x003fe20003800000 */
.L_x_1387:
[----:B------:R-:W-:Y:S01]  /*c0c0*/  FADD.FTZ R44, R41, R44 ;  /* 0x0000002c292c7221 */ /* 0x000fe20000010000 */
[----:B------:R-:W-:-:S04]  /*c0d0*/  HFMA2.MMA R53, -RZ, RZ, 0, 5.9604644775390625e-08 ;  /* 0x00000001ff357435 */ /* 0x000fc800000001ff */
[----:B------:R-:W-:Y:S02]  /*c0e0*/  MOV R52, R44 ;  /* 0x0000002c00347202 */ /* 0x000fe40000000f00 */
[----:B------:R-:W-:-:S07]  /*c0f0*/  MOV R43, R49 ;  /* 0x00000031002b7202 */ /* 0x000fce0000000f00 */
[----:B------:R-:W-:Y:S05]  /*c100*/  WARPSYNC.COLLECTIVE R51, `(.L_x_1388) ;  /* 0x0000000033087348 */ /* 0x000fea0003c00000 */
[----:B------:R0:W1:Y:S02]  /*c110*/  SHFL.BFLY P3, R49, R52, R53, R54 ;  /* 0x0c00003534317389 */ /* 0x0000640000060036 */
[----:B01----:R-:W-:Y:S01]  /*c120*/  ENDCOLLECTIVE ;  /* 0x000000000000791b */ /* 0x003fe20003800000 */
.L_x_1388:
[----:B------:R-:W-:-:S05]  /*c130*/  FADD.FTZ R42, R42, R43 ;  /* 0x0000002b2a2a7221 */ /* 0x000fca0000010000 */
[----:B------:R-:W-:Y:S02]  /*c140*/  MOV R52, R42 ;  /* 0x0000002a00347202 */ /* 0x000fe40000000f00 */
[----:B------:R-:W-:-:S07]  /*c150*/  MOV R41, R49 ;  /* 0x0000003100297202 */ /* 0x000fce0000000f00 */
[----:B------:R-:W-:Y:S05]  /*c160*/  WARPSYNC.COLLECTIVE R51, `(.L_x_1389) ;  /* 0x0000000033087348 */ /* 0x000fea0003c00000 */
[----:B------:R0:W1:Y:S02]  /*c170*/  SHFL.BFLY P3, R49, R52, R53, R54 ;  /* 0x0c00003534317389 */ /* 0x0000640000060036 */
[----:B01----:R-:W-:Y:S01]  /*c180*/  ENDCOLLECTIVE ;  /* 0x000000000000791b */ /* 0x003fe20003800000 */
.L_x_1389:
[----:B------:R-:W-:Y:S01]  /*c190*/  HFMA2.MMA R53, -RZ, RZ, 0, 4.76837158203125e-07 ;  /* 0x00000008ff357435 */ /* 0x000fe200000001ff */
[----:B------:R-:W-:Y:S02]  /*c1a0*/  MOV R52, R45 ;  /* 0x0000002d00347202 */ /* 0x000fe40000000f00 */
[----:B------:R-:W-:-:S08]  /*c1b0*/  MOV R43, R49 ;  /* 0x00000031002b7202 */ /* 0x000fd00000000f00 */
[----:B------:R-:W-:Y:S05]  /*c1c0*/  WARPSYNC.COLLECTIVE R51, `(.L_x_1390) ;  /* 0x0000000033087348 */ /* 0x000fea0003c00000 */
[----:B------:R0:W1:Y:S02]  /*c1d0*/  SHFL.BFLY P3, R49, R52, R53, R54 ;  /* 0x0c00003534317389 */ /* 0x0000640000060036 */
[----:B01----:R-:W-:Y:S01]  /*c1e0*/  ENDCOLLECTIVE ;  /* 0x000000000000791b */ /* 0x003fe20003800000 */
.L_x_1390:
[----:B------:R-:W-:-:S05]  /*c1f0*/  FADD.FTZ R32, R42, R43 ;  /* 0x0000002b2a207221 */ /* 0x000fca0000010000 */
[----:B------:R-:W-:Y:S02]  /*c200*/  @!P0 F2FP.F16.F32.PACK_AB R32, RZ, R32 ;  /* 0x00000020ff20823e */ /* 0x000fe400000000ff */
[----:B------:R-:W-:Y:S02]  /*c210*/  MOV R52, R46 ;  /* 0x0000002e00347202 */ /* 0x000fe40000000f00 */
[----:B------:R-:W-:-:S07]  /*c220*/  MOV R50, R49 ;  /* 0x0000003100327202 */ /* 0x000fce0000000f00 */
[----:B------:R-:W-:Y:S05]  /*c230*/  WARPSYNC.COLLECTIVE R51, `(.L_x_1391) ;  /* 0x0000000033087348 */ /* 0x000fea0003c00000 */
[----:B------:R0:W1:Y:S02]  /*c240*/  SHFL.BFLY P3, R49, R52, R53, R54 ;  /* 0x0c00003534317389 */ /* 0x0000640000060036 */
[----:B01----:R-:W-:Y:S01]  /*c250*/  ENDCOLLECTIVE ;  /* 0x000000000000791b */ /* 0x003fe20003800000 */
.L_x_1391:
[----:B------:R-:W-:Y:S01]  /*c260*/  FADD.FTZ R50, R50, R45 ;  /* 0x0000002d32327221 */ /* 0x000fe20000010000 */
[----:B------:R-:W-:-:S04]  /*c270*/  HFMA2.MMA R53, -RZ, RZ, 0, 2.384185791015625e-07 ;  /* 0x00000004ff357435 */ /* 0x000fc800000001ff */
[----:B------:R-:W-:Y:S02]  /*c280*/  MOV R52, R50 ;  /* 0x0000003200347202 */ /* 0x000fe40000000f00 */
[----:B------:R-:W-:-:S07]  /*c290*/  MOV R47, R49 ;  /* 0x00000031002f7202 */ /* 0x000fce0000000f00 */
[----:B------:R-:W-:Y:S05]  /*c2a0*/  WARPSYNC.COLLECTIVE R51, `(.L_x_1392) ;  /* 0x0000000033087348 */ /* 0x000fea0003c00000 */
[----:B------:R0:W1:Y:S02]  /*c2b0*/  SHFL.BFLY P3, R49, R52, R53, R54 ;  /* 0x0c00003534317389 */ /* 0x0000640000060036 */
[----:B01----:R-:W-:Y:S01]  /*c2c0*/  ENDCOLLECTIVE ;  /* 0x000000000000791b */ /* 0x003fe20003800000 */
.L_x_1392:
[----:B------:R-:W-:-:S05]  /*c2d0*/  FADD.FTZ R47, R47, R46 ;  /* 0x0000002e2f2f7221 */ /* 0x000fca0000010000 */
[----:B------:R-:W-:Y:S02]  /*c2e0*/  MOV R52, R47 ;  /* 0x0000002f00347202 */ /* 0x000fe40000000f00 */
[----:B------:R-:W-:-:S07]  /*c2f0*/  MOV R45, R49 ;  /* 0x00000031002d7202 */ /* 0x000fce0000000f00 */
[----:B------:R-:W-:Y:S05]  /*c300*/  WARPSYNC.COLLECTIVE R51, `(.L_x_1393) ;  /* 0x0000000033087348 */ /* 0x000fea0003c00000 */
[----:B------:R0:W1:Y:S02]  /*c310*/  SHFL.BFLY P3, R49, R52, R53, R54 ;  /* 0x0c00003534317389 */ /* 0x0000640000060036 */
[----:B01----:R-:W-:Y:S01]  /*c320*/  ENDCOLLECTIVE ;  /* 0x000000000000791b */ /* 0x003fe20003800000 */
.L_x_1393:
[----:B------:R-:W-:Y:S01]  /*c330*/  FADD.FTZ R45, R50, R45 ;  /* 0x0000002d322d7221 */ /* 0x000fe20000010000 */
[----:B------:R-:W-:-:S04]  /*c340*/  HFMA2.MMA R53, -RZ, RZ, 0, 1.1920928955078125e-07 ;  /* 0x00000002ff357435 */ /* 0x000fc800000001ff */
[----:B------:R-:W-:Y:S02]  /*c350*/  MOV R52, R45 ;  /* 0x0000002d00347202 */ /* 0x000fe40000000f00 */
[----:B------:R-:W-:-:S07]  /*c360*/  MOV R46, R49 ;  /* 0x00000031002e7202 */ /* 0x000fce0000000f00 */
[----:B------:R-:W-:Y:S05]  /*c370*/  WARPSYNC.COLLECTIVE R51, `(.L_x_1394) ;  /* 0x0000000033087348 */ /* 0x000fea0003c00000 */
[----:B------:R0:W1:Y:S02]  /*c380*/  SHFL.BFLY P3, R49, R52, R53, R54 ;  /* 0x0c00003534317389 */ /* 0x0000640000060036 */
[----:B01----:R-:W-:Y:S01]  /*c390*/  ENDCOLLECTIVE ;  /* 0x000000000000791b */ /* 0x003fe20003800000 */
.L_x_1394:
[----:B------:R-:W-:-:S05]  /*c3a0*/  FADD.FTZ R46, R47, R46 ;  /* 0x0000002e2f2e7221 */ /* 0x000fca0000010000 */
[----:B------:R-:W-:Y:S02]  /*c3b0*/  MOV R52, R46 ;  /* 0x0000002e00347202 */ /* 0x000fe40000000f00 */
[----:B------:R-:W-:-:S07]  /*c3c0*/  MOV R48, R49 ;  /* 0x0000003100307202 */ /* 0x000fce0000000f00 */
[----:B------:R-:W-:Y:S05]  /*c3d0*/  WARPSYNC.COLLECTIVE R51, `(.L_x_1395) ;  /* 0x0000000033087348 */ /* 0x000fea0003c00000 */
[----:B------:R0:W1:Y:S02]  /*c3e0*/  SHFL.BFLY P3, R49, R52, R53, R54 ;  /* 0x0c00003534317389 */ /* 0x0000640000060036 */
[----:B01----:R-:W-:Y:S01]  /*c3f0*/  ENDCOLLECTIVE ;  /* 0x000000000000791b */ /* 0x003fe20003800000 */
.L_x_1395:
        /* <DEDUP_REMOVED lines=12> */
.L_x_1396:
        /* <DEDUP_REMOVED lines=9> */
.L_x_1397:
[----:B------:R-:W-:Y:S01]  /*c550*/  FADD.FTZ R34, R45, R34 ;  /* 0x000000222d227221 */ /* 0x000fe20000010000 */
[----:B------:R-:W-:Y:S01]  /*c560*/  MOV R25, R49 ;  /* 0x0000003100197202 */ /* 0x000fe20000000f00 */
[----:B------:R-:W-:Y:S06]  /*c570*/  BRA `(.L_x_1398) ;  /* 0xffffffe400007947 */ /* 0x000fec000383ffff */
.L_x_1399:
        /* <DEDUP_REMOVED lines=16> */
.L_x_1836:


//--------------------- .text._ZN13group_norm_v218gn_bwd_cuda_kernelI6__halfLi320ELi2ELi16ELi40ELi4096ELb1ELb1ELi32ELi320ELi320ELi4ELb1ELi2ELb0ELb0ELNS_15WgradSyncMethodE3ENS_16CompileConditionILi900EEEEEvPT_S6_S6_PKS5_S8_S8_S8_PKfflPfPj --------------------------
	.section	.text._ZN13group_norm_v218gn_bwd_cuda_kernelI6__halfLi320ELi2ELi16ELi40ELi4096ELb1ELb1ELi32ELi320ELi320ELi4ELb1ELi2ELb0ELb0ELNS_15WgradSyncMethodE3ENS_16CompileConditionILi900EEEEEvPT_S6_S6_PKS5_S8_S8_S8_PKfflPfPj,"ax",@progbits
	.align	128
        .global         _ZN13group_norm_v218gn_bwd_cuda_kernelI6__halfLi320ELi2ELi16ELi40ELi4096ELb1ELb1ELi32ELi320ELi320ELi4ELb1ELi2ELb0ELb0ELNS_15WgradSyncMethodE3ENS_16CompileConditionILi900EEEEEvPT_S6_S6_PKS5_S8_S8_S8_PKfflPfPj
        .type           _ZN13group_norm_v218gn_bwd_cuda_kernelI6__halfLi320ELi2ELi16ELi40ELi4096ELb1ELb1ELi32ELi320ELi320ELi4ELb1ELi2ELb0ELb0ELNS_15WgradSyncMethodE3ENS_16CompileConditionILi900EEEEEvPT_S6_S6_PKS5_S8_S8_S8_PKfflPfPj,@function
        .size           _ZN13group_norm_v218gn_bwd_cuda_kernelI6__halfLi320ELi2ELi16ELi40ELi4096ELb1ELb1ELi32ELi320ELi320ELi4ELb1ELi2ELb0ELb0ELNS_15WgradSyncMethodE3ENS_16CompileConditionILi900EEEEEvPT_S6_S6_PKS5_S8_S8_S8_PKfflPfPj,(.L_x_1837 - _ZN13group_norm_v218gn_bwd_cuda_kernelI6__halfLi320ELi2ELi16ELi40ELi4096ELb1ELb1ELi32ELi320ELi320ELi4ELb1ELi2ELb0ELb0ELNS_15WgradSyncMethodE3ENS_16CompileConditionILi900EEEEEvPT_S6_S6_PKS5_S8_S8_S8_PKfflPfPj)
        .other          _ZN13group_norm_v218gn_bwd_cuda_kernelI6__halfLi320ELi2ELi16ELi40ELi4096ELb1ELb1ELi32ELi320ELi320ELi4ELb1ELi2ELb0ELb0ELNS_15WgradSyncMethodE3ENS_16CompileConditionILi900EEEEEvPT_S6_S6_PKS5_S8_S8_S8_PKfflPfPj,@"STO_CUDA_ENTRY STV_DEFAULT"
_ZN13group_norm_v218gn_bwd_cuda_kernelI6__halfLi320ELi2ELi16ELi40ELi4096ELb1ELb1ELi32ELi320ELi320ELi4ELb1ELi2ELb0ELb0ELNS_15WgradSyncMethodE3ENS_16CompileConditionILi900EEEEEvPT_S6_S6_PKS5_S8_S8_S8_PKfflPfPj:
.text._ZN13group_norm_v218gn_bwd_cuda_kernelI6__halfLi320ELi2ELi16ELi40ELi4096ELb1ELb1ELi32ELi320ELi320ELi4ELb1ELi2ELb0ELb0ELNS_15WgradSyncMethodE3ENS_16CompileConditionILi900EEEEEvPT_S6_S6_PKS5_S8_S8_S8_PKfflPfPj:
        /* <DEDUP_REMOVED lines=32> */
.L_x_1402:
[----:B------:R-:W2:Y:S04]  /*0200*/  LD.E.STRONG.GPU R0, desc[UR12][R2.64] ;  /* 0x0000000c02007980 */ /* 0x000ea8000c10f900 */
[----:B--2---:R-:W-:Y:S01]  /*0210*/  CCTL.IVALL ;  /* 0x00000000ff00798f */ /* 0x004fe20002000000 */
[----:B------:R-:W-:Y:S05]  /*0220*/  YIELD ;  /* 0x0000000000007946 */ /* 0x000fea0003800000 */
[----:B-----5:R-:W-:-:S04]  /*0230*/  LOP3.LUT R0, R0, R5, RZ, 0x3c, !PT ;  /* 0x0000000500007212 */ /* 0x020fc800078e3cff */
[----:B------:R-:W-:-:S13]  /*0240*/  ISETP.GT.AND P0, PT, R0, -0x1, PT ;  /* 0xffffffff0000780c */ /* 0x000fda0003f04270 */
[----:B------:R-:W-:Y:S05]  /*0250*/  @P0 BRA `(.L_x_1402) ;  /* 0xfffffffc00e80947 */ /* 0x000fea000383ffff */
.L_x_1401:
[----:B------:R-:W-:Y:S05]  /*0260*/  WARPSYNC.ALL ;  /* 0x0000000000007948 */ /* 0x000fea0003800000 */
[----:B------:R-:W-:Y:S06]  /*0270*/  BAR.SYNC.DEFER_BLOCKING 0x0 ;  /* 0x0000000000007b1d */ /* 0x000fec0000010000 */
[----:B------:R-:W-:Y:S05]  /*0280*/  BRA `(.L_x_1403) ;  /* 0x0000005000407947 */ /* 0x000fea0003800000 */
.L_x_1400:
        /* <DEDUP_REMOVED lines=37> */
.L_x_1419:
[----:B-1-3--:R-:W0:Y:S01]  /*04e0*/  S2R R0, SR_TID.X ;  /* 0x0000000000007919 */ /* 0x00ae220000002100 */
[----:B------:R-:W-:Y:S01]  /*04f0*/  ULOP3.LUT UR10, UR9, 0x1, URZ, 0xc0, !UPT ;  /* 0x00000001090a7892 */ /* 0x000fe2000f8ec03f */
[----:B------:R-:W1:Y:S01]  /*0500*/  LDC.64 R4, c[0x0][0x238] ;  /* 0x00008e00ff047b82 */ /* 0x000e620000000a00 */
[----:B------:R-:W-:Y:S01]  /*0510*/  USHF.L.U32 UR11, UR17, 0x5, URZ ;  /* 0x00000005110b7899 */ /* 0x000fe2000800063f */
[----:B------:R-:W-:Y:S01]  /*0520*/  STL [R1+0x48], R45 ;  /* 0x0000482d01007387 */ /* 0x000fe20000100800 */
[----:B------:R-:W-:Y:S02]  /*0530*/  UIMAD UR14, UR10, 0x140, URZ ;  /* 0x000001400a0e78a4 */ /* 0x000fe4000f8e023f */
[----:B------:R-:W-:Y:S01]  /*0540*/  USHF.R.U64 UR15, UR9, 0x1, UR5 ;  /* 0x00000001090f7899 */ /* 0x000fe20008001205 */
[----:B------:R-:W-:Y:S01]  /*0550*/  STL [R1+0x44], R42 ;  /* 0x0000442a01007387 */ /* 0x000fe20000100800 */
[----:B------:R-:W-:Y:S02]  /*0560*/  ULOP3.LUT UR11, UR11, 0xfe0, URZ, 0xc0, !UPT ;  /* 0x00000fe00b0b7892 */ /* 0x000fe4000f8ec03f */
[----:B------:R-:W-:Y:S01]  /*0570*/  USHF.R.U32.HI UR10, URZ, 0x1, UR5 ;  /* 0x000000013f0a7899 */ /* 0x000fe20008011605 */
[----:B------:R-:W-:Y:S01]  /*0580*/  STL [R1+0x40], R43 ;  /* 0x0000402b01007387 */ /* 0x000fe20000100800 */
[----:B------:R-:W-:Y:S01]  /*0590*/  MOV R7, UR15 ;  /* 0x0000000f00077c02 */ /* 0x000fe20008000f00 */
[----:B------:R-:W-:Y:S01]  /*05a0*/  ULDC.64 UR18, c[0x0][0x248] ;  /* 0x0000920000127ab9 */ /* 0x000fe20000000a00 */
[----:B------:R-:W-:Y:S01]  /*05b0*/  ULDC UR15, c[0x0][0x250] ;  /* 0x00009400000f7ab9 */ /* 0x000fe20000000800 */
[----:B------:R-:W-:Y:S04]  /*05c0*/  STL [R1+0x3c], R40 ;  /* 0x00003c2801007387 */ /* 0x000fe80000100800 */
[----:B------:R2:W-:Y:S01]  /*05d0*/  STL [R1+0x38], R41 ;  /* 0x0000382901007387 */ /* 0x0005e20000100800 */
[----:B0-----:R-:W-:-:S05]  /*05e0*/  IMAD.WIDE.U32 R2, R0, -0x33333333, RZ ;  /* 0xcccccccd00027825 */ /* 0x001fca00078e00ff */
[----:B--2---:R-:W-:-:S04]  /*05f0*/  SHF.R.U32.HI R41, RZ, 0x6, R3 ;  /* 0x00000006ff297819 */ /* 0x004fc80000011603 */
[C---:B------:R-:W-:Y:S01]  /*0600*/  IADD3 R32, R41.reuse, UR11, RZ ;  /* 0x0000000b29207c10 */ /* 0x040fe2000fffe0ff */
[----:B------:R-:W-:Y:S01]  /*0610*/  IMAD R40, R41, -0x50, R0 ;  /* 0xffffffb029287824 */ /* 0x000fe200078e0200 */
[----:B------:R-:W-:Y:S01]  /*0620*/  MOV R0, UR10 ;  /* 0x0000000a00007c02 */ /* 0x000fe20008000f00 */
[----:B------:R-:W-:Y:S02]  /*0630*/  UIMAD UR10, UR10, 0x280000, URZ ;  /* 0x002800000a0a78a4 */ /* 0x000fe4000f8e023f */
        /* <DEDUP_REMOVED lines=10> */
[----:B--2---:R-:W-:-:S04]  /*06e0*/  LEA R6, P0, R7, R6, 0x4 ;  /* 0x0000000607067211 */ /* 0x004fc800078020ff */
[----:B------:R-:W-:Y:S02]  /*06f0*/  LEA.HI.X R7, R7, RZ, R0, 0x4, P0 ;  /* 0x000000ff07077211 */ /* 0x000fe400000f2400 */
[----:B------:R-:W-:Y:S02]  /*0700*/  LEA R38, P0, R6, UR18, 0x3 ;  /* 0x0000001206267c11 */ /* 0x000fe4000f8018ff */
[----:B------:R-:W-:Y:S02]  /*0710*/  IADD3 R0, P1, R32, R8, RZ ;  /* 0x0000000820007210 */ /* 0x000fe40007f3e0ff */
[----:B------:R-:W-:Y:S01]  /*0720*/  LEA.HI.X R39, R6, UR19, R7, 0x3, P0 ;  /* 0x0000001306277c11 */ /* 0x000fe200080f1c07 */
[----:B-1----:R-:W-:Y:S01]  /*0730*/  IMAD.WIDE R4, R24, 0x2, R4 ;  /* 0x0000000218047825 */ /* 0x002fe200078e0204 */
[----:B------:R-:W-:Y:S01]  /*0740*/  IADD3.X R7, RZ, R22, RZ, P1, !PT ;  /* 0x00000016ff077210 */ /* 0x000fe20000ffe4ff */
[----:B------:R-:W-:Y:S01]  /*0750*/  ULDC.64 UR18, c[0x0][0x228] ;  /* 0x00008a0000127ab9 */ /* 0x000fe20000000a00 */
[----:B------:R-:W-:-:S02]  /*0760*/  SHF.L.U32 R15, R0, 0x1, RZ ;  /* 0x00000001000f7819 */ /* 0x000fc400000006ff */
[----:B------:R-:W-:Y:S01]  /*0770*/  SHF.L.U64.HI R11, R0, 0x1, R7 ;  /* 0x00000001000b7819 */ /* 0x000fe20000010207 */
[----:B------:R-:W2:Y:S01]  /*0780*/  LDG.E.64.CONSTANT R38, desc[UR12][R38.64] ;  /* 0x0000000c26267981 */ /* 0x000ea2000c1e9b00 */
[----:B------:R-:W-:Y:S01]  /*0790*/  IADD3 R20, P0, R15, UR10, RZ ;  /* 0x0000000a0f147c10 */ /* 0x000fe2000ff1e0ff */
[----:B0-----:R-:W-:Y:S02]  /*07a0*/  IMAD.WIDE R24, R24, 0x2, R2 ;  /* 0x0000000218187825 */ /* 0x001fe400078e0202 */
[----:B------:R-:W3:Y:S01]  /*07b0*/  LDG.E.64.CONSTANT R4, desc[UR12][R4.64] ;  /* 0x0000000c04047981 */ /* 0x000ee2000c1e9b00 */
[----:B------:R-:W-:Y:S02]  /*07c0*/  IADD3.X R21, R11, UR11, RZ, P0, !PT ;  /* 0x0000000b0b157c10 */ /* 0x000fe400087fe4ff */
[----:B------:R-:W-:Y:S01]  /*07d0*/  IADD3 R3, R32, 0xa00, RZ ;  /* 0x00000a0020037810 */ /* 0x000fe20007ffe0ff */
[----:B------:R-:W4:Y:S04]  /*07e0*/  LDG.E.64.CONSTANT R24, desc[UR12][R24.64] ;  /* 0x0000000c18187981 */ /* 0x000f28000c1e9b00 */
[----:B------:R-:W5:Y:S01]  /*07f0*/  LDG.E.64.CONSTANT R20, desc[UR12][R20.64] ;  /* 0x0000000c14147981 */ /* 0x000f62000c1e9b00 */
[----:B------:R-:W-:-:S03]  /*0800*/  IADD3 R3, P0, R3, R8, RZ ;  /* 0x0000000803037210 */ /* 0x000fc60007f1e0ff */
[----:B------:R-:W-:Y:S01]  /*0810*/  STL [R1+0x1c], R15 ;  /* 0x00001c0f01007387 */ /* 0x000fe20000100800 */
[----:B------:R-:W-:Y:S02]  /*0820*/  IADD3.X R0, RZ, R22, RZ, P0, !PT ;  /* 0x00000016ff007210 */ /* 0x000fe400007fe4ff */
[C---:B------:R-:W-:Y:S02]  /*0830*/  SHF.L.U32 R10, R3.reuse, 0x1, RZ ;  /* 0x00000001030a7819 */ /* 0x040fe400000006ff */
[----:B------:R-:W-:Y:S02]  /*0840*/  SHF.L.U64.HI R14, R3, 0x1, R0 ;  /* 0x00000001030e7819 */ /* 0x000fe40000010200 */
[----:B------:R-:W-:-:S04]  /*0850*/  IADD3 R12, P0, R10, UR10, RZ ;  /* 0x0000000a0a0c7c10 */ /* 0x000fc8000ff1e0ff */
[----:B------:R-:W-:-:S06]  /*0860*/  IADD3.X R13, R14, UR11, RZ, P0, !PT ;  /* 0x0000000b0e0d7c10 */ /* 0x000fcc00087fe4ff */
[----:B------:R-:W3:Y:S01]  /*0870*/  LDG.E.64.CONSTANT R12, desc[UR12][R12.64] ;  /* 0x0000000c0c0c7981 */ /* 0x000ee2000c1e9b00 */
[----:B------:R-:W-:-:S04]  /*0880*/  IADD3 R3, R32, 0x1400, RZ ;  /* 0x0000140020037810 */ /* 0x000fc80007ffe0ff */
[----:B------:R-:W-:-:S04]  /*0890*/  IADD3 R3, P0, R3, R8, RZ ;  /* 0x0000000803037210 */ /* 0x000fc80007f1e0ff */
[----:B------:R-:W-:Y:S02]  /*08a0*/  IADD3.X R0, RZ, R22, RZ, P0, !PT ;  /* 0x00000016ff007210 */ /* 0x000fe400007fe4ff */
[C---:B------:R-:W-:Y:S02]  /*08b0*/  SHF.L.U32 R16, R3.reuse, 0x1, RZ ;  /* 0x0000000103107819 */ /* 0x040fe400000006ff */
[----:B------:R-:W-:Y:S02]  /*08c0*/  SHF.L.U64.HI R23, R3, 0x1, R0 ;  /* 0x0000000103177819 */ /* 0x000fe40000010200 */
[----:B------:R-:W-:-:S04]  /*08d0*/  IADD3 R28, P0, R16, UR10, RZ ;  /* 0x0000000a101c7c10 */ /* 0x000fc8000ff1e0ff */
[----:B------:R-:W-:-:S06]  /*08e0*/  IADD3.X R29, R23, UR11, RZ, P0, !PT ;  /* 0x0000000b171d7c10 */ /* 0x000fcc00087fe4ff */
[----:B------:R-:W3:Y:S01]  /*08f0*/  LDG.E.64.CONSTANT R28, desc[UR12][R28.64] ;  /* 0x0000000c1c1c7981 */ /* 0x000ee2000c1e9b00 */
[----:B------:R-:W-:-:S04]  /*0900*/  IADD3 R6, P0, R15, UR18, RZ ;  /* 0x000000120f067c10 */ /* 0x000fc8000ff1e0ff */
[----:B------:R-:W-:-:S06]  /*0910*/  IADD3.X R7, R11, UR19, RZ, P0, !PT ;  /* 0x000000130b077c10 */ /* 0x000fcc00087fe4ff */
[----:B------:R-:W3:Y:S01]  /*0920*/  LDG.E.64.CONSTANT R6, desc[UR12][R6.64] ;  /* 0x0000000c06067981 */ /* 0x000ee2000c1e9b00 */
[----:B------:R-:W-:-:S03]  /*0930*/  IADD3 R3, R32, 0x1e00, RZ ;  /* 0x00001e0020037810 */ /* 0x000fc60007ffe0ff */
[----:B------:R-:W-:Y:S01]  /*0940*/  STL [R1+0x20], R11 ;  /* 0x0000200b01007387 */ /* 0x000fe20000100800 */
[----:B------:R-:W-:-:S03]  /*0950*/  IADD3 R3, P1, R3, R8, RZ ;  /* 0x0000000803037210 */ /* 0x000fc60007f3e0ff */
[----:B------:R0:W-:Y:S01]  /*0960*/  STL [R1+0x14], R10 ;  /* 0x0000140a01007387 */ /* 0x0001e20000100800 */
[----:B------:R-:W-:Y:S02]  /*0970*/  IADD3.X R0, RZ, R22, RZ, P1, !PT ;  /* 0x00000016ff007210 */ /* 0x000fe40000ffe4ff */
[----:B------:R-:W-:Y:S02]  /*0980*/  SHF.L.U32 R26, R3, 0x1, RZ ;  /* 0x00000001031a7819 */ /* 0x000fe400000006ff */
[----:B0-----:R-:W-:-:S04]  /*0990*/  IADD3 R10, P0, R10, UR18, RZ ;  /* 0x000000120a0a7c10 */ /* 0x001fc8000ff1e0ff */
[----:B------:R-:W-:Y:S02]  /*09a0*/  IADD3.X R11, R14, UR19, RZ, P0, !PT ;  /* 0x000000130e0b7c10 */ /* 0x000fe400087fe4ff */
[----:B------:R-:W-:Y:S02]  /*09b0*/  SHF.L.U64.HI R30, R3, 0x1, R0 ;  /* 0x00000001031e7819 */ /* 0x000fe40000010200 */
[----:B------:R-:W-:Y:S02]  /*09c0*/  IADD3 R18, P0, R26, UR10, RZ ;  /* 0x0000000a1a127c10 */ /* 0x000fe4000ff1e0ff */
[----:B------:R-:W3:Y:S02]  /*09d0*/  LDG.E.64.CONSTANT R10, desc[UR12][R10.64] ;  /* 0x0000000c0a0a7981 */ /* 0x000ee4000c1e9b00 */
[----:B------:R-:W-:-:S06]  /*09e0*/  IADD3.X R19, R30, UR11, RZ, P0, !PT ;  /* 0x0000000b1e137c10 */ /* 0x000fcc00087fe4ff */
[----:B------:R-:W3:Y:S01]  /*09f0*/  LDG.E.64.CONSTANT R18, desc[UR12][R18.64] ;  /* 0x0000000c12127981 */ /* 0x000ee2000c1e9b00 */
[----:B------:R-:W-:-:S04]  /*0a00*/  IADD3 R3, R32, 0x2800, RZ ;  /* 0x0000280020037810 */ /* 0x000fc80007ffe0ff */
[----:B------:R-:W-:Y:S01]  /*0a10*/  IADD3 R3, P0, R3, R8, RZ ;  /* 0x0000000803037210 */ /* 0x000fe20007f1e0ff */
[----:B------:R0:W-:Y:S03]  /*0a20*/  STL [R1+0x18], R14 ;  /* 0x0000180e01007387 */ /* 0x0001e60000100800 */
[----:B------:R-:W-:Y:S02]  /*0a30*/  IADD3.X R0, RZ, R22, RZ, P0, !PT ;  /* 0x00000016ff007210 */ /* 0x000fe400007fe4ff */
[C---:B------:R-:W-:Y:S02]  /*0a40*/  SHF.L.U32 R92, R3.reuse, 0x1, RZ ;  /* 0x00000001035c7819 */ /* 0x040fe400000006ff */
[----:B------:R-:W-:Y:S02]  /*0a50*/  SHF.L.U64.HI R34, R3, 0x1, R0 ;  /* 0x0000000103227819 */ /* 0x000fe40000010200 */
[----:B0-----:R-:W-:-:S04]  /*0a60*/  IADD3 R14, P0, R92, UR10, RZ ;  /* 0x0000000a5c0e7c10 */ /* 0x001fc8000ff1e0ff */
[----:B------:R-:W-:Y:S01]  /*0a70*/  IADD3.X R15, R34, UR11, RZ, P0, !PT ;  /* 0x0000000b220f7c10 */ /* 0x000fe200087fe4ff */
[----:B------:R0:W-:Y:S05]  /*0a80*/  STL [R1+0xc], R16 ;  /* 0x00000c1001007387 */ /* 0x0001ea0000100800 */
[----:B------:R-:W3:Y:S01]  /*0a90*/  LDG.E.64.CONSTANT R14, desc[UR12][R14.64] ;  /* 0x0000000c0e0e7981 */ /* 0x000ee2000c1e9b00 */
[----:B0-----:R-:W-:-:S04]  /*0aa0*/  IADD3 R16, P0, R16, UR18, RZ ;  /* 0x0000001210107c10 */ /* 0x001fc8000ff1e0ff */
[----:B------:R-:W-:-:S06]  /*0ab0*/  IADD3.X R17, R23, UR19, RZ, P0, !PT ;  /* 0x0000001317117c10 */ /* 0x000fcc00087fe4ff */
[----:B------:R-:W3:Y:S04]  /*0ac0*/  LDG.E.64.CONSTANT R16, desc[UR12][R16.64] ;  /* 0x0000000c10107981 */ /* 0x000ee8000c1e9b00 */
[----:B------:R5:W-:Y:S01]  /*0ad0*/  STL [R1+0x10], R23 ;  /* 0x0000101701007387 */ /* 0x000be20000100800 */
[----:B------:R-:W-:-:S04]  /*0ae0*/  IADD3 R9, R32, 0x3200, RZ ;  /* 0x0000320020097810 */ /* 0x000fc80007ffe0ff */
[----:B------:R-:W-:Y:S01]  /*0af0*/  IADD3 R9, P1, R9, R8, RZ ;  /* 0x0000000809097210 */ /* 0x000fe20007f3e0ff */
[----:B------:R0:W-:Y:S03]  /*0b00*/  STL [R1+0x4], R26 ;  /* 0x0000041a01007387 */ /* 0x0001e60000100800 */
[----:B------:R-:W-:Y:S02]  /*0b10*/  SHF.L.U32 R90, R9, 0x1, RZ ;  /* 0x00000001095a7819 */ /* 0x000fe400000006ff */
[C---:B------:R-:W-:Y:S02]  /*0b20*/  IADD3 R89, R32.reuse, 0x3c00, RZ ;  /* 0x00003c0020597810 */ /* 0x040fe40007ffe0ff */
[----:B------:R-:W-:Y:S01]  /*0b30*/  IADD3 R86, R32, 0x4600, RZ ;  /* 0x0000460020567810 */ /* 0x000fe20007ffe0ff */
[----:B--2---:R-:W-:Y:S01]  /*0b40*/  FADD.FTZ R2, R39, UR15 ;  /* 0x0000000f27027e21 */ /* 0x004fe20008010000 */
[----:B-----5:R-:W-:-:S02]  /*0b50*/  HADD2.F32 R23, -RZ, R20.H0_H0 ;  /* 0x20000014ff177230 */ /* 0x020fc40000004100 */
[----:B------:R-:W-:Y:S01]  /*0b60*/  HADD2.F32 R27, -RZ, R20.H1_H1 ;  /* 0x30000014ff1b7230 */ /* 0x000fe20000004100 */
[----:B------:R-:W-:Y:S01]  /*0b70*/  IADD3 R20, P0, R26, UR18, RZ ;  /* 0x000000121a147c10 */ /* 0x000fe2000ff1e0ff */
[--C-:B------:R-:W-:Y:S02]  /*0b80*/  HADD2.F32 R31, -RZ, R21.reuse.H0_H0 ;  /* 0x20000015ff1f7230 */ /* 0x100fe40000004100 */
[----:B------:R-:W-:Y:S01]  /*0b90*/  HADD2.F32 R35, -RZ, R21.H1_H1 ;  /* 0x30000015ff237230 */ /* 0x000fe20000004100 */
[----:B------:R-:W-:Y:S01]  /*0ba0*/  IADD3.X R21, R30, UR19, RZ, P0, !PT ;  /* 0x000000131e157c10 */ /* 0x000fe200087fe4ff */
[----:B------:R-:W1:Y:S05]  /*0bb0*/  MUFU.RSQ R2, R2 ;  /* 0x0000000200027308 */ /* 0x000e6a0000001400 */
[----:B------:R-:W2:Y:S01]  /*0bc0*/  LDG.E.64.CONSTANT R20, desc[UR12][R20.64] ;  /* 0x0000000c14147981 */ /* 0x000ea2000c1e9b00 */
[----:B0-----:R-:W-:Y:S01]  /*0bd0*/  IADD3.X R26, RZ, R22, RZ, P1, !PT ;  /* 0x00000016ff1a7210 */ /* 0x001fe20000ffe4ff */
[----:B------:R-:W-:-:S03]  /*0be0*/  FADD.FTZ R27, -R38, R27 ;  /* 0x0000001b261b7221 */ /* 0x000fc60000010100 */
[----:B------:R-:W-:Y:S02]  /*0bf0*/  SHF.L.U64.HI R91, R9, 0x1, R26 ;  /* 0x00000001095b7819 */ /* 0x000fe4000001021a */
[----:B------:R-:W-:Y:S01]  /*0c00*/  IADD3 R26, P0, R90, UR10, RZ ;  /* 0x0000000a5a1a7c10 */ /* 0x000fe2000ff1e0ff */
[----:B-1----:R-:W-:-:S03]  /*0c10*/  FMUL.FTZ R83, R2, R27 ;  /* 0x0000001b02537220 */ /* 0x002fc60000410000 */
[----:B------:R-:W-:Y:S01]  /*0c20*/  IADD3.X R27, R91, UR11, RZ, P0, !PT ;  /* 0x0000000b5b1b7c10 */ /* 0x000fe200087fe4ff */
[----:B------:R-:W-:Y:S01]  /*0c30*/  FADD.FTZ R31, -R38, R31 ;  /* 0x0000001f261f7221 */ /* 0x000fe20000010100 */
[--C-:B----4-:R-:W-:Y:S02]  /*0c40*/  HADD2.F32 R93, -RZ, R24.reuse.H0_H0 ;  /* 0x20000018ff5d7230 */ /* 0x110fe40000004100 */
[----:B------:R-:W-:Y:S02]  /*0c50*/  HADD2.F32 R42, -RZ, R24.H1_H1 ;  /* 0x30000018ff2a7230 */ /* 0x000fe40000004100 */
[----:B------:R-:W4:Y:S01]  /*0c60*/  LDG.E.64.CONSTANT R26, desc[UR12][R26.64] ;  /* 0x0000000c1a1a7981 */ /* 0x000f22000c1e9b00 */
[--C-:B------:R-:W-:Y:S02]  /*0c70*/  HADD2.F32 R24, -RZ, R25.reuse.H0_H0 ;  /* 0x20000019ff187230 */ /* 0x100fe40000004100 */
[--C-:B------:R-:W-:Y:S02]  /*0c80*/  HADD2.F32 R43, -RZ, R25.reuse.H1_H1 ;  /* 0x30000019ff2b7230 */ /* 0x100fe40000004100 */
[----:B------:R-:W-:-:S02]  /*0c90*/  HADD2.F32 R45, -RZ, R25.H0_H0 ;  /* 0x20000019ff2d7230 */ /* 0x000fc40000004100 */
[----:B------:R-:W-:Y:S01]  /*0ca0*/  FMUL.FTZ R85, R2, R31 ;  /* 0x0000001f02557220 */ /* 0x000fe20000410000 */
[----:B---3--:R-:W-:Y:S02]  /*0cb0*/  HADD2.F32 R39, -RZ, R5.H0_H0 ;  /* 0x20000005ff277230 */ /* 0x008fe40000004100 */
[----:B------:R-:W-:-:S03]  /*0cc0*/  HADD2.F32 R25, -RZ, R13.H0_H0 ;  /* 0x2000000dff197230 */ /* 0x000fc60000004100 */
[----:B------:R-:W-:Y:S01]  /*0cd0*/  FFMA.FTZ R51, R85, R39, R24 ;  /* 0x0000002755337223 */ /* 0x000fe20000010018 */
[----:B------:R-:W-:Y:S01]  /*0ce0*/  IADD3 R24, P0, R92, UR18, RZ ;  /* 0x000000125c187c10 */ /* 0x000fe2000ff1e0ff */
[----:B------:R-:W-:-:S04]  /*0cf0*/  FADD.FTZ R25, -R38, R25 ;  /* 0x0000001926197221 */ /* 0x000fc80000010100 */
[----:B------:R-:W-:Y:S01]  /*0d00*/  FMUL.FTZ R79, R2, R25 ;  /* 0x00000019024f7220 */ /* 0x000fe20000410000 */
[----:B------:R-:W-:Y:S01]  /*0d10*/  IADD3.X R25, R34, UR19, RZ, P0, !PT ;  /* 0x0000001322197c10 */ /* 0x000fe200087fe4ff */
[----:B------:R-:W-:-:S05]  /*0d20*/  FADD.FTZ R23, -R38, R23 ;  /* 0x0000001726177221 */ /* 0x000fca0000010100 */
[----:B------:R-:W3:Y:S01]  /*0d30*/  LDG.E.64.CONSTANT R24, desc[UR12][R24.64] ;  /* 0x0000000c18187981 */ /* 0x000ee2000c1e9b00 */
[----:B------:R-:W-:Y:S02]  /*0d40*/  HADD2.F32 R0, -RZ, R4.H0_H0 ;  /* 0x20000004ff007230 */ /* 0x000fe40000004100 */
[----:B------:R-:W-:-:S04]  /*0d50*/  FMUL.FTZ R84, R2, R23 ;  /* 0x0000001702547220 */ /* 0x000fc80000410000 */
[----:B------:R-:W-:-:S04]  /*0d60*/  FFMA.FTZ R33, R84, R0, R93 ;  /* 0x0000000054217223 */ /* 0x000fc8000001005d */
[----:B------:R-:W-:-:S06]  /*0d70*/  FMUL.FTZ R59, R33, -1.4426950216293334961 ;  /* 0xbfb8aa3b213b7820 */ /* 0x000fcc0000410000 */
[----:B------:R-:W0:Y:S01]  /*0d80*/  MUFU.EX2 R59, R59 ;  /* 0x0000003b003b7308 */ /* 0x000e220000000800 */
[----:B------:R-:W-:Y:S02]  /*0d90*/  HADD2.F32 R23, -RZ, R12.H1_H1 ;  /* 0x3000000cff177230 */ /* 0x000fe40000004100 */
[----:B------:R-:W-:-:S03]  /*0da0*/  HADD2.F32 R13, -RZ, R13.H1_H1 ;  /* 0x3000000dff0d7230 */ /* 0x000fc60000004100 */
[----:B------:R-:W-:Y:S01]  /*0db0*/  FADD.FTZ R23, -R38, R23 ;  /* 0x0000001726177221 */ /* 0x000fe20000010100 */
[----:B------:R-:W-:-:S03]  /*0dc0*/  HADD2.F32 R31, -RZ, R28.H0_H0 ;  /* 0x2000001cff1f7230 */ /* 0x000fc60000004100 */
[----:B------:R-:W-:Y:S01]  /*0dd0*/  FMUL.FTZ R80, R2, R23 ;  /* 0x0000001702507220 */ /* 0x000fe20000410000 */
[----:B0-----:R-:W-:Y:S01]  /*0de0*/  FADD.FTZ R59, R59, 1 ;  /* 0x3f8000003b3b7421 */ /* 0x001fe20000010000 */
[----:B------:R-:W-:Y:S01]  /*0df0*/  FADD.FTZ R23, -R38, R13 ;  /* 0x0000000d26177221 */ /* 0x000fe20000010100 */
[----:B------:R-:W-:-:S04]  /*0e00*/  IADD3 R89, P0, R89, R8, RZ ;  /* 0x0000000859597210 */ /* 0x000fc80007f1e0ff */
[----:B------:R-:W0:Y:S01]  /*0e10*/  MUFU.RCP R59, R59 ;  /* 0x0000003b003b7308 */ /* 0x000e220000001000 */
[----:B------:R-:W-:Y:S01]  /*0e20*/  FADD.FTZ R31, -R38, R31 ;  /* 0x0000001f261f7221 */ /* 0x000fe20000010100 */
[C---:B------:R-:W-:Y:S01]  /*0e30*/  FMUL.FTZ R78, R2.reuse, R23 ;  /* 0x00000017024e7220 */ /* 0x040fe20000410000 */
[----:B------:R-:W-:Y:S01]  /*0e40*/  HADD2.F32 R23, -RZ, R28.H1_H1 ;  /* 0x3000001cff177230 */ /* 0x000fe20000004100 */
[----:B------:R-:W-:Y:S01]  /*0e50*/  IADD3.X R28, RZ, R22, RZ, P0, !PT ;  /* 0x00000016ff1c7210 */ /* 0x000fe200007fe4ff */
[----:B------:R-:W-:Y:S01]  /*0e60*/  FMUL.FTZ R77, R2, R31 ;  /* 0x0000001f024d7220 */ /* 0x000fe20000410000 */
[C---:B------:R-:W-:Y:S01]  /*0e70*/  SHF.L.U32 R88, R89.reuse, 0x1, RZ ;  /* 0x0000000159587819 */ /* 0x040fe200000006ff */
[--C-:B------:R-:W-:Y:S01]  /*0e80*/  HADD2.F32 R31, -RZ, R29.reuse.H0_H0 ;  /* 0x2000001dff1f7230 */ /* 0x100fe20000004100 */
[----:B------:R-:W-:Y:S01]  /*0e90*/  SHF.L.U64.HI R89, R89, 0x1, R28 ;  /* 0x0000000159597819 */ /* 0x000fe2000001021c */
[----:B------:R-:W-:Y:S01]  /*0ea0*/  HADD2.F32 R29, -RZ, R29.H1_H1 ;  /* 0x3000001dff1d7230 */ /* 0x000fe20000004100 */
[----:B------:R-:W-:-:S04]  /*0eb0*/  IADD3 R28, P0, R88, UR10, RZ ;  /* 0x0000000a581c7c10 */ /* 0x000fc8000ff1e0ff */
[----:B------:R-:W-:Y:S01]  /*0ec0*/  FADD.FTZ R74, -R38, R29 ;  /* 0x0000001d264a7221 */ /* 0x000fe20000010100 */
[----:B------:R-:W-:Y:S01]  /*0ed0*/  IADD3.X R29, R89, UR11, RZ, P0, !PT ;  /* 0x0000000b591d7c10 */ /* 0x000fe200087fe4ff */
[----:B0-----:R-:W-:Y:S01]  /*0ee0*/  FADD.FTZ R32, -R59, 1 ;  /* 0x3f8000003b207421 */ /* 0x001fe20000010100 */
[----:B------:R-:W-:Y:S01]  /*0ef0*/  IADD3 R86, P1, R86, R8, RZ ;  /* 0x0000000856567210 */ /* 0x000fe20007f3e0ff */
[----:B------:R-:W-:Y:S02]  /*0f00*/  HADD2.F32 R4, -RZ, R4.H1_H1 ;  /* 0x30000004ff047230 */ /* 0x000fe40000004100 */
[----:B------:R-:W-:Y:S01]  /*0f10*/  FFMA.FTZ R8, R33, R32, 1 ;  /* 0x3f80000021087423 */ /* 0x000fe20000010020 */
[----:B------:R-:W-:Y:S01]  /*0f20*/  IADD3 R32, P0, R90, UR18, RZ ;  /* 0x000000125a207c10 */ /* 0x000fe2000ff1e0ff */
[----:B------:R-:W5:Y:S01]  /*0f30*/  LDG.E.64.CONSTANT R28, desc[UR12][R28.64] ;  /* 0x0000000c1c1c7981 */ /* 0x000f62000c1e9b00 */
[----:B------:R-:W-:Y:S01]  /*0f40*/  FADD.FTZ R35, -R38, R35 ;  /* 0x0000002326237221 */ /* 0x000fe20000010100 */
[----:B------:R-:W-:-:S02]  /*0f50*/  HADD2.F32 R9, -RZ, R12.H0_H0 ;  /* 0x2000000cff097230 */ /* 0x000fc40000004100 */
[----:B------:R-:W-:Y:S01]  /*0f60*/  FFMA.FTZ R53, R83, R4, R42 ;  /* 0x0000000453357223 */ /* 0x000fe2000001002a */
[--C-:B------:R-:W-:Y:S01]  /*0f70*/  HADD2.F32 R3, -RZ, R5.reuse.H1_H1 ;  /* 0x30000005ff037230 */ /* 0x100fe20000004100 */
[----:B------:R-:W-:Y:S01]  /*0f80*/  IADD3.X R33, R91, UR19, RZ, P0, !PT ;  /* 0x000000135b217c10 */ /* 0x000fe200087fe4ff */
[----:B------:R-:W-:Y:S01]  /*0f90*/  FMUL.FTZ R82, R2, R35 ;  /* 0x0000002302527220 */ /* 0x000fe20000410000 */
[----:B------:R-:W-:Y:S01]  /*0fa0*/  FMUL.FTZ R55, R53, -1.4426950216293334961 ;  /* 0xbfb8aa3b35377820 */ /* 0x000fe20000410000 */
[----:B------:R-:W-:Y:S01]  /*0fb0*/  FADD.FTZ R81, -R38, R9 ;  /* 0x0000000926517221 */ /* 0x000fe20000010100 */
[----:B------:R-:W-:Y:S01]  /*0fc0*/  FMUL.FTZ R48, R51, -1.4426950216293334961 ;  /* 0xbfb8aa3b33307820 */ /* 0x000fe20000410000 */
[----:B------:R-:W-:Y:S01]  /*0fd0*/  FFMA.FTZ R9, R82, R3, R43 ;  /* 0x0000000352097223 */ /* 0x000fe2000001002b */
[----:B------:R-:W5:Y:S02]  /*0fe0*/  LDG.E.64.CONSTANT R32, desc[UR12][R32.64] ;  /* 0x0000000c20207981 */ /* 0x000f64000c1e9b00 */
[----:B------:R-:W0:Y:S01]  /*0ff0*/  MUFU.EX2 R55, R55 ;  /* 0x0000003700377308 */ /* 0x000e220000000800 */
[----:B------:R-:W-:Y:S01]  /*1000*/  FMUL.FTZ R57, R9, -1.4426950216293334961 ;  /* 0xbfb8aa3b09397820 */ /* 0x000fe20000410000 */
[----:B------:R-:W-:-:S06]  /*1010*/  HADD2.F32 R52, -RZ, R5.H0_H0 ;  /* 0x20000005ff347230 */ /* 0x000fcc0000004100 */
[----:B------:R-:W1:Y:S01]  /*1020*/  MUFU.EX2 R48, R48 ;  /* 0x0000003000307308 */ /* 0x000e620000000800 */
[----:B------:R-:W-:Y:S01]  /*1030*/  FMUL.FTZ R81, R2, R81 ;  /* 0x0000005102517220 */ /* 0x000fe20000410000 */
[----:B------:R0:W-:Y:S06]  /*1040*/  STL [R1+0x8], R30 ;  /* 0x0000081e01007387 */ /* 0x0001ec0000100800 */
[----:B------:R-:W1:Y:S01]  /*1050*/  MUFU.EX2 R57, R57 ;  /* 0x0000003900397308 */ /* 0x000e620000000800 */
[----:B------:R-:W-:Y:S01]  /*1060*/  FFMA.FTZ R13, R52, R79, R45 ;  /* 0x0000004f340d7223 */ /* 0x000fe2000001002d */
[----:B0-----:R-:W-:Y:S01]  /*1070*/  FFMA.FTZ R30, R0, R81, R93 ;  /* 0x00000051001e7223 */ /* 0x001fe2000001005d */
[----:B------:R-:W-:-:S02]  /*1080*/  FFMA.FTZ R35, R3, R78, R43 ;  /* 0x0000004e03237223 */ /* 0x000fc4000001002b */
[----:B------:R-:W-:Y:S01]  /*1090*/  FMUL.FTZ R50, R13, -1.4426950216293334961 ;  /* 0xbfb8aa3b0d327820 */ /* 0x000fe20000410000 */
[----:B------:R-:W-:Y:S01]  /*10a0*/  FADD.FTZ R55, R55, 1 ;  /* 0x3f80000037377421 */ /* 0x000fe20000010000 */
[----:B------:R-:W-:Y:S01]  /*10b0*/  FMUL.FTZ R62, R30, -1.4426950216293334961 ;  /* 0xbfb8aa3b1e3e7820 */ /* 0x000fe20000410000 */
[----:B------:R-:W-:Y:S01]  /*10c0*/  FMUL.FTZ R61, R35, -1.4426950216293334961 ;  /* 0xbfb8aa3b233d7820 */ /* 0x000fe20000410000 */
[----:B-1----:R-:W-:Y:S01]  /*10d0*/  FADD.FTZ R48, R48, 1 ;  /* 0x3f80000030307421 */ /* 0x002fe20000010000 */
[----:B------:R-:W-:Y:S01]  /*10e0*/  MUFU.RCP R60, R55 ;  /* 0x00000037003c7308 */ /* 0x000fe20000001000 */
[----:B------:R-:W-:Y:S01]  /*10f0*/  FFMA.FTZ R12, R4, R80, R42 ;  /* 0x00000050040c7223 */ /* 0x000fe2000001002a */
[----:B------:R-:W-:Y:S01]  /*1100*/  FADD.FTZ R75, -R38, R31 ;  /* 0x0000001f264b7221 */ /* 0x000fe20000010100 */
[----:B------:R-:W-:-:S05]  /*1110*/  FADD.FTZ R57, R57, 1 ;  /* 0x3f80000039397421 */ /* 0x000fca0000010000 */
[----:B------:R-:W0:Y:S01]  /*1120*/  MUFU.EX2 R62, R62 ;  /* 0x0000003e003e7308 */ /* 0x000e220000000800 */
[----:B------:R-:W-:-:S07]  /*1130*/  FMUL.FTZ R36, R12, -1.4426950216293334961 ;  /* 0xbfb8aa3b0c247820 */ /* 0x000fce0000410000 */
[----:B------:R-:W1:Y:S01]  /*1140*/  MUFU.EX2 R50, R50 ;  /* 0x0000003200327308 */ /* 0x000e620000000800 */
[----:B------:R-:W-:-:S07]  /*1150*/  FMUL.FTZ R75, R2, R75 ;  /* 0x0000004b024b7220 */ /* 0x000fce0000410000 */
[----:B------:R0:W1:Y:S01]  /*1160*/  MUFU.RCP R55, R48 ;  /* 0x0000003000377308 */ /* 0x0000620000001000 */
[----:B------:R-:W-:-:S07]  /*1170*/  FADD.FTZ R37, -R38, R23 ;  /* 0x0000001726257221 */ /* 0x000fce0000010100 */
[----:B------:R-:W1:Y:S01]  /*1180*/  MUFU.EX2 R61, R61 ;  /* 0x0000003d003d7308 */ /* 0x000e620000000800 */
[----:B------:R0:W-:Y:S07]  /*1190*/  STL [R1], R34 ;  /* 0x0000002201007387 */ /* 0x0001ee0000100800 */
[----:B------:R-:W1:Y:S01]  /*11a0*/  MUFU.RCP R57, R57 ;  /* 0x0000003900397308 */ /* 0x000e620000001000 */
[----:B------:R-:W-:Y:S01]  /*11b0*/  FFMA.FTZ R23, R0, R77, R93 ;  /* 0x0000004d00177223 */ /* 0x000fe2000001005d */
[----:B0-----:R-:W-:Y:S01]  /*11c0*/  FFMA.FTZ R34, R52, R75, R45 ;  /* 0x0000004b34227223 */ /* 0x001fe2000001002d */
[----:B------:R-:W-:-:S05]  /*11d0*/  FMUL.FTZ R76, R2, R37 ;  /* 0x00000025024c7220 */ /* 0x000fca0000410000 */
[----:B------:R-:W0:Y:S01]  /*11e0*/  MUFU.EX2 R36, R36 ;  /* 0x0000002400247308 */ /* 0x000e220000000800 */
[----:B------:R-:W-:Y:S01]  /*11f0*/  FMUL.FTZ R49, R34, -1.4426950216293334961 ;  /* 0xbfb8aa3b22317820 */ /* 0x000fe20000410000 */
[----:B------:R-:W-:Y:S01]  /*1200*/  FADD.FTZ R48, R62, 1 ;  /* 0x3f8000003e307421 */ /* 0x000fe20000010000 */
[----:B-1----:R-:W-:Y:S01]  /*1210*/  FADD.FTZ R50, R50, 1 ;  /* 0x3f80000032327421 */ /* 0x002fe20000010000 */
[----:B------:R-:W-:Y:S01]  /*1220*/  FADD.FTZ R64, -R60, 1 ;  /* 0x3f8000003c407421 */ /* 0x000fe20000010100 */
[----:B------:R-:W-:Y:S01]  /*1230*/  FMUL.FTZ R56, R23, -1.4426950216293334961 ;  /* 0xbfb8aa3b17387820 */ /* 0x000fe20000410000 */
[----:B------:R-:W-:Y:S01]  /*1240*/  FFMA.FTZ R31, R4, R76, R42 ;  /* 0x0000004c041f7223 */ /* 0x000fe2000001002a */
[----:B------:R-:W-:Y:S01]  /*1250*/  FADD.FTZ R62, -R55, 1 ;  /* 0x3f800000373e7421 */ /* 0x000fe20000010100 */
[----:B------:R-:W-:Y:S01]  /*1260*/  FADD.FTZ R63, R61, 1 ;  /* 0x3f8000003d3f7421 */ /* 0x000fe20000010000 */
[----:B------:R-:W-:Y:S01]  /*1270*/  FFMA.FTZ R61, R53, R64, 1 ;  /* 0x3f800000353d7423 */ /* 0x000fe20000010040 */
[----:B------:R-:W-:Y:S01]  /*1280*/  FMUL.FTZ R54, R31, -1.4426950216293334961 ;  /* 0xbfb8aa3b1f367820 */ /* 0x000fe20000410000 */
[----:B------:R-:W1:Y:S01]  /*1290*/  MUFU.EX2 R49, R49 ;  /* 0x0000003100317308 */ /* 0x000e620000000800 */
[----:B------:R-:W-:Y:S01]  /*12a0*/  FFMA.FTZ R53, R51, R62, 1 ;  /* 0x3f80000033357423 */ /* 0x000fe2000001003e */
[----:B------:R-:W-:Y:S01]  /*12b0*/  FADD.FTZ R62, -R57, 1 ;  /* 0x3f800000393e7421 */ /* 0x000fe20000010100 */
[----:B------:R-:W-:-:S05]  /*12c0*/  FMUL.FTZ R74, R2, R74 ;  /* 0x0000004a024a7220 */ /* 0x000fca0000410000 */
[----:B------:R-:W1:Y:S01]  /*12d0*/  MUFU.RCP R50, R50 ;  /* 0x0000003200327308 */ /* 0x000e620000001000 */
[----:B------:R-:W-:Y:S01]  /*12e0*/  FFMA.FTZ R62, R9, R62, 1 ;  /* 0x3f800000093e7423 */ /* 0x000fe2000001003e */
[----:B0-----:R-:W-:Y:S01]  /*12f0*/  FADD.FTZ R36, R36, 1 ;  /* 0x3f80000024247421 */ /* 0x001fe20000010000 */
[----:B------:R-:W-:-:S05]  /*1300*/  HADD2.F32 R9, -RZ, R6.H0_H0 ;  /* 0x20000006ff097230 */ /* 0x000fca0000004100 */
[----:B------:R-:W0:Y:S01]  /*1310*/  MUFU.EX2 R56, R56 ;  /* 0x0000003800387308 */ /* 0x000e220000000800 */
[----:B------:R-:W-:Y:S01]  /*1320*/  FMUL.FTZ R8, R59, R8 ;  /* 0x000000083b087220 */ /* 0x000fe20000410000 */
[----:B------:R-:W-:Y:S01]  /*1330*/  FFMA.FTZ R58, R3, R74, R43 ;  /* 0x0000004a033a7223 */ /* 0x000fe2000001002b */
[----:B------:R-:W-:-:S05]  /*1340*/  FMUL.FTZ R62, R57, R62 ;  /* 0x0000003e393e7220 */ /* 0x000fca0000410000 */
[----:B------:R-:W-:Y:S01]  /*1350*/  MUFU.RCP R51, R63 ;  /* 0x0000003f00337308 */ /* 0x000fe20000001000 */
[----:B------:R-:W-:Y:S02]  /*1360*/  HADD2.F32 R57, -RZ, R6.H1_H1 ;  /* 0x30000006ff397230 */ /* 0x000fe40000004100 */
[----:B------:R-:W-:-:S05]  /*1370*/  FMUL.FTZ R6, R9, R8 ;  /* 0x0000000809067220 */ /* 0x000fca0000410000 */
[----:B------:R-:W0:Y:S01]  /*1380*/  MUFU.EX2 R54, R54 ;  /* 0x0000003600367308 */ /* 0x000e220000000800 */
[----:B------:R-:W-:Y:S02]  /*1390*/  HADD2.F32 R8, -RZ, R7.H0_H0 ;  /* 0x20000007ff087230 */ /* 0x000fe40000004100 */
[----:B------:R-:W-:-:S05]  /*13a0*/  FMUL.FTZ R37, R58, -1.4426950216293334961 ;  /* 0xbfb8aa3b3a257820 */ /* 0x000fca0000410000 */
[----:B------:R-:W0:Y:S01]  /*13b0*/  MUFU.RCP R48, R48 ;  /* 0x0000003000307308 */ /* 0x000e220000001000 */
[----:B------:R-:W-:Y:S01]  /*13c0*/  FMUL.FTZ R55, R55, R53 ;  /* 0x0000003537377220 */ /* 0x000fe20000410000 */
[----:B-1----:R-:W-:-:S06]  /*13d0*/  FADD.FTZ R49, R49, 1 ;  /* 0x3f80000031317421 */ /* 0x002fcc0000010000 */
[----:B------:R-:W1:Y:S01]  /*13e0*/  MUFU.RCP R36, R36 ;  /* 0x0000002400247308 */ /* 0x000e620000001000 */
[----:B------:R-:W-:Y:S01]  /*13f0*/  FMUL.FTZ R8, R8, R55 ;  /* 0x0000003708087220 */ /* 0x000fe20000410000 */
[----:B------:R-:W-:Y:S01]  /*1400*/  FADD.FTZ R55, -R50, 1 ;  /* 0x3f80000032377421 */ /* 0x000fe20000010100 */
[----:B------:R-:W-:Y:S01]  /*1410*/  IADD3.X R87, RZ, R22, RZ, P1, !PT ;  /* 0x00000016ff577210 */ /* 0x000fe20000ffe4ff */
[----:B0-----:R-:W-:-:S04]  /*1420*/  FADD.FTZ R56, R56, 1 ;  /* 0x3f80000038387421 */ /* 0x001fc80000010000 */
[----:B------:R-:W0:Y:S01]  /*1430*/  MUFU.EX2 R37, R37 ;  /* 0x0000002500257308 */ /* 0x000e220000000800 */
[----:B------:R-:W-:Y:S01]  /*1440*/  FFMA.FTZ R55, R13, R55, 1 ;  /* 0x3f8000000d377423 */ /* 0x000fe20000010037 */
[----:B------:R-:W-:Y:S01]  /*1450*/  SHF.L.U64.HI R87, R86, 0x1, R87 ;  /* 0x0000000156577819 */ /* 0x000fe20000010257 */
[----:B------:R-:W-:Y:S01]  /*1460*/  FADD.FTZ R53, R54, 1 ;  /* 0x3f80000036357421 */ /* 0x000fe20000010000 */
[----:B------:R-:W-:Y:S01]  /*1470*/  SHF.L.U32 R86, R86, 0x1, RZ ;  /* 0x0000000156567819 */ /* 0x000fe200000006ff */
[----:B------:R-:W-:-:S03]  /*1480*/  FADD.FTZ R54, -R48, 1 ;  /* 0x3f80000030367421 */ /* 0x000fc60000010100 */
[----:B------:R1:W-:Y:S01]  /*1490*/  MUFU.RCP R59, R49 ;  /* 0x00000031003b7308 */ /* 0x0003e20000001000 */
[----:B------:R-:W-:Y:S01]  /*14a0*/  FMUL.FTZ R55, R50, R55 ;  /* 0x0000003732377220 */ /* 0x000fe20000410000 */
[----:B------:R-:W-:Y:S01]  /*14b0*/  IADD3 R50, P1, R86, UR10, RZ ;  /* 0x0000000a56327c10 */ /* 0x000fe2000ff3e0ff */
[----:B------:R-:W-:Y:S01]  /*14c0*/  FFMA.FTZ R54, R30, R54, 1 ;  /* 0x3f8000001e367423 */ /* 0x000fe20000010036 */
[----:B-1----:R-:W-:-:S04]  /*14d0*/  FADD.FTZ R49, -R51, 1 ;  /* 0x3f80000033317421 */ /* 0x002fc80000010100 */
[----:B------:R-:W1:Y:S01]  /*14e0*/  MUFU.RCP R56, R56 ;  /* 0x0000003800387308 */ /* 0x000e620000001000 */
[----:B------:R-:W-:Y:S01]  /*14f0*/  FFMA.FTZ R49, R35, R49, 1 ;  /* 0x3f80000023317423 */ /* 0x000fe20000010031 */
[----:B------:R-:W-:-:S03]  /*1500*/  FADD.FTZ R30, -R36, 1 ;  /* 0x3f800000241e7421 */ /* 0x000fc60000010100 */
[----:B------:R-:W-:Y:S01]  /*1510*/  FMUL.FTZ R49, R51, R49 ;  /* 0x0000003133317220 */ /* 0x000fe20000410000 */
[----:B------:R-:W-:Y:S01]  /*1520*/  IADD3.X R51, R87, UR11, RZ, P1, !PT ;  /* 0x0000000b57337c10 */ /* 0x000fe20008ffe4ff */
[----:B------:R-:W-:Y:S01]  /*1530*/  FFMA.FTZ R12, R12, R30, 1 ;  /* 0x3f8000000c0c7423 */ /* 0x000fe2000001001e */
[----:B0-----:R-:W-:Y:S01]  /*1540*/  FADD.FTZ R30, R37, 1 ;  /* 0x3f800000251e7421 */ /* 0x001fe20000010000 */
[--C-:B------:R-:W-:Y:S02]  /*1550*/  HADD2.F32 R37, -RZ, R10.reuse.H0_H0 ;  /* 0x2000000aff257230 */ /* 0x100fe40000004100 */
[----:B------:R-:W-:Y:S01]  /*1560*/  FMUL.FTZ R54, R48, R54 ;  /* 0x0000003630367220 */ /* 0x000fe20000410000 */
[----:B------:R-:W-:Y:S01]  /*1570*/  FMUL.FTZ R12, R36, R12 ;  /* 0x0000000c240c7220 */ /* 0x000fe20000410000 */
[----:B------:R-:W5:Y:S01]  /*1580*/  LDG.E.64.CONSTANT R50, desc[UR12][R50.64] ;  /* 0x0000000c32327981 */ /* 0x000f62000c1e9b00 */
[----:B------:R-:W-:Y:S02]  /*1590*/  HADD2.F32 R36, -RZ, R10.H1_H1 ;  /* 0x3000000aff247230 */ /* 0x000fe40000004100 */
[----:B------:R-:W-:-:S02]  /*15a0*/  HADD2.F32 R13, -RZ, R11.H0_H0 ;  /* 0x2000000bff0d7230 */ /* 0x000fc40000004100 */
[----:B------:R-:W-:Y:S02]  /*15b0*/  HADD2.F32 R35, -RZ, R11.H1_H1 ;  /* 0x3000000bff237230 */ /* 0x000fe40000004100 */
[----:B------:R-:W-:Y:S01]  /*15c0*/  FMUL.FTZ R10, R37, R54 ;  /* 0x00000036250a7220 */ /* 0x000fe20000410000 */
[----:B-1----:R-:W-:Y:S01]  /*15d0*/  FADD.FTZ R48, -R56, 1 ;  /* 0x3f80000038307421 */ /* 0x002fe20000010100 */
[----:B------:R-:W-:Y:S01]  /*15e0*/  FMUL.FTZ R11, R36, R12 ;  /* 0x0000000c240b7220 */ /* 0x000fe20000410000 */
[----:B------:R-:W-:Y:S01]  /*15f0*/  FADD.FTZ R37, -R59, 1 ;  /* 0x3f8000003b257421 */ /* 0x000fe20000010100 */
[----:B------:R-:W-:Y:S01]  /*1600*/  FMUL.FTZ R12, R13, R55 ;  /* 0x000000370d0c7220 */ /* 0x000fe20000410000 */
[----:B------:R-:W-:Y:S01]  /*1610*/  FMUL.FTZ R13, R35, R49 ;  /* 0x00000031230d7220 */ /* 0x000fe20000410000 */
[--C-:B------:R-:W-:Y:S02]  /*1620*/  HADD2.F32 R36, -RZ, R18.reuse.H0_H0 ;  /* 0x20000012ff247230 */ /* 0x100fe40000004100 */
[----:B------:R-:W-:Y:S01]  /*1630*/  FFMA.FTZ R35, R23, R48, 1 ;  /* 0x3f80000017237423 */ /* 0x000fe20000010030 */
[----:B------:R-:W-:Y:S01]  /*1640*/  FFMA.FTZ R23, R34, R37, 1 ;  /* 0x3f80000022177423 */ /* 0x000fe20000010025 */
[----:B------:R-:W-:Y:S01]  /*1650*/  HADD2.F32 R37, -RZ, R18.H1_H1 ;  /* 0x30000012ff257230 */ /* 0x000fe20000004100 */
[----:B------:R-:W0:Y:S01]  /*1660*/  MUFU.RCP R53, R53 ;  /* 0x0000003500357308 */ /* 0x000e220000001000 */
[----:B------:R-:W-:Y:S01]  /*1670*/  FADD.FTZ R73, -R38, R36 ;  /* 0x0000002426497221 */ /* 0x000fe20000010100 */
[----:B------:R-:W-:-:S02]  /*1680*/  IADD3 R36, P0, R88, UR18, RZ ;  /* 0x0000001258247c10 */ /* 0x000fc4000ff1e0ff */
[----:B------:R-:W-:Y:S01]  /*1690*/  FADD.FTZ R37, -R38, R37 ;  /* 0x0000002526257221 */ /* 0x000fe20000010100 */
[----:B------:R-:W-:-:S03]  /*16a0*/  FMUL.FTZ R73, R2, R73 ;  /* 0x0000004902497220 */ /* 0x000fc60000410000 */
[----:B------:R-:W-:Y:S01]  /*16b0*/  FMUL.FTZ R72, R2, R37 ;  /* 0x0000002502487220 */ /* 0x000fe20000410000 */
[----:B------:R-:W-:Y:S01]  /*16c0*/  IADD3.X R37, R89, UR19, RZ, P0, !PT ;  /* 0x0000001359257c10 */ /* 0x000fe200087fe4ff */
[----:B------:R-:W-:Y:S01]  /*16d0*/  FFMA.FTZ R18, R0, R73, R93 ;  /* 0x0000004900127223 */ /* 0x000fe2000001005d */
[----:B------:R-:W1:Y:S01]  /*16e0*/  MUFU.RCP R30, R30 ;  /* 0x0000001e001e7308 */ /* 0x000e620000001000 */
[--C-:B------:R-:W-:Y:S02]  /*16f0*/  HADD2.F32 R71, -RZ, R19.reuse.H0_H0 ;  /* 0x20000013ff477230 */ /* 0x100fe40000004100 */
[----:B------:R-:W-:Y:S01]  /*1700*/  FMUL.FTZ R54, R18, -1.4426950216293334961 ;  /* 0xbfb8aa3b12367820 */ /* 0x000fe20000410000 */
[----:B------:R-:W5:Y:S01]  /*1710*/  LDG.E.64.CONSTANT R36, desc[UR12][R36.64] ;  /* 0x0000000c24247981 */ /* 0x000f62000c1e9b00 */
[----:B------:R-:W-:Y:S01]  /*1720*/  HADD2.F32 R70, -RZ, R19.H1_H1 ;  /* 0x30000013ff467230 */ /* 0x000fe20000004100 */
[----:B------:R-:W-:Y:S01]  /*1730*/  MOV R64, R42 ;  /* 0x0000002a00407202 */ /* 0x000fe20000000f00 */
[----:B0-----:R-:W-:Y:S01]  /*1740*/  FADD.FTZ R49, -R53, 1 ;  /* 0x3f80000035317421 */ /* 0x001fe20000010100 */
[C---:B------:R-:W-:Y:S01]  /*1750*/  FADD.FTZ R71, -R38.reuse, R71 ;  /* 0x0000004726477221 */ /* 0x040fe20000010100 */
[----:B------:R-:W0:Y:S01]  /*1760*/  MUFU.EX2 R54, R54 ;  /* 0x0000003600367308 */ /* 0x000e220000000800 */
[----:B------:R-:W-:Y:S01]  /*1770*/  FADD.FTZ R70, -R38, R70 ;  /* 0x0000004626467221 */ /* 0x000fe20000010100 */
[----:B------:R-:W-:Y:S01]  /*1780*/  FFMA.FTZ R31, R31, R49, 1 ;  /* 0x3f8000001f1f7423 */ /* 0x000fe20000010031 */
[----:B------:R-:W-:Y:S01]  /*1790*/  FFMA.FTZ R19, R4, R72, R64 ;  /* 0x0000004804137223 */ /* 0x000fe20000010040 */
[C---:B------:R-:W-:Y:S01]  /*17a0*/  FMUL.FTZ R71, R2.reuse, R71 ;  /* 0x0000004702477220 */ /* 0x040fe20000410000 */
[----:B------:R-:W-:Y:S01]  /*17b0*/  FMUL.FTZ R70, R2, R70 ;  /* 0x0000004602467220 */ /* 0x000fe20000410000 */
[----:B------:R-:W-:Y:S01]  /*17c0*/  FMUL.FTZ R31, R53, R31 ;  /* 0x0000001f351f7220 */ /* 0x000fe20000410000 */
[----:B------:R-:W-:Y:S01]  /*17d0*/  FMUL.FTZ R53, R19, -1.4426950216293334961 ;  /* 0xbfb8aa3b13357820 */ /* 0x000fe20000410000 */
[----:B-1----:R-:W-:Y:S01]  /*17e0*/  FADD.FTZ R48, -R30, 1 ;  /* 0x3f8000001e307421 */ /* 0x002fe20000010100 */
[----:B------:R-:W-:Y:S01]  /*17f0*/  FFMA.FTZ R34, R52, R71, R45 ;  /* 0x0000004734227223 */ /* 0x000fe2000001002d */
[----:B------:R-:W-:Y:S01]  /*1800*/  FMUL.FTZ R56, R56, R35 ;  /* 0x0000002338387220 */ /* 0x000fe20000410000 */
[----:B------:R-:W-:Y:S01]  /*1810*/  FFMA.FTZ R35, R3, R70, R43 ;  /* 0x0000004603237223 */ /* 0x000fe2000001002b */
[----:B------:R-:W-:Y:S01]  /*1820*/  FFMA.FTZ R58, R58, R48, 1 ;  /* 0x3f8000003a3a7423 */ /* 0x000fe20000010030 */
[----:B------:R-:W-:Y:S01]  /*1830*/  FMUL.FTZ R48, R34, -1.4426950216293334961 ;  /* 0xbfb8aa3b22307820 */ /* 0x000fe20000410000 */
[----:B------:R-:W1:Y:S01]  /*1840*/  MUFU.EX2 R53, R53 ;  /* 0x0000003500357308 */ /* 0x000e620000000800 */
[----:B------:R-:W-:Y:S01]  /*1850*/  FMUL.FTZ R49, R35, -1.4426950216293334961 ;  /* 0xbfb8aa3b23317820 */ /* 0x000fe20000410000 */
[----:B------:R-:W-:-:S02]  /*1860*/  HADD2.F32 R69, -RZ, R14.H0_H0 ;  /* 0x2000000eff457230 */ /* 0x000fc40000004100 */
[----:B0-----:R-:W-:Y:S01]  /*1870*/  FADD.FTZ R54, R54, 1 ;  /* 0x3f80000036367421 */ /* 0x001fe20000010000 */
[----:B------:R-:W-:-:S03]  /*1880*/  HADD2.F32 R68, -RZ, R14.H1_H1 ;  /* 0x3000000eff447230 */ /* 0x000fc60000004100 */
[----:B------:R-:W0:Y:S01]  /*1890*/  MUFU.EX2 R48, R48 ;  /* 0x0000003000307308 */ /* 0x000e220000000800 */
[C---:B------:R-:W-:Y:S01]  /*18a0*/  FADD.FTZ R69, -R38.reuse, R69 ;  /* 0x0000004526457221 */ /* 0x040fe20000010100 */
[----:B------:R-:W-:Y:S02]  /*18b0*/  HADD2.F32 R14, -RZ, R15.H0_H0 ;  /* 0x2000000fff0e7230 */ /* 0x000fe40000004100 */
[----:B------:R-:W-:-:S04]  /*18c0*/  FADD.FTZ R68, -R38, R68 ;  /* 0x0000004426447221 */ /* 0x000fc80000010100 */
[----:B------:R-:W2:Y:S01]  /*18d0*/  MUFU.EX2 R49, R49 ;  /* 0x0000003100317308 */ /* 0x000ea20000000800 */
[----:B------:R-:W-:Y:S01]  /*18e0*/  FMUL.FTZ R69, R2, R69 ;  /* 0x0000004502457220 */ /* 0x000fe20000410000 */
[----:B------:R-:W-:-:S06]  /*18f0*/  FADD.FTZ R14, -R38, R14 ;  /* 0x0000000e260e7221 */ /* 0x000fcc0000010100 */
[----:B------:R-:W4:Y:S01]  /*1900*/  MUFU.RCP R54, R54 ;  /* 0x0000003600367308 */ /* 0x000f220000001000 */
[----:B------:R-:W-:Y:S01]  /*1910*/  FMUL.FTZ R61, R60, R61 ;  /* 0x0000003d3c3d7220 */ /* 0x000fe20000410000 */
[----:B------:R-:W-:Y:S01]  /*1920*/  FMUL.FTZ R68, R2, R68 ;  /* 0x0000004402447220 */ /* 0x000fe20000410000 */
[--C-:B------:R-:W-:Y:S02]  /*1930*/  HADD2.F32 R60, -RZ, R16.reuse.H1_H1 ;  /* 0x30000010ff3c7230 */ /* 0x100fe40000004100 */
[----:B------:R-:W-:Y:S01]  /*1940*/  FFMA.FTZ R22, R0, R69, R93 ;  /* 0x0000004500167223 */ /* 0x000fe2000001005d */
[----:B------:R-:W-:Y:S01]  /*1950*/  FMUL.FTZ R67, R2, R14 ;  /* 0x0000000e02437220 */ /* 0x000fe20000410000 */
[----:B-1----:R-:W-:Y:S01]  /*1960*/  FADD.FTZ R53, R53, 1 ;  /* 0x3f80000035357421 */ /* 0x002fe20000010000 */
[----:B------:R-:W-:Y:S01]  /*1970*/  FMUL.FTZ R59, R59, R23 ;  /* 0x000000173b3b7220 */ /* 0x000fe20000410000 */
[----:B------:R-:W-:Y:S02]  /*1980*/  HADD2.F32 R14, -RZ, R16.H0_H0 ;  /* 0x20000010ff0e7230 */ /* 0x000fe40000004100 */
[----:B------:R-:W-:Y:S01]  /*1990*/  FFMA.FTZ R23, R4, R68, R64 ;  /* 0x0000004404177223 */ /* 0x000fe20000010040 */
[----:B------:R-:W-:-:S02]  /*19a0*/  HADD2.F32 R16, -RZ, R15.H1_H1 ;  /* 0x3000000fff107230 */ /* 0x000fc40000004100 */
[----:B------:R-:W-:Y:S01]  /*19b0*/  FMUL.FTZ R55, R22, -1.4426950216293334961 ;  /* 0xbfb8aa3b16377820 */ /* 0x000fe20000410000 */
[----:B------:R-:W-:Y:S01]  /*19c0*/  FMUL.FTZ R15, R60, R31 ;  /* 0x0000001f3c0f7220 */ /* 0x000fe20000410000 */
[----:B------:R-:W-:Y:S01]  /*19d0*/  HADD2.F32 R9, -RZ, R7.H1_H1 ;  /* 0x30000007ff097230 */ /* 0x000fe20000004100 */
[----:B------:R2:W1:Y:S01]  /*19e0*/  MUFU.RCP R60, R53 ;  /* 0x00000035003c7308 */ /* 0x0004620000001000 */
[----:B0-----:R-:W-:Y:S01]  /*19f0*/  FADD.FTZ R48, R48, 1 ;  /* 0x3f80000030307421 */ /* 0x001fe20000010000 */
[----:B------:R-:W-:Y:S01]  /*1a00*/  FMUL.FTZ R7, R57, R61 ;  /* 0x0000003d39077220 */ /* 0x000fe20000410000 */
[----:B------:R-:W-:Y:S01]  /*1a10*/  FMUL.FTZ R58, R30, R58 ;  /* 0x0000003a1e3a7220 */ /* 0x000fe20000410000 */
[----:B------:R-:W-:Y:S01]  /*1a20*/  FMUL.FTZ R57, R23, -1.4426950216293334961 ;  /* 0xbfb8aa3b17397820 */ /* 0x000fe20000410000 */
[----:B------:R-:W-:Y:S01]  /*1a30*/  FFMA.FTZ R30, R52, R67, R45 ;  /* 0x00000043341e7223 */ /* 0x000fe2000001002d */
[----:B------:R-:W-:Y:S01]  /*1a40*/  FMUL.FTZ R14, R14, R56 ;  /* 0x000000380e0e7220 */ /* 0x000fe20000410000 */
[----:B--2---:R-:W-:Y:S01]  /*1a50*/  FADD.FTZ R53, R49, 1 ;  /* 0x3f80000031357421 */ /* 0x004fe20000010000 */
[----:B----4-:R-:W-:Y:S01]  /*1a60*/  FADD.FTZ R49, -R54, 1 ;  /* 0x3f80000036317421 */ /* 0x010fe20000010100 */
[----:B------:R-:W0:Y:S01]  /*1a70*/  MUFU.EX2 R55, R55 ;  /* 0x0000003700377308 */ /* 0x000e220000000800 */
[----:B------:R-:W-:Y:S01]  /*1a80*/  FMUL.FTZ R56, R30, -1.4426950216293334961 ;  /* 0xbfb8aa3b1e387820 */ /* 0x000fe20000410000 */
[----:B------:R-:W-:Y:S01]  /*1a90*/  FADD.FTZ R66, -R38, R16 ;  /* 0x0000001026427221 */ /* 0x000fe20000010100 */
[----:B------:R-:W-:-:S05]  /*1aa0*/  FFMA.FTZ R49, R18, R49, 1 ;  /* 0x3f80000012317423 */ /* 0x000fca0000010031 */
[----:B------:R-:W2:Y:S01]  /*1ab0*/  MUFU.RCP R48, R48 ;  /* 0x0000003000307308 */ /* 0x000ea20000001000 */
[----:B------:R-:W-:Y:S01]  /*1ac0*/  FMUL.FTZ R66, R2, R66 ;  /* 0x0000004202427220 */ /* 0x000fe20000410000 */
[----:B------:R-:W-:-:S06]  /*1ad0*/  HADD2.F32 R16, -RZ, R17.H0_H0 ;  /* 0x20000011ff107230 */ /* 0x000fcc0000004100 */
[----:B------:R-:W4:Y:S01]  /*1ae0*/  MUFU.EX2 R57, R57 ;  /* 0x0000003900397308 */ /* 0x000f220000000800 */
[----:B------:R-:W-:-:S07]  /*1af0*/  FFMA.FTZ R31, R3, R66, R43 ;  /* 0x00000042031f7223 */ /* 0x000fce000001002b */
[----:B------:R1:W3:Y:S01]  /*1b00*/  MUFU.RCP R18, R53 ;  /* 0x0000003500127308 */ /* 0x0002e20000001000 */
[----:B------:R-:W-:-:S07]  /*1b10*/  FMUL.FTZ R16, R16, R59 ;  /* 0x0000003b10107220 */ /* 0x000fce0000410000 */
[----:B------:R-:W3:Y:S01]  /*1b20*/  MUFU.EX2 R56, R56 ;  /* 0x0000003800387308 */ /* 0x000ee20000000800 */
[----:B-1----:R-:W-:Y:S01]  /*1b30*/  FADD.FTZ R53, -R60, 1 ;  /* 0x3f8000003c357421 */ /* 0x002fe20000010100 */
[----:B------:R-:W-:-:S03]  /*1b40*/  FMUL.FTZ R59, R31, -1.4426950216293334961 ;  /* 0xbfb8aa3b1f3b7820 */ /* 0x000fc60000410000 */
[----:B------:R-:W-:Y:S01]  /*1b50*/  FFMA.FTZ R19, R19, R53, 1 ;  /* 0x3f80000013137423 */ /* 0x000fe20000010035 */
[----:B0-----:R-:W-:Y:S01]  /*1b60*/  FADD.FTZ R53, R55, 1 ;  /* 0x3f80000037357421 */ /* 0x001fe20000010000 */
[----:B--2---:R-:W-:Y:S01]  /*1b70*/  FADD.FTZ R55, -R48, 1 ;  /* 0x3f80000030377421 */ /* 0x004fe20000010100 */
[----:B------:R-:W-:Y:S01]  /*1b80*/  FMUL.FTZ R49, R54, R49 ;  /* 0x0000003136317220 */ /* 0x000fe20000410000 */
[----:B------:R-:W0:Y:S01]  /*1b90*/  MUFU.EX2 R59, R59 ;  /* 0x0000003b003b7308 */ /* 0x000e220000000800 */
[----:B----4-:R-:W-:Y:S01]  /*1ba0*/  FADD.FTZ R54, R57, 1 ;  /* 0x3f80000039367421 */ /* 0x010fe20000010000 */
[----:B---3--:R-:W-:Y:S01]  /*1bb0*/  FADD.FTZ R57, -R18, 1 ;  /* 0x3f80000012397421 */ /* 0x008fe20000010100 */
[----:B------:R-:W-:-:S03]  /*1bc0*/  FFMA.FTZ R55, R34, R55, 1 ;  /* 0x3f80000022377423 */ /* 0x000fc60000010037 */
[----:B------:R-:W-:Y:S01]  /*1bd0*/  FFMA.FTZ R57, R35, R57, 1 ;  /* 0x3f80000023397423 */ /* 0x000fe20000010039 */
[----:B------:R-:W-:Y:S01]  /*1be0*/  FADD.FTZ R34, R56, 1 ;  /* 0x3f80000038227421 */ /* 0x000fe20000010000 */
[----:B------:R-:W-:Y:S02]  /*1bf0*/  HADD2.F32 R56, -RZ, R20.H0_H0 ;  /* 0x20000014ff387230 */ /* 0x000fe40000004100 */
[----:B------:R-:W-:Y:S01]  /*1c00*/  FMUL.FTZ R35, R48, R55 ;  /* 0x0000003730237220 */ /* 0x000fe20000410000 */
[----:B------:R-:W-:Y:S01]  /*1c10*/  IADD3 R48, P0, R86, UR18, RZ ;  /* 0x0000001256307c10 */ /* 0x000fe2000ff1e0ff */
[----:B------:R-:W-:Y:S01]  /*1c20*/  FMUL.FTZ R55, R18, R57 ;  /* 0x0000003912377220 */ /* 0x000fe20000410000 */
[----:B------:R-:W-:Y:S02]  /*1c30*/  FMUL.FTZ R18, R56, R49 ;  /* 0x0000003138127220 */ /* 0x000fe40000410000 */
[----:B------:R-:W-:Y:S01]  /*1c40*/  IADD3.X R49, R87, UR19, RZ, P0, !PT ;  /* 0x0000001357317c10 */ /* 0x000fe200087fe4ff */
[----:B------:R-:W1:Y:S01]  /*1c50*/  MUFU.RCP R53, R53 ;  /* 0x0000003500357308 */ /* 0x000e620000001000 */
[----:B0-----:R-:W-:-:S04]  /*1c60*/  FADD.FTZ R59, R59, 1 ;  /* 0x3f8000003b3b7421 */ /* 0x001fc80000010000 */
[----:B------:R-:W2:Y:S01]  /*1c70*/  LDG.E.64.CONSTANT R48, desc[UR12][R48.64] ;  /* 0x0000000c30307981 */ /* 0x000ea2000c1e9b00 */
[----:B------:R-:W-:Y:S02]  /*1c80*/  HADD2.F32 R20, -RZ, R20.H1_H1 ;  /* 0x30000014ff147230 */ /* 0x000fe40000004100 */
[----:B------:R-:W-:Y:S01]  /*1c90*/  FMUL.FTZ R19, R60, R19 ;  /* 0x000000133c137220 */ /* 0x000fe20000410000 */
[----:B------:R-:W0:Y:S01]  /*1ca0*/  MUFU.RCP R56, R59 ;  /* 0x0000003b00387308 */ /* 0x000e220000001000 */
[----:B------:R-:W-:Y:S02]  /*1cb0*/  HADD2.F32 R65, -RZ, R26.H0_H0 ;  /* 0x2000001aff417230 */ /* 0x000fe40000004100 */
[----:B------:R-:W-:Y:S01]  /*1cc0*/  FMUL.FTZ R19, R20, R19 ;  /* 0x0000001314137220 */ /* 0x000fe20000410000 */
[----:B------:R-:W-:-:S04]  /*1cd0*/  HADD2.F32 R20, -RZ, R21.H0_H0 ;  /* 0x20000015ff147230 */ /* 0x000fc80000004100 */
[----:B------:R-:W3:Y:S01]  /*1ce0*/  MUFU.RCP R34, R34 ;  /* 0x0000002200227308 */ /* 0x000ee20000001000 */
[----:B------:R-:W-:Y:S01]  /*1cf0*/  FMUL.FTZ R20, R20, R35 ;  /* 0x0000002314147220 */ /* 0x000fe20000410000 */
[----:B-1----:R-:W-:Y:S01]  /*1d00*/  FADD.FTZ R35, -R53, 1 ;  /* 0x3f80000035237421 */ /* 0x002fe20000010100 */
[----:B------:R-:W-:Y:S01]  /*1d10*/  FADD.FTZ R65, -R38, R65 ;  /* 0x0000004126417221 */ /* 0x000fe20000010100 */
[----:B------:R-:W-:Y:S02]  /*1d20*/  HADD2.F32 R21, -RZ, R21.H1_H1 ;  /* 0x30000015ff157230 */ /* 0x000fe40000004100 */
[----:B------:R-:W-:Y:S02]  /*1d30*/  HADD2.F32 R26, -RZ, R26.H1_H1 ;  /* 0x3000001aff1a7230 */ /* 0x000fe40000004100 */
[----:B------:R-:W-:Y:S01]  /*1d40*/  FFMA.FTZ R22, R22, R35, 1 ;  /* 0x3f80000016167423 */ /* 0x000fe20000010023 */
[----:B------:R-:W1:Y:S01]  /*1d50*/  MUFU.RCP R54, R54 ;  /* 0x0000003600367308 */ /* 0x000e620000001000 */
[----:B------:R-:W-:Y:S01]  /*1d60*/  FMUL.FTZ R65, R2, R65 ;  /* 0x0000004102417220 */ /* 0x000fe20000410000 */
[----:B0-----:R-:W-:Y:S01]  /*1d70*/  FADD.FTZ R35, -R56, 1 ;  /* 0x3f80000038237421 */ /* 0x001fe20000010100 */
[----:B------:R-:W-:Y:S01]  /*1d80*/  FMUL.FTZ R21, R21, R55 ;  /* 0x0000003715157220 */ /* 0x000fe20000410000 */
[----:B------:R-:W-:Y:S01]  /*1d90*/  FADD.FTZ R60, -R38, R26 ;  /* 0x0000001a263c7221 */ /* 0x000fe20000010100 */
[----:B------:R-:W-:Y:S01]  /*1da0*/  FFMA.FTZ R26, R0, R65, R93 ;  /* 0x00000041001a7223 */ /* 0x000fe2000001005d */
[----:B------:R-:W-:Y:S01]  /*1db0*/  FFMA.FTZ R31, R31, R35, 1 ;  /* 0x3f8000001f1f7423 */ /* 0x000fe20000010023 */
[----:B---3--:R-:W-:Y:S01]  /*1dc0*/  FADD.FTZ R55, -R34, 1 ;  /* 0x3f80000022377421 */ /* 0x008fe20000010100 */
[----:B------:R-:W-:Y:S01]  /*1dd0*/  FMUL.FTZ R22, R53, R22 ;  /* 0x0000001635167220 */ /* 0x000fe20000410000 */
[----:B------:R-:W-:-:S02]  /*1de0*/  HADD2.F32 R53, -RZ, R27.H0_H0 ;  /* 0x2000001bff357230 */ /* 0x000fc40000004100 */
[----:B------:R-:W-:Y:S01]  /*1df0*/  FMUL.FTZ R60, R2, R60 ;  /* 0x0000003c023c7220 */ /* 0x000fe20000410000 */
[----:B------:R-:W-:Y:S01]  /*1e00*/  FFMA.FTZ R30, R30, R55, 1 ;  /* 0x3f8000001e1e7423 */ /* 0x000fe20000010037 */
[----:B------:R-:W-:Y:S01]  /*1e10*/  FMUL.FTZ R35, R26, -1.4426950216293334961 ;  /* 0xbfb8aa3b1a237820 */ /* 0x000fe20000410000 */
[----:B------:R-:W-:Y:S01]  /*1e20*/  FMUL.FTZ R56, R56, R31 ;  /* 0x0000001f38387220 */ /* 0x000fe20000410000 */
[--C-:B------:R-:W-:Y:S02]  /*1e30*/  HADD2.F32 R31, -RZ, R24.reuse.H0_H0 ;  /* 0x20000018ff1f7230 */ /* 0x100fe40000004100 */
[----:B------:R-:W-:Y:S01]  /*1e40*/  FMUL.FTZ R34, R34, R30 ;  /* 0x0000001e22227220 */ /* 0x000fe20000410000 */
[----:B------:R-:W-:Y:S01]  /*1e50*/  FFMA.FTZ R30, R4, R60, R64 ;  /* 0x0000003c041e7223 */ /* 0x000fe20000010040 */
[----:B------:R-:W-:Y:S02]  /*1e60*/  HADD2.F32 R17, -RZ, R17.H1_H1 ;  /* 0x30000011ff117230 */ /* 0x000fe40000004100 */
[----:B------:R-:W-:Y:S01]  /*1e70*/  FADD.FTZ R53, -R38, R53 ;  /* 0x0000003526357221 */ /* 0x000fe20000010100 */
[----:B------:R-:W0:Y:S01]  /*1e80*/  MUFU.EX2 R35, R35 ;  /* 0x0000002300237308 */ /* 0x000e220000000800 */
[----:B------:R-:W-:Y:S01]  /*1e90*/  FMUL.FTZ R22, R31, R22 ;  /* 0x000000161f167220 */ /* 0x000fe20000410000 */
[----:B-1----:R-:W-:Y:S01]  /*1ea0*/  FADD.FTZ R57, -R54, 1 ;  /* 0x3f80000036397421 */ /* 0x002fe20000010100 */
[----:B------:R-:W-:Y:S01]  /*1eb0*/  FMUL.FTZ R31, R30, -1.4426950216293334961 ;  /* 0xbfb8aa3b1e1f7820 */ /* 0x000fe20000410000 */
[----:B------:R-:W-:Y:S01]  /*1ec0*/  FMUL.FTZ R59, R2, R53 ;  /* 0x00000035023b7220 */ /* 0x000fe20000410000 */
[----:B------:R-:W-:Y:S01]  /*1ed0*/  FMUL.FTZ R17, R17, R58 ;  /* 0x0000003a11117220 */ /* 0x000fe20000410000 */
[----:B------:R-:W-:-:S02]  /*1ee0*/  HADD2.F32 R53, -RZ, R24.H1_H1 ;  /* 0x30000018ff357230 */ /* 0x000fc40000004100 */
[----:B------:R-:W-:Y:S01]  /*1ef0*/  FFMA.FTZ R23, R23, R57, 1 ;  /* 0x3f80000017177423 */ /* 0x000fe20000010039 */
[----:B------:R-:W-:Y:S01]  /*1f00*/  HADD2.F32 R58, -RZ, R27.H1_H1 ;  /* 0x3000001bff3a7230 */ /* 0x000fe20000004100 */
[----:B------:R1:W3:Y:S02]  /*1f10*/  MUFU.EX2 R24, R31 ;  /* 0x0000001f00187308 */ /* 0x0002e40000000800 */
[----:B------:R-:W-:Y:S02]  /*1f20*/  FMUL.FTZ R23, R54, R23 ;  /* 0x0000001736177220 */ /* 0x000fe40000410000 */
[----:B------:R-:W-:Y:S01]  /*1f30*/  FADD.FTZ R58, -R38, R58 ;  /* 0x0000003a263a7221 */ /* 0x000fe20000010100 */
[----:B-1----:R-:W-:-:S03]  /*1f40*/  FFMA.FTZ R31, R52, R59, R45 ;  /* 0x0000003b341f7223 */ /* 0x002fc6000001002d */
[----:B------:R-:W-:Y:S01]  /*1f50*/  FMUL.FTZ R58, R2, R58 ;  /* 0x0000003a023a7220 */ /* 0x000fe20000410000 */
[----:B------:R-:W-:Y:S01]  /*1f60*/  FMUL.FTZ R54, R31, -1.4426950216293334961 ;  /* 0xbfb8aa3b1f367820 */ /* 0x000fe20000410000 */
[----:B0-----:R-:W-:Y:S02]  /*1f70*/  FADD.FTZ R35, R35, 1 ;  /* 0x3f80000023237421 */ /* 0x001fe40000010000 */
[----:B------:R-:W-:Y:S01]  /*1f80*/  FFMA.FTZ R27, R3, R58, R43 ;  /* 0x0000003a031b7223 */ /* 0x000fe2000001002b */
[----:B------:R-:W-:Y:S02]  /*1f90*/  FMUL.FTZ R23, R53, R23 ;  /* 0x0000001735177220 */ /* 0x000fe40000410000 */
[----:B------:R-:W0:Y:S01]  /*1fa0*/  MUFU.EX2 R54, R54 ;  /* 0x0000003600367308 */ /* 0x000e220000000800 */
[----:B---3--:R-:W-:-:S07]  /*1fb0*/  FADD.FTZ R57, R24, 1 ;  /* 0x3f80000018397421 */ /* 0x008fce0000010000 */
[----:B------:R1:W3:Y:S02]  /*1fc0*/  MUFU.RCP R53, R35 ;  /* 0x0000002300357308 */ /* 0x0002e40000001000 */
[----:B-1----:R-:W-:Y:S01]  /*1fd0*/  FMUL.FTZ R35, R27, -1.4426950216293334961 ;  /* 0xbfb8aa3b1b237820 */ /* 0x002fe20000410000 */
[----:B------:R-:W-:-:S05]  /*1fe0*/  HADD2.F32 R55, -RZ, R25.H0_H0 ;  /* 0x20000019ff377230 */ /* 0x000fca0000004100 */
[----:B------:R-:W1:Y:S01]  /*1ff0*/  MUFU.EX2 R35, R35 ;  /* 0x0000002300237308 */ /* 0x000e620000000800 */
[----:B0-----:R-:W-:Y:S01]  /*2000*/  FADD.FTZ R54, R54, 1 ;  /* 0x3f80000036367421 */ /* 0x001fe20000010000 */
[----:B------:R-:W-:-:S06]  /*2010*/  FMUL.FTZ R24, R55, R34 ;  /* 0x0000002237187220 */ /* 0x000fcc0000410000 */
[----:B------:R-:W0:Y:S01]  /*2020*/  MUFU.RCP R57, R57 ;  /* 0x0000003900397308 */ /* 0x000e220000001000 */
[----:B---3--:R-:W-:-:S07]  /*2030*/  FADD.FTZ R34, -R53, 1 ;  /* 0x3f80000035227421 */ /* 0x008fce0000010100 */
[----:B------:R-:W3:Y:S01]  /*2040*/  MUFU.RCP R55, R54 ;  /* 0x0000003600377308 */ /* 0x000ee20000001000 */
[----:B------:R-:W-:Y:S01]  /*2050*/  FFMA.FTZ R34, R26, R34, 1 ;  /* 0x3f8000001a227423 */ /* 0x000fe20000010022 */
[----:B-1----:R-:W-:-:S03]  /*2060*/  FADD.FTZ R35, R35, 1 ;  /* 0x3f80000023237421 */ /* 0x002fc60000010000 */
[----:B------:R-:W-:-:S03]  /*2070*/  FMUL.FTZ R34, R53, R34 ;  /* 0x0000002235227220 */ /* 0x000fc60000410000 */
[----:B------:R-:W1:Y:S01]  /*2080*/  MUFU.RCP R53, R35 ;  /* 0x0000002300357308 */ /* 0x000e620000001000 */
[----:B0-----:R-:W-:-:S04]  /*2090*/  FADD.FTZ R26, -R57, 1 ;  /* 0x3f800000391a7421 */ /* 0x001fc80000010100 */
[----:B------:R-:W-:Y:S01]  /*20a0*/  FFMA.FTZ R30, R30, R26, 1 ;  /* 0x3f8000001e1e7423 */ /* 0x000fe2000001001a */
[----:B---3--:R-:W-:-:S04]  /*20b0*/  FADD.FTZ R26, -R55, 1 ;  /* 0x3f800000371a7421 */ /* 0x008fc80000010100 */
[----:B------:R-:W-:Y:S01]  /*20c0*/  FFMA.FTZ R26, R31, R26, 1 ;  /* 0x3f8000001f1a7423 */ /* 0x000fe2000001001a */
[----:B------:R-:W-:Y:S01]  /*20d0*/  FMUL.FTZ R31, R57, R30 ;  /* 0x0000001e391f7220 */ /* 0x000fe20000410000 */
[--C-:B-----5:R-:W-:Y:S02]  /*20e0*/  HADD2.F32 R30, -RZ, R28.reuse.H0_H0 ;  /* 0x2000001cff1e7230 */ /* 0x120fe40000004100 */
[----:B------:R-:W-:Y:S01]  /*20f0*/  FMUL.FTZ R55, R55, R26 ;  /* 0x0000001a37377220 */ /* 0x000fe20000410000 */
[----:B-1----:R-:W-:Y:S02]  /*2100*/  FADD.FTZ R35, -R53, 1 ;  /* 0x3f80000035237421 */ /* 0x002fe40000010100 */
[----:B------:R-:W-:Y:S01]  /*2110*/  FADD.FTZ R26, -R38, R30 ;  /* 0x0000001e261a7221 */ /* 0x000fe20000010100 */
[----:B------:R-:W-:Y:S02]  /*2120*/  HADD2.F32 R28, -RZ, R28.H1_H1 ;  /* 0x3000001cff1c7230 */ /* 0x000fe40000004100 */
[----:B------:R-:W-:Y:S01]  /*2130*/  FFMA.FTZ R30, R27, R35, 1 ;  /* 0x3f8000001b1e7423 */ /* 0x000fe20000010023 */
[----:B------:R-:W-:-:S02]  /*2140*/  HADD2.F32 R27, -RZ, R32.H0_H0 ;  /* 0x20000020ff1b7230 */ /* 0x000fc40000004100 */
[----:B------:R-:W-:Y:S01]  /*2150*/  FMUL.FTZ R26, R2, R26 ;  /* 0x0000001a021a7220 */ /* 0x000fe20000410000 */
[----:B------:R-:W-:Y:S02]  /*2160*/  HADD2.F32 R25, -RZ, R25.H1_H1 ;  /* 0x30000019ff197230 */ /* 0x000fe40000004100 */
[----:B------:R-:W-:Y:S01]  /*2170*/  FADD.FTZ R28, -R38, R28 ;  /* 0x0000001c261c7221 */ /* 0x000fe20000010100 */
[----:B------:R-:W-:Y:S01]  /*2180*/  FFMA.FTZ R35, R0, R26, R93 ;  /* 0x0000001a00237223 */ /* 0x000fe2000001005d */
[----:B------:R-:W-:Y:S01]  /*2190*/  FMUL.FTZ R27, R27, R34 ;  /* 0x000000221b1b7220 */ /* 0x000fe20000410000 */
[----:B------:R-:W-:Y:S01]  /*21a0*/  FMUL.FTZ R25, R25, R56 ;  /* 0x0000003819197220 */ /* 0x000fe20000410000 */
[----:B------:R-:W-:Y:S02]  /*21b0*/  HADD2.F32 R34, -RZ, R29.H0_H0 ;  /* 0x2000001dff227230 */ /* 0x000fe40000004100 */
[----:B------:R-:W-:Y:S01]  /*21c0*/  FMUL.FTZ R56, R35, -1.4426950216293334961 ;  /* 0xbfb8aa3b23387820 */ /* 0x000fe20000410000 */
[----:B------:R-:W-:Y:S01]  /*21d0*/  FMUL.FTZ R28, R2, R28 ;  /* 0x0000001c021c7220 */ /* 0x000fe20000410000 */
[----:B------:R-:W-:Y:S01]  /*21e0*/  FMUL.FTZ R53, R53, R30 ;  /* 0x0000001e35357220 */ /* 0x000fe20000410000 */
[----:B------:R-:W-:-:S02]  /*21f0*/  FADD.FTZ R34, -R38, R34 ;  /* 0x0000002226227221 */ /* 0x000fc40000010100 */
[----:B------:R-:W-:Y:S01]  /*2200*/  FFMA.FTZ R54, R4, R28, R64 ;  /* 0x0000001c04367223 */ /* 0x000fe20000010040 */
[----:B------:R-:W0:Y:S01]  /*2210*/  MUFU.EX2 R56, R56 ;  /* 0x0000003800387308 */ /* 0x000e220000000800 */
[----:B------:R-:W-:Y:S02]  /*2220*/  HADD2.F32 R30, -RZ, R29.H1_H1 ;  /* 0x3000001dff1e7230 */ /* 0x000fe40000004100 */
[----:B------:R-:W-:Y:S01]  /*2230*/  FMUL.FTZ R29, R2, R34 ;  /* 0x00000022021d7220 */ /* 0x000fe20000410000 */
[----:B------:R-:W-:Y:S01]  /*2240*/  FMUL.FTZ R9, R9, R62 ;  /* 0x0000003e09097220 */ /* 0x000fe20000410000 */
[----:B------:R-:W-:Y:S01]  /*2250*/  FMUL.FTZ R62, R54, -1.4426950216293334961 ;  /* 0xbfb8aa3b363e7820 */ /* 0x000fe20000410000 */
[----:B------:R-:W-:Y:S01]  /*2260*/  FADD.FTZ R30, -R38, R30 ;  /* 0x0000001e261e7221 */ /* 0x000fe20000010100 */
[----:B------:R-:W-:-:S04]  /*2270*/  FFMA.FTZ R57, R52, R29, R45 ;  /* 0x0000001d34397223 */ /* 0x000fc8000001002d */
[----:B------:R-:W1:Y:S01]  /*2280*/  MUFU.EX2 R62, R62 ;  /* 0x0000003e003e7308 */ /* 0x000e620000000800 */
[----:B------:R-:W-:Y:S01]  /*2290*/  FMUL.FTZ R30, R2, R30 ;  /* 0x0000001e021e7220 */ /* 0x000fe20000410000 */
[----:B------:R-:W-:-:S03]  /*22a0*/  FMUL.FTZ R63, R57, -1.4426950216293334961 ;  /* 0xbfb8aa3b393f7820 */ /* 0x000fc60000410000 */
[----:B------:R-:W-:Y:S01]  /*22b0*/  FFMA.FTZ R34, R3, R30, R43 ;  /* 0x0000001e03227223 */ /* 0x000fe2000001002b */
[----:B0-----:R-:W-:Y:S02]  /*22c0*/  FADD.FTZ R56, R56, 1 ;  /* 0x3f80000038387421 */ /* 0x001fe40000010000 */
[----:B------:R-:W0:Y:S01]  /*22d0*/  MUFU.EX2 R63, R63 ;  /* 0x0000003f003f7308 */ /* 0x000e220000000800 */
[----:B------:R-:W-:Y:S01]  /*22e0*/  FMUL.FTZ R61, R34, -1.4426950216293334961 ;  /* 0xbfb8aa3b223d7820 */ /* 0x000fe20000410000 */
[----:B------:R-:W-:-:S06]  /*22f0*/  HADD2.F32 R32, -RZ, R32.H1_H1 ;  /* 0x30000020ff207230 */ /* 0x000fcc0000004100 */
[----:B------:R-:W3:Y:S01]  /*2300*/  MUFU.RCP R56, R56 ;  /* 0x0000003800387308 */ /* 0x000ee20000001000 */
[----:B-1----:R-:W-:-:S07]  /*2310*/  FADD.FTZ R62, R62, 1 ;  /* 0x3f8000003e3e7421 */ /* 0x002fce0000010000 */
[----:B------:R-:W1:Y:S01]  /*2320*/  MUFU.EX2 R61, R61 ;  /* 0x0000003d003d7308 */ /* 0x000e620000000800 */
[----:B------:R-:W-:Y:S01]  /*2330*/  FMUL.FTZ R31, R32, R31 ;  /* 0x0000001f201f7220 */ /* 0x000fe20000410000 */
[----:B0-----:R-:W-:Y:S01]  /*2340*/  FADD.FTZ R63, R63, 1 ;  /* 0x3f8000003f3f7421 */ /* 0x001fe20000010000 */
[----:B------:R-:W-:-:S05]  /*2350*/  HADD2.F32 R32, -RZ, R33.H0_H0 ;  /* 0x20000021ff207230 */ /* 0x000fca0000004100 */
[----:B------:R-:W0:Y:S01]  /*2360*/  MUFU.RCP R62, R62 ;  /* 0x0000003e003e7308 */ /* 0x000e220000001000 */
[----:B------:R-:W-:Y:S01]  /*2370*/  FMUL.FTZ R32, R32, R55 ;  /* 0x0000003720207220 */ /* 0x000fe20000410000 */
[----:B---3--:R-:W-:-:S06]  /*2380*/  FADD.FTZ R55, -R56, 1 ;  /* 0x3f80000038377421 */ /* 0x008fcc0000010100 */
[----:B------:R-:W3:Y:S01]  /*2390*/  MUFU.RCP R63, R63 ;  /* 0x0000003f003f7308 */ /* 0x000ee20000001000 */
[----:B-1----:R-:W-:Y:S01]  /*23a0*/  FADD.FTZ R61, R61, 1 ;  /* 0x3f8000003d3d7421 */ /* 0x002fe20000010000 */
[----:B------:R-:W-:-:S06]  /*23b0*/  FFMA.FTZ R55, R35, R55, 1 ;  /* 0x3f80000023377423 */ /* 0x000fcc0000010037 */
[----:B------:R0:W1:Y:S02]  /*23c0*/  MUFU.RCP R35, R61 ;  /* 0x0000003d00237308 */ /* 0x0000640000001000 */
[----:B0-----:R-:W-:-:S04]  /*23d0*/  FADD.FTZ R61, -R62, 1 ;  /* 0x3f8000003e3d7421 */ /* 0x001fc80000010100 */
[----:B------:R-:W-:Y:S01]  /*23e0*/  FFMA.FTZ R61, R54, R61, 1 ;  /* 0x3f800000363d7423 */ /* 0x000fe2000001003d */
[----:B------:R-:W-:Y:S02]  /*23f0*/  HADD2.F32 R54, -RZ, R33.H1_H1 ;  /* 0x30000021ff367230 */ /* 0x000fe40000004100 */
[----:B---3--:R-:W-:-:S04]  /*2400*/  FADD.FTZ R33, -R63, 1 ;  /* 0x3f8000003f217421 */ /* 0x008fc80000010100 */
[----:B------:R-:W-:Y:S01]  /*2410*/  FFMA.FTZ R57, R57, R33, 1 ;  /* 0x3f80000039397423 */ /* 0x000fe20000010021 */
[----:B------:R-:W-:Y:S01]  /*2420*/  FMUL.FTZ R33, R54, R53 ;  /* 0x0000003536217220 */ /* 0x000fe20000410000 */
[----:B-1----:R-:W-:-:S04]  /*2430*/  FADD.FTZ R53, -R35, 1 ;  /* 0x3f80000023357421 */ /* 0x002fc80000010100 */
[----:B------:R-:W-:-:S04]  /*2440*/  FFMA.FTZ R53, R34, R53, 1 ;  /* 0x3f80000022357423 */ /* 0x000fc80000010035 */
[----:B------:R-:W-:Y:S01]  /*2450*/  FMUL.FTZ R42, R35, R53 ;  /* 0x00000035232a7220 */ /* 0x000fe20000410000 */
[----:B------:R-:W-:Y:S01]  /*2460*/  MOV R53, R64 ;  /* 0x0000004000357202 */ /* 0x000fe20000000f00 */
[----:B------:R-:W-:-:S05]  /*2470*/  HADD2.F32 R64, -RZ, R50.H0_H0 ;  /* 0x20000032ff407230 */ /* 0x000fca0000004100 */
[----:B------:R-:W-:-:S04]  /*2480*/  FADD.FTZ R64, -R38, R64 ;  /* 0x0000004026407221 */ /* 0x000fc80000010100 */
[----:B------:R-:W-:Y:S01]  /*2490*/  FMUL.FTZ R64, R2, R64 ;  /* 0x0000004002407220 */ /* 0x000fe20000410000 */
[----:B------:R-:W-:-:S03]  /*24a0*/  FMUL.FTZ R56, R56, R55 ;  /* 0x0000003738387220 */ /* 0x000fc60000410000 */
[----:B------:R-:W-:Y:S01]  /*24b0*/  FFMA.FTZ R54, R0, R64, R93 ;  /* 0x0000004000367223 */ /* 0x000fe2000001005d */
[----:B------:R-:W-:-:S03]  /*24c0*/  FMUL.FTZ R55, R63, R57 ;  /* 0x000000393f377220 */ /* 0x000fc60000410000 */
[----:B------:R-:W-:Y:S01]  /*24d0*/  FMUL.FTZ R57, R54, -1.4426950216293334961 ;  /* 0xbfb8aa3b36397820 */ /* 0x000fe20000410000 */
[----:B------:R-:W-:-:S05]  /*24e0*/  HADD2.F32 R34, -RZ, R36.H0_H0 ;  /* 0x20000024ff227230 */ /* 0x000fca0000004100 */
[----:B------:R-:W0:Y:S01]  /*24f0*/  MUFU.EX2 R57, R57 ;  /* 0x0000003900397308 */ /* 0x000e220000000800 */
[----:B------:R-:W-:Y:S02]  /*2500*/  HADD2.F32 R36, -RZ, R36.H1_H1 ;  /* 0x30000024ff247230 */ /* 0x000fe40000004100 */
[----:B------:R-:W-:Y:S01]  /*2510*/  FMUL.FTZ R61, R62, R61 ;  /* 0x0000003d3e3d7220 */ /* 0x000fe20000410000 */
[----:B------:R-:W-:Y:S02]  /*2520*/  HADD2.F32 R63, -RZ, R50.H1_H1 ;  /* 0x30000032ff3f7230 */ /* 0x000fe40000004100 */
[----:B------:R-:W-:Y:S02]  /*2530*/  HADD2.F32 R62, -RZ, R51.H0_H0 ;  /* 0x20000033ff3e7230 */ /* 0x000fe40000004100 */
[----:B------:R-:W-:Y:S01]  /*2540*/  FMUL.FTZ R35, R36, R61 ;  /* 0x0000003d24237220 */ /* 0x000fe20000410000 */
[----:B------:R-:W-:Y:S02]  /*2550*/  HADD2.F32 R36, -RZ, R37.H0_H0 ;  /* 0x20000025ff247230 */ /* 0x000fe40000004100 */
[----:B------:R-:W-:Y:S01]  /*2560*/  FADD.FTZ R63, -R38, R63 ;  /* 0x0000003f263f7221 */ /* 0x000fe20000010100 */
[----:B------:R-:W-:-:S02]  /*2570*/  HADD2.F32 R61, -RZ, R51.H1_H1 ;  /* 0x30000033ff3d7230 */ /* 0x000fc40000004100 */
[----:B------:R-:W-:Y:S01]  /*2580*/  FMUL.FTZ R50, R0, R6 ;  /* 0x0000000600327220 */ /* 0x000fe20000410000 */
[----:B------:R-:W-:Y:S01]  /*2590*/  FADD.FTZ R62, -R38, R62 ;  /* 0x0000003e263e7221 */ /* 0x000fe20000010100 */
[----:B------:R-:W-:Y:S01]  /*25a0*/  FMUL.FTZ R63, R2, R63 ;  /* 0x0000003f023f7220 */ /* 0x000fe20000410000 */
[----:B------:R-:W-:Y:S01]  /*25b0*/  FMUL.FTZ R36, R36, R55 ;  /* 0x0000003724247220 */ /* 0x000fe20000410000 */
[----:B------:R-:W-:Y:S01]  /*25c0*/  FADD.FTZ R61, -R38, R61 ;  /* 0x0000003d263d7221 */ /* 0x000fe20000010100 */
[----:B------:R-:W-:Y:S01]  /*25d0*/  FFMA.FTZ R50, R84, R50, RZ ;  /* 0x0000003254327223 */ /* 0x000fe200000100ff */
[C---:B------:R-:W-:Y:S01]  /*25e0*/  FFMA.FTZ R38, R4.reuse, R63, R53 ;  /* 0x0000003f04267223 */ /* 0x040fe20000010035 */
[----:B0-----:R-:W-:Y:S01]  /*25f0*/  FADD.FTZ R55, R57, 1 ;  /* 0x3f80000039377421 */ /* 0x001fe20000010000 */
[----:B------:R-:W-:Y:S01]  /*2600*/  FMUL.FTZ R57, R4, R7 ;  /* 0x0000000704397220 */ /* 0x000fe20000410000 */
[----:B------:R-:W-:Y:S01]  /*2610*/  FMUL.FTZ R62, R2, R62 ;  /* 0x0000003e023e7220 */ /* 0x000fe20000410000 */
[----:B------:R-:W-:Y:S01]  /*2620*/  FMUL.FTZ R34, R34, R56 ;  /* 0x0000003822227220 */ /* 0x000fe20000410000 */
[----:B------:R-:W-:Y:S01]  /*2630*/  FMUL.FTZ R56, R38, -1.4426950216293334961 ;  /* 0xbfb8aa3b26387820 */ /* 0x000fe20000410000 */
[----:B------:R-:W-:Y:S01]  /*2640*/  FFMA.FTZ R50, R83, R57, R50 ;  /* 0x0000003953327223 */ /* 0x000fe20000010032 */
[----:B------:R-:W-:Y:S01]  /*2650*/  FFMA.FTZ R51, R52, R62, R45 ;  /* 0x0000003e34337223 */ /* 0x000fe2000001002d */
[----:B------:R-:W-:Y:S01]  /*2660*/  FFMA.FTZ R57, R0, R6, RZ ;  /* 0x0000000600397223 */ /* 0x000fe200000100ff */
[----:B------:R-:W-:Y:S01]  /*2670*/  FMUL.FTZ R61, R2, R61 ;  /* 0x0000003d023d7220 */ /* 0x000fe20000410000 */
[----:B------:R-:W-:Y:S01]  /*2680*/  MUFU.RCP R55, R55 ;  /* 0x0000003700377308 */ /* 0x000fe20000001000 */
[----:B------:R-:W-:Y:S01]  /*2690*/  FMUL.FTZ R93, R51, -1.4426950216293334961 ;  /* 0xbfb8aa3b335d7820 */ /* 0x000fe20000410000 */
[----:B------:R-:W-:Y:S01]  /*26a0*/  FFMA.FTZ R57, R4, R7, R57 ;  /* 0x0000000704397223 */ /* 0x000fe20000010039 */
[----:B------:R-:W-:Y:S01]  /*26b0*/  FFMA.FTZ R53, R3, R61, R43 ;  /* 0x0000003d03357223 */ /* 0x000fe2000001002b */
[----:B------:R-:W-:Y:S01]  /*26c0*/  HADD2.F32 R37, -RZ, R37.H1_H1 ;  /* 0x30000025ff257230 */ /* 0x000fe20000004100 */
[----:B------:R-:W3:Y:S03]  /*26d0*/  LDL.LU R45, [R1+0x48] ;  /* 0x00004800012d7983 */ /* 0x000ee60000300800 */
[----:B------:R-:W0:Y:S01]  /*26e0*/  MUFU.EX2 R56, R56 ;  /* 0x0000003800387308 */ /* 0x000e220000000800 */
[----:B------:R-:W-:Y:S01]  /*26f0*/  FFMA.FTZ R43, R39, R8, R57 ;  /* 0x00000008272b7223 */ /* 0x000fe20000010039 */
[----:B------:R-:W-:-:S06]  /*2700*/  FMUL.FTZ R57, R53, -1.4426950216293334961 ;  /* 0xbfb8aa3b35397820 */ /* 0x000fcc0000410000 */
[----:B------:R-:W1:Y:S08]  /*2710*/  MUFU.EX2 R93, R93 ;  /* 0x0000005d005d7308 */ /* 0x000e700000000800 */
[----:B------:R-:W4:Y:S01]  /*2720*/  MUFU.EX2 R57, R57 ;  /* 0x0000003900397308 */ /* 0x000f220000000800 */
[----:B0-----:R-:W-:Y:S01]  /*2730*/  FADD.FTZ R56, R56, 1 ;  /* 0x3f80000038387421 */ /* 0x001fe20000010000 */
[----:B------:R-:W-:-:S06]  /*2740*/  FMUL.FTZ R39, R39, R8 ;  /* 0x0000000827277220 */ /* 0x000fcc0000410000 */
[----:B------:R-:W0:Y:S01]  /*2750*/  MUFU.RCP R56, R56 ;  /* 0x0000003800387308 */ /* 0x000e220000001000 */
[----:B-1----:R-:W-:Y:S01]  /*2760*/  FADD.FTZ R93, R93, 1 ;  /* 0x3f8000005d5d7421 */ /* 0x002fe20000010000 */
[----:B------:R-:W-:-:S06]  /*2770*/  FFMA.FTZ R50, R85, R39, R50 ;  /* 0x0000002755327223 */ /* 0x000fcc0000010032 */
[----:B------:R-:W1:Y:S01]  /*2780*/  MUFU.RCP R93, R93 ;  /* 0x0000005d005d7308 */ /* 0x000e620000001000 */
[----:B----4-:R-:W-:Y:S01]  /*2790*/  FADD.FTZ R39, R57, 1 ;  /* 0x3f80000039277421 */ /* 0x010fe20000010000 */
[----:B------:R-:W-:-:S06]  /*27a0*/  FADD.FTZ R57, -R55, 1 ;  /* 0x3f80000037397421 */ /* 0x000fcc0000010100 */
[----:B------:R-:W4:Y:S01]  /*27b0*/  MUFU.RCP R39, R39 ;  /* 0x0000002700277308 */ /* 0x000f220000001000 */
[----:B------:R-:W-:Y:S01]  /*27c0*/  FFMA.FTZ R57, R54, R57, 1 ;  /* 0x3f80000036397423 */ /* 0x000fe20000010039 */
[----:B0-----:R-:W-:-:S04]  /*27d0*/  FADD.FTZ R54, -R56, 1 ;  /* 0x3f80000038367421 */ /* 0x001fc80000010100 */
[----:B------:R-:W-:Y:S01]  /*27e0*/  FFMA.FTZ R54, R38, R54, 1 ;  /* 0x3f80000026367423 */ /* 0x000fe20000010036 */
[----:B-1----:R-:W-:-:S04]  /*27f0*/  FADD.FTZ R38, -R93, 1 ;  /* 0x3f8000005d267421 */ /* 0x002fc80000010100 */
[----:B------:R-:W-:Y:S01]  /*2800*/  FFMA.FTZ R38, R51, R38, 1 ;  /* 0x3f80000033267423 */ /* 0x000fe20000010026 */
[----:B----4-:R-:W-:Y:S01]  /*2810*/  FADD.FTZ R51, -R39, 1 ;  /* 0x3f80000027337421 */ /* 0x010fe20000010100 */
[----:B------:R-:W-:-:S03]  /*2820*/  FMUL.FTZ R54, R56, R54 ;  /* 0x0000003638367220 */ /* 0x000fc60000410000 */
[----:B------:R-:W-:Y:S01]  /*2830*/  FFMA.FTZ R51, R53, R51, 1 ;  /* 0x3f80000035337423 */ /* 0x000fe20000010033 */
[----:B------:R-:W-:Y:S01]  /*2840*/  FMUL.FTZ R56, R93, R38 ;  /* 0x000000265d387220 */ /* 0x000fe20000410000 */
[--C-:B--2---:R-:W-:Y:S02]  /*2850*/  HADD2.F32 R38, -RZ, R48.reuse.H0_H0 ;  /* 0x20000030ff267230 */ /* 0x104fe40000004100 */
[----:B------:R-:W-:Y:S01]  /*2860*/  FMUL.FTZ R51, R39, R51 ;  /* 0x0000003327337220 */ /* 0x000fe20000410000 */
[----:B------:R-:W-:Y:S02]  /*2870*/  HADD2.F32 R39, -RZ, R48.H1_H1 ;  /* 0x30000030ff277230 */ /* 0x000fe40000004100 */
[----:B------:R-:W-:Y:S02]  /*2880*/  HADD2.F32 R48, -RZ, R49.H0_H0 ;  /* 0x20000031ff307230 */ /* 0x000fe40000004100 */
[----:B------:R-:W-:-:S03]  /*2890*/  FMUL.FTZ R57, R55, R57 ;  /* 0x0000003937397220 */ /* 0x000fc60000410000 */
[----:B------:R-:W-:Y:S01]  /*28a0*/  FMUL.FTZ R56, R48, R56 ;  /* 0x0000003830387220 */ /* 0x000fe20000410000 */
[----:B------:R-:W-:Y:S01]  /*28b0*/  FMUL.FTZ R48, R3, R9 ;  /* 0x0000000903307220 */ /* 0x000fe20000410000 */
[----:B------:R-:W-:Y:S01]  /*28c0*/  FMUL.FTZ R38, R38, R57 ;  /* 0x0000003926267220 */ /* 0x000fe20000410000 */
[----:B------:R-:W-:Y:S02]  /*28d0*/  HADD2.F32 R57, -RZ, R49.H1_H1 ;  /* 0x30000031ff397230 */ /* 0x000fe40000004100 */
[----:B------:R-:W-:Y:S01]  /*28e0*/  FMUL.FTZ R49, R0, R10 ;  /* 0x0000000a00317220 */ /* 0x000fe20000410000 */
        /* <DEDUP_REMOVED lines=12> */
[----:B------:R-:W-:Y:S01]  /*29b0*/  FMUL.FTZ R48, R52, R16 ;  /* 0x0000001034307220 */ /* 0x000fe20000410000 */
[----:B------:R-:W-:-:S03]  /*29c0*/  FFMA.FTZ R50, R3, R9, R43 ;  /* 0x0000000903327223 */ /* 0x000fc6000001002b */
[----:B------:R-:W-:Y:S01]  /*29d0*/  FFMA.FTZ R49, R75, R48, R49 ;  /* 0x000000304b317223 */ /* 0x000fe20000010031 */
[----:B------:R-:W-:-:S04]  /*29e0*/  FMUL.FTZ R48, R3, R17 ;  /* 0x0000001103307220 */ /* 0x000fc80000410000 */
[----:B------:R-:W-:Y:S01]  /*29f0*/  FFMA.FTZ R49, R74, R48, R49 ;  /* 0x000000304a317223 */ /* 0x000fe20000010031 */
[C---:B------:R-:W-:Y:S01]  /*2a00*/  FFMA.FTZ R48, R0.reuse, R10, R50 ;  /* 0x0000000a00307223 */ /* 0x040fe20000010032 */
        /* <DEDUP_REMOVED lines=27> */
[----:B------:R-:W-:Y:S02]  /*2bc0*/  FMUL.FTZ R37, R37, R42 ;  /* 0x0000002a25257220 */ /* 0x000fe40000410000 */
[----:B------:R-:W2:Y:S01]  /*2bd0*/  LDL.LU R42, [R1+0x44] ;  /* 0x00004400012a7983 */ /* 0x000ea20000300800 */
[----:B------:R-:W-:Y:S01]  /*2be0*/  FFMA.FTZ R50, R28, R50, R49 ;  /* 0x000000321c327223 */ /* 0x000fe20000010031 */
[----:B------:R-:W-:Y:S02]  /*2bf0*/  FMUL.FTZ R49, R52, R36 ;  /* 0x0000002434317220 */ /* 0x000fe40000410000 */
[----:B------:R-:W4:Y:S02]  /*2c00*/  LDL.LU R43, [R1+0x40] ;  /* 0x00004000012b7983 */ /* 0x000f240000300800 */
[----:B------:R-:W-:Y:S01]  /*2c10*/  FFMA.FTZ R49, R29, R49, R50 ;  /* 0x000000311d317223 */ /* 0x000fe20000010032 */
[----:B------:R-:W-:-:S04]  /*2c20*/  FMUL.FTZ R50, R3, R37 ;  /* 0x0000002503327220 */ /* 0x000fc80000410000 */
[----:B------:R-:W-:Y:S01]  /*2c30*/  FFMA.FTZ R49, R30, R50, R49 ;  /* 0x000000321e317223 */ /* 0x000fe20000010031 */
[----:B------:R-:W-:-:S04]  /*2c40*/  FMUL.FTZ R50, R0, R38 ;  /* 0x0000002600327220 */ /* 0x000fc80000410000 */
[----:B------:R-:W-:Y:S01]  /*2c50*/  FFMA.FTZ R49, R64, R50, R49 ;  /* 0x0000003240317223 */ /* 0x000fe20000010031 */
[----:B------:R-:W-:-:S10]  /*2c60*/  HFMA2.MMA R50, -RZ, RZ, 0, 2.384185791015625e-06 ;  /* 0x00000028ff327435 */ /* 0x000fd400000001ff */
[----:B------:R-:W-:Y:S02]  /*2c70*/  IMAD R50, R40, R50, UR8 ;  /* 0x0000000828327e24 */ /* 0x000fe4000f8e0232 */
[----:B------:R-:W5:Y:S03]  /*2c80*/  LDL.LU R40, [R1+0x3c] ;  /* 0x00003c0001287983 */ /* 0x000f660000300800 */
[----:B------:R-:W-:Y:S02]  /*2c90*/  LEA R50, R41, R50, 0x3 ;  /* 0x0000003229327211 */ /* 0x000fe400078e18ff */
[----:B------:R-:W5:Y:S01]  /*2ca0*/  LDL.LU R41, [R1+0x38] ;  /* 0x0000380001297983 */ /* 0x000f620000300800 */
[----:B------:R-:W-:-:S04]  /*2cb0*/  FFMA.FTZ R48, R4, R11, R48 ;  /* 0x0000000b04307223 */ /* 0x000fc80000010030 */
        /* <DEDUP_REMOVED lines=18> */
[----:B------:R-:W-:Y:S01]  /*2de0*/  FFMA.FTZ R48, R0, R34, R48 ;  /* 0x0000002200307223 */ /* 0x000fe20000010030 */
[----:B------:R-:W0:Y:S03]  /*2df0*/  S2R R55, SR_TID.X ;  /* 0x0000000000377919 */ /* 0x000e260000002100 */
[----:B------:R-:W-:Y:S01]  /*2e00*/  FFMA.FTZ R48, R4, R35, R48 ;  /* 0x0000002304307223 */ /* 0x000fe20000010030 */
[----:B------:R-:W-:Y:S01]  /*2e10*/  FMUL.FTZ R39, R39, R54 ;  /* 0x0000003627277220 */ /* 0x000fe20000410000 */
[----:B------:R-:W-:Y:S01]  /*2e20*/  UIADD3 UR10, UP0, UR9, 0x2, URZ ;  /* 0x00000002090a7890 */ /* 0x000fe2000ff1e03f */
[----:B------:R-:W-:Y:S01]  /*2e30*/  FFMA.FTZ R46, R84, R6, R46 ;  /* 0x00000006542e7223 */ /* 0x000fe2000001002e */
[----:B------:R-:W-:Y:S01]  /*2e40*/  FFMA.FTZ R48, R52, R36, R48 ;  /* 0x0000002434307223 */ /* 0x000fe20000010030 */
[----:B------:R-:W-:Y:S01]  /*2e50*/  FADD.FTZ R47, R6, R47 ;  /* 0x0000002f062f7221 */ /* 0x000fe20000010000 */
[----:B------:R-:W-:Y:S01]  /*2e60*/  FFMA.FTZ R44, R83, R7, R44 ;  /* 0x00000007532c7223 */ /* 0x000fe2000001002c */
[----:B---3--:R-:W-:Y:S01]  /*2e70*/  FADD.FTZ R45, R7, R45 ;  /* 0x0000002d072d7221 */ /* 0x008fe20000010000 */
[----:B------:R-:W-:Y:S01]  /*2e80*/  FMUL.FTZ R57, R57, R51 ;  /* 0x0000003339397220 */ /* 0x000fe20000410000 */
[----:B------:R-:W-:Y:S01]  /*2e90*/  FMUL.FTZ R51, R4, R39 ;  /* 0x0000002704337220 */ /* 0x000fe20000410000 */
[----:B------:R-:W-:Y:S01]  /*2ea0*/  UIADD3.X UR11, URZ, UR5, URZ, UP0, !UPT ;  /* 0x000000053f0b7290 */ /* 0x000fe200087fe43f */
[----:B------:R-:W-:Y:S01]  /*2eb0*/  FFMA.FTZ R48, R3, R37, R48 ;  /* 0x0000002503307223 */ /* 0x000fe20000010030 */
[----:B------:R-:W-:Y:S01]  /*2ec0*/  UISETP.GE.U32.AND UP0, UPT, UR10, UR16, UPT ;  /* 0x000000100a00728c */ /* 0x000fe2000bf06070 */
[----:B------:R-:W-:Y:S01]  /*2ed0*/  FFMA.FTZ R46, R81, R10, R46 ;  /* 0x0000000a512e7223 */ /* 0x000fe2000001002e */
[----:B------:R-:W-:Y:S01]  /*2ee0*/  FADD.FTZ R47, R47, R10 ;  /* 0x0000000a2f2f7221 */ /* 0x000fe20000010000 */
[----:B------:R-:W-:Y:S01]  /*2ef0*/  FFMA.FTZ R44, R80, R11, R44 ;  /* 0x0000000b502c7223 */ /* 0x000fe2000001002c */
[----:B------:R-:W-:Y:S01]  /*2f00*/  FADD.FTZ R45, R45, R11 ;  /* 0x0000000b2d2d7221 */ /* 0x000fe20000010000 */
[----:B------:R-:W-:Y:S01]  /*2f10*/  FFMA.FTZ R49, R63, R51, R49 ;  /* 0x000000333f317223 */ /* 0x000fe20000010031 */
[----:B------:R-:W-:Y:S01]  /*2f20*/  FFMA.FTZ R51, R0, R38, R48 ;  /* 0x0000002600337223 */ /* 0x000fe20000010030 */
[----:B------:R-:W-:Y:S01]  /*2f30*/  UISETP.GE.AND.EX UP0, UPT, UR11, UR7, UPT, UP0 ;  /* 0x000000070b00728c */ /* 0x000fe2000bf06300 */
[----:B------:R-:W-:Y:S01]  /*2f40*/  FFMA.FTZ R46, R77, R14, R46 ;  /* 0x0000000e4d2e7223 */ /* 0x000fe2000001002e */
[----:B------:R-:W-:Y:S01]  /*2f50*/  FADD.FTZ R47, R47, R14 ;  /* 0x0000000e2f2f7221 */ /* 0x000fe20000010000 */
[----:B------:R-:W-:Y:S01]  /*2f60*/  FFMA.FTZ R44, R76, R15, R44 ;  /* 0x0000000f4c2c7223 */ /* 0x000fe2000001002c */
[----:B------:R-:W-:Y:S01]  /*2f70*/  FADD.FTZ R45, R45, R15 ;  /* 0x0000000f2d2d7221 */ /* 0x000fe20000010000 */
[----:B------:R-:W-:Y:S01]  /*2f80*/  FMUL.FTZ R48, R52, R56 ;  /* 0x0000003834307220 */ /* 0x000fe20000410000 */
[----:B------:R-:W-:Y:S01]  /*2f90*/  FFMA.FTZ R51, R4, R39, R51 ;  /* 0x0000002704337223 */ /* 0x000fe20000010033 */
[----:B------:R-:W-:Y:S01]  /*2fa0*/  FFMA.FTZ R46, R73, R18, R46 ;  /* 0x00000012492e7223 */ /* 0x000fe2000001002e */
[----:B------:R-:W-:Y:S01]  /*2fb0*/  FADD.FTZ R47, R47, R18 ;  /* 0x000000122f2f7221 */ /* 0x000fe20000010000 */
[----:B------:R-:W-:Y:S01]  /*2fc0*/  FFMA.FTZ R44, R72, R19, R44 ;  /* 0x00000013482c7223 */ /* 0x000fe2000001002c */
[----:B------:R-:W-:Y:S01]  /*2fd0*/  FADD.FTZ R45, R45, R19 ;  /* 0x000000132d2d7221 */ /* 0x000fe20000010000 */
[----:B------:R-:W-:Y:S01]  /*2fe0*/  FFMA.FTZ R49, R62, R48, R49 ;  /* 0x000000303e317223 */ /* 0x000fe20000010031 */
[----:B------:R-:W-:Y:S01]  /*2ff0*/  PLOP3.LUT P0, PT, PT, PT, UP0, 0x80, 0x0 ;  /* 0x000000000000781c */ /* 0x000fe20003f0f008 */
[----:B------:R-:W-:Y:S01]  /*3000*/  FMUL.FTZ R48, R3, R57 ;  /* 0x0000003903307220 */ /* 0x000fe20000410000 */
[----:B------:R-:W-:Y:S01]  /*3010*/  FFMA.FTZ R52, R52, R56, R51 ;  /* 0x0000003834347223 */ /* 0x000fe20000010033 */
[----:B------:R-:W-:Y:S01]  /*3020*/  FFMA.FTZ R46, R69, R22, R46 ;  /* 0x00000016452e7223 */ /* 0x000fe2000001002e */
[----:B------:R-:W-:Y:S01]  /*3030*/  FADD.FTZ R47, R47, R22 ;  /* 0x000000162f2f7221 */ /* 0x000fe20000010000 */
[----:B------:R-:W-:Y:S01]  /*3040*/  FFMA.FTZ R44, R68, R23, R44 ;  /* 0x00000017442c7223 */ /* 0x000fe2000001002c */
[----:B------:R-:W-:Y:S01]  /*3050*/  FADD.FTZ R45, R45, R23 ;  /* 0x000000172d2d7221 */ /* 0x000fe20000010000 */
[----:B------:R-:W-:Y:S01]  /*3060*/  FFMA.FTZ R49, R61, R48, R49 ;  /* 0x000000303d317223 */ /* 0x000fe20000010031 */
[----:B------:R-:W-:Y:S01]  /*3070*/  FFMA.FTZ R48, R3, R57, R52 ;  /* 0x0000003903307223 */ /* 0x000fe20000010034 */
[----:B------:R-:W-:Y:S01]  /*3080*/  FFMA.FTZ R46, R65, R27, R46 ;  /* 0x0000001b412e7223 */ /* 0x000fe2000001002e */
[----:B------:R-:W-:Y:S01]  /*3090*/  FADD.FTZ R47, R47, R27 ;  /* 0x0000001b2f2f7221 */ /* 0x000fe20000010000 */
[----:B------:R-:W-:Y:S01]  /*30a0*/  FFMA.FTZ R44, R60, R31, R44 ;  /* 0x0000001f3c2c7223 */ /* 0x000fe2000001002c */
[----:B------:R-:W-:Y:S01]  /*30b0*/  FADD.FTZ R45, R45, R31 ;  /* 0x0000001f2d2d7221 */ /* 0x000fe20000010000 */
[----:B------:R1:W-:Y:S01]  /*30c0*/  STS.64 [R50], R48 ;  /* 0x0000003032007388 */ /* 0x0003e20000000a00 */
[----:B------:R-:W-:Y:S01]  /*30d0*/  FFMA.FTZ R46, R26, R34, R46 ;  /* 0x000000221a2e7223 */ /* 0x000fe2000001002e */
[----:B------:R-:W-:Y:S01]  /*30e0*/  FADD.FTZ R47, R47, R34 ;  /* 0x000000222f2f7221 */ /* 0x000fe20000010000 */
[----:B------:R-:W-:Y:S01]  /*30f0*/  FFMA.FTZ R44, R28, R35, R44 ;  /* 0x000000231c2c7223 */ /* 0x000fe2000001002c */
[----:B------:R-:W-:Y:S01]  /*3100*/  FADD.FTZ R45, R45, R35 ;  /* 0x000000232d2d7221 */ /* 0x000fe20000010000 */
[----:B0-----:R-:W-:Y:S01]  /*3110*/  ISETP.GT.U32.AND P1, PT, R55, 0x1f, PT ;  /* 0x0000001f3700780c */ /* 0x001fe20003f24070 */
[----:B------:R-:W-:Y:S01]  /*3120*/  FFMA.FTZ R46, R64, R38, R46 ;  /* 0x00000026402e7223 */ /* 0x000fe2000001002e */
[----:B------:R-:W-:Y:S01]  /*3130*/  FADD.FTZ R47, R47, R38 ;  /* 0x000000262f2f7221 */ /* 0x000fe20000010000 */
[----:B------:R-:W-:Y:S01]  /*3140*/  FFMA.FTZ R44, R63, R39, R44 ;  /* 0x000000273f2c7223 */ /* 0x000fe2000001002c */
[----:B------:R-:W-:Y:S01]  /*3150*/  FADD.FTZ R45, R45, R39 ;  /* 0x000000272d2d7221 */ /* 0x000fe20000010000 */
[----:B--2---:R-:W-:Y:S01]  /*3160*/  FFMA.FTZ R42, R85, R8, R42 ;  /* 0x00000008552a7223 */ /* 0x004fe2000001002a */
[----:B----4-:R-:W-:-:S03]  /*3170*/  FADD.FTZ R43, R8, R43 ;  /* 0x0000002b082b7221 */ /* 0x010fc60000010000 */
[----:B------:R-:W-:Y:S01]  /*3180*/  FFMA.FTZ R42, R79, R12, R42 ;  /* 0x0000000c4f2a7223 */ /* 0x000fe2000001002a */
[----:B------:R-:W-:-:S03]  /*3190*/  FADD.FTZ R43, R43, R12 ;  /* 0x0000000c2b2b7221 */ /* 0x000fc60000010000 */
[----:B------:R-:W-:Y:S01]  /*31a0*/  FFMA.FTZ R42, R75, R16, R42 ;  /* 0x000000104b2a7223 */ /* 0x000fe2000001002a */
[----:B------:R-:W-:-:S03]  /*31b0*/  FADD.FTZ R43, R43, R16 ;  /* 0x000000102b2b7221 */ /* 0x000fc60000010000 */
[----:B------:R-:W-:Y:S01]  /*31c0*/  FFMA.FTZ R42, R71, R20, R42 ;  /* 0x00000014472a7223 */ /* 0x000fe2000001002a */
[----:B------:R-:W-:Y:S01]  /*31d0*/  FADD.FTZ R43, R43, R20 ;  /* 0x000000142b2b7221 */ /* 0x000fe20000010000 */
[----:B-----5:R-:W-:Y:S01]  /*31e0*/  FFMA.FTZ R40, R82, R9, R40 ;  /* 0x0000000952287223 */ /* 0x020fe20000010028 */
[----:B------:R-:W-:-:S03]  /*31f0*/  FADD.FTZ R41, R9, R41 ;  /* 0x0000002909297221 */ /* 0x000fc60000010000 */
[----:B------:R-:W-:Y:S01]  /*3200*/  FFMA.FTZ R40, R78, R13, R40 ;  /* 0x0000000d4e287223 */ /* 0x000fe20000010028 */
[----:B------:R-:W-:-:S03]  /*3210*/  FADD.FTZ R41, R41, R13 ;  /* 0x0000000d29297221 */ /* 0x000fc60000010000 */
[----:B------:R-:W-:Y:S01]  /*3220*/  FFMA.FTZ R40, R74, R17, R40 ;  /* 0x000000114a287223 */ /* 0x000fe20000010028 */
[----:B------:R-:W-:-:S03]  /*3230*/  FADD.FTZ R41, R41, R17 ;  /* 0x0000001129297221 */ /* 0x000fc60000010000 */
[----:B------:R-:W-:Y:S01]  /*3240*/  FFMA.FTZ R40, R70, R21, R40 ;  /* 0x0000001546287223 */ /* 0x000fe20000010028 */
[----:B------:R-:W-:Y:S01]  /*3250*/  FADD.FTZ R41, R41, R21 ;  /* 0x0000001529297221 */ /* 0x000fe20000010000 */
        /* <DEDUP_REMOVED lines=16> */
[----:B------:R-:W-:Y:S06]  /*3360*/  BAR.SYNC.DEFER_BLOCKING 0x0 ;  /* 0x0000000000007b1d */ /* 0x000fec0000010000 */
[----:B-1----:R-:W-:Y:S05]  /*3370*/  @!P0 BRA `(.L_x_1404) ;  /* 0x0000000000d48947 */ /* 0x002fea0003800000 */
[----:B------:R-:W2:Y:S04]  /*3380*/  LDL R93, [R1+0x34] ;  /* 0x00003400015d7983 */ /* 0x000ea80000100800 */
[----:B------:R-:W3:Y:S04]  /*3390*/  LDL R51, [R1+0x30] ;  /* 0x0000300001337983 */ /* 0x000ee80000100800 */
[----:B------:R-:W4:Y:S04]  /*33a0*/  LDL R54, [R1+0x2c] ;  /* 0x00002c0001367983 */ /* 0x000f280000100800 */
[----:B------:R-:W5:Y:S01]  /*33b0*/  LDL R53, [R1+0x28] ;  /* 0x0000280001357983 */ /* 0x000f620000100800 */
[----:B------:R-:W0:Y:S01]  /*33c0*/  S2UR UR15, SR_CgaCtaId ;  /* 0x00000000000f79c3 */ /* 0x000e220000008800 */
[----:B------:R-:W-:Y:S01]  /*33d0*/  UMOV UR5, 0x400 ;  /* 0x0000040000057882 */ /* 0x000fe20000000000 */
[----:B------:R-:W-:-:S04]  /*33e0*/  SHF.L.U32 R49, R55, 0x1, RZ ;  /* 0x0000000137317819 */ /* 0x000fc800000006ff */
[----:B------:R-:W-:Y:S01]  /*33f0*/  LOP3.LUT R49, R49, 0x18, RZ, 0xc0, !PT ;  /* 0x0000001831317812 */ /* 0x000fe200078ec0ff */
[----:B0-----:R-:W-:-:S06]  /*3400*/  ULEA UR5, UR15, UR5, 0x18 ;  /* 0x000000050f057291 */ /* 0x001fcc000f8ec03f */
[----:B------:R-:W-:-:S04]  /*3410*/  LEA R48, R55, UR5, 0x5 ;  /* 0x0000000537307c11 */ /* 0x000fc8000f8e28ff */
[----:B------:R-:W-:-:S05]  /*3420*/  IADD3 R50, R48, R49, RZ ;  /* 0x0000003130327210 */ /* 0x000fca0007ffe0ff */
[----:B------:R0:W-:Y:S02]  /*3430*/  STS.64 [R50], R46 ;  /* 0x0000002e32007388 */ /* 0x0001e40000000a00 */
[----:B0-----:R-:W-:-:S04]  /*3440*/  LOP3.LUT R50, R49, 0x8, RZ, 0x3c, !PT ;  /* 0x0000000831327812 */ /* 0x001fc800078e3cff */
[----:B------:R-:W-:-:S05]  /*3450*/  IADD3 R50, R48, R50, RZ ;  /* 0x0000003230327210 */ /* 0x000fca0007ffe0ff */
[----:B------:R0:W-:Y:S02]  /*3460*/  STS.64 [R50], R44 ;  /* 0x0000002c32007388 */ /* 0x0001e40000000a00 */
[C---:B0-----:R-:W-:Y:S02]  /*3470*/  LOP3.LUT R50, R49.reuse, 0x10, RZ, 0x3c, !PT ;  /* 0x0000001031327812 */ /* 0x041fe400078e3cff */
[----:B------:R-:W-:Y:S02]  /*3480*/  LOP3.LUT R49, R49, 0x18, RZ, 0x3c, !PT ;  /* 0x0000001831317812 */ /* 0x000fe400078e3cff */
[C---:B------:R-:W-:Y:S02]  /*3490*/  IADD3 R50, R48.reuse, R50, RZ ;  /* 0x0000003230327210 */ /* 0x040fe40007ffe0ff */
[----:B------:R-:W-:-:S03]  /*34a0*/  IADD3 R49, R48, R49, RZ ;  /* 0x0000003130317210 */ /* 0x000fc60007ffe0ff */
[----:B------:R0:W-:Y:S04]  /*34b0*/  STS.64 [R50], R42 ;  /* 0x0000002a32007388 */ /* 0x0001e80000000a00 */
[----:B------:R-:W-:Y:S01]  /*34c0*/  STS.64 [R49], R40 ;  /* 0x0000002831007388 */ /* 0x000fe20000000a00 */
[----:B0-----:R-:W0:Y:S02]  /*34d0*/  S2R R50, SR_TID.X ;  /* 0x0000000000327919 */ /* 0x001e240000002100 */
[----:B0-----:R-:W-:-:S04]  /*34e0*/  SHF.R.S32.HI R52, RZ, 0x1f, R50 ;  /* 0x0000001fff347819 */ /* 0x001fc80000011432 */
[----:B------:R-:W-:-:S04]  /*34f0*/  LEA.HI R52, R52, R50, RZ, 0x2 ;  /* 0x0000003234347211 */ /* 0x000fc800078f10ff */
[----:B------:R-:W-:-:S04]  /*3500*/  SHF.R.S32.HI R52, RZ, 0x2, R52 ;  /* 0x00000002ff347819 */ /* 0x000fc80000011434 */
[----:B------:R-:W-:Y:S01]  /*3510*/  LEA R52, R52, UR5, 0x5 ;  /* 0x0000000534347c11 */ /* 0x000fe2000f8e28ff */
[----:B------:R-:W-:-:S04]  /*3520*/  USHF.R.U32.HI UR5, URZ, 0x1, UR6 ;  /* 0x000000013f057899 */ /* 0x000fc80008011606 */
[----:B------:R-:W-:-:S04]  /*3530*/  USHF.L.U32 UR5, UR5, 0x7, URZ ;  /* 0x0000000705057899 */ /* 0x000fc8000800063f */
[----:B------:R-:W-:Y:S01]  /*3540*/  ULOP3.LUT UR5, UR5, 0xffffff80, UR17, 0xe2, !UPT ;  /* 0xffffff8005057892 */ /* 0x000fe2000f8ee211 */
        /* <DEDUP_REMOVED lines=24> */
.L_x_1404:
        /* <DEDUP_REMOVED lines=109> */
.L_x_1406:
[----:B------:R-:W-:Y:S05]  /*3da0*/  BSYNC B0 ;  /* 0x0000000000007941 */ /* 0x000fea0003800000 */
.L_x_1405:
        /* <DEDUP_REMOVED lines=23> */
.L_x_1408:
[----:B------:R-:W-:Y:S05]  /*3f20*/  BSYNC B0 ;  /* 0x0000000000007941 */ /* 0x000fea0003800000 */
.L_x_1407:
        /* <DEDUP_REMOVED lines=17> */
.L_x_1411:
[----:B------:R-:W2:Y:S04]  /*4040*/  LD.E.STRONG.GPU R51, desc[UR12][R48.64] ;  /* 0x0000000c30337980 */ /* 0x000ea8000c10f900 */
[----:B--2---:R-:W-:Y:S01]  /*4050*/  CCTL.IVALL ;  /* 0x00000000ff00798f */ /* 0x004fe20002000000 */
[----:B------:R-:W-:Y:S05]  /*4060*/  YIELD ;  /* 0x0000000000007946 */ /* 0x000fea0003800000 */
[----:B-----5:R-:W-:-:S04]  /*4070*/  LOP3.LUT R51, R51, R50, RZ, 0x3c, !PT ;  /* 0x0000003233337212 */ /* 0x020fc800078e3cff */
[----:B------:R-:W-:-:S13]  /*4080*/  ISETP.GT.AND P1, PT, R51, -0x1, PT ;  /* 0xffffffff3300780c */ /* 0x000fda0003f24270 */
[----:B------:R-:W-:Y:S05]  /*4090*/  @P1 BRA `(.L_x_1411) ;  /* 0xfffffffc00e81947 */ /* 0x000fea000383ffff */
.L_x_1410:
[----:B------:R-:W-:Y:S05]  /*40a0*/  WARPSYNC.ALL ;  /* 0x0000000000007948 */ /* 0x000fea0003800000 */
[----:B------:R-:W-:Y:S06]  /*40b0*/  BAR.SYNC.DEFER_BLOCKING 0x0 ;  /* 0x0000000000007b1d */ /* 0x000fec0000010000 */
[----:B------:R-:W-:Y:S05]  /*40c0*/  BRA `(.L_x_1412) ;  /* 0x0000000000687947 */ /* 0x000fea0003800000 */
.L_x_1409:
        /* <DEDUP_REMOVED lines=18> */
.L_x_1414:
[----:B------:R-:W2:Y:S04]  /*41f0*/  LD.E.STRONG.GPU R51, desc[UR12][R48.64] ;  /* 0x0000000c30337980 */ /* 0x000ea8000c10f900 */
[----:B--2---:R-:W-:Y:S01]  /*4200*/  CCTL.IVALL ;  /* 0x00000000ff00798f */ /* 0x004fe20002000000 */
[----:B------:R-:W-:Y:S05]  /*4210*/  YIELD ;  /* 0x0000000000007946 */ /* 0x000fea0003800000 */
[----:B-----5:R-:W-:-:S04]  /*4220*/  LOP3.LUT R51, R51, R50, RZ, 0x3c, !PT ;  /* 0x0000003233337212 */ /* 0x020fc800078e3cff */
[----:B------:R-:W-:-:S13]  /*4230*/  ISETP.GT.AND P1, PT, R51, -0x1, PT ;  /* 0xffffffff3300780c */ /* 0x000fda0003f24270 */
[----:B------:R-:W-:Y:S05]  /*4240*/  @P1 BRA `(.L_x_1414) ;  /* 0xfffffffc00e81947 */ /* 0x000fea000383ffff */
.L_x_1413:
[----:B------:R-:W-:Y:S05]  /*4250*/  WARPSYNC.ALL ;  /* 0x0000000000007948 */ /* 0x000fea0003800000 */
[----:B------:R-:W-:Y:S06]  /*4260*/  BAR.SYNC.DEFER_BLOCKING 0x0 ;  /* 0x0000000000007b1d */ /* 0x000fec0000010000 */
.L_x_1412:
[----:B------:R-:W1:Y:S01]  /*4270*/  S2R R93, SR_TID.X ;  /* 0x00000000005d7919 */ /* 0x000e620000002100 */
[----:B------:R-:W-:Y:S01]  /*4280*/  BSSY B0, `(.L_x_1415) ;  /* 0x0000024000007945 */ /* 0x000fe20003800000 */
[----:B0-----:R-:W-:Y:S01]  /*4290*/  HFMA2.MMA R49, -RZ, RZ, 0, 0 ;  /* 0x00000000ff317435 */ /* 0x001fe200000001ff */
[----:B------:R-:W-:Y:S02]  /*42a0*/  MOV R50, RZ ;  /* 0x000000ff00327202 */ /* 0x000fe40000000f00 */
[----:B-1----:R-:W-:-:S13]  /*42b0*/  ISETP.GT.U32.AND P1, PT, R93, 0xff, PT ;  /* 0x000000ff5d00780c */ /* 0x002fda0003f24070 */
[----:B------:R-:W-:Y:S05]  /*42c0*/  @P1 BRA `(.L_x_1416) ;  /* 0x00000000007c1947 */ /* 0x000fea0003800000 */
[----:B------:R-:W-:Y:S01]  /*42d0*/  ULDC UR5, c[0x0][0x10] ;  /* 0x0000040000057ab9 */ /* 0x000fe20000000800 */
[----:B------:R0:W-:Y:S01]  /*42e0*/  STL.64 [R1+0x38], R2 ;  /* 0x0000380201007387 */ /* 0x0001e20000100a00 */
        /* <DEDUP_REMOVED lines=29> */
.L_x_1416:
[----:B------:R-:W-:Y:S05]  /*44c0*/  BSYNC B0 ;  /* 0x0000000000007941 */ /* 0x000fea0003800000 */
.L_x_1415:
        /* <DEDUP_REMOVED lines=32> */
.L_x_1418:
[----:B------:R-:W-:Y:S05]  /*46d0*/  BSYNC B0 ;  /* 0x0000000000007941 */ /* 0x000fea0003800000 */
.L_x_1417:
        /* <DEDUP_REMOVED lines=15> */
[--C-:B0-----:R-:W-:Y:S01]  /*47d0*/  FFMA.FTZ R6, R0, R6, -R48.reuse ;  /* 0x0000000600067223 */ /* 0x101fe20000010830 */
[----:B------:R-:W-:-:S03]  /*47e0*/  FFMA.FTZ R7, R4, R7, -R48 ;  /* 0x0000000704077223 */ /* 0x000fc60000010830 */
[-C--:B------:R-:W-:Y:S01]  /*47f0*/  FFMA.FTZ R6, R84, -R49.reuse, R6 ;  /* 0x8000003154067223 */ /* 0x080fe20000010006 */
[----:B------:R-:W-:-:S03]  /*4800*/  FFMA.FTZ R7, R83, -R49, R7 ;  /* 0x8000003153077223 */ /* 0x000fc60000010007 */
[C---:B-----5:R-:W-:Y:S01]  /*4810*/  FMUL.FTZ R6, R2.reuse, R6 ;  /* 0x0000000602067220 */ /* 0x060fe20000410000 */
[----:B------:R-:W-:-:S05]  /*4820*/  FMUL.FTZ R7, R2, R7 ;  /* 0x0000000702077220 */ /* 0x000fca0000410000 */
[----:B------:R-:W-:Y:S01]  /*4830*/  F2FP.F16.F32.PACK_AB R6, R7, R6 ;  /* 0x000000060706723e */ /* 0x000fe200000000ff */
[--C-:B------:R-:W-:Y:S02]  /*4840*/  HADD2.F32 R7, -RZ, R5.reuse.H0_H0 ;  /* 0x20000005ff077230 */ /* 0x100fe40000004100 */
[C-C-:B------:R-:W-:Y:S01]  /*4850*/  FFMA.FTZ R11, R4.reuse, R11, -R48.reuse ;  /* 0x0000000b040b7223 */ /* 0x140fe20000010830 */
[----:B------:R-:W-:Y:S02]  /*4860*/  HADD2.F32 R5, -RZ, R5.H0_H0 ;  /* 0x20000005ff057230 */ /* 0x000fe40000004100 */
[C-C-:B------:R-:W-:Y:S01]  /*4870*/  FFMA.FTZ R15, R4.reuse, R15, -R48.reuse ;  /* 0x0000000f040f7223 */ /* 0x140fe20000010830 */
[C-C-:B------:R-:W-:Y:S01]  /*4880*/  FFMA.FTZ R19, R4.reuse, R19, -R48.reuse ;  /* 0x0000001304137223 */ /* 0x140fe20000010830 */
[--C-:B------:R-:W-:Y:S01]  /*4890*/  FFMA.FTZ R7, R7, R8, -R48.reuse ;  /* 0x0000000807077223 */ /* 0x100fe20000010830 */
        /* <DEDUP_REMOVED lines=20> */
[----:B---3--:R-:W-:Y:S01]  /*49e0*/  IADD3 R4, P1, R51, UR14, RZ ;  /* 0x0000000e33047c10 */ /* 0x008fe2000ff3e0ff */
        /* <DEDUP_REMOVED lines=10> */
[-C--:B------:R-:W-:Y:S01]  /*4a90*/  FFMA.FTZ R7, R62, -R49.reuse, R5 ;  /* 0x800000313e077223 */ /* 0x080fe20000010005 */
[----:B----4-:R-:W-:Y:S01]  /*4aa0*/  IADD3.X R5, R50, UR15, RZ, P1, !PT ;  /* 0x0000000f32057c10 */ /* 0x010fe20008ffe4ff */
[----:B------:R-:W2:Y:S01]  /*4ab0*/  LDL.LU R51, [R1+0x18] ;  /* 0x0000180001337983 */ /* 0x000ea20000300800 */
[-C--:B------:R-:W-:Y:S01]  /*4ac0*/  FFMA.FTZ R9, R82, -R49.reuse, R9 ;  /* 0x8000003152097223 */ /* 0x080fe20000010009 */
[----:B------:R-:W-:-:S02]  /*4ad0*/  FFMA.FTZ R81, R81, -R49, R10 ;  /* 0x8000003151517223 */ /* 0x000fc4000001000a */
[----:B------:R-:W3:Y:S01]  /*4ae0*/  LDL.LU R50, [R1+0xc] ;  /* 0x00000c0001327983 */ /* 0x000ee20000300800 */
        /* <DEDUP_REMOVED lines=24> */
[----:B------:R-:W4:Y:S04]  /*4c70*/  LDL.LU R48, [R1+0x10] ;  /* 0x0000100001307983 */ /* 0x000f280000300800 */
[----:B------:R-:W4:Y:S04]  /*4c80*/  LDL.LU R38, [R1+0x4] ;  /* 0x0000040001267983 */ /* 0x000f280000300800 */
[----:B------:R-:W4:Y:S01]  /*4c90*/  LDL.LU R36, [R1+0x8] ;  /* 0x0000080001247983 */ /* 0x000f220000300800 */
[----:B------:R-:W-:-:S03]  /*4ca0*/  FMUL.FTZ R16, R2, R15 ;  /* 0x0000000f02107220 */ /* 0x000fc60000410000 */
[----:B------:R-:W4:Y:S01]  /*4cb0*/  LDL.LU R15, [R1] ;  /* 0x00000000010f7983 */ /* 0x000f220000300800 */
[C---:B------:R-:W-:Y:S01]  /*4cc0*/  FMUL.FTZ R9, R2.reuse, R9 ;  /* 0x0000000902097220 */ /* 0x040fe20000410000 */
[C---:B------:R-:W-:Y:S01]  /*4cd0*/  FMUL.FTZ R32, R2.reuse, R11 ;  /* 0x0000000b02207220 */ /* 0x040fe20000410000 */
[----:B------:R-:W-:Y:S01]  /*4ce0*/  FMUL.FTZ R11, R2, R3 ;  /* 0x00000003020b7220 */ /* 0x000fe20000410000 */
[----:B------:R-:W-:Y:S01]  /*4cf0*/  PRMT R3, R6, 0x7632, R3 ;  /* 0x0000763206037816 */ /* 0x000fe20000000003 */
[C---:B------:R-:W-:Y:S01]  /*4d00*/  FMUL.FTZ R81, R2.reuse, R81 ;  /* 0x0000005102517220 */ /* 0x040fe20000410000 */
[----:B------:R-:W-:Y:S01]  /*4d10*/  F2FP.F16.F32.PACK_AB R0, R9, R0 ;  /* 0x000000000900723e */ /* 0x000fe200000000ff */
        /* <DEDUP_REMOVED lines=24> */
[----:B------:R-:W-:Y:S01]  /*4ea0*/  IADD3 R2, P1, R52, UR14, RZ ;  /* 0x0000000e34027c10 */ /* 0x000fe2000ff3e0ff */
[----:B------:R-:W-:Y:S01]  /*4eb0*/  STG.E.U16 desc[UR12][R4.64+0x2], R3 ;  /* 0x0000020304007986 */ /* 0x000fe2000c10150c */
[----:B------:R-:W-:-:S02]  /*4ec0*/  PRMT R7, R0, 0x7632, R7 ;  /* 0x0000763200077816 */ /* 0x000fc40000000007 */
[----:B------:R-:W-:Y:S01]  /*4ed0*/  F2FP.F16.F32.PACK_AB R81, R32, R81 ;  /* 0x000000512051723e */ /* 0x000fe200000000ff */
[----:B------:R-:W-:Y:S01]  /*4ee0*/  STG.E.U16 desc[UR12][R4.64], R6 ;  /* 0x0000000604007986 */ /* 0x000fe2000c10150c */
[----:B------:R-:W-:Y:S02]  /*4ef0*/  F2FP.F16.F32.PACK_AB R79, R34, R79 ;  /* 0x0000004f224f723e */ /* 0x000fe400000000ff */
[----:B------:R-:W-:Y:S01]  /*4f00*/  F2FP.F16.F32.PACK_AB R16, R16, R77 ;  /* 0x0000004d1010723e */ /* 0x000fe200000000ff */
[----:B------:R0:W-:Y:S01]  /*4f10*/  STG.E.U16 desc[UR12][R4.64+0x4], R0 ;  /* 0x0000040004007986 */ /* 0x0001e2000c10150c */
[----:B------:R-:W-:-:S03]  /*4f20*/  PRMT R13, R81, 0x7632, R13 ;  /* 0x00007632510d7816 */ /* 0x000fc6000000000d */
[----:B------:R1:W-:Y:S01]  /*4f30*/  STG.E.U16 desc[UR12][R4.64+0x6], R7 ;  /* 0x0000060704007986 */ /* 0x0003e2000c10150c */
[----:B0-----:R-:W-:Y:S02]  /*4f40*/  PRMT R0, R79, 0x7632, R0 ;  /* 0x000076324f007816 */ /* 0x001fe40000000000 */
[----:B-1----:R-:W-:Y:S02]  /*4f50*/  PRMT R5, R16, 0x7632, R5 ;  /* 0x0000763210057816 */ /* 0x002fe40000000005 */
[----:B------:R-:W-:Y:S02]  /*4f60*/  F2FP.F16.F32.PACK_AB R24, R24, R75 ;  /* 0x0000004b1818723e */ /* 0x000fe400000000ff */
[----:B------:R-:W-:Y:S02]  /*4f70*/  F2FP.F16.F32.PACK_AB R12, R12, R73 ;  /* 0x000000490c0c723e */ /* 0x000fe400000000ff */
[----:B------:R-:W-:Y:S02]  /*4f80*/  F2FP.F16.F32.PACK_AB R26, R26, R71 ;  /* 0x000000471a1a723e */ /* 0x000fe400000000ff */
[----:B------:R-:W-:-:S02]  /*4f90*/  F2FP.F16.F32.PACK_AB R14, R14, R69 ;  /* 0x000000450e0e723e */ /* 0x000fc400000000ff */
[----:B------:R-:W-:Y:S02]  /*4fa0*/  F2FP.F16.F32.PACK_AB R22, R22, R67 ;  /* 0x000000431616723e */ /* 0x000fe400000000ff */
[----:B------:R-:W-:Y:S02]  /*4fb0*/  F2FP.F16.F32.PACK_AB R10, R10, R27 ;  /* 0x0000001b0a0a723e */ /* 0x000fe400000000ff */
[----:B------:R-:W-:Y:S02]  /*4fc0*/  F2FP.F16.F32.PACK_AB R20, R20, R59 ;  /* 0x0000003b1414723e */ /* 0x000fe400000000ff */
[----:B------:R-:W-:Y:S02]  /*4fd0*/  F2FP.F16.F32.PACK_AB R11, R28, R11 ;  /* 0x0000000b1c0b723e */ /* 0x000fe400000000ff */
[----:B------:R-:W-:Y:S02]  /*4fe0*/  F2FP.F16.F32.PACK_AB R18, R18, R29 ;  /* 0x0000001d1212723e */ /* 0x000fe400000000ff */
[----:B------:R-:W-:-:S02]  /*4ff0*/  F2FP.F16.F32.PACK_AB R8, R8, R39 ;  /* 0x000000270808723e */ /* 0x000fc400000000ff */
[----:B------:R-:W-:Y:S01]  /*5000*/  F2FP.F16.F32.PACK_AB R9, R30, R9 ;  /* 0x000000091e09723e */ /* 0x000fe200000000ff */
[----:B------:R-:W-:Y:S01]  /*5010*/  ULOP3.LUT UR4, UR4, 0x1, URZ, 0x3c, !UPT ;  /* 0x0000000104047892 */ /* 0x000fe2000f8e3c3f */
[----:B------:R-:W-:Y:S01]  /*5020*/  UMOV UR5, UR11 ;  /* 0x0000000b00057c82 */ /* 0x000fe20008000000 */
[----:B------:R-:W-:Y:S01]  /*5030*/  UMOV UR9, UR10 ;  /* 0x0000000a00097c82 */ /* 0x000fe20008000000 */
[----:B--2---:R-:W-:Y:S02]  /*5040*/  IADD3.X R3, R51, UR15, RZ, P1, !PT ;  /* 0x0000000f33037c10 */ /* 0x004fe40008ffe4ff */
[----:B---3--:R-:W-:-:S03]  /*5050*/  IADD3 R6, P1, R50, UR14, RZ ;  /* 0x0000000e32067c10 */ /* 0x008fc6000ff3e0ff */
[----:B------:R-:W-:Y:S04]  /*5060*/  STG.E.U16 desc[UR12][R2.64], R81 ;  /* 0x0000005102007986 */ /* 0x000fe8000c10150c */
[----:B------:R-:W-:Y:S04]  /*5070*/  STG.E.U16 desc[UR12][R2.64+0x2], R13 ;  /* 0x0000020d02007986 */ /* 0x000fe8000c10150c */
[----:B------:R-:W-:Y:S04]  /*5080*/  STG.E.U16 desc[UR12][R2.64+0x4], R79 ;  /* 0x0000044f02007986 */ /* 0x000fe8000c10150c */
[----:B------:R0:W-:Y:S01]  /*5090*/  STG.E.U16 desc[UR12][R2.64+0x6], R0 ;  /* 0x0000060002007986 */ /* 0x0001e2000c10150c */
[----:B----4-:R-:W-:-:S02]  /*50a0*/  IADD3.X R7, R48, UR15, RZ, P1, !PT ;  /* 0x0000000f30077c10 */ /* 0x010fc40008ffe4ff */
[----:B------:R-:W-:-:S03]  /*50b0*/  IADD3 R4, P1, R38, UR14, RZ ;  /* 0x0000000e26047c10 */ /* 0x000fc6000ff3e0ff */
[----:B------:R1:W-:Y:S01]  /*50c0*/  STG.E.U16 desc[UR12][R6.64+0x2], R5 ;  /* 0x0000020506007986 */ /* 0x0003e2000c10150c */
[----:B0-----:R-:W-:Y:S02]  /*50d0*/  PRMT R3, R24, 0x7632, R3 ;  /* 0x0000763218037816 */ /* 0x001fe40000000003 */
[----:B------:R-:W-:Y:S02]  /*50e0*/  PRMT R13, R12, 0x7632, R13 ;  /* 0x000076320c0d7816 */ /* 0x000fe4000000000d */
[----:B------:R-:W-:Y:S02]  /*50f0*/  PRMT R2, R26, 0x7632, R2 ;  /* 0x000076321a027816 */ /* 0x000fe40000000002 */
[----:B-1----:R-:W-:Y:S02]  /*5100*/  IADD3.X R5, R36, UR15, RZ, P1, !PT ;  /* 0x0000000f24057c10 */ /* 0x002fe40008ffe4ff */
[----:B------:R-:W-:-:S04]  /*5110*/  IADD3 R92, P1, R92, UR14, RZ ;  /* 0x0000000e5c5c7c10 */ /* 0x000fc8000ff3e0ff */
[----:B------:R-:W-:Y:S02]  /*5120*/  IADD3.X R93, R15, UR15, RZ, P1, !PT ;  /* 0x0000000f0f5d7c10 */ /* 0x000fe40008ffe4ff */
[----:B------:R-:W-:Y:S02]  /*5130*/  IADD3 R90, P1, R90, UR14, RZ ;  /* 0x0000000e5a5a7c10 */ /* 0x000fe4000ff3e0ff */
[----:B------:R-:W-:Y:S01]  /*5140*/  PRMT R0, R14, 0x7632, R0 ;  /* 0x000076320e007816 */ /* 0x000fe20000000000 */
[----:B------:R-:W-:Y:S01]  /*5150*/  STG.E.U16 desc[UR12][R6.64], R16 ;  /* 0x0000001006007986 */ /* 0x000fe2000c10150c */
[----:B------:R-:W-:Y:S02]  /*5160*/  IADD3.X R91, R91, UR15, RZ, P1, !PT ;  /* 0x0000000f5b5b7c10 */ /* 0x000fe40008ffe4ff */
[----:B------:R-:W-:Y:S01]  /*5170*/  IADD3 R88, P1, R88, UR14, RZ ;  /* 0x0000000e58587c10 */ /* 0x000fe2000ff3e0ff */
[----:B------:R-:W-:Y:S04]  /*5180*/  STG.E.U16 desc[UR12][R6.64+0x4], R24 ;  /* 0x0000041806007986 */ /* 0x000fe8000c10150c */
[----:B------:R0:W-:Y:S01]  /*5190*/  STG.E.U16 desc[UR12][R6.64+0x6], R3 ;  /* 0x0000060306007986 */ /* 0x0001e2000c10150c */
[----:B------:R-:W-:-:S03]  /*51a0*/  IADD3.X R89, R89, UR15, RZ, P1, !PT ;  /* 0x0000000f59597c10 */ /* 0x000fc60008ffe4ff */
[----:B------:R-:W-:Y:S04]  /*51b0*/  STG.E.U16 desc[UR12][R4.64], R12 ;  /* 0x0000000c04007986 */ /* 0x000fe8000c10150c */
[----:B------:R-:W-:Y:S04]  /*51c0*/  STG.E.U16 desc[UR12][R4.64+0x2], R13 ;  /* 0x0000020d04007986 */ /* 0x000fe8000c10150c */
[----:B------:R-:W-:Y:S01]  /*51d0*/  STG.E.U16 desc[UR12][R4.64+0x4], R26 ;  /* 0x0000041a04007986 */ /* 0x000fe2000c10150c */
[----:B0-----:R-:W-:-:S03]  /*51e0*/  PRMT R3, R22, 0x7632, R3 ;  /* 0x0000763216037816 */ /* 0x001fc60000000003 */
[----:B------:R0:W-:Y:S01]  /*51f0*/  STG.E.U16 desc[UR12][R4.64+0x6], R2 ;  /* 0x0000060204007986 */ /* 0x0001e2000c10150c */
[----:B------:R-:W-:-:S03]  /*5200*/  IADD3 R86, P1, R86, UR14, RZ ;  /* 0x0000000e56567c10 */ /* 0x000fc6000ff3e0ff */
[----:B------:R1:W-:Y:S01]  /*5210*/  STG.E.U16 desc[UR12][R92.64+0x2], R0 ;  /* 0x000002005c007986 */ /* 0x0003e2000c10150c */
[----:B------:R-:W-:-:S03]  /*5220*/  IADD3.X R87, R87, UR15, RZ, P1, !PT ;  /* 0x0000000f57577c10 */ /* 0x000fc60008ffe4ff */
[----:B------:R-:W-:Y:S01]  /*5230*/  STG.E.U16 desc[UR12][R92.64], R14 ;  /* 0x0000000e5c007986 */ /* 0x000fe2000c10150c */
[----:B0-----:R-:W-:-:S03]  /*5240*/  PRMT R2, R10, 0x7632, R2 ;  /* 0x000076320a027816 */ /* 0x001fc60000000002 */
[----:B------:R-:W-:Y:S01]  /*5250*/  STG.E.U16 desc[UR12][R92.64+0x4], R22 ;  /* 0x000004165c007986 */ /* 0x000fe2000c10150c */
[----:B-1----:R-:W-:-:S03]  /*5260*/  PRMT R0, R20, 0x7632, R0 ;  /* 0x0000763214007816 */ /* 0x002fc60000000000 */
[----:B------:R0:W-:Y:S01]  /*5270*/  STG.E.U16 desc[UR12][R92.64+0x6], R3 ;  /* 0x000006035c007986 */ /* 0x0001e2000c10150c */
[----:B------:R-:W-:-:S03]  /*5280*/  PRMT R4, R9, 0x7632, R4 ;  /* 0x0000763209047816 */ /* 0x000fc60000000004 */
[----:B------:R1:W-:Y:S04]  /*5290*/  STG.E.U16 desc[UR12][R90.64+0x2], R2 ;  /* 0x000002025a007986 */ /* 0x0003e8000c10150c */
[----:B------:R2:W-:Y:S01]  /*52a0*/  STG.E.U16 desc[UR12][R90.64+0x6], R0 ;  /* 0x000006005a007986 */ /* 0x0005e2000c10150c */
[----:B0-----:R-:W-:Y:S02]  /*52b0*/  PRMT R3, R11, 0x7632, R3 ;  /* 0x000076320b037816 */ /* 0x001fe40000000003 */
[----:B-1----:R-:W-:Y:S01]  /*52c0*/  PRMT R2, R18, 0x7632, R2 ;  /* 0x0000763212027816 */ /* 0x002fe20000000002 */
        /* <DEDUP_REMOVED lines=12> */
.L_x_1403:
        /* <DEDUP_REMOVED lines=10> */
[----:B---3--:R-:W1:Y:S01]  /*5430*/  LDC.64 R18, c[0x0][0x258] ;  /* 0x00009600ff127b82 */ /* 0x008e620000000a00 */
        /* <DEDUP_REMOVED lines=45> */
.L_x_1436:
        /* <DEDUP_REMOVED lines=46> */
.L_x_1423:
[----:B------:R-:W-:Y:S05]  /*59f0*/  BSYNC B1 ;  /* 0x0000000000017941 */ /* 0x000fea0003800000 */
.L_x_1422:
        /* <DEDUP_REMOVED lines=21> */
.L_x_1426:
        /* <DEDUP_REMOVED lines=55> */
.L_x_1425:
[----:B------:R-:W-:Y:S05]  /*5ec0*/  BSYNC B1 ;  /* 0x0000000000017941 */ /* 0x000fea0003800000 */
.L_x_1424:
        /* <DEDUP_REMOVED lines=35> */
.L_x_1428:
[----:B------:R-:W-:Y:S05]  /*6100*/  BSYNC B1 ;  /* 0x0000000000017941 */ /* 0x000fea0003800000 */
.L_x_1427:
        /* <DEDUP_REMOVED lines=15> */
.L_x_1421:
[----:B------:R-:W-:Y:S05]  /*6200*/  BSYNC B0 ;  /* 0x0000000000007941 */ /* 0x000fea0003800000 */
.L_x_1420:
        /* <DEDUP_REMOVED lines=49> */
.L_x_1445:
        /* <DEDUP_REMOVED lines=45> */
.L_x_1455:
        /* <DEDUP_REMOVED lines=39> */
.L_x_1465:
[----:B--2---:R-:W-:Y:S01]  /*6a60*/  FADD.FTZ R17, R25, R23 ;  /* 0x0000001719117221 */ /* 0x004fe20000010000 */
[----:B------:R-:W-:Y:S02]  /*6a70*/  @!P1 F2FP.F16.F32.PACK_AB R15, RZ, R31 ;  /* 0x0000001fff0f923e */ /* 0x000fe400000000ff */
[----:B------:R-:W-:Y:S02]  /*6a80*/  LEA.HI R26, R16, 0x3c, RZ, 0x1c ;  /* 0x0000003c101a7811 */ /* 0x000fe400078fe0ff */
[----:B------:R-:W-:Y:S01]  /*6a90*/  @!P1 F2FP.F16.F32.PACK_AB R17, RZ, R17 ;  /* 0x00000011ff11923e */ /* 0x000fe200000000ff */
[----:B------:R3:W-:Y:S04]  /*6aa0*/  @!P1 STG.E.U16 desc[UR12][R18.64+0x50], R15 ;  /* 0x0000500f12009986 */ /* 0x0007e8000c10150c */
[----:B------:R3:W-:Y:S02]  /*6ab0*/  @!P1 STG.E.U16 desc[UR12][R20.64+0x50], R17 ;  /* 0x0000501114009986 */ /* 0x0007e4000c10150c */
.L_x_1431:
[----:B------:R-:W-:Y:S05]  /*6ac0*/  BSYNC B0 ;  /* 0x0000000000007941 */ /* 0x000fea0003800000 */
.L_x_1430:
        /* <DEDUP_REMOVED lines=161> */
.L_x_1499:
        /* <DEDUP_REMOVED lines=9> */
.L_x_1429:
        /* <DEDUP_REMOVED lines=8> */
.L_x_1432:
[----:B------:R-:W-:Y:S01]  /*75f0*/  HFMA2.MMA R17, -RZ, RZ, 0, 4.76837158203125e-07 ;  /* 0x00000008ff117435 */ /* 0x000fe200000001ff */
[----:B-1----:R-:W-:Y:S02]  /*7600*/  MOV R24, R18 ;  /* 0x0000001200187202 */ /* 0x002fe40000000f00 */
[----:B------:R-:W-:Y:S02]  /*7610*/  MOV R22, 0x101f ;  /* 0x0000101f00167802 */ /* 0x000fe40000000f00 */
[----:B0-----:R-:W-:-:S07]  /*7620*/  MOV R15, 0xffff ;  /* 0x0000ffff000f7802 */ /* 0x001fce0000000f00 */
[----:B--2---:R-:W-:Y:S05]  /*7630*/  WARPSYNC.COLLECTIVE R15, `(.L_x_1437) ;  /* 0x000000000f087348 */ /* 0x004fea0003c00000 */
[----:B------:R0:W1:Y:S02]  /*7640*/  SHFL.BFLY P2, R23, R24, R17, R22 ;  /* 0x0c00001118177389 */ /* 0x0000640000040016 */
[----:B012---:R-:W-:Y:S01]  /*7650*/  ENDCOLLECTIVE ;  /* 0x000000000000791b */ /* 0x007fe20003800000 */
.L_x_1437:
[----:B------:R-:W-:Y:S02]  /*7660*/  MOV R24, R19 ;  /* 0x0000001300187202 */ /* 0x000fe40000000f00 */
[----:B------:R-:W-:-:S07]  /*7670*/  MOV R21, R23 ;  /* 0x0000001700157202 */ /* 0x000fce0000000f00 */
[----:B------:R-:W-:Y:S05]  /*7680*/  WARPSYNC.COLLECTIVE R15, `(.L_x_1438) ;  /* 0x000000000f087348 */ /* 0x000fea0003c00000 */
[----:B------:R0:W1:Y:S02]  /*7690*/  SHFL.BFLY P2, R23, R24, R17, R22 ;  /* 0x0c00001118177389 */ /* 0x0000640000040016 */
[----:B01----:R-:W-:Y:S01]  /*76a0*/  ENDCOLLECTIVE ;  /* 0x000000000000791b */ /* 0x003fe20003800000 */
.L_x_1438:
[----:B------:R-:W-:Y:S01]  /*76b0*/  FADD.FTZ R21, R21, R18 ;  /* 0x0000001215157221 */ /* 0x000fe20000010000 */
[----:B------:R-:W-:-:S04]  /*76c0*/  HFMA2.MMA R17, -RZ, RZ, 0, 2.384185791015625e-07 ;  /* 0x00000004ff117435 */ /* 0x000fc800000001ff */
[----:B------:R-:W-:Y:S02]  /*76d0*/  MOV R24, R21 ;  /* 0x0000001500187202 */ /* 0x000fe40000000f00 */
[----:B------:R-:W-:-:S07]  /*76e0*/  MOV R20, R23 ;  /* 0x0000001700147202 */ /* 0x000fce0000000f00 */
[----:B------:R-:W-:Y:S05]  /*76f0*/  WARPSYNC.COLLECTIVE R15, `(.L_x_1439) ;  /* 0x000000000f087348 */ /* 0x000fea0003c00000 */
[----:B------:R0:W1:Y:S02]  /*7700*/  SHFL.BFLY P2, R23, R24, R17, R22 ;  /* 0x0c00001118177389 */ /* 0x0000640000040016 */
[----:B01----:R-:W-:Y:S01]  /*7710*/  ENDCOLLECTIVE ;  /* 0x000000000000791b */ /* 0x003fe20003800000 */
.L_x_1439:
[----:B------:R-:W-:-:S05]  /*7720*/  FADD.FTZ R20, R20, R19 ;  /* 0x0000001314147221 */ /* 0x000fca0000010000 */
[----:B------:R-:W-:Y:S02]  /*7730*/  MOV R24, R20 ;  /* 0x0000001400187202 */ /* 0x000fe40000000f00 */
[----:B------:R-:W-:-:S07]  /*7740*/  MOV R26, R23 ;  /* 0x00000017001a7202 */ /* 0x000fce0000000f00 */
[----:B------:R-:W-:Y:S05]  /*7750*/  WARPSYNC.COLLECTIVE R15, `(.L_x_1440) ;  /* 0x000000000f087348 */ /* 0x000fea0003c00000 */
[----:B------:R0:W1:Y:S02]  /*7760*/  SHFL.BFLY P2, R23, R24, R17, R22 ;  /* 0x0c00001118177389 */ /* 0x0000640000040016 */
[----:B01----:R-:W-:Y:S01]  /*7770*/  ENDCOLLECTIVE ;  /* 0x000000000000791b */ /* 0x003fe20003800000 */
.L_x_1440:
[----:B------:R-:W-:Y:S01]  /*7780*/  FADD.FTZ R26, R21, R26 ;  /* 0x0000001a151a7221 */ /* 0x000fe20000010000 */
[----:B------:R-:W-:-:S04]  /*7790*/  HFMA2.MMA R17, -RZ, RZ, 0, 1.1920928955078125e-07 ;  /* 0x00000002ff117435 */ /* 0x000fc800000001ff */
[----:B------:R-:W-:Y:S02]  /*77a0*/  MOV R24, R26 ;  /* 0x0000001a00187202 */ /* 0x000fe40000000f00 */
[----:B------:R-:W-:-:S07]  /*77b0*/  MOV R25, R23 ;  /* 0x0000001700197202 */ /* 0x000fce0000000f00 */
[----:B------:R-:W-:Y:S05]  /*77c0*/  WARPSYNC.COLLECTIVE R15, `(.L_x_1441) ;  /* 0x000000000f087348 */ /* 0x000fea0003c00000 */
[----:B------:R0:W1:Y:S02]  /*77d0*/  SHFL.BFLY P2, R23, R24, R17, R22 ;  /* 0x0c00001118177389 */ /* 0x0000640000040016 */
[----:B01----:R-:W-:Y:S01]  /*77e0*/  ENDCOLLECTIVE ;  /* 0x000000000000791b */ /* 0x003fe20003800000 */
.L_x_1441:
[----:B------:R-:W-:-:S05]  /*77f0*/  FADD.FTZ R25, R20, R25 ;  /* 0x0000001914197221 */ /* 0x000fca0000010000 */
[----:B------:R-:W-:Y:S02]  /*7800*/  MOV R24, R25 ;  /* 0x0000001900187202 */ /* 0x000fe40000000f00 */
[----:B------:R-:W-:-:S07]  /*7810*/  MOV R27, R23 ;  /* 0x00000017001b7202 */ /* 0x000fce0000000f00 */
[----:B------:R-:W-:Y:S05]  /*7820*/  WARPSYNC.COLLECTIVE R15, `(.L_x_1442) ;  /* 0x000000000f087348 */ /* 0x000fea0003c00000 */
[----:B------:R0:W1:Y:S02]  /*7830*/  SHFL.BFLY P2, R23, R24, R17, R22 ;  /* 0x0c00001118177389 */ /* 0x0000640000040016 */
[----:B01----:R-:W-:Y:S01]  /*7840*/  ENDCOLLECTIVE ;  /* 0x000000000000791b */ /* 0x003fe20003800000 */
.L_x_1442:
[----:B------:R-:W-:Y:S01]  /*7850*/  FADD.FTZ R27, R26, R27 ;  /* 0x0000001b1a1b7221 */ /* 0x000fe20000010000 */
[----:B------:R-:W-:-:S04]  /*7860*/  HFMA2.MMA R17, -RZ, RZ, 0, 5.9604644775390625e-08 ;  /* 0x00000001ff117435 */ /* 0x000fc800000001ff */
[----:B------:R-:W-:Y:S02]  /*7870*/  MOV R24, R27 ;  /* 0x0000001b00187202 */ /* 0x000fe40000000f00 */
[----:B------:R-:W-:-:S07]  /*7880*/  MOV R18, R23 ;  /* 0x0000001700127202 */ /* 0x000fce0000000f00 */
[----:B------:R-:W-:Y:S05]  /*7890*/  WARPSYNC.COLLECTIVE R15, `(.L_x_1443) ;  /* 0x000000000f087348 */ /* 0x000fea0003c00000 */
[----:B------:R0:W1:Y:S02]  /*78a0*/  SHFL.BFLY P2, R23, R24, R17, R22 ;  /* 0x0c00001118177389 */ /* 0x0000640000040016 */
[----:B01----:R-:W-:Y:S01]  /*78b0*/  ENDCOLLECTIVE ;  /* 0x000000000000791b */ /* 0x003fe20003800000 */
.L_x_1443:
[----:B------:R-:W-:-:S05]  /*78c0*/  FADD.FTZ R28, R25, R18 ;  /* 0x00000012191c7221 */ /* 0x000fca0000010000 */
[----:B------:R-:W-:Y:S02]  /*78d0*/  MOV R24, R28 ;  /* 0x0000001c00187202 */ /* 0x000fe40000000f00 */
[----:B------:R-:W-:-:S07]  /*78e0*/  MOV R30, R23 ;  /* 0x00000017001e7202 */ /* 0x000fce0000000f00 */
[----:B------:R-:W-:Y:S05]  /*78f0*/  WARPSYNC.COLLECTIVE R15, `(.L_x_1444) ;  /* 0x000000000f087348 */ /* 0x000fea0003c00000 */
[----:B------:R0:W1:Y:S02]  /*7900*/  SHFL.BFLY P2, R23, R24, R17, R22 ;  /* 0x0c00001118177389 */ /* 0x0000640000040016 */
[----:B01----:R-:W-:Y:S01]  /*7910*/  ENDCOLLECTIVE ;  /* 0x000000000000791b */ /* 0x003fe20003800000 */
.L_x_1444:
[----:B------:R-:W-:Y:S01]  /*7920*/  FADD.FTZ R30, R27, R30 ;  /* 0x0000001e1b1e7221 */ /* 0x000fe20000010000 */
[----:B------:R-:W-:Y:S06]  /*7930*/  BRA `(.L_x_1445) ;  /* 0xffffffe800f87947 */ /* 0x000fec000383ffff */
.L_x_1433:
        /* <DEDUP_REMOVED lines=8> */
.L_x_1447:
[----:B------:R-:W-:Y:S05]  /*79c0*/  BSYNC B1 ;  /* 0x0000000000017941 */ /* 0x000fea0003800000 */
.L_x_1446:
        /* <DEDUP_REMOVED lines=8> */
.L_x_1448:
[----:B------:R-:W-:Y:S01]  /*7a50*/  FADD.FTZ R28, R28, R25 ;  /* 0x000000191c1c7221 */ /* 0x000fe20000010000 */
[----:B------:R-:W-:-:S04]  /*7a60*/  HFMA2.MMA R17, -RZ, RZ, 0, 2.384185791015625e-07 ;  /* 0x00000004ff117435 */ /* 0x000fc800000001ff */
[----:B------:R-:W-:Y:S02]  /*7a70*/  MOV R24, R28 ;  /* 0x0000001c00187202 */ /* 0x000fe40000000f00 */
[----:B------:R-:W-:-:S07]  /*7a80*/  MOV R27, R23 ;  /* 0x00000017001b7202 */ /* 0x000fce0000000f00 */
[----:B------:R-:W-:Y:S05]  /*7a90*/  WARPSYNC.COLLECTIVE R15, `(.L_x_1449) ;  /* 0x000000000f087348 */ /* 0x000fea0003c00000 */
[----:B------:R0:W1:Y:S02]  /*7aa0*/  SHFL.BFLY P2, R23, R24, R17, R22 ;  /* 0x0c00001118177389 */ /* 0x0000640000040016 */
[----:B01----:R-:W-:Y:S01]  /*7ab0*/  ENDCOLLECTIVE ;  /* 0x000000000000791b */ /* 0x003fe20003800000 */
.L_x_1449:
[----:B------:R-:W-:-:S05]  /*7ac0*/  FADD.FTZ R27, R27, R26 ;  /* 0x0000001a1b1b7221 */ /* 0x000fca0000010000 */
[----:B------:R-:W-:Y:S02]  /*7ad0*/  MOV R24, R27 ;  /* 0x0000001b00187202 */ /* 0x000fe40000000f00 */
[----:B------:R-:W-:-:S07]  /*7ae0*/  MOV R29, R23 ;  /* 0x00000017001d7202 */ /* 0x000fce0000000f00 */
[----:B------:R-:W-:Y:S05]  /*7af0*/  WARPSYNC.COLLECTIVE R15, `(.L_x_1450) ;  /* 0x000000000f087348 */ /* 0x000fea0003c00000 */
[----:B------:R0:W1:Y:S02]  /*7b00*/  SHFL.BFLY P2, R23, R24, R17, R22 ;  /* 0x0c00001118177389 */ /* 0x0000640000040016 */
[----:B01----:R-:W-:Y:S01]  /*7b10*/  ENDCOLLECTIVE ;  /* 0x000000000000791b */ /* 0x003fe20003800000 */
.L_x_1450:
[----:B------:R-:W-:Y:S01]  /*7b20*/  FADD.FTZ R29, R28, R29 ;  /* 0x0000001d1c1d7221 */ /* 0x000fe20000010000 */
[----:B------:R-:W-:-:S04]  /*7b30*/  HFMA2.MMA R17, -RZ, RZ, 0, 1.1920928955078125e-07 ;  /* 0x00000002ff117435 */ /* 0x000fc800000001ff */
[----:B------:R-:W-:Y:S02]  /*7b40*/  MOV R24, R29 ;  /* 0x0000001d00187202 */ /* 0x000fe40000000f00 */
[----:B------:R-:W-:-:S07]  /*7b50*/  MOV R30, R23 ;  /* 0x00000017001e7202 */ /* 0x000fce0000000f00 */
[----:B------:R-:W-:Y:S05]  /*7b60*/  WARPSYNC.COLLECTIVE R15, `(.L_x_1451) ;  /* 0x000000000f087348 */ /* 0x000fea0003c00000 */
[----:B------:R0:W1:Y:S02]  /*7b70*/  SHFL.BFLY P2, R23, R24, R17, R22 ;  /* 0x0c00001118177389 */ /* 0x0000640000040016 */
[----:B01----:R-:W-:Y:S01]  /*7b80*/  ENDCOLLECTIVE ;  /* 0x000000000000791b */ /* 0x003fe20003800000 */
.L_x_1451:
[----:B------:R-:W-:-:S05]  /*7b90*/  FADD.FTZ R30, R27, R30 ;  /* 0x0000001e1b1e7221 */ /* 0x000fca0000010000 */
[----:B------:R-:W-:Y:S02]  /*7ba0*/  MOV R24, R30 ;  /* 0x0000001e00187202 */ /* 0x000fe40000000f00 */
[----:B------:R-:W-:-:S07]  /*7bb0*/  MOV R32, R23 ;  /* 0x0000001700207202 */ /* 0x000fce0000000f00 */
[----:B------:R-:W-:Y:S05]  /*7bc0*/  WARPSYNC.COLLECTIVE R15, `(.L_x_1452) ;  /* 0x000000000f087348 */ /* 0x000fea0003c00000 */
[----:B------:R0:W1:Y:S02]  /*7bd0*/  SHFL.BFLY P2, R23, R24, R17, R22 ;  /* 0x0c00001118177389 */ /* 0x0000640000040016 */
[----:B01----:R-:W-:Y:S01]  /*7be0*/  ENDCOLLECTIVE ;  /* 0x000000000000791b */ /* 0x003fe20003800000 */
.L_x_1452:
[----:B------:R-:W-:Y:S01]  /*7bf0*/  FADD.FTZ R32, R29, R32 ;  /* 0x000000201d207221 */ /* 0x000fe20000010000 */
[----:B------:R-:W-:-:S04]  /*7c00*/  HFMA2.MMA R17, -RZ, RZ, 0, 5.9604644775390625e-08 ;  /* 0x00000001ff117435 */ /* 0x000fc800000001ff */
[----:B------:R-:W-:Y:S02]  /*7c10*/  MOV R24, R32 ;  /* 0x0000002000187202 */ /* 0x000fe40000000f00 */
[----:B------:R-:W-:-:S07]  /*7c20*/  MOV R25, R23 ;  /* 0x0000001700197202 */ /* 0x000fce0000000f00 */
[----:B------:R-:W-:Y:S05]  /*7c30*/  WARPSYNC.COLLECTIVE R15, `(.L_x_1453) ;  /* 0x000000000f087348 */ /* 0x000fea0003c00000 */
[----:B------:R0:W1:Y:S02]  /*7c40*/  SHFL.BFLY P2, R23, R24, R17, R22 ;  /* 0x0c00001118177389 */ /* 0x0000640000040016 */
[----:B01----:R-:W-:Y:S01]  /*7c50*/  ENDCOLLECTIVE ;  /* 0x000000000000791b */ /* 0x003fe20003800000 */
.L_x_1453:
[----:B------:R-:W-:-:S05]  /*7c60*/  FADD.FTZ R25, R30, R25 ;  /* 0x000000191e197221 */ /* 0x000fca0000010000 */
[----:B------:R-:W-:Y:S02]  /*7c70*/  MOV R24, R25 ;  /* 0x0000001900187202 */ /* 0x000fe40000000f00 */
[----:B------:R-:W-:-:S07]  /*7c80*/  MOV R31, R23 ;  /* 0x00000017001f7202 */ /* 0x000fce0000000f00 */
[----:B------:R-:W-:Y:S05]  /*7c90*/  WARPSYNC.COLLECTIVE R15, `(.L_x_1454) ;  /* 0x000000000f087348 */ /* 0x000fea0003c00000 */
[----:B------:R0:W1:Y:S02]  /*7ca0*/  SHFL.BFLY P2, R23, R24, R17, R22 ;  /* 0x0c00001118177389 */ /* 0x0000640000040016 */
[----:B01----:R-:W-:Y:S01]  /*7cb0*/  ENDCOLLECTIVE ;  /* 0x000000000000791b */ /* 0x003fe20003800000 */
.L_x_1454:
[----:B------:R-:W-:Y:S01]  /*7cc0*/  FADD.FTZ R31, R32, R31 ;  /* 0x0000001f201f7221 */ /* 0x000fe20000010000 */
[----:B------:R-:W-:Y:S06]  /*7cd0*/  BRA `(.L_x_1455) ;  /* 0xffffffe800c47947 */ /* 0x000fec000383ffff */
.L_x_1434:
        /* <DEDUP_REMOVED lines=8> */
.L_x_1457:
[----:B------:R-:W-:Y:S05]  /*7d60*/  BSYNC B1 ;  /* 0x0000000000017941 */ /* 0x000fea0003800000 */
.L_x_1456:
        /* <DEDUP_REMOVED lines=8> */
.L_x_1458:
[----:B------:R-:W-:Y:S01]  /*7df0*/  FADD.FTZ R28, R28, R25 ;  /* 0x000000191c1c7221 */ /* 0x000fe20000010000 */
[----:B------:R-:W-:-:S04]  /*7e00*/  HFMA2.MMA R17, -RZ, RZ, 0, 2.384185791015625e-07 ;  /* 0x00000004ff117435 */ /* 0x000fc800000001ff */
[----:B------:R-:W-:Y:S02]  /*7e10*/  MOV R24, R28 ;  /* 0x0000001c00187202 */ /* 0x000fe40000000f00 */
[----:B------:R-:W-:-:S07]  /*7e20*/  MOV R27, R23 ;  /* 0x00000017001b7202 */ /* 0x000fce0000000f00 */
[----:B------:R-:W-:Y:S05]  /*7e30*/  WARPSYNC.COLLECTIVE R15, `(.L_x_1459) ;  /* 0x000000000f087348 */ /* 0x000fea0003c00000 */
[----:B------:R0:W1:Y:S02]  /*7e40*/  SHFL.BFLY P2, R23, R24, R17, R22 ;  /* 0x0c00001118177389 */ /* 0x0000640000040016 */
[----:B01----:R-:W-:Y:S01]  /*7e50*/  ENDCOLLECTIVE ;  /* 0x000000000000791b */ /* 0x003fe20003800000 */
.L_x_1459:
[----:B------:R-:W-:-:S05]  /*7e60*/  FADD.FTZ R27, R27, R26 ;  /* 0x0000001a1b1b7221 */ /* 0x000fca0000010000 */
[----:B------:R-:W-:Y:S02]  /*7e70*/  MOV R24, R27 ;  /* 0x0000001b00187202 */ /* 0x000fe40000000f00 */
[----:B------:R-:W-:-:S07]  /*7e80*/  MOV R29, R23 ;  /* 0x00000017001d7202 */ /* 0x000fce0000000f00 */
[----:B------:R-:W-:Y:S05]  /*7e90*/  WARPSYNC.COLLECTIVE R15, `(.L_x_1460) ;  /* 0x000000000f087348 */ /* 0x000fea0003c00000 */
[----:B------:R0:W1:Y:S02]  /*7ea0*/  SHFL.BFLY P2, R23, R24, R17, R22 ;  /* 0x0c00001118177389 */ /* 0x0000640000040016 */
[----:B01----:R-:W-:Y:S01]  /*7eb0*/  ENDCOLLECTIVE ;  /* 0x000000000000791b */ /* 0x003fe20003800000 */
.L_x_1460:
[----:B------:R-:W-:Y:S01]  /*7ec0*/  FADD.FTZ R29, R28, R29 ;  /* 0x0000001d1c1d7221 */ /* 0x000fe20000010000 */
[----:B------:R-:W-:-:S04]  /*7ed0*/  HFMA2.MMA R17, -RZ, RZ, 0, 1.1920928955078125e-07 ;  /* 0x00000002ff117435 */ /* 0x000fc800000001ff */
[----:B------:R-:W-:Y:S02]  /*7ee0*/  MOV R24, R29 ;  /* 0x0000001d00187202 */ /* 0x000fe40000000f00 */
[----:B------:R-:W-:-:S07]  /*7ef0*/  MOV R30, R23 ;  /* 0x00000017001e7202 */ /* 0x000fce0000000f00 */
[----:B------:R-:W-:Y:S05]  /*7f00*/  WARPSYNC.COLLECTIVE R15, `(.L_x_1461) ;  /* 0x000000000f087348 */ /* 0x000fea0003c00000 */
[----:B------:R0:W1:Y:S02]  /*7f10*/  SHFL.BFLY P2, R23, R24, R17, R22 ;  /* 0x0c00001118177389 */ /* 0x0000640000040016 */
[----:B01----:R-:W-:Y:S01]  /*7f20*/  ENDCOLLECTIVE ;  /* 0x000000000000791b */ /* 0x003fe20003800000 */
.L_x_1461:
[----:B------:R-:W-:-:S05]  /*7f30*/  FADD.FTZ R30, R27, R30 ;  /* 0x0000001e1b1e7221 */ /* 0x000fca0000010000 */
[----:B------:R-:W-:Y:S02]  /*7f40*/  MOV R24, R30 ;  /* 0x0000001e00187202 */ /* 0x000fe40000000f00 */
[----:B------:R-:W-:-:S07]  /*7f50*/  MOV R32, R23 ;  /* 0x0000001700207202 */ /* 0x000fce0000000f00 */
[----:B------:R-:W-:Y:S05]  /*7f60*/  WARPSYNC.COLLECTIVE R15, `(.L_x_1462) ;  /* 0x000000000f087348 */ /* 0x000fea0003c00000 */
[----:B------:R0:W1:Y:S02]  /*7f70*/  SHFL.BFLY P2, R23, R24, R17, R22 ;  /* 0x0c00001118177389 */ /* 0x0000640000040016 */
[----:B01----:R-:W-:Y:S01]  /*7f80*/  ENDCOLLECTIVE ;  /* 0x000000000000791b */ /* 0x003fe20003800000 */
.L_x_1462:
[----:B------:R-:W-:Y:S01]  /*7f90*/  FADD.FTZ R32, R29, R32 ;  /* 0x000000201d207221 */ /* 0x000fe20000010000 */
[----:B------:R-:W-:-:S04]  /*7fa0*/  HFMA2.MMA R17, -RZ, RZ, 0, 5.9604644775390625e-08 ;  /* 0x00000001ff117435 */ /* 0x000fc800000001ff */
[----:B------:R-:W-:Y:S02]  /*7fb0*/  MOV R24, R32 ;  /* 0x0000002000187202 */ /* 0x000fe40000000f00 */
[----:B------:R-:W-:-:S07]  /*7fc0*/  MOV R25, R23 ;  /* 0x0000001700197202 */ /* 0x000fce0000000f00 */
[----:B------:R-:W-:Y:S05]  /*7fd0*/  WARPSYNC.COLLECTIVE R15, `(.L_x_1463) ;  /* 0x000000000f087348 */ /* 0x000fea0003c00000 */
[----:B------:R0:W1:Y:S02]  /*7fe0*/  SHFL.BFLY P2, R23, R24, R17, R22 ;  /* 0x0c00001118177389 */ /* 0x0000640000040016 */
[----:B01----:R-:W-:Y:S01]  /*7ff0*/  ENDCOLLECTIVE ;  /* 0x000000000000791b */ /* 0x003fe20003800000 */
.L_x_1463:
[----:B------:R-:W-:-:S05]  /*8000*/  FADD.FTZ R25, R30, R25 ;  /* 0x000000191e197221 */ /* 0x000fca0000010000 */
[----:B------:R-:W-:Y:S02]  /*8010*/  MOV R24, R25 ;  /* 0x0000001900187202 */ /* 0x000fe40000000f00 */
[----:B------:R-:W-:-:S07]  /*8020*/  MOV R31, R23 ;  /* 0x00000017001f7202 */ /* 0x000fce0000000f00 */
[----:B------:R-:W-:Y:S05]  /*8030*/  WARPSYNC.COLLECTIVE R15, `(.L_x_1464) ;  /* 0x000000000f087348 */ /* 0x000fea0003c00000 */
[----:B------:R0:W1:Y:S02]  /*8040*/  SHFL.BFLY P2, R23, R24, R17, R22 ;  /* 0x0c00001118177389 */ /* 0x0000640000040016 */
[----:B01----:R-:W-:Y:S01]  /*8050*/  ENDCOLLECTIVE ;  /* 0x000000000000791b */ /* 0x003fe20003800000 */
.L_x_1464:
[----:B------:R-:W-:Y:S01]  /*8060*/  FADD.FTZ R31, R32, R31 ;  /* 0x0000001f201f7221 */ /* 0x000fe20000010000 */
[----:B------:R-:W-:Y:S06]  /*8070*/  BRA `(.L_x_1465) ;  /* 0xffffffe800787947 */ /* 0x000fec000383ffff */
.L_x_1435:
        /* <DEDUP_REMOVED lines=8> */
.L_x_1467:
[----:B------:R-:W-:Y:S05]  /*8100*/  BSYNC B0 ;  /* 0x0000000000007941 */ /* 0x000fea0003800000 */
.L_x_1466:
        /* <DEDUP_REMOVED lines=10> */
.L_x_1468:
        /* <DEDUP_REMOVED lines=17> */
.L_x_1469:
[----:B------:R-:W-:Y:S01]  /*82c0*/  HFMA2.MMA R25, -RZ, RZ, 0, 0 ;  /* 0x00000000ff197435 */ /* 0x000fe200000001ff */
[----:B------:R-:W-:Y:S02]  /*82d0*/  MOV R24, R18 ;  /* 0x0000001200187202 */ /* 0x000fe40000000f00 */
[----:B------:R-:W-:-:S08]  /*82e0*/  MOV R20, R23 ;  /* 0x0000001700147202 */ /* 0x000fd00000000f00 */
[----:B------:R-:W-:Y:S05]  /*82f0*/  WARPSYNC.COLLECTIVE R15, `(.L_x_1470) ;  /* 0x000000000f087348 */ /* 0x000fea0003c00000 */
[----:B------:R0:W1:Y:S02]  /*8300*/  SHFL.BFLY P2, R23, R24, R17, R22 ;  /* 0x0c00001118177389 */ /* 0x0000640000040016 */
[----:B01----:R-:W-:Y:S01]  /*8310*/  ENDCOLLECTIVE ;  /* 0x000000000000791b */ /* 0x003fe20003800000 */
.L_x_1470:
        /* <DEDUP_REMOVED lines=9> */
.L_x_1471:
[----:B------:R-:W-:Y:S02]  /*83b0*/  MOV R24, R21 ;  /* 0x0000001500187202 */ /* 0x000fe40000000f00 */
[----:B------:R-:W-:-:S07]  /*83c0*/  MOV R19, R23 ;  /* 0x0000001700137202 */ /* 0x000fce0000000f00 */
[----:B------:R-:W-:Y:S05]  /*83d0*/  WARPSYNC.COLLECTIVE R15, `(.L_x_1472) ;  /* 0x000000000f087348 */ /* 0x000fea0003c00000 */
[----:B------:R0:W1:Y:S02]  /*83e0*/  SHFL.BFLY P2, R23, R24, R17, R22 ;  /* 0x0c00001118177389 */ /* 0x0000640000040016 */
[----:B01----:R-:W-:Y:S01]  /*83f0*/  ENDCOLLECTIVE ;  /* 0x000000000000791b */ /* 0x003fe20003800000 */
.L_x_1472:
        /* <DEDUP_REMOVED lines=9> */
.L_x_1473:
        /* <DEDUP_REMOVED lines=10> */
.L_x_1474:
[----:B------:R-:W-:Y:S01]  /*8530*/  FADD.FTZ R19, R19, R28 ;  /* 0x0000001c13137221 */ /* 0x000fe20000010000 */
[----:B------:R-:W-:Y:S01]  /*8540*/  HFMA2.MMA R17, -RZ, RZ, 0, 4.76837158203125e-07 ;  /* 0x00000008ff117435 */ /* 0x000fe200000001ff */
[----:B------:R-:W-:Y:S02]  /*8550*/  MOV R24, R25 ;  /* 0x0000001900187202 */ /* 0x000fe40000000f00 */
[----:B------:R-:W-:-:S08]  /*8560*/  MOV R27, R23 ;  /* 0x00000017001b7202 */ /* 0x000fd00000000f00 */
[----:B------:R-:W-:Y:S05]  /*8570*/  WARPSYNC.COLLECTIVE R15, `(.L_x_1475) ;  /* 0x000000000f087348 */ /* 0x000fea0003c00000 */
[----:B------:R0:W1:Y:S02]  /*8580*/  SHFL.BFLY P2, R23, R24, R17, R22 ;  /* 0x0c00001118177389 */ /* 0x0000640000040016 */
[----:B01----:R-:W-:Y:S01]  /*8590*/  ENDCOLLECTIVE ;  /* 0x000000000000791b */ /* 0x003fe20003800000 */
.L_x_1475:
[----:B------:R-:W-:Y:S02]  /*85a0*/  @!P0 MOV R33, R36 ;  /* 0x0000002400218202 */ /* 0x000fe40000000f00 */
[----:B------:R-:W-:Y:S02]  /*85b0*/  @!P0 MOV R31, R35 ;  /* 0x00000023001f8202 */ /* 0x000fe40000000f00 */
[----:B------:R-:W-:Y:S02]  /*85c0*/  MOV R24, R29 ;  /* 0x0000001d00187202 */ /* 0x000fe40000000f00 */
[----:B------:R-:W-:-:S07]  /*85d0*/  MOV R30, R23 ;  /* 0x00000017001e7202 */ /* 0x000fce0000000f00 */
[----:B------:R-:W-:Y:S05]  /*85e0*/  WARPSYNC.COLLECTIVE R15, `(.L_x_1476) ;  /* 0x000000000f087348 */ /* 0x000fea0003c00000 */
[----:B------:R0:W1:Y:S02]  /*85f0*/  SHFL.BFLY P2, R23, R24, R17, R22 ;  /* 0x0c00001118177389 */ /* 0x0000640000040016 */
[----:B01----:R-:W-:Y:S01]  /*8600*/  ENDCOLLECTIVE ;  /* 0x000000000000791b */ /* 0x003fe20003800000 */
.L_x_1476:
[----:B------:R-:W-:Y:S01]  /*8610*/  FADD.FTZ R30, R30, R25 ;  /* 0x000000191e1e7221 */ /* 0x000fe20000010000 */
[----:B------:R-:W-:-:S04]  /*8620*/  HFMA2.MMA R17, -RZ, RZ, 0, 2.384185791015625e-07 ;  /* 0x00000004ff117435 */ /* 0x000fc800000001ff */
[----:B------:R-:W-:Y:S02]  /*8630*/  MOV R24, R30 ;  /* 0x0000001e00187202 */ /* 0x000fe40000000f00 */
[----:B------:R-:W-:-:S07]  /*8640*/  MOV R32, R23 ;  /* 0x0000001700207202 */ /* 0x000fce0000000f00 */
[----:B------:R-:W-:Y:S05]  /*8650*/  WARPSYNC.COLLECTIVE R15, `(.L_x_1477) ;  /* 0x000000000f087348 */ /* 0x000fea0003c00000 */
[----:B------:R0:W1:Y:S02]  /*8660*/  SHFL.BFLY P2, R23, R24, R17, R22 ;  /* 0x0c00001118177389 */ /* 0x0000640000040016 */
[----:B01----:R-:W-:Y:S01]  /*8670*/  ENDCOLLECTIVE ;  /* 0x000000000000791b */ /* 0x003fe20003800000 */
.L_x_1477:
[----:B------:R-:W-:-:S05]  /*8680*/  FADD.FTZ R32, R32, R29 ;  /* 0x0000001d20207221 */ /* 0x000fca0000010000 */
[----:B------:R-:W-:Y:S02]  /*8690*/  MOV R24, R32 ;  /* 0x0000002000187202 */ /* 0x000fe40000000f00 */
[----:B------:R-:W-:-:S07]  /*86a0*/  MOV R25, R23 ;  /* 0x0000001700197202 */ /* 0x000fce0000000f00 */
[----:B------:R-:W-:Y:S05]  /*86b0*/  WARPSYNC.COLLECTIVE R15, `(.L_x_1478) ;  /* 0x000000000f087348 */ /* 0x000fea0003c00000 */
[----:B------:R0:W1:Y:S02]  /*86c0*/  SHFL.BFLY P2, R23, R24, R17, R22 ;  /* 0x0c00001118177389 */ /* 0x0000640000040016 */
[----:B01----:R-:W-:Y:S01]  /*86d0*/  ENDCOLLECTIVE ;  /* 0x000000000000791b */ /* 0x003fe20003800000 */
.L_x_1478:
[----:B------:R-:W-:Y:S01]  /*86e0*/  FADD.FTZ R25, R30, R25 ;  /* 0x000000191e197221 */ /* 0x000fe20000010000 */
[----:B------:R-:W-:-:S04]  /*86f0*/  HFMA2.MMA R17, -RZ, RZ, 0, 1.1920928955078125e-07 ;  /* 0x00000002ff117435 */ /* 0x000fc800000001ff */
[----:B------:R-:W-:Y:S02]  /*8700*/  MOV R24, R25 ;  /* 0x0000001900187202 */ /* 0x000fe40000000f00 */
[----:B------:R-:W-:-:S07]  /*8710*/  MOV R29, R23 ;  /* 0x00000017001d7202 */ /* 0x000fce0000000f00 */
[----:B------:R-:W-:Y:S05]  /*8720*/  WARPSYNC.COLLECTIVE R15, `(.L_x_1479) ;  /* 0x000000000f087348 */ /* 0x000fea0003c00000 */
[----:B------:R0:W1:Y:S02]  /*8730*/  SHFL.BFLY P2, R23, R24, R17, R22 ;  /* 0x0c00001118177389 */ /* 0x0000640000040016 */
[----:B01----:R-:W-:Y:S01]  /*8740*/  ENDCOLLECTIVE ;  /* 0x000000000000791b */ /* 0x003fe20003800000 */
.L_x_1479:
[----:B------:R-:W-:-:S05]  /*8750*/  FADD.FTZ R29, R32, R29 ;  /* 0x0000001d201d7221 */ /* 0x000fca0000010000 */
[----:B------:R-:W-:Y:S02]  /*8760*/  MOV R24, R29 ;  /* 0x0000001d00187202 */ /* 0x000fe40000000f00 */
[----:B------:R-:W-:-:S07]  /*8770*/  MOV R20, R23 ;  /* 0x0000001700147202 */ /* 0x000fce0000000f00 */
[----:B------:R-:W-:Y:S05]  /*8780*/  WARPSYNC.COLLECTIVE R15, `(.L_x_1480) ;  /* 0x000000000f087348 */ /* 0x000fea0003c00000 */
[----:B------:R0:W1:Y:S02]  /*8790*/  SHFL.BFLY P2, R23, R24, R17, R22 ;  /* 0x0c00001118177389 */ /* 0x0000640000040016 */
[----:B01----:R-:W-:Y:S01]  /*87a0*/  ENDCOLLECTIVE ;  /* 0x000000000000791b */ /* 0x003fe20003800000 */
.L_x_1480:
        /* <DEDUP_REMOVED lines=8> */
.L_x_1481:
[----:B------:R-:W-:-:S05]  /*8830*/  FADD.FTZ R34, R29, R34 ;  /* 0x000000221d227221 */ /* 0x000fca0000010000 */
[----:B------:R-:W-:Y:S02]  /*8840*/  MOV R24, R34 ;  /* 0x0000002200187202 */ /* 0x000fe40000000f00 */
[----:B------:R-:W-:-:S07]  /*8850*/  MOV R36, R23 ;  /* 0x0000001700247202 */ /* 0x000fce0000000f00 */
[----:B------:R-:W-:Y:S05]  /*8860*/  WARPSYNC.COLLECTIVE R15, `(.L_x_1482) ;  /* 0x000000000f087348 */ /* 0x000fea0003c00000 */
[----:B------:R0:W1:Y:S02]  /*8870*/  SHFL.BFLY P2, R23, R24, R17, R22 ;  /* 0x0c00001118177389 */ /* 0x0000640000040016 */
[----:B01----:R-:W-:Y:S01]  /*8880*/  ENDCOLLECTIVE ;  /* 0x000000000000791b */ /* 0x003fe20003800000 */
.L_x_1482:
[----:B------:R-:W-:Y:S01]  /*8890*/  FADD.FTZ R25, R25, R36 ;  /* 0x0000002419197221 */ /* 0x000fe20000010000 */
[----:B------:R-:W-:Y:S01]  /*88a0*/  HFMA2.MMA R17, -RZ, RZ, 0, 4.76837158203125e-07 ;  /* 0x00000008ff117435 */ /* 0x000fe200000001ff */
[----:B------:R-:W-:Y:S02]  /*88b0*/  MOV R24, R31 ;  /* 0x0000001f00187202 */ /* 0x000fe40000000f00 */
[----:B------:R-:W-:-:S08]  /*88c0*/  MOV R35, R23 ;  /* 0x0000001700237202 */ /* 0x000fd00000000f00 */
[----:B------:R-:W-:Y:S05]  /*88d0*/  WARPSYNC.COLLECTIVE R15, `(.L_x_1483) ;  /* 0x000000000f087348 */ /* 0x000fea0003c00000 */
[----:B------:R0:W1:Y:S02]  /*88e0*/  SHFL.BFLY P2, R23, R24, R17, R22 ;  /* 0x0c00001118177389 */ /* 0x0000640000040016 */
[----:B01----:R-:W-:Y:S01]  /*88f0*/  ENDCOLLECTIVE ;  /* 0x000000000000791b */ /* 0x003fe20003800000 */
.L_x_1483:
[----:B------:R-:W-:Y:S02]  /*8900*/  MOV R24, R33 ;  /* 0x0000002100187202 */ /* 0x000fe40000000f00 */
[----:B------:R-:W-:-:S07]  /*8910*/  MOV R38, R23 ;  /* 0x0000001700267202 */ /* 0x000fce0000000f00 */
[----:B------:R-:W-:Y:S05]  /*8920*/  WARPSYNC.COLLECTIVE R15, `(.L_x_1484) ;  /* 0x000000000f087348 */ /* 0x000fea0003c00000 */
[----:B------:R0:W1:Y:S02]  /*8930*/  SHFL.BFLY P2, R23, R24, R17, R22 ;  /* 0x0c00001118177389 */ /* 0x0000640000040016 */
[----:B01----:R-:W-:Y:S01]  /*8940*/  ENDCOLLECTIVE ;  /* 0x000000000000791b */ /* 0x003fe20003800000 */
.L_x_1484:
[----:B------:R-:W-:Y:S01]  /*8950*/  FADD.FTZ R38, R38, R31 ;  /* 0x0000001f26267221 */ /* 0x000fe20000010000 */
[----:B------:R-:W-:-:S04]  /*8960*/  HFMA2.MMA R17, -RZ, RZ, 0, 2.384185791015625e-07 ;  /* 0x00000004ff117435 */ /* 0x000fc800000001ff */
[----:B------:R-:W-:Y:S02]  /*8970*/  MOV R24, R38 ;  /* 0x0000002600187202 */ /* 0x000fe40000000f00 */
[----:B------:R-:W-:-:S07]  /*8980*/  MOV R40, R23 ;  /* 0x0000001700287202 */ /* 0x000fce0000000f00 */
[----:B------:R-:W-:Y:S05]  /*8990*/  WARPSYNC.COLLECTIVE R15, `(.L_x_1485) ;  /* 0x000000000f087348 */ /* 0x000fea0003c00000 */
[----:B------:R0:W1:Y:S02]  /*89a0*/  SHFL.BFLY P2, R23, R24, R17, R22 ;  /* 0x0c00001118177389 */ /* 0x0000640000040016 */
[----:B01----:R-:W-:Y:S01]  /*89b0*/  ENDCOLLECTIVE ;  /* 0x000000000000791b */ /* 0x003fe20003800000 */
.L_x_1485:
[----:B------:R-:W-:-:S05]  /*89c0*/  FADD.FTZ R40, R40, R33 ;  /* 0x0000002128287221 */ /* 0x000fca0000010000 */
[----:B------:R-:W-:Y:S02]  /*89d0*/  MOV R24, R40 ;  /* 0x0000002800187202 */ /* 0x000fe40000000f00 */
[----:B------:R-:W-:-:S07]  /*89e0*/  MOV R31, R23 ;  /* 0x00000017001f7202 */ /* 0x000fce0000000f00 */
[----:B------:R-:W-:Y:S05]  /*89f0*/  WARPSYNC.COLLECTIVE R15, `(.L_x_1486) ;  /* 0x000000000f087348 */ /* 0x000fea0003c00000 */
[----:B------:R0:W1:Y:S02]  /*8a00*/  SHFL.BFLY P2, R23, R24, R17, R22 ;  /* 0x0c00001118177389 */ /* 0x0000640000040016 */
[----:B01----:R-:W-:Y:S01]  /*8a10*/  ENDCOLLECTIVE ;  /* 0x000000000000791b */ /* 0x003fe20003800000 */
.L_x_1486:
        /* <DEDUP_REMOVED lines=10> */
.L_x_1487:
        /* <DEDUP_REMOVED lines=9> */
.L_x_1488:
        /* <DEDUP_REMOVED lines=8> */
.L_x_1489:
        /* <DEDUP_REMOVED lines=10> */
.L_x_1490:
        /* <DEDUP_REMOVED lines=9> */
.L_x_1491:
[----:B------:R-:W-:Y:S01]  /*8d00*/  FADD.FTZ R41, R41, R42 ;  /* 0x0000002a29297221 */ /* 0x000fe20000010000 */
[----:B------:R-:W-:Y:S02]  /*8d10*/  MOV R24, R39 ;  /* 0x0000002700187202 */ /* 0x000fe40000000f00 */
[----:B------:R-:W-:-:S07]  /*8d20*/  MOV R46, R23 ;  /* 0x00000017002e7202 */ /* 0x000fce0000000f00 */
[----:B------:R-:W-:Y:S05]  /*8d30*/  WARPSYNC.COLLECTIVE R15, `(.L_x_1492) ;  /* 0x000000000f087348 */ /* 0x000fea0003c00000 */
[----:B------:R0:W1:Y:S02]  /*8d40*/  SHFL.BFLY P2, R23, R24, R17, R22 ;  /* 0x0c00001118177389 */ /* 0x0000640000040016 */
[----:B01----:R-:W-:Y:S01]  /*8d50*/  ENDCOLLECTIVE ;  /* 0x000000000000791b */ /* 0x003fe20003800000 */
.L_x_1492:
[----:B------:R-:W-:Y:S01]  /*8d60*/  FADD.FTZ R46, R46, R37 ;  /* 0x000000252e2e7221 */ /* 0x000fe20000010000 */
[----:B------:R-:W-:-:S04]  /*8d70*/  HFMA2.MMA R17, -RZ, RZ, 0, 2.384185791015625e-07 ;  /* 0x00000004ff117435 */ /* 0x000fc800000001ff */
[----:B------:R-:W-:Y:S02]  /*8d80*/  MOV R24, R46 ;  /* 0x0000002e00187202 */ /* 0x000fe40000000f00 */
[----:B------:R-:W-:-:S07]  /*8d90*/  MOV R44, R23 ;  /* 0x00000017002c7202 */ /* 0x000fce0000000f00 */
[----:B------:R-:W-:Y:S05]  /*8da0*/  WARPSYNC.COLLECTIVE R15, `(.L_x_1493) ;  /* 0x000000000f087348 */ /* 0x000fea0003c00000 */
[----:B------:R0:W1:Y:S02]  /*8db0*/  SHFL.BFLY P2, R23, R24, R17, R22 ;  /* 0x0c00001118177389 */ /* 0x0000640000040016 */
[----:B01----:R-:W-:Y:S01]  /*8dc0*/  ENDCOLLECTIVE ;  /* 0x000000000000791b */ /* 0x003fe20003800000 */
.L_x_1493:
[----:B------:R-:W-:Y:S01]  /*8dd0*/  FADD.FTZ R38, R44, R39 ;  /* 0x000000272c267221 */ /* 0x000fe20000010000 */
[----:B------:R-:W-:-:S04]  /*8de0*/  FADD.FTZ R44, R18, R27 ;  /* 0x0000001b122c7221 */ /* 0x000fc80000010000 */
[----:B------:R-:W-:Y:S02]  /*8df0*/  MOV R24, R38 ;  /* 0x0000002600187202 */ /* 0x000fe40000000f00 */
[----:B------:R-:W-:-:S07]  /*8e00*/  MOV R37, R23 ;  /* 0x0000001700257202 */ /* 0x000fce0000000f00 */
[----:B------:R-:W-:Y:S05]  /*8e10*/  WARPSYNC.COLLECTIVE R15, `(.L_x_1494) ;  /* 0x000000000f087348 */ /* 0x000fea0003c00000 */
[----:B------:R0:W1:Y:S02]  /*8e20*/  SHFL.BFLY P2, R23, R24, R17, R22 ;  /* 0x0c00001118177389 */ /* 0x0000640000040016 */
[----:B01----:R-:W-:Y:S01]  /*8e30*/  ENDCOLLECTIVE ;  /* 0x000000000000791b */ /* 0x003fe20003800000 */
.L_x_1494:
        /* <DEDUP_REMOVED lines=13> */
.L_x_1495:
        /* <DEDUP_REMOVED lines=12> */
.L_x_1496:
        /* <DEDUP_REMOVED lines=19> */
.L_x_1497:
        /* <DEDUP_REMOVED lines=8> */
.L_x_1498:
[----:B------:R-:W-:Y:S01]  /*9180*/  FADD.FTZ R33, R46, R33 ;  /* 0x000000212e217221 */ /* 0x000fe20000010000 */
[----:B------:R-:W-:Y:S06]  /*9190*/  BRA `(.L_x_1499) ;  /* 0xffffffe000d07947 */ /* 0x000fec000383ffff */
.L_x_1500:
        /* <DEDUP_REMOVED lines=14> */
.L_x_1837:


//--------------------- .text._ZN13group_norm_v218gn_bwd_cuda_kernelI6__halfLi320ELi3ELi16ELi40ELi4096ELb1ELb1ELi32ELi320ELi320ELi4ELb1ELi2ELb0ELb0ELNS_15WgradSyncMethodE3ENS_16CompileConditionILi900EEEEEvPT_S6_S6_PKS5_S8_S8_S8_PKfflPfPj --------------------------
	.section	.text._ZN13group_norm_v218gn_bwd_cuda_kernelI6__halfLi320ELi3ELi16ELi40ELi4096ELb1ELb1ELi32ELi320ELi320ELi4ELb1ELi2ELb0ELb0ELNS_15WgradSyncMethodE3ENS_16CompileConditionILi900EEEEEvPT_S6_S6_PKS5_S8_S8_S8_PKfflPfPj,"ax",@progbits
	.align	128
        .global         _ZN13group_norm_v218gn_bwd_cuda_kernelI6__halfLi320ELi3ELi16ELi40ELi4096ELb1ELb1ELi32ELi320ELi320ELi4ELb1ELi2ELb0ELb0ELNS_15WgradSyncMethodE3ENS_16CompileConditionILi900EEEEEvPT_S6_S6_PKS5_S8_S8_S8_PKfflPfPj
        .type           _ZN13group_norm_v218gn_bwd_cuda_kernelI6__halfLi320ELi3ELi16ELi40ELi4096ELb1ELb1ELi32ELi320ELi320ELi4ELb1ELi2ELb0ELb0ELNS_15WgradSyncMethodE3ENS_16CompileConditionILi900EEEEEvPT_S6_S6_PKS5_S8_S8_S8_PKfflPfPj,@function
        .size           _ZN13group_norm_v218gn_bwd_cuda_kernelI6__halfLi320ELi3ELi16ELi40ELi4096ELb1ELb1ELi32ELi320ELi320ELi4ELb1ELi2ELb0ELb0ELNS_15WgradSyncMethodE3ENS_16CompileConditionILi900EEEEEvPT_S6_S6_PKS5_S8_S8_S8_PKfflPfPj,(.L_x_1838 - _ZN13group_norm_v218gn_bwd_cuda_kernelI6__halfLi320ELi3ELi16ELi40ELi4096ELb1ELb1ELi32ELi320ELi320ELi4ELb1ELi2ELb0ELb0ELNS_15WgradSyncMethodE3ENS_16CompileConditionILi900EEEEEvPT_S6_S6_PKS5_S8_S8_S8_PKfflPfPj)
        .other          _ZN13group_norm_v218gn_bwd_cuda_kernelI6__halfLi320ELi3ELi16ELi40ELi4096ELb1ELb1ELi32ELi320ELi320ELi4ELb1ELi2ELb0ELb0ELNS_15WgradSyncMethodE3ENS_16CompileConditionILi900EEEEEvPT_S6_S6_PKS5_S8_S8_S8_PKfflPfPj,@"STO_CUDA_ENTRY STV_DEFAULT"
_ZN13group_norm_v218gn_bwd_cuda_kernelI6__halfLi320ELi3ELi16ELi40ELi4096ELb1ELb1ELi32ELi320ELi320ELi4ELb1ELi2ELb0ELb0ELNS_15WgradSyncMethodE3ENS_16CompileConditionILi900EEEEEvPT_S6_S6_PKS5_S8_S8_S8_PKfflPfPj:
.text._ZN13group_norm_v218gn_bwd_cuda_kernelI6__halfLi320ELi3ELi16ELi40ELi4096ELb1ELb1ELi32ELi320ELi320ELi4ELb1ELi2ELb0ELb0ELNS_15WgradSyncMethodE3ENS_16CompileConditionILi900EEEEEvPT_S6_S6_PKS5_S8_S8_S8_PKfflPfPj:
        /* <DEDUP_REMOVED lines=32> */
.L_x_1503:
[----:B------:R-:W2:Y:S04]  /*0200*/  LD.E.STRONG.GPU R0, desc[UR12][R2.64] ;  /* 0x0000000c02007980 */ /* 0x000ea8000c10f900 */
[----:B--2---:R-:W-:Y:S01]  /*0210*/  CCTL.IVALL ;  /* 0x00000000ff00798f */ /* 0x004fe20002000000 */
[----:B------:R-:W-:Y:S05]  /*0220*/  YIELD ;  /* 0x0000000000007946 */ /* 0x000fea0003800000 */
[----:B-----5:R-:W-:-:S04]  /*0230*/  LOP3.LUT R0, R0, R5, RZ, 0x3c, !PT ;  /* 0x0000000500007212 */ /* 0x020fc800078e3cff */
[----:B------:R-:W-:-:S13]  /*0240*/  ISETP.GT.AND P0, PT, R0, -0x1, PT ;  /* 0xffffffff0000780c */ /* 0x000fda0003f04270 */
[----:B------:R-:W-:Y:S05]  /*0250*/  @P0 BRA `(.L_x_1503) ;  /* 0xfffffffc00e80947 */ /* 0x000fea000383ffff */
.L_x_1502:
[----:B------:R-:W-:Y:S05]  /*0260*/  WARPSYNC.ALL ;  /* 0x0000000000007948 */ /* 0x000fea0003800000 */
[----:B------:R-:W-:Y:S06]  /*0270*/  BAR.SYNC.DEFER_BLOCKING 0x0 ;  /* 0x0000000000007b1d */ /* 0x000fec0000010000 */
[----:B------:R-:W-:Y:S05]  /*0280*/  BRA `(.L_x_1504) ;  /* 0x0000005800a07947 */ /* 0x000fea0003800000 */
.L_x_1501:
[----:B------:R-:W0:Y:S01]  /*0290*/  S2R R9, SR_TID.X ;  /* 0x0000000000097919 */ /* 0x000e220000002100 */
[----:B------:R-:W1:Y:S01]  /*02a0*/  S2UR UR8, SR_CgaCtaId ;  /* 0x00000000000879c3 */ /* 0x000e620000008800 */
[----:B------:R-:W-:Y:S01]  /*02b0*/  UMOV UR4, 0x400 ;  /* 0x0000040000047882 */ /* 0x000fe20000000000 */
[----:B------:R-:W-:Y:S01]  /*02c0*/  CS2R R26, SRZ ;  /* 0x00000000001a7805 */ /* 0x000fe2000001ff00 */
[----:B------:R-:W-:-:S04]  /*02d0*/  UIADD3 UR4, UR4, 0x2800, URZ ;  /* 0x0000280004047890 */ /* 0x000fc8000fffe03f */
        /* <DEDUP_REMOVED lines=32> */
[----:B------:R1:W-:Y:S04]  /*04e0*/  STL [R1+0x38], RZ ;  /* 0x000038ff01007387 */ /* 0x0003e80000100800 */
[----:B------:R1:W-:Y:S04]  /*04f0*/  STL [R1+0x28], RZ ;  /* 0x000028ff01007387 */ /* 0x0003e80000100800 */
[----:B------:R1:W-:Y:S02]  /*0500*/  STL [R1+0x18], RZ ;  /* 0x000018ff01007387 */ /* 0x0003e40000100800 */
.L_x_1520:
[----:B-12---:R-:W0:Y:S01]  /*0510*/  S2R R0, SR_TID.X ;  /* 0x0000000000007919 */ /* 0x006e220000002100 */
[----:B------:R-:W-:Y:S01]  /*0520*/  ULOP3.LUT UR10, UR9, 0x1, URZ, 0xc0, !UPT ;  /* 0x00000001090a7892 */ /* 0x000fe2000f8ec03f */
[----:B------:R-:W1:Y:S01]  /*0530*/  LDC.64 R20, c[0x0][0x240] ;  /* 0x00009000ff147b82 */ /* 0x000e620000000a00 */
[----:B------:R-:W-:Y:S01]  /*0540*/  USHF.L.U32 UR11, UR17, 0x5, URZ ;  /* 0x00000005110b7899 */ /* 0x000fe2000800063f */
[----:B-----5:R-:W-:Y:S01]  /*0550*/  STL [R1+0x100], R26 ;  /* 0x0001001a01007387 */ /* 0x020fe20000100800 */
[----:B------:R-:W-:Y:S02]  /*0560*/  UIMAD UR14, UR10, 0x140, URZ ;  /* 0x000001400a0e78a4 */ /* 0x000fe4000f8e023f */
[----:B------:R-:W-:Y:S01]  /*0570*/  USHF.R.U64 UR15, UR9, 0x1, UR5 ;  /* 0x00000001090f7899 */ /* 0x000fe20008001205 */
[----:B------:R-:W-:Y:S01]  /*0580*/  STL [R1+0xfc], R27 ;  /* 0x0000fc1b01007387 */ /* 0x000fe20000100800 */
[----:B------:R-:W-:Y:S02]  /*0590*/  ULOP3.LUT UR11, UR11, 0xfe0, URZ, 0xc0, !UPT ;  /* 0x00000fe00b0b7892 */ /* 0x000fe4000f8ec03f */
[----:B------:R-:W-:Y:S01]  /*05a0*/  USHF.R.U32.HI UR10, URZ, 0x1, UR5 ;  /* 0x000000013f0a7899 */ /* 0x000fe20008011605 */
[----:B------:R-:W-:Y:S01]  /*05b0*/  ULDC.64 UR18, c[0x0][0x248] ;  /* 0x0000920000127ab9 */ /* 0x000fe20000000a00 */
[----:B0-----:R-:W-:-:S05]  /*05c0*/  IMAD.WIDE.U32 R2, R0, -0x33333333, RZ ;  /* 0xcccccccd00027825 */ /* 0x001fca00078e00ff */
[----:B------:R-:W-:-:S04]  /*05d0*/  SHF.R.U32.HI R49, RZ, 0x6, R3 ;  /* 0x00000006ff317819 */ /* 0x000fc80000011603 */
[C---:B------:R-:W-:Y:S01]  /*05e0*/  IADD3 R33, R49.reuse, UR11, RZ ;  /* 0x0000000b31217c10 */ /* 0x040fe2000fffe0ff */
[----:B------:R-:W-:Y:S01]  /*05f0*/  IMAD R52, R49, -0x50, R0 ;  /* 0xffffffb031347824 */ /* 0x000fe200078e0200 */
[----:B------:R-:W-:Y:S01]  /*0600*/  MOV R0, UR10 ;  /* 0x0000000a00007c02 */ /* 0x000fe20008000f00 */
[----:B------:R-:W-:Y:S02]  /*0610*/  UIMAD UR10, UR10, 0x280000, URZ ;  /* 0x002800000a0a78a4 */ /* 0x000fe4000f8e023f */
[----:B------:R-:W-:Y:S01]  /*0620*/  IMAD R33, R33, 0x280, RZ ;  /* 0x0000028021217824 */ /* 0x000fe200078e02ff */
[----:B------:R-:W-:-:S04]  /*0630*/  LEA R2, R52, UR14, 0x2 ;  /* 0x0000000e34027c11 */ /* 0x000fc8000f8e10ff */
[----:B------:R-:W-:Y:S01]  /*0640*/  SHF.R.S32.HI R3, RZ, 0x1f, R2 ;  /* 0x0000001fff037819 */ /* 0x000fe20000011402 */
[----:B------:R-:W-:-:S05]  /*0650*/  IMAD.WIDE.U32 R4, R2, -0x33333333, RZ ;  /* 0xcccccccd02047825 */ /* 0x000fca00078e00ff */
[----:B------:R-:W-:Y:S02]  /*0660*/  SHF.R.U32.HI R6, RZ, 0x5, R5 ;  /* 0x00000005ff067819 */ /* 0x000fe40000011605 */
[----:B------:R-:W-:Y:S01]  /*0670*/  MOV R5, UR15 ;  /* 0x0000000f00057c02 */ /* 0x000fe20008000f00 */
[----:B-1----:R-:W-:Y:S01]  /*0680*/  IMAD.WIDE R20, R2, 0x2, R20 ;  /* 0x0000000202147825 */ /* 0x002fe200078e0214 */
[----:B------:R-:W-:Y:S01]  /*0690*/  ULDC UR15, c[0x0][0x250] ;  /* 0x00009400000f7ab9 */ /* 0x000fe20000000800 */
[----:B------:R0:W-:Y:S01]  /*06a0*/  STL [R1+0xb0], R6 ;  /* 0x0000b00601007387 */ /* 0x0001e20000100800 */
[----:B------:R-:W-:-:S03]  /*06b0*/  LEA R8, P0, R5, R6, 0x4 ;  /* 0x0000000605087211 */ /* 0x000fc600078020ff */
[----:B------:R-:W2:Y:S01]  /*06c0*/  LDG.E.64.CONSTANT R20, desc[UR12][R20.64] ;  /* 0x0000000c14147981 */ /* 0x000ea2000c1e9b00 */
[C---:B0-----:R-:W-:Y:S01]  /*06d0*/  IMAD.WIDE.U32 R6, R5.reuse, 0x280000, R2 ;  /* 0x0028000005067825 */ /* 0x041fe200078e0002 */
[----:B------:R-:W-:Y:S02]  /*06e0*/  LEA.HI.X R3, R5, RZ, R0, 0x4, P0 ;  /* 0x000000ff05037211 */ /* 0x000fe400000f2400 */
[C---:B------:R-:W-:Y:S01]  /*06f0*/  LEA R22, P0, R8.reuse, UR18, 0x3 ;  /* 0x0000001208167c11 */ /* 0x040fe2000f8018ff */
[----:B------:R-:W0:Y:S01]  /*0700*/  LDC.64 R4, c[0x0][0x238] ;  /* 0x00008e00ff047b82 */ /* 0x000e220000000a00 */
[----:B------:R-:W-:Y:S01]  /*0710*/  IADD3 R30, R7, UR10, RZ ;  /* 0x0000000a071e7c10 */ /* 0x000fe2000fffe0ff */
[----:B------:R-:W-:Y:S01]  /*0720*/  ULDC.64 UR10, c[0x0][0x230] ;  /* 0x00008c00000a7ab9 */ /* 0x000fe20000000a00 */
[----:B------:R-:W-:Y:S02]  /*0730*/  IADD3 R0, P1, R33, R6, RZ ;  /* 0x0000000621007210 */ /* 0x000fe40007f3e0ff */
[----:B------:R-:W-:Y:S01]  /*0740*/  LEA.HI.X R23, R8, UR19, R3, 0x3, P0 ;  /* 0x0000001308177c11 */ /* 0x000fe200080f1c03 */
[----:B------:R-:W-:Y:S01]  /*0750*/  ULDC.64 UR18, c[0x0][0x228] ;  /* 0x00008a0000127ab9 */ /* 0x000fe20000000a00 */
[----:B------:R-:W-:-:S02]  /*0760*/  IADD3.X R3, RZ, R30, RZ, P1, !PT ;  /* 0x0000001eff037210 */ /* 0x000fc40000ffe4ff */
[C---:B------:R-:W-:Y:S02]  /*0770*/  SHF.L.U32 R18, R0.reuse, 0x1, RZ ;  /* 0x0000000100127819 */ /* 0x040fe400000006ff */
[----:B------:R-:W-:Y:S01]  /*0780*/  SHF.L.U64.HI R15, R0, 0x1, R3 ;  /* 0x00000001000f7819 */ /* 0x000fe20000010203 */
[----:B------:R-:W3:Y:S01]  /*0790*/  LDG.E.64.CONSTANT R22, desc[UR12][R22.64] ;  /* 0x0000000c16167981 */ /* 0x000ee2000c1e9b00 */
[----:B------:R-:W-:Y:S02]  /*07a0*/  IADD3 R16, P0, R18, UR10, RZ ;  /* 0x0000000a12107c10 */ /* 0x000fe4000ff1e0ff */
[----:B------:R-:W-:Y:S01]  /*07b0*/  IADD3 R3, R33, 0xa00, RZ ;  /* 0x00000a0021037810 */ /* 0x000fe20007ffe0ff */
[----:B------:R1:W-:Y:S01]  /*07c0*/  STL [R1+0x7c], R18 ;  /* 0x00007c1201007387 */ /* 0x0003e20000100800 */
[----:B------:R-:W-:Y:S02]  /*07d0*/  IADD3.X R17, R15, UR11, RZ, P0, !PT ;  /* 0x0000000b0f117c10 */ /* 0x000fe400087fe4ff */
[----:B------:R-:W-:Y:S01]  /*07e0*/  IADD3 R3, P0, R3, R6, RZ ;  /* 0x0000000603037210 */ /* 0x000fe20007f1e0ff */
[----:B------:R-:W-:Y:S03]  /*07f0*/  STL [R1+0xa8], R15 ;  /* 0x0000a80f01007387 */ /* 0x000fe60000100800 */
[----:B------:R-:W-:Y:S01]  /*0800*/  IADD3.X R0, RZ, R30, RZ, P0, !PT ;  /* 0x0000001eff007210 */ /* 0x000fe200007fe4ff */
[----:B------:R-:W4:Y:S01]  /*0810*/  LDG.E.64.CONSTANT R16, desc[UR12][R16.64] ;  /* 0x0000000c10107981 */ /* 0x000f22000c1e9b00 */
[C---:B------:R-:W-:Y:S01]  /*0820*/  SHF.L.U32 R14, R3.reuse, 0x1, RZ ;  /* 0x00000001030e7819 */ /* 0x040fe200000006ff */
[----:B0-----:R-:W-:Y:S01]  /*0830*/  IMAD.WIDE R4, R2, 0x2, R4 ;  /* 0x0000000202047825 */ /* 0x001fe200078e0204 */
[----:B------:R-:W-:-:S02]  /*0840*/  SHF.L.U64.HI R13, R3, 0x1, R0 ;  /* 0x00000001030d7819 */ /* 0x000fc40000010200 */
[----:B------:R-:W-:Y:S02]  /*0850*/  IADD3 R8, P0, R14, UR10, RZ ;  /* 0x0000000a0e087c10 */ /* 0x000fe4000ff1e0ff */
[----:B------:R-:W-:Y:S01]  /*0860*/  IADD3 R3, R33, 0x1400, RZ ;  /* 0x0000140021037810 */ /* 0x000fe20007ffe0ff */
[----:B------:R-:W2:Y:S01]  /*0870*/  LDG.E.64.CONSTANT R4, desc[UR12][R4.64] ;  /* 0x0000000c04047981 */ /* 0x000ea2000c1e9b00 */
[----:B------:R-:W-:Y:S02]  /*0880*/  IADD3.X R9, R13, UR11, RZ, P0, !PT ;  /* 0x0000000b0d097c10 */ /* 0x000fe400087fe4ff */
[----:B------:R-:W-:-:S04]  /*0890*/  IADD3 R3, P0, R3, R6, RZ ;  /* 0x0000000603037210 */ /* 0x000fc80007f1e0ff */
[----:B------:R-:W-:Y:S01]  /*08a0*/  IADD3.X R0, RZ, R30, RZ, P0, !PT ;  /* 0x0000001eff007210 */ /* 0x000fe200007fe4ff */
[----:B------:R-:W-:Y:S01]  /*08b0*/  STL [R1+0xa0], R14 ;  /* 0x0000a00e01007387 */ /* 0x000fe20000100800 */
[C---:B------:R-:W-:Y:S02]  /*08c0*/  SHF.L.U32 R11, R3.reuse, 0x1, RZ ;  /* 0x00000001030b7819 */ /* 0x040fe400000006ff */
[----:B------:R-:W-:Y:S01]  /*08d0*/  SHF.L.U64.HI R10, R3, 0x1, R0 ;  /* 0x00000001030a7819 */ /* 0x000fe20000010200 */
[----:B------:R-:W2:Y:S01]  /*08e0*/  LDG.E.64.CONSTANT R8, desc[UR12][R8.64] ;  /* 0x0000000c08087981 */ /* 0x000ea2000c1e9b00 */
[----:B------:R-:W-:Y:S02]  /*08f0*/  IADD3 R24, P0, R11, UR10, RZ ;  /* 0x0000000a0b187c10 */ /* 0x000fe4000ff1e0ff */
[----:B------:R-:W-:Y:S02]  /*0900*/  IADD3 R3, R33, 0x1e00, RZ ;  /* 0x00001e0021037810 */ /* 0x000fe40007ffe0ff */
[----:B------:R-:W-:-:S02]  /*0910*/  IADD3.X R25, R10, UR11, RZ, P0, !PT ;  /* 0x0000000b0a197c10 */ /* 0x000fc400087fe4ff */
[----:B------:R-:W-:-:S04]  /*0920*/  IADD3 R3, P0, R3, R6, RZ ;  /* 0x0000000603037210 */ /* 0x000fc80007f1e0ff */
[----:B------:R-:W-:Y:S01]  /*0930*/  IADD3.X R0, RZ, R30, RZ, P0, !PT ;  /* 0x0000001eff007210 */ /* 0x000fe200007fe4ff */
[----:B------:R-:W-:Y:S01]  /*0940*/  STL [R1+0xa4], R13 ;  /* 0x0000a40d01007387 */ /* 0x000fe20000100800 */
[C---:B------:R-:W-:Y:S02]  /*0950*/  SHF.L.U32 R12, R3.reuse, 0x1, RZ ;  /* 0x00000001030c7819 */ /* 0x040fe400000006ff */
[----:B------:R-:W-:Y:S01]  /*0960*/  SHF.L.U64.HI R26, R3, 0x1, R0 ;  /* 0x00000001031a7819 */ /* 0x000fe20000010200 */
[----:B------:R-:W2:Y:S01]  /*0970*/  LDG.E.64.CONSTANT R24, desc[UR12][R24.64] ;  /* 0x0000000c18187981 */ /* 0x000ea2000c1e9b00 */
[----:B------:R-:W-:-:S04]  /*0980*/  IADD3 R34, P0, R12, UR10, RZ ;  /* 0x0000000a0c227c10 */ /* 0x000fc8000ff1e0ff */
[----:B------:R-:W-:-:S06]  /*0990*/  IADD3.X R35, R26, UR11, RZ, P0, !PT ;  /* 0x0000000b1a237c10 */ /* 0x000fcc00087fe4ff */
[----:B------:R-:W2:Y:S01]  /*09a0*/  LDG.E.64.CONSTANT R34, desc[UR12][R34.64] ;  /* 0x0000000c22227981 */ /* 0x000ea2000c1e9b00 */
[----:B------:R-:W-:Y:S02]  /*09b0*/  IADD3 R42, P0, R18, UR18, RZ ;  /* 0x00000012122a7c10 */ /* 0x000fe4000ff1e0ff */
[----:B------:R-:W-:Y:S02]  /*09c0*/  IADD3 R3, R33, 0x2800, RZ ;  /* 0x0000280021037810 */ /* 0x000fe40007ffe0ff */
[----:B------:R-:W-:Y:S02]  /*09d0*/  IADD3.X R43, R15, UR19, RZ, P0, !PT ;  /* 0x000000130f2b7c10 */ /* 0x000fe400087fe4ff */
[----:B------:R-:W-:Y:S02]  /*09e0*/  IADD3 R28, P0, R14, UR18, RZ ;  /* 0x000000120e1c7c10 */ /* 0x000fe4000ff1e0ff */
[----:B------:R-:W-:Y:S02]  /*09f0*/  IADD3 R3, P1, R3, R6, RZ ;  /* 0x0000000603037210 */ /* 0x000fe40007f3e0ff */
[----:B------:R-:W-:Y:S01]  /*0a00*/  IADD3.X R29, R13, UR19, RZ, P0, !PT ;  /* 0x000000130d1d7c10 */ /* 0x000fe200087fe4ff */
[----:B------:R-:W-:Y:S01]  /*0a10*/  STL [R1+0x98], R11 ;  /* 0x0000980b01007387 */ /* 0x000fe20000100800 */
[----:B-1----:R-:W-:-:S02]  /*0a20*/  IADD3 R18, P0, R11, UR18, RZ ;  /* 0x000000120b127c10 */ /* 0x002fc4000ff1e0ff */
[----:B------:R-:W-:Y:S01]  /*0a30*/  IADD3.X R0, RZ, R30, RZ, P1, !PT ;  /* 0x0000001eff007210 */ /* 0x000fe20000ffe4ff */
[----:B------:R-:W2:Y:S01]  /*0a40*/  LDG.E.64.CONSTANT R42, desc[UR12][R42.64] ;  /* 0x0000000c2a2a7981 */ /* 0x000ea2000c1e9b00 */
[C---:B------:R-:W-:Y:S02]  /*0a50*/  SHF.L.U32 R31, R3.reuse, 0x1, RZ ;  /* 0x00000001031f7819 */ /* 0x040fe400000006ff */
[----:B------:R-:W-:Y:S01]  /*0a60*/  IADD3.X R19, R10, UR19, RZ, P0, !PT ;  /* 0x000000130a137c10 */ /* 0x000fe200087fe4ff */
[----:B------:R0:W-:Y:S01]  /*0a70*/  STL [R1+0x9c], R10 ;  /* 0x00009c0a01007387 */ /* 0x0001e20000100800 */
[----:B------:R-:W-:Y:S02]  /*0a80*/  SHF.L.U64.HI R36, R3, 0x1, R0 ;  /* 0x0000000103247819 */ /* 0x000fe40000010200 */
[----:B------:R-:W-:Y:S01]  /*0a90*/  IADD3 R3, R33, 0x3200, RZ ;  /* 0x0000320021037810 */ /* 0x000fe20007ffe0ff */
[----:B------:R-:W-:Y:S01]  /*0aa0*/  HFMA2.MMA R57, -RZ, RZ, 0, 2.384185791015625e-06 ;  /* 0x00000028ff397435 */ /* 0x000fe200000001ff */
[----:B------:R-:W2:Y:S04]  /*0ab0*/  LDG.E.64.CONSTANT R28, desc[UR12][R28.64] ;  /* 0x0000000c1c1c7981 */ /* 0x000ea8000c1e9b00 */
[----:B------:R-:W2:Y:S01]  /*0ac0*/  LDG.E.64.CONSTANT R18, desc[UR12][R18.64] ;  /* 0x0000000c12127981 */ /* 0x000ea2000c1e9b00 */
[----:B0-----:R-:W-:-:S04]  /*0ad0*/  IADD3 R10, P0, R31, UR10, RZ ;  /* 0x0000000a1f0a7c10 */ /* 0x001fc8000ff1e0ff */
[----:B------:R-:W-:Y:S02]  /*0ae0*/  IADD3.X R11, R36, UR11, RZ, P0, !PT ;  /* 0x0000000b240b7c10 */ /* 0x000fe400087fe4ff */
[----:B------:R-:W-:-:S04]  /*0af0*/  IADD3 R3, P0, R3, R6, RZ ;  /* 0x0000000603037210 */ /* 0x000fc80007f1e0ff */
[----:B------:R-:W-:Y:S01]  /*0b00*/  IADD3.X R0, RZ, R30, RZ, P0, !PT ;  /* 0x0000001eff007210 */ /* 0x000fe200007fe4ff */
[----:B------:R0:W-:Y:S01]  /*0b10*/  STL [R1+0x90], R12 ;  /* 0x0000900c01007387 */ /* 0x0001e20000100800 */
[C---:B------:R-:W-:Y:S02]  /*0b20*/  SHF.L.U32 R61, R3.reuse, 0x1, RZ ;  /* 0x00000001033d7819 */ /* 0x040fe400000006ff */
[----:B------:R-:W-:Y:S01]  /*0b30*/  SHF.L.U64.HI R58, R3, 0x1, R0 ;  /* 0x00000001033a7819 */ /* 0x000fe20000010200 */
[----:B------:R1:W-:Y:S01]  /*0b40*/  STL [R1+0x94], R26 ;  /* 0x0000941a01007387 */ /* 0x0003e20000100800 */
[----:B---3--:R-:W-:Y:S01]  /*0b50*/  FADD.FTZ R2, R23, UR15 ;  /* 0x0000000f17027e21 */ /* 0x008fe20008010000 */
[----:B----4-:R-:W-:-:S05]  /*0b60*/  HADD2.F32 R7, -RZ, R16.H1_H1 ;  /* 0x30000010ff077230 */ /* 0x010fca0000004100 */
[----:B------:R-:W3:Y:S01]  /*0b70*/  MUFU.RSQ R2, R2 ;  /* 0x0000000200027308 */ /* 0x000ee20000001400 */
[----:B------:R-:W-:Y:S01]  /*0b80*/  HADD2.F32 R3, -RZ, R16.H0_H0 ;  /* 0x20000010ff037230 */ /* 0x000fe20000004100 */
[----:B0-----:R-:W-:Y:S01]  /*0b90*/  IADD3 R12, P0, R12, UR18, RZ ;  /* 0x000000120c0c7c10 */ /* 0x001fe2000ff1e0ff */
[----:B--2---:R-:W-:Y:S02]  /*0ba0*/  HADD2.F32 R40, -RZ, R20.H1_H1 ;  /* 0x30000014ff287230 */ /* 0x004fe40000004100 */
[----:B------:R-:W-:Y:S01]  /*0bb0*/  FADD.FTZ R7, -R22, R7 ;  /* 0x0000000716077221 */ /* 0x000fe20000010100 */
[----:B------:R-:W-:Y:S02]  /*0bc0*/  IMAD R52, R52, R57, UR8 ;  /* 0x0000000834347e24 */ /* 0x000fe4000f8e0239 */
[----:B------:R-:W-:Y:S01]  /*0bd0*/  FADD.FTZ R3, -R22, R3 ;  /* 0x0000000316037221 */ /* 0x000fe20000010100 */
[----:B------:R-:W-:Y:S01]  /*0be0*/  IADD3.X R13, R26, UR19, RZ, P0, !PT ;  /* 0x000000131a0d7c10 */ /* 0x000fe200087fe4ff */
[----:B------:R-:W-:Y:S01]  /*0bf0*/  HADD2.F32 R16, -RZ, R17.H0_H0 ;  /* 0x20000011ff107230 */ /* 0x000fe20000004100 */
[----:B------:R-:W2:Y:S01]  /*0c00*/  LDG.E.64.CONSTANT R10, desc[UR12][R10.64] ;  /* 0x0000000c0a0a7981 */ /* 0x000ea2000c1e9b00 */
[----:B------:R-:W-:-:S02]  /*0c10*/  HADD2.F32 R0, -RZ, R4.H0_H0 ;  /* 0x20000004ff007230 */ /* 0x000fc40000004100 */
[C---:B---3--:R-:W-:Y:S01]  /*0c20*/  FMUL.FTZ R27, R2.reuse, R7 ;  /* 0x00000007021b7220 */ /* 0x048fe20000410000 */
[----:B-1----:R-:W-:Y:S01]  /*0c30*/  FMUL.FTZ R26, R2, R3 ;  /* 0x00000003021a7220 */ /* 0x002fe20000410000 */
[----:B------:R-:W-:Y:S02]  /*0c40*/  HADD2.F32 R7, -RZ, R17.H1_H1 ;  /* 0x30000011ff077230 */ /* 0x000fe40000004100 */
[----:B------:R-:W-:Y:S01]  /*0c50*/  FADD.FTZ R16, -R22, R16 ;  /* 0x0000001016107221 */ /* 0x000fe20000010100 */
[----:B------:R-:W-:Y:S01]  /*0c60*/  HADD2.F32 R3, -RZ, R4.H1_H1 ;  /* 0x30000004ff037230 */ /* 0x000fe20000004100 */
[----:B------:R0:W-:Y:S04]  /*0c70*/  STL [R1+0x124], R35 ;  /* 0x0001242301007387 */ /* 0x0001e80000100800 */
[----:B------:R-:W-:Y:S04]  /*0c80*/  STL [R1+0x88], R31 ;  /* 0x0000881f01007387 */ /* 0x000fe80000100800 */
[----:B------:R-:W-:Y:S01]  /*0c90*/  STL [R1+0x8c], R36 ;  /* 0x00008c2401007387 */ /* 0x000fe20000100800 */
[----:B0-----:R-:W-:-:S03]  /*0ca0*/  HADD2.F32 R35, -RZ, R20.H0_H0 ;  /* 0x20000014ff237230 */ /* 0x001fc60000004100 */
[----:B------:R-:W-:Y:S01]  /*0cb0*/  STL [R1+0x80], R61 ;  /* 0x0000803d01007387 */ /* 0x000fe20000100800 */
[----:B------:R-:W-:-:S03]  /*0cc0*/  FADD.FTZ R7, -R22, R7 ;  /* 0x0000000716077221 */ /* 0x000fc60000010100 */
[----:B------:R-:W-:Y:S01]  /*0cd0*/  STL [R1+0x84], R58 ;  /* 0x0000843a01007387 */ /* 0x000fe20000100800 */
[----:B------:R-:W-:-:S03]  /*0ce0*/  HADD2.F32 R20, -RZ, R21.H0_H0 ;  /* 0x20000015ff147230 */ /* 0x000fc60000004100 */
[----:B------:R-:W-:Y:S01]  /*0cf0*/  STL [R1+0x4], R35 ;  /* 0x0000042301007387 */ /* 0x000fe20000100800 */
[----:B------:R-:W-:-:S03]  /*0d00*/  FFMA.FTZ R46, R27, R3, R40 ;  /* 0x000000031b2e7223 */ /* 0x000fc60000010028 */
[----:B------:R-:W-:Y:S01]  /*0d10*/  STL [R1+0x24], R26 ;  /* 0x0000241a01007387 */ /* 0x000fe20000100800 */
[----:B------:R-:W-:-:S03]  /*0d20*/  FMUL.FTZ R16, R2, R16 ;  /* 0x0000001002107220 */ /* 0x000fc60000410000 */
[----:B------:R0:W-:Y:S01]  /*0d30*/  STL [R1+0x118], R26 ;  /* 0x0001181a01007387 */ /* 0x0001e20000100800 */
[--C-:B------:R-:W-:Y:S02]  /*0d40*/  HADD2.F32 R4, -RZ, R5.reuse.H0_H0 ;  /* 0x20000005ff047230 */ /* 0x100fe40000004100 */
[----:B------:R-:W-:Y:S01]  /*0d50*/  FFMA.FTZ R50, R26, R0, R35 ;  /* 0x000000001a327223 */ /* 0x000fe20000010023 */
[----:B------:R-:W-:Y:S01]  /*0d60*/  STL [R1+0x6c], R40 ;  /* 0x00006c2801007387 */ /* 0x000fe20000100800 */
[----:B------:R-:W-:-:S03]  /*0d70*/  HADD2.F32 R5, -RZ, R5.H1_H1 ;  /* 0x30000005ff057230 */ /* 0x000fc60000004100 */
[----:B------:R1:W-:Y:S01]  /*0d80*/  STL [R1+0x30], R27 ;  /* 0x0000301b01007387 */ /* 0x0003e20000100800 */
[----:B0-----:R-:W-:-:S03]  /*0d90*/  HADD2.F32 R26, -RZ, R21.H1_H1 ;  /* 0x30000015ff1a7230 */ /* 0x001fc60000004100 */
[----:B------:R-:W-:Y:S01]  /*0da0*/  STL [R1+0x70], R20 ;  /* 0x0000701401007387 */ /* 0x000fe20000100800 */
[----:B------:R-:W-:Y:S02]  /*0db0*/  IADD3 R14, P1, R61, UR10, RZ ;  /* 0x0000000a3d0e7c10 */ /* 0x000fe4000ff3e0ff */
[----:B------:R-:W-:Y:S01]  /*0dc0*/  IADD3 R57, R33, 0x4600, RZ ;  /* 0x0000460021397810 */ /* 0x000fe20007ffe0ff */
[----:B------:R-:W3:Y:S01]  /*0dd0*/  LDG.E.64.CONSTANT R12, desc[UR12][R12.64] ;  /* 0x0000000c0c0c7981 */ /* 0x000ee2000c1e9b00 */
[----:B-1----:R-:W-:-:S03]  /*0de0*/  FMUL.FTZ R27, R2, R7 ;  /* 0x00000007021b7220 */ /* 0x002fc60000410000 */
[----:B------:R-:W-:Y:S01]  /*0df0*/  STL [R1+0x60], R16 ;  /* 0x0000601001007387 */ /* 0x000fe20000100800 */
[----:B------:R-:W-:-:S03]  /*0e00*/  FFMA.FTZ R45, R27, R5, R26 ;  /* 0x000000051b2d7223 */ /* 0x000fc6000001001a */
[----:B------:R-:W-:Y:S04]  /*0e10*/  STL [R1+0x54], R27 ;  /* 0x0000541b01007387 */ /* 0x000fe80000100800 */
[----:B------:R0:W-:Y:S04]  /*0e20*/  STL [R1+0x11c], R27 ;  /* 0x00011c1b01007387 */ /* 0x0001e80000100800 */
[----:B0-----:R-:W4:Y:S01]  /*0e30*/  LDL.LU R27, [R1+0x70] ;  /* 0x00007000011b7983 */ /* 0x001f220000300800 */
[----:B------:R-:W-:-:S06]  /*0e40*/  FMUL.FTZ R53, R50, -1.4426950216293334961 ;  /* 0xbfb8aa3b32357820 */ /* 0x000fcc0000410000 */
[----:B------:R-:W0:Y:S01]  /*0e50*/  MUFU.EX2 R53, R53 ;  /* 0x0000003500357308 */ /* 0x000e220000000800 */
[----:B------:R-:W-:Y:S01]  /*0e60*/  FFMA.FTZ R44, R16, R4, R20 ;  /* 0x00000004102c7223 */ /* 0x000fe20000010014 */
[----:B------:R-:W-:Y:S02]  /*0e70*/  HADD2.F32 R16, -RZ, R8.H0_H0 ;  /* 0x20000008ff107230 */ /* 0x000fe40000004100 */
[----:B------:R-:W-:-:S03]  /*0e80*/  FMUL.FTZ R32, R45, -1.4426950216293334961 ;  /* 0xbfb8aa3b2d207820 */ /* 0x000fc60000410000 */
[----:B------:R-:W-:-:S03]  /*0e90*/  FADD.FTZ R16, -R22, R16 ;  /* 0x0000001016107221 */ /* 0x000fc60000010100 */
[----:B------:R-:W1:Y:S01]  /*0ea0*/  MUFU.EX2 R32, R32 ;  /* 0x0000002000207308 */ /* 0x000e620000000800 */
[----:B------:R-:W-:Y:S02]  /*0eb0*/  HADD2.F32 R17, -RZ, R8.H1_H1 ;  /* 0x30000008ff117230 */ /* 0x000fe40000004100 */
[----:B------:R-:W-:Y:S01]  /*0ec0*/  FMUL.FTZ R21, R2, R16 ;  /* 0x0000001002157220 */ /* 0x000fe20000410000 */
[--C-:B------:R-:W-:Y:S01]  /*0ed0*/  HADD2.F32 R7, -RZ, R9.reuse.H0_H0 ;  /* 0x20000009ff077230 */ /* 0x100fe20000004100 */
[----:B------:R-:W-:Y:S01]  /*0ee0*/  IADD3 R8, R33, 0x3c00, RZ ;  /* 0x00003c0021087810 */ /* 0x000fe20007ffe0ff */
[----:B------:R-:W-:Y:S01]  /*0ef0*/  HADD2.F32 R20, -RZ, R9.H1_H1 ;  /* 0x30000009ff147230 */ /* 0x000fe20000004100 */
[----:B------:R-:W-:Y:S01]  /*0f00*/  IADD3 R16, P0, R31, UR18, RZ ;  /* 0x000000121f107c10 */ /* 0x000fe2000ff1e0ff */
[----:B0-----:R-:W-:Y:S01]  /*0f10*/  FADD.FTZ R53, R53, 1 ;  /* 0x3f80000035357421 */ /* 0x001fe20000010000 */
[----:B------:R-:W-:Y:S01]  /*0f20*/  FFMA.FTZ R31, R0, R21, R35 ;  /* 0x00000015001f7223 */ /* 0x000fe20000010023 */
[----:B------:R-:W-:Y:S01]  /*0f30*/  IADD3.X R15, R58, UR11, RZ, P1, !PT ;  /* 0x0000000b3a0f7c10 */ /* 0x000fe20008ffe4ff */
[----:B------:R-:W-:Y:S01]  /*0f40*/  FADD.FTZ R9, -R22, R17 ;  /* 0x0000001116097221 */ /* 0x000fe20000010100 */
[----:B------:R-:W-:Y:S01]  /*0f50*/  IADD3 R8, P1, R8, R6, RZ ;  /* 0x0000000608087210 */ /* 0x000fe20007f3e0ff */
[C---:B------:R-:W-:Y:S01]  /*0f60*/  FADD.FTZ R7, -R22.reuse, R7 ;  /* 0x0000000716077221 */ /* 0x040fe20000010100 */
[----:B------:R-:W0:Y:S01]  /*0f70*/  MUFU.RCP R53, R53 ;  /* 0x0000003500357308 */ /* 0x000e220000001000 */
[----:B------:R1:W-:Y:S01]  /*0f80*/  STL [R1+0x4c], R21 ;  /* 0x00004c1501007387 */ /* 0x0003e20000100800 */
[----:B------:R-:W-:Y:S01]  /*0f90*/  FMUL.FTZ R51, R31, -1.4426950216293334961 ;  /* 0xbfb8aa3b1f337820 */ /* 0x000fe20000410000 */
[----:B------:R-:W-:Y:S01]  /*0fa0*/  FADD.FTZ R20, -R22, R20 ;  /* 0x0000001416147221 */ /* 0x000fe20000010100 */
[----:B------:R-:W-:Y:S01]  /*0fb0*/  SHF.L.U32 R60, R8, 0x1, RZ ;  /* 0x00000001083c7819 */ /* 0x000fe200000006ff */
[----:B------:R-:W-:Y:S01]  /*0fc0*/  FMUL.FTZ R7, R2, R7 ;  /* 0x0000000702077220 */ /* 0x000fe20000410000 */
[----:B------:R-:W-:Y:S01]  /*0fd0*/  IADD3.X R17, R36, UR19, RZ, P0, !PT ;  /* 0x0000001324117c10 */ /* 0x000fe200087fe4ff */
[----:B------:R-:W-:Y:S01]  /*0fe0*/  FMUL.FTZ R23, R2, R20 ;  /* 0x0000001402177220 */ /* 0x000fe20000410000 */
[----:B-1----:R-:W-:Y:S01]  /*0ff0*/  FADD.FTZ R32, R32, 1 ;  /* 0x3f80000020207421 */ /* 0x002fe20000010000 */
[----:B------:R-:W-:Y:S01]  /*1000*/  LEA R52, R49, R52, 0x3 ;  /* 0x0000003431347211 */ /* 0x000fe200078e18ff */
[----:B------:R-:W-:Y:S01]  /*1010*/  FMUL.FTZ R55, R44, -1.4426950216293334961 ;  /* 0xbfb8aa3b2c377820 */ /* 0x000fe20000410000 */
[----:B------:R-:W-:Y:S01]  /*1020*/  FMUL.FTZ R21, R2, R9 ;  /* 0x0000000902157220 */ /* 0x000fe20000410000 */
[----:B------:R-:W-:Y:S01]  /*1030*/  IADD3.X R9, RZ, R30, RZ, P1, !PT ;  /* 0x0000001eff097210 */ /* 0x000fe20000ffe4ff */
[----:B------:R-:W1:Y:S01]  /*1040*/  MUFU.EX2 R51, R51 ;  /* 0x0000003300337308 */ /* 0x000e620000000800 */
[----:B------:R-:W-:Y:S01]  /*1050*/  IADD3 R20, P0, R60, UR10, RZ ;  /* 0x0000000a3c147c10 */ /* 0x000fe2000ff1e0ff */
[----:B------:R-:W-:Y:S01]  /*1060*/  FMUL.FTZ R54, R46, -1.4426950216293334961 ;  /* 0xbfb8aa3b2e367820 */ /* 0x000fe20000410000 */
[----:B------:R-:W-:Y:S01]  /*1070*/  SHF.L.U64.HI R59, R8, 0x1, R9 ;  /* 0x00000001083b7819 */ /* 0x000fe20000010209 */
[----:B------:R0:W-:Y:S01]  /*1080*/  STL [R1+0x5c], R21 ;  /* 0x00005c1501007387 */ /* 0x0001e20000100800 */
[----:B------:R-:W-:-:S03]  /*1090*/  FFMA.FTZ R36, R3, R21, R40 ;  /* 0x0000001503247223 */ /* 0x000fc60000010028 */
[----:B------:R1:W4:Y:S01]  /*10a0*/  MUFU.RCP R56, R32 ;  /* 0x0000002000387308 */ /* 0x0003220000001000 */
[----:B------:R-:W3:Y:S04]  /*10b0*/  LDG.E.64.CONSTANT R14, desc[UR12][R14.64] ;  /* 0x0000000c0e0e7981 */ /* 0x000ee8000c1e9b00 */
[----:B------:R-:W3:Y:S01]  /*10c0*/  LDG.E.64.CONSTANT R16, desc[UR12][R16.64] ;  /* 0x0000000c10107981 */ /* 0x000ee2000c1e9b00 */
[----:B0-----:R-:W-:Y:S02]  /*10d0*/  IADD3.X R21, R59, UR11, RZ, P0, !PT ;  /* 0x0000000b3b157c10 */ /* 0x001fe400087fe4ff */
[----:B-1----:R-:W-:Y:S01]  /*10e0*/  IADD3 R32, P0, R61, UR18, RZ ;  /* 0x000000123d207c10 */ /* 0x002fe2000ff1e0ff */
[----:B------:R0:W-:Y:S03]  /*10f0*/  STL [R1+0x44], R7 ;  /* 0x0000440701007387 */ /* 0x0001e60000100800 */
[----:B------:R-:W-:Y:S01]  /*1100*/  IADD3.X R33, R58, UR19, RZ, P0, !PT ;  /* 0x000000133a217c10 */ /* 0x000fe200087fe4ff */
[----:B------:R-:W-:Y:S01]  /*1110*/  FADD.FTZ R58, -R53, 1 ;  /* 0x3f800000353a7421 */ /* 0x000fe20000010100 */
[----:B------:R-:W-:Y:S01]  /*1120*/  STL [R1+0x78], R60 ;  /* 0x0000783c01007387 */ /* 0x000fe20000100800 */
[----:B------:R-:W-:Y:S01]  /*1130*/  FFMA.FTZ R38, R5, R23, R26 ;  /* 0x0000001705267223 */ /* 0x000fe2000001001a */
[----:B------:R-:W-:-:S02]  /*1140*/  HADD2.F32 R8, -RZ, R24.H1_H1 ;  /* 0x30000018ff087230 */ /* 0x000fc40000004100 */
[----:B------:R-:W-:Y:S01]  /*1150*/  FFMA.FTZ R58, R50, R58, 1 ;  /* 0x3f800000323a7423 */ /* 0x000fe2000001003a */
[----:B------:R-:W-:Y:S01]  /*1160*/  STL [R1+0x74], R59 ;  /* 0x0000743b01007387 */ /* 0x000fe20000100800 */
[----:B------:R-:W-:-:S03]  /*1170*/  FADD.FTZ R51, R51, 1 ;  /* 0x3f80000033337421 */ /* 0x000fc60000010000 */
[----:B------:R1:W-:Y:S01]  /*1180*/  STL [R1+0x58], R23 ;  /* 0x0000581701007387 */ /* 0x0003e20000100800 */
[----:B------:R-:W-:Y:S01]  /*1190*/  FMUL.FTZ R58, R53, R58 ;  /* 0x0000003a353a7220 */ /* 0x000fe20000410000 */
[----:B------:R-:W-:Y:S02]  /*11a0*/  HADD2.F32 R53, -RZ, R34.H0_H0 ;  /* 0x20000022ff357230 */ /* 0x000fe40000004100 */
[----:B------:R-:W-:Y:S01]  /*11b0*/  FADD.FTZ R8, -R22, R8 ;  /* 0x0000000816087221 */ /* 0x000fe20000010100 */
[----:B------:R1:W-:Y:S01]  /*11c0*/  MUFU.RCP R50, R51 ;  /* 0x0000003300327308 */ /* 0x0003e20000001000 */
[----:B----4-:R-:W-:-:S07]  /*11d0*/  FFMA.FTZ R37, R4, R7, R27 ;  /* 0x0000000704257223 */ /* 0x010fce000001001b */
[----:B------:R-:W-:Y:S08]  /*11e0*/  MUFU.EX2 R55, R55 ;  /* 0x0000003700377308 */ /* 0x000ff00000000800 */
[----:B------:R-:W-:Y:S01]  /*11f0*/  MUFU.EX2 R54, R54 ;  /* 0x0000003600367308 */ /* 0x000fe20000000800 */
[----:B------:R-:W-:Y:S01]  /*1200*/  FMUL.FTZ R9, R37, -1.4426950216293334961 ;  /* 0xbfb8aa3b25097820 */ /* 0x000fe20000410000 */
[----:B0-----:R-:W-:Y:S01]  /*1210*/  HADD2.F32 R7, -RZ, R24.H0_H0 ;  /* 0x20000018ff077230 */ /* 0x001fe20000004100 */
[----:B------:R-:W-:Y:S01]  /*1220*/  IADD3 R49, P0, R57, R6, RZ ;  /* 0x0000000639317210 */ /* 0x000fe20007f1e0ff */
[----:B------:R-:W-:Y:S01]  /*1230*/  FMUL.FTZ R47, R36, -1.4426950216293334961 ;  /* 0xbfb8aa3b242f7820 */ /* 0x000fe20000410000 */
[----:B------:R-:W4:Y:S03]  /*1240*/  LDG.E.64.CONSTANT R20, desc[UR12][R20.64] ;  /* 0x0000000c14147981 */ /* 0x000f26000c1e9b00 */
[----:B------:R-:W0:Y:S01]  /*1250*/  MUFU.EX2 R9, R9 ;  /* 0x0000000900097308 */ /* 0x000e220000000800 */
[--C-:B-1----:R-:W-:Y:S01]  /*1260*/  HADD2.F32 R23, -RZ, R25.reuse.H0_H0 ;  /* 0x20000019ff177230 */ /* 0x102fe20000004100 */
[----:B------:R-:W4:Y:S01]  /*1270*/  LDG.E.64.CONSTANT R32, desc[UR12][R32.64] ;  /* 0x0000000c20207981 */ /* 0x000f22000c1e9b00 */
[----:B------:R-:W-:-:S02]  /*1280*/  HADD2.F32 R25, -RZ, R25.H1_H1 ;  /* 0x30000019ff197230 */ /* 0x000fc40000004100 */
[----:B------:R-:W-:Y:S01]  /*1290*/  FADD.FTZ R7, -R22, R7 ;  /* 0x0000000716077221 */ /* 0x000fe20000010100 */
[----:B------:R-:W-:Y:S01]  /*12a0*/  FADD.FTZ R51, -R56, 1 ;  /* 0x3f80000038337421 */ /* 0x000fe20000010100 */
[C---:B------:R-:W-:Y:S01]  /*12b0*/  FADD.FTZ R23, -R22.reuse, R23 ;  /* 0x0000001716177221 */ /* 0x040fe20000010100 */
[----:B------:R-:W-:Y:S01]  /*12c0*/  FADD.FTZ R25, -R22, R25 ;  /* 0x0000001916197221 */ /* 0x000fe20000010100 */
[C---:B------:R-:W-:Y:S01]  /*12d0*/  FMUL.FTZ R7, R2.reuse, R7 ;  /* 0x0000000702077220 */ /* 0x040fe20000410000 */
[----:B------:R-:W-:Y:S01]  /*12e0*/  FMUL.FTZ R8, R2, R8 ;  /* 0x0000000802087220 */ /* 0x000fe20000410000 */
[----:B------:R-:W-:Y:S01]  /*12f0*/  FADD.FTZ R53, -R22, R53 ;  /* 0x0000003516357221 */ /* 0x000fe20000010100 */
[C---:B------:R-:W-:Y:S01]  /*1300*/  FMUL.FTZ R23, R2.reuse, R23 ;  /* 0x0000001702177220 */ /* 0x040fe20000410000 */
[C---:B------:R-:W-:Y:S01]  /*1310*/  FMUL.FTZ R24, R2.reuse, R25 ;  /* 0x0000001902187220 */ /* 0x040fe20000410000 */
[----:B------:R-:W-:Y:S01]  /*1320*/  FFMA.FTZ R51, R45, R51, 1 ;  /* 0x3f8000002d337423 */ /* 0x000fe20000010033 */
[----:B------:R1:W-:Y:S01]  /*1330*/  STL [R1+0x50], R7 ;  /* 0x0000500701007387 */ /* 0x0003e20000100800 */
[----:B------:R-:W-:Y:S01]  /*1340*/  FMUL.FTZ R61, R2, R53 ;  /* 0x00000035023d7220 */ /* 0x000fe20000410000 */
[----:B0-----:R-:W-:-:S02]  /*1350*/  FADD.FTZ R9, R9, 1 ;  /* 0x3f80000009097421 */ /* 0x001fc40000010000 */
[----:B------:R-:W-:Y:S01]  /*1360*/  STL [R1+0x48], R8 ;  /* 0x0000480801007387 */ /* 0x000fe20000100800 */
[----:B------:R-:W-:-:S03]  /*1370*/  FMUL.FTZ R45, R56, R51 ;  /* 0x00000033382d7220 */ /* 0x000fc60000410000 */
[----:B------:R-:W-:Y:S01]  /*1380*/  STL [R1+0x40], R23 ;  /* 0x0000401701007387 */ /* 0x000fe20000100800 */
[----:B------:R0:W-:Y:S01]  /*1390*/  MUFU.RCP R51, R9 ;  /* 0x0000000900337308 */ /* 0x0001e20000001000 */
[C-C-:B-1----:R-:W-:Y:S02]  /*13a0*/  FFMA.FTZ R7, R0.reuse, R7, R35.reuse ;  /* 0x0000000700077223 */ /* 0x142fe40000010023 */
[----:B------:R-:W-:Y:S04]  /*13b0*/  STL [R1+0x34], R24 ;  /* 0x0000341801007387 */ /* 0x000fe80000100800 */
[----:B------:R1:W-:Y:S01]  /*13c0*/  STL [R1+0xac], R52 ;  /* 0x0000ac3401007387 */ /* 0x0003e20000100800 */
[----:B0-----:R-:W-:-:S03]  /*13d0*/  FFMA.FTZ R9, R0, R61, R35 ;  /* 0x0000003d00097223 */ /* 0x001fc60000010023 */
[----:B------:R-:W-:Y:S04]  /*13e0*/  STL [R1+0x20], R61 ;  /* 0x0000203d01007387 */ /* 0x000fe80000100800 */
[----:B------:R-:W2:Y:S01]  /*13f0*/  LDL.LU R35, [R1+0x124] ;  /* 0x0001240001237983 */ /* 0x000ea20000300800 */
[----:B------:R-:W-:Y:S01]  /*1400*/  FADD.FTZ R55, R55, 1 ;  /* 0x3f80000037377421 */ /* 0x000fe20000010000 */
[----:B------:R-:W-:-:S05]  /*1410*/  FADD.FTZ R54, R54, 1 ;  /* 0x3f80000036367421 */ /* 0x000fca0000010000 */
[----:B------:R-:W0:Y:S08]  /*1420*/  MUFU.RCP R55, R55 ;  /* 0x0000003700377308 */ /* 0x000e300000001000 */
[----:B------:R-:W1:Y:S01]  /*1430*/  MUFU.RCP R54, R54 ;  /* 0x0000003600367308 */ /* 0x000e620000001000 */
[----:B0-----:R-:W-:-:S04]  /*1440*/  FADD.FTZ R6, -R55, 1 ;  /* 0x3f80000037067421 */ /* 0x001fc80000010100 */
[----:B------:R-:W-:Y:S01]  /*1450*/  FFMA.FTZ R6, R44, R6, 1 ;  /* 0x3f8000002c067423 */ /* 0x000fe20000010006 */
[----:B-1----:R-:W-:-:S04]  /*1460*/  FADD.FTZ R52, -R54, 1 ;  /* 0x3f80000036347421 */ /* 0x002fc80000010100 */
[----:B------:R-:W-:Y:S01]  /*1470*/  FFMA.FTZ R52, R46, R52, 1 ;  /* 0x3f8000002e347423 */ /* 0x000fe20000010034 */
[----:B------:R-:W-:Y:S01]  /*1480*/  FMUL.FTZ R46, R55, R6 ;  /* 0x00000006372e7220 */ /* 0x000fe20000410000 */
[----:B------:R-:W-:-:S05]  /*1490*/  HADD2.F32 R6, -RZ, R42.H0_H0 ;  /* 0x2000002aff067230 */ /* 0x000fca0000004100 */
[----:B------:R-:W-:-:S05]  /*14a0*/  FMUL.FTZ R6, R6, R58 ;  /* 0x0000003a06067220 */ /* 0x000fca0000410000 */
[----:B------:R0:W-:Y:S01]  /*14b0*/  STL [R1+0x120], R6 ;  /* 0x0001200601007387 */ /* 0x0001e20000100800 */
[----:B------:R-:W1:Y:S03]  /*14c0*/  MUFU.EX2 R47, R47 ;  /* 0x0000002f002f7308 */ /* 0x000e660000000800 */
[----:B0-----:R-:W3:Y:S01]  /*14d0*/  LDL.LU R6, [R1+0x6c] ;  /* 0x00006c0001067983 */ /* 0x001ee20000300800 */
[----:B------:R-:W-:Y:S01]  /*14e0*/  FMUL.FTZ R48, R38, -1.4426950216293334961 ;  /* 0xbfb8aa3b26307820 */ /* 0x000fe20000410000 */
[----:B------:R-:W-:-:S05]  /*14f0*/  FFMA.FTZ R8, R3, R8, R40 ;  /* 0x0000000803087223 */ /* 0x000fca0000010028 */
[----:B------:R-:W0:Y:S01]  /*1500*/  MUFU.EX2 R48, R48 ;  /* 0x0000003000307308 */ /* 0x000e220000000800 */
[----:B-1----:R-:W-:Y:S01]  /*1510*/  FADD.FTZ R47, R47, 1 ;  /* 0x3f8000002f2f7421 */ /* 0x002fe20000010000 */
[----:B------:R-:W-:-:S06]  /*1520*/  FMUL.FTZ R40, R8, -1.4426950216293334961 ;  /* 0xbfb8aa3b08287820 */ /* 0x000fcc0000410000 */
[----:B------:R1:W0:Y:S01]  /*1530*/  MUFU.RCP R44, R47 ;  /* 0x0000002f002c7308 */ /* 0x0002220000001000 */
[----:B------:R-:W-:-:S07]  /*1540*/  IADD3.X R30, RZ, R30, RZ, P0, !PT ;  /* 0x0000001eff1e7210 */ /* 0x000fce00007fe4ff */
[----:B------:R-:W0:Y:S01]  /*1550*/  MUFU.EX2 R40, R40 ;  /* 0x0000002800287308 */ /* 0x000e220000000800 */
[----:B-1----:R-:W-:Y:S01]  /*1560*/  FMUL.FTZ R47, R54, R52 ;  /* 0x00000034362f7220 */ /* 0x002fe20000410000 */
[----:B------:R-:W-:Y:S02]  /*1570*/  HADD2.F32 R52, -RZ, R42.H1_H1 ;  /* 0x3000002aff347230 */ /* 0x000fe40000004100 */
[----:B0-----:R-:W-:Y:S01]  /*1580*/  FADD.FTZ R42, R48, 1 ;  /* 0x3f800000302a7421 */ /* 0x001fe20000010000 */
[--C-:B------:R-:W-:Y:S02]  /*1590*/  HADD2.F32 R48, -RZ, R43.reuse.H0_H0 ;  /* 0x2000002bff307230 */ /* 0x100fe40000004100 */
[----:B------:R-:W-:Y:S01]  /*15a0*/  HADD2.F32 R43, -RZ, R43.H1_H1 ;  /* 0x3000002bff2b7230 */ /* 0x000fe20000004100 */
[----:B------:R-:W-:Y:S01]  /*15b0*/  SHF.L.U64.HI R53, R49, 0x1, R30 ;  /* 0x0000000131357819 */ /* 0x000fe2000001021e */
[----:B------:R-:W-:Y:S01]  /*15c0*/  FADD.FTZ R30, -R51, 1 ;  /* 0x3f800000331e7421 */ /* 0x000fe20000010100 */
[----:B------:R-:W-:-:S02]  /*15d0*/  HADD2.F32 R34, -RZ, R34.H1_H1 ;  /* 0x30000022ff227230 */ /* 0x000fc40000004100 */
[----:B------:R-:W-:Y:S01]  /*15e0*/  FMUL.FTZ R45, R43, R45 ;  /* 0x0000002d2b2d7220 */ /* 0x000fe20000410000 */
[----:B------:R-:W-:Y:S01]  /*15f0*/  FADD.FTZ R43, -R44, 1 ;  /* 0x3f8000002c2b7421 */ /* 0x000fe20000010100 */
[----:B------:R-:W-:Y:S01]  /*1600*/  SHF.L.U32 R54, R49, 0x1, RZ ;  /* 0x0000000131367819 */ /* 0x000fe200000006ff */
[----:B------:R-:W-:Y:S01]  /*1610*/  FMUL.FTZ R47, R52, R47 ;  /* 0x0000002f342f7220 */ /* 0x000fe20000410000 */
[----:B------:R-:W-:Y:S01]  /*1620*/  FFMA.FTZ R49, R37, R30, 1 ;  /* 0x3f80000025317423 */ /* 0x000fe2000001001e */
[----:B------:R-:W-:Y:S01]  /*1630*/  FADD.FTZ R52, -R50, 1 ;  /* 0x3f80000032347421 */ /* 0x000fe20000010100 */
[----:B------:R-:W-:Y:S01]  /*1640*/  FADD.FTZ R37, R40, 1 ;  /* 0x3f80000028257421 */ /* 0x000fe20000010000 */
[----:B------:R-:W-:Y:S01]  /*1650*/  FFMA.FTZ R43, R36, R43, 1 ;  /* 0x3f800000242b7423 */ /* 0x000fe2000001002b */
[----:B------:R-:W-:Y:S01]  /*1660*/  FADD.FTZ R40, -R22, R34 ;  /* 0x0000002216287221 */ /* 0x000fe20000010100 */
[----:B------:R-:W-:Y:S02]  /*1670*/  FFMA.FTZ R31, R31, R52, 1 ;  /* 0x3f8000001f1f7423 */ /* 0x000fe40000010034 */
[----:B------:R-:W-:Y:S01]  /*1680*/  FMUL.FTZ R43, R44, R43 ;  /* 0x0000002b2c2b7220 */ /* 0x000fe20000410000 */
[----:B------:R-:W-:-:S02]  /*1690*/  HADD2.F32 R44, -RZ, R28.H0_H0 ;  /* 0x2000001cff2c7230 */ /* 0x000fc40000004100 */
[----:B------:R-:W-:Y:S01]  /*16a0*/  FMUL.FTZ R50, R50, R31 ;  /* 0x0000001f32327220 */ /* 0x000fe20000410000 */
[----:B------:R-:W-:Y:S02]  /*16b0*/  HADD2.F32 R28, -RZ, R28.H1_H1 ;  /* 0x3000001cff1c7230 */ /* 0x000fe40000004100 */
[----:B------:R-:W-:Y:S01]  /*16c0*/  FMUL.FTZ R55, R2, R40 ;  /* 0x0000002802377220 */ /* 0x000fe20000410000 */
[----:B------:R-:W-:Y:S01]  /*16d0*/  STL [R1+0x68], R53 ;  /* 0x0000683501007387 */ /* 0x000fe20000100800 */
[----:B------:R-:W-:Y:S01]  /*16e0*/  FMUL.FTZ R44, R44, R50 ;  /* 0x000000322c2c7220 */ /* 0x000fe20000410000 */
[----:B------:R-:W-:Y:S02]  /*16f0*/  FMUL.FTZ R43, R28, R43 ;  /* 0x0000002b1c2b7220 */ /* 0x000fe40000410000 */
[----:B------:R-:W-:Y:S04]  /*1700*/  STL [R1+0x64], R54 ;  /* 0x0000643601007387 */ /* 0x000fe80000100800 */
[----:B------:R-:W-:Y:S01]  /*1710*/  STL [R1+0x14], R55 ;  /* 0x0000143701007387 */ /* 0x000fe20000100800 */
[----:B--2---:R-:W-:-:S02]  /*1720*/  HADD2.F32 R34, -RZ, R35.H0_H0 ;  /* 0x20000023ff227230 */ /* 0x004fc40000004100 */
[----:B------:R-:W-:-:S03]  /*1730*/  HADD2.F32 R35, -RZ, R35.H1_H1 ;  /* 0x30000023ff237230 */ /* 0x000fc60000004100 */
[C---:B------:R-:W-:Y:S02]  /*1740*/  FADD.FTZ R34, -R22.reuse, R34 ;  /* 0x0000002216227221 */ /* 0x040fe40000010100 */
[----:B------:R-:W-:Y:S02]  /*1750*/  FADD.FTZ R35, -R22, R35 ;  /* 0x0000002316237221 */ /* 0x000fe40000010100 */
[C---:B------:R-:W-:Y:S02]  /*1760*/  FMUL.FTZ R34, R2.reuse, R34 ;  /* 0x0000002202227220 */ /* 0x040fe40000410000 */
[----:B------:R-:W-:-:S03]  /*1770*/  FMUL.FTZ R50, R2, R35 ;  /* 0x0000002302327220 */ /* 0x000fc60000410000 */
[----:B------:R-:W-:Y:S04]  /*1780*/  STL [R1+0x10], R34 ;  /* 0x0000102201007387 */ /* 0x000fe80000100800 */
[----:B------:R0:W-:Y:S04]  /*1790*/  STL [R1+0x114], R43 ;  /* 0x0001142b01007387 */ /* 0x0001e80000100800 */
[----:B------:R1:W-:Y:S04]  /*17a0*/  STL [R1+0xc], R50 ;  /* 0x00000c3201007387 */ /* 0x0003e80000100800 */
[----:B0-----:R-:W2:Y:S01]  /*17b0*/  LDL.LU R43, [R1+0x4] ;  /* 0x00000400012b7983 */ /* 0x001ea20000300800 */
[----:B------:R-:W-:Y:S01]  /*17c0*/  FFMA.FTZ R24, R5, R24, R26 ;  /* 0x0000001805187223 */ /* 0x000fe2000001001a */
[----:B------:R-:W-:Y:S01]  /*17d0*/  FMUL.FTZ R39, R7, -1.4426950216293334961 ;  /* 0xbfb8aa3b07277820 */ /* 0x000fe20000410000 */
[----:B------:R-:W-:-:S02]  /*17e0*/  FFMA.FTZ R23, R4, R23, R27 ;  /* 0x0000001704177223 */ /* 0x000fc4000001001b */
[----:B------:R-:W-:Y:S01]  /*17f0*/  FMUL.FTZ R25, R24, -1.4426950216293334961 ;  /* 0xbfb8aa3b18197820 */ /* 0x000fe20000410000 */
[----:B------:R-:W0:Y:S01]  /*1800*/  MUFU.RCP R42, R42 ;  /* 0x0000002a002a7308 */ /* 0x000e220000001000 */
[----:B------:R-:W-:-:S07]  /*1810*/  FMUL.FTZ R41, R23, -1.4426950216293334961 ;  /* 0xbfb8aa3b17297820 */ /* 0x000fce0000410000 */
[----:B------:R-:W4:Y:S08]  /*1820*/  MUFU.EX2 R39, R39 ;  /* 0x0000002700277308 */ /* 0x000f300000000800 */
[----:B------:R-:W1:Y:S01]  /*1830*/  MUFU.EX2 R25, R25 ;  /* 0x0000001900197308 */ /* 0x000e620000000800 */
[----:B------:R-:W-:-:S07]  /*1840*/  IADD3 R30, P0, R54, UR10, RZ ;  /* 0x0000000a361e7c10 */ /* 0x000fce000ff1e0ff */
[----:B------:R-:W3:Y:S01]  /*1850*/  MUFU.EX2 R41, R41 ;  /* 0x0000002900297308 */ /* 0x000ee20000000800 */
[----:B0-----:R-:W-:Y:S01]  /*1860*/  FADD.FTZ R36, -R42, 1 ;  /* 0x3f8000002a247421 */ /* 0x001fe20000010100 */
[----:B------:R-:W-:Y:S01]  /*1870*/  IADD3.X R31, R53, UR11, RZ, P0, !PT ;  /* 0x0000000b351f7c10 */ /* 0x000fe200087fe4ff */
[----:B----4-:R-:W-:Y:S02]  /*1880*/  FADD.FTZ R39, R39, 1 ;  /* 0x3f80000027277421 */ /* 0x010fe40000010000 */
[----:B------:R-:W-:-:S03]  /*1890*/  FFMA.FTZ R36, R38, R36, 1 ;  /* 0x3f80000026247423 */ /* 0x000fc60000010024 */
[----:B------:R-:W4:Y:S01]  /*18a0*/  LDG.E.64.CONSTANT R30, desc[UR12][R30.64] ;  /* 0x0000000c1e1e7981 */ /* 0x000f22000c1e9b00 */
[----:B-1----:R-:W-:Y:S01]  /*18b0*/  FADD.FTZ R25, R25, 1 ;  /* 0x3f80000019197421 */ /* 0x002fe20000010000 */
[----:B------:R-:W0:Y:S01]  /*18c0*/  MUFU.RCP R39, R39 ;  /* 0x0000002700277308 */ /* 0x000e220000001000 */
[----:B---3--:R-:W-:Y:S01]  /*18d0*/  FADD.FTZ R38, R41, 1 ;  /* 0x3f80000029267421 */ /* 0x008fe20000010000 */
[----:B------:R-:W-:Y:S01]  /*18e0*/  FMUL.FTZ R41, R42, R36 ;  /* 0x000000242a297220 */ /* 0x000fe20000410000 */
[----:B------:R-:W-:-:S05]  /*18f0*/  FFMA.FTZ R36, R3, R55, R6 ;  /* 0x0000003703247223 */ /* 0x000fca0000010006 */
[----:B------:R-:W1:Y:S01]  /*1900*/  MUFU.RCP R25, R25 ;  /* 0x0000001900197308 */ /* 0x000e620000001000 */
[----:B------:R-:W-:-:S07]  /*1910*/  FMUL.FTZ R40, R36, -1.4426950216293334961 ;  /* 0xbfb8aa3b24287820 */ /* 0x000fce0000410000 */
[----:B------:R-:W3:Y:S08]  /*1920*/  MUFU.RCP R38, R38 ;  /* 0x0000002600267308 */ /* 0x000ef00000001000 */
[----:B------:R-:W3:Y:S01]  /*1930*/  MUFU.RCP R37, R37 ;  /* 0x0000002500257308 */ /* 0x000ee20000001000 */
[--C-:B------:R-:W-:Y:S02]  /*1940*/  HADD2.F32 R42, -RZ, R29.reuse.H0_H0 ;  /* 0x2000001dff2a7230 */ /* 0x100fe40000004100 */
[----:B------:R-:W-:Y:S01]  /*1950*/  FMUL.FTZ R51, R51, R49 ;  /* 0x0000003133337220 */ /* 0x000fe20000410000 */
[----:B------:R-:W-:-:S04]  /*1960*/  HADD2.F32 R35, -RZ, R29.H1_H1 ;  /* 0x3000001dff237230 */ /* 0x000fc80000004100 */
[----:B------:R-:W3:Y:S01]  /*1970*/  MUFU.EX2 R40, R40 ;  /* 0x0000002800287308 */ /* 0x000ee20000000800 */
[----:B0-----:R-:W-:Y:S01]  /*1980*/  FADD.FTZ R29, -R39, 1 ;  /* 0x3f800000271d7421 */ /* 0x001fe20000010100 */
[----:B------:R-:W-:Y:S01]  /*1990*/  FMUL.FTZ R42, R42, R51 ;  /* 0x000000332a2a7220 */ /* 0x000fe20000410000 */
[----:B------:R-:W-:Y:S01]  /*19a0*/  FMUL.FTZ R46, R48, R46 ;  /* 0x0000002e302e7220 */ /* 0x000fe20000410000 */
[----:B-1----:R-:W-:Y:S01]  /*19b0*/  FADD.FTZ R51, -R25, 1 ;  /* 0x3f80000019337421 */ /* 0x002fe20000010100 */
[----:B------:R-:W-:Y:S01]  /*19c0*/  FMUL.FTZ R48, R9, -1.4426950216293334961 ;  /* 0xbfb8aa3b09307820 */ /* 0x000fe20000410000 */
[----:B------:R-:W-:Y:S01]  /*19d0*/  FFMA.FTZ R28, R5, R50, R26 ;  /* 0x00000032051c7223 */ /* 0x000fe2000001001a */
[----:B------:R-:W-:Y:S01]  /*19e0*/  FFMA.FTZ R29, R7, R29, 1 ;  /* 0x3f800000071d7423 */ /* 0x000fe2000001001d */
[----:B---3--:R-:W-:Y:S01]  /*19f0*/  FADD.FTZ R50, -R38, 1 ;  /* 0x3f80000026327421 */ /* 0x008fe20000010100 */
[----:B------:R-:W-:Y:S01]  /*1a00*/  FADD.FTZ R7, -R37, 1 ;  /* 0x3f80000025077421 */ /* 0x000fe20000010100 */
[----:B------:R-:W-:Y:S01]  /*1a10*/  FFMA.FTZ R51, R24, R51, 1 ;  /* 0x3f80000018337423 */ /* 0x000fe20000010033 */
[----:B------:R-:W0:Y:S01]  /*1a20*/  MUFU.EX2 R48, R48 ;  /* 0x0000003000307308 */ /* 0x000e220000000800 */
[----:B------:R-:W-:Y:S01]  /*1a30*/  FFMA.FTZ R50, R23, R50, 1 ;  /* 0x3f80000017327423 */ /* 0x000fe20000010032 */
[----:B------:R-:W-:Y:S01]  /*1a40*/  FFMA.FTZ R7, R8, R7, 1 ;  /* 0x3f80000008077423 */ /* 0x000fe20000010007 */
[----:B------:R-:W-:Y:S01]  /*1a50*/  FMUL.FTZ R29, R39, R29 ;  /* 0x0000001d271d7220 */ /* 0x000fe20000410000 */
[----:B------:R-:W-:-:S02]  /*1a60*/  HADD2.F32 R23, -RZ, R18.H0_H0 ;  /* 0x20000012ff177230 */ /* 0x000fc40000004100 */
[----:B------:R-:W-:Y:S01]  /*1a70*/  FFMA.FTZ R34, R4, R34, R27 ;  /* 0x0000002204227223 */ /* 0x000fe2000001001b */
[----:B------:R-:W-:Y:S01]  /*1a80*/  FMUL.FTZ R8, R25, R51 ;  /* 0x0000003319087220 */ /* 0x000fe20000410000 */
[----:B------:R-:W-:Y:S01]  /*1a90*/  FADD.FTZ R25, R40, 1 ;  /* 0x3f80000028197421 */ /* 0x000fe20000010000 */
[----:B------:R-:W-:Y:S01]  /*1aa0*/  IADD3 R24, P0, R60, UR18, RZ ;  /* 0x000000123c187c10 */ /* 0x000fe2000ff1e0ff */
[----:B------:R-:W-:Y:S01]  /*1ab0*/  FMUL.FTZ R49, R34, -1.4426950216293334961 ;  /* 0xbfb8aa3b22317820 */ /* 0x000fe20000410000 */
[----:B------:R-:W-:Y:S02]  /*1ac0*/  FMUL.FTZ R40, R23, R29 ;  /* 0x0000001d17287220 */ /* 0x000fe40000410000 */
[----:B------:R1:W-:Y:S01]  /*1ad0*/  MUFU.RCP R29, R25 ;  /* 0x00000019001d7308 */ /* 0x0003e20000001000 */
[----:B------:R-:W-:Y:S01]  /*1ae0*/  FMUL.FTZ R41, R35, R41 ;  /* 0x0000002923297220 */ /* 0x000fe20000410000 */
[----:B------:R-:W-:Y:S01]  /*1af0*/  FMUL.FTZ R35, R28, -1.4426950216293334961 ;  /* 0xbfb8aa3b1c237820 */ /* 0x000fe20000410000 */
[----:B-1----:R-:W-:-:S05]  /*1b00*/  IADD3.X R25, R59, UR19, RZ, P0, !PT ;  /* 0x000000133b197c10 */ /* 0x002fca00087fe4ff */
[----:B------:R-:W1:Y:S01]  /*1b10*/  MUFU.EX2 R49, R49 ;  /* 0x0000003100317308 */ /* 0x000e620000000800 */
[----:B0-----:R-:W-:Y:S01]  /*1b20*/  FADD.FTZ R48, R48, 1 ;  /* 0x3f80000030307421 */ /* 0x001fe20000010000 */
[----:B------:R-:W3:Y:S06]  /*1b30*/  LDG.E.64.CONSTANT R24, desc[UR12][R24.64] ;  /* 0x0000000c18187981 */ /* 0x000eec000c1e9b00 */
[----:B------:R-:W0:Y:S01]  /*1b40*/  MUFU.EX2 R35, R35 ;  /* 0x0000002300237308 */ /* 0x000e220000000800 */
[----:B------:R-:W-:Y:S02]  /*1b50*/  HADD2.F32 R39, -RZ, R18.H1_H1 ;  /* 0x30000012ff277230 */ /* 0x000fe40000004100 */
[----:B------:R-:W-:Y:S01]  /*1b60*/  FMUL.FTZ R7, R37, R7 ;  /* 0x0000000725077220 */ /* 0x000fe20000410000 */
[----:B------:R-:W-:-:S02]  /*1b70*/  HADD2.F32 R18, -RZ, R19.H0_H0 ;  /* 0x20000013ff127230 */ /* 0x000fc40000004100 */
[----:B------:R-:W-:Y:S02]  /*1b80*/  FMUL.FTZ R50, R38, R50 ;  /* 0x0000003226327220 */ /* 0x000fe40000410000 */
[----:B------:R-:W0:Y:S01]  /*1b90*/  MUFU.RCP R48, R48 ;  /* 0x0000003000307308 */ /* 0x000e220000001000 */
[----:B------:R-:W-:Y:S01]  /*1ba0*/  FMUL.FTZ R39, R39, R7 ;  /* 0x0000000727277220 */ /* 0x000fe20000410000 */
[----:B------:R-:W-:Y:S02]  /*1bb0*/  HADD2.F32 R19, -RZ, R19.H1_H1 ;  /* 0x30000013ff137230 */ /* 0x000fe40000004100 */
[----:B------:R-:W-:Y:S01]  /*1bc0*/  FMUL.FTZ R7, R18, R50 ;  /* 0x0000003212077220 */ /* 0x000fe20000410000 */
[----:B-1----:R-:W-:Y:S01]  /*1bd0*/  FADD.FTZ R37, R49, 1 ;  /* 0x3f80000031257421 */ /* 0x002fe20000010000 */
[----:B------:R-:W-:Y:S02]  /*1be0*/  HADD2.F32 R18, -RZ, R10.H0_H0 ;  /* 0x2000000aff127230 */ /* 0x000fe40000004100 */
[----:B------:R-:W-:-:S03]  /*1bf0*/  FMUL.FTZ R8, R19, R8 ;  /* 0x0000000813087220 */ /* 0x000fc60000410000 */
[----:B------:R-:W-:Y:S01]  /*1c00*/  FADD.FTZ R19, -R22, R18 ;  /* 0x0000001216137221 */ /* 0x000fe20000010100 */
[----:B------:R-:W1:Y:S01]  /*1c10*/  MUFU.RCP R37, R37 ;  /* 0x0000002500257308 */ /* 0x000e620000001000 */
[----:B0-----:R-:W-:Y:S02]  /*1c20*/  FADD.FTZ R35, R35, 1 ;  /* 0x3f80000023237421 */ /* 0x001fe40000010000 */
[----:B------:R-:W-:Y:S01]  /*1c30*/  FMUL.FTZ R23, R2, R19 ;  /* 0x0000001302177220 */ /* 0x000fe20000410000 */
[----:B------:R-:W-:-:S04]  /*1c40*/  HADD2.F32 R18, -RZ, R10.H1_H1 ;  /* 0x3000000aff127230 */ /* 0x000fc80000004100 */
[----:B------:R0:W1:Y:S01]  /*1c50*/  MUFU.RCP R38, R35 ;  /* 0x0000002300267308 */ /* 0x0000620000001000 */
[----:B------:R-:W-:Y:S01]  /*1c60*/  FADD.FTZ R18, -R22, R18 ;  /* 0x0000001216127221 */ /* 0x000fe20000010100 */
[----:B------:R-:W-:Y:S01]  /*1c70*/  STL [R1+0x110], R39 ;  /* 0x0001102701007387 */ /* 0x000fe20000100800 */
[----:B0-----:R-:W-:-:S03]  /*1c80*/  FADD.FTZ R35, -R48, 1 ;  /* 0x3f80000030237421 */ /* 0x001fc60000010100 */
[----:B------:R0:W-:Y:S01]  /*1c90*/  STL [R1+0x10c], R7 ;  /* 0x00010c0701007387 */ /* 0x0001e20000100800 */
[----:B------:R-:W-:Y:S01]  /*1ca0*/  FFMA.FTZ R35, R9, R35, 1 ;  /* 0x3f80000009237423 */ /* 0x000fe20000010023 */
[----:B------:R-:W-:Y:S02]  /*1cb0*/  HADD2.F32 R61, -RZ, R11.H0_H0 ;  /* 0x2000000bff3d7230 */ /* 0x000fe40000004100 */
[----:B------:R-:W-:Y:S01]  /*1cc0*/  STL [R1+0x108], R8 ;  /* 0x0001080801007387 */ /* 0x000fe20000100800 */
[----:B0-----:R-:W-:-:S03]  /*1cd0*/  FMUL.FTZ R7, R2, R18 ;  /* 0x0000001202077220 */ /* 0x001fc60000410000 */
[----:B------:R0:W-:Y:S01]  /*1ce0*/  STL [R1+0x8], R23 ;  /* 0x0000081701007387 */ /* 0x0001e20000100800 */
[----:B-1----:R-:W-:Y:S01]  /*1cf0*/  FADD.FTZ R18, -R37, 1 ;  /* 0x3f80000025127421 */ /* 0x002fe20000010100 */
[----:B------:R-:W-:Y:S01]  /*1d00*/  FADD.FTZ R61, -R22, R61 ;  /* 0x0000003d163d7221 */ /* 0x000fe20000010100 */
[----:B------:R-:W-:Y:S02]  /*1d10*/  HADD2.F32 R60, -RZ, R11.H1_H1 ;  /* 0x3000000bff3c7230 */ /* 0x000fe40000004100 */
[----:B------:R-:W-:Y:S01]  /*1d20*/  FFMA.FTZ R11, R34, R18, 1 ;  /* 0x3f800000220b7423 */ /* 0x000fe20000010012 */
[----:B------:R-:W-:Y:S01]  /*1d30*/  FMUL.FTZ R61, R2, R61 ;  /* 0x0000003d023d7220 */ /* 0x000fe20000410000 */
[----:B------:R-:W-:Y:S01]  /*1d40*/  FADD.FTZ R49, -R38, 1 ;  /* 0x3f80000026317421 */ /* 0x000fe20000010100 */
[----:B------:R-:W-:Y:S01]  /*1d50*/  FADD.FTZ R10, -R29, 1 ;  /* 0x3f8000001d0a7421 */ /* 0x000fe20000010100 */
[----:B------:R-:W-:Y:S01]  /*1d60*/  FADD.FTZ R60, -R22, R60 ;  /* 0x0000003c163c7221 */ /* 0x000fe20000010100 */
[----:B------:R-:W-:Y:S01]  /*1d70*/  FFMA.FTZ R34, R4, R61, R27 ;  /* 0x0000003d04227223 */ /* 0x000fe2000001001b */
[----:B------:R-:W-:Y:S01]  /*1d80*/  FFMA.FTZ R49, R28, R49, 1 ;  /* 0x3f8000001c317423 */ /* 0x000fe20000010031 */
[----:B------:R-:W-:Y:S01]  /*1d90*/  FFMA.FTZ R10, R36, R10, 1 ;  /* 0x3f800000240a7423 */ /* 0x000fe2000001000a */
[----:B------:R-:W-:Y:S01]  /*1da0*/  FMUL.FTZ R60, R2, R60 ;  /* 0x0000003c023c7220 */ /* 0x000fe20000410000 */
[----:B------:R-:W-:Y:S01]  /*1db0*/  FMUL.FTZ R36, R34, -1.4426950216293334961 ;  /* 0xbfb8aa3b22247820 */ /* 0x000fe20000410000 */
[----:B------:R-:W-:Y:S01]  /*1dc0*/  FMUL.FTZ R38, R38, R49 ;  /* 0x0000003126267220 */ /* 0x000fe20000410000 */
[----:B------:R-:W-:Y:S01]  /*1dd0*/  FMUL.FTZ R48, R48, R35 ;  /* 0x0000002330307220 */ /* 0x000fe20000410000 */
[----:B------:R-:W-:-:S02]  /*1de0*/  HADD2.F32 R49, -RZ, R12.H0_H0 ;  /* 0x2000000cff317230 */ /* 0x000fc40000004100 */
[----:B------:R-:W-:Y:S01]  /*1df0*/  FFMA.FTZ R35, R5, R60, R26 ;  /* 0x0000003c05237223 */ /* 0x000fe2000001001a */
[----:B------:R-:W-:Y:S02]  /*1e00*/  HADD2.F32 R12, -RZ, R12.H1_H1 ;  /* 0x3000000cff0c7230 */ /* 0x000fe40000004100 */
[----:B------:R-:W-:Y:S01]  /*1e10*/  FMUL.FTZ R10, R29, R10 ;  /* 0x0000000a1d0a7220 */ /* 0x000fe20000410000 */
[----:B------:R-:W1:Y:S01]  /*1e20*/  MUFU.EX2 R36, R36 ;  /* 0x0000002400247308 */ /* 0x000e620000000800 */
[----:B------:R-:W-:Y:S01]  /*1e30*/  FMUL.FTZ R11, R37, R11 ;  /* 0x0000000b250b7220 */ /* 0x000fe20000410000 */
[----:B------:R-:W-:Y:S01]  /*1e40*/  FMUL.FTZ R37, R35, -1.4426950216293334961 ;  /* 0xbfb8aa3b23257820 */ /* 0x000fe20000410000 */
[----:B------:R-:W-:Y:S01]  /*1e50*/  FMUL.FTZ R10, R12, R10 ;  /* 0x0000000a0c0a7220 */ /* 0x000fe20000410000 */
[----:B------:R-:W-:Y:S02]  /*1e60*/  HADD2.F32 R12, -RZ, R13.H0_H0 ;  /* 0x2000000dff0c7230 */ /* 0x000fe40000004100 */
[----:B------:R-:W-:-:S02]  /*1e70*/  HADD2.F32 R50, -RZ, R14.H0_H0 ;  /* 0x2000000eff327230 */ /* 0x000fc40000004100 */
[----:B------:R-:W0:Y:S01]  /*1e80*/  MUFU.EX2 R37, R37 ;  /* 0x0000002500257308 */ /* 0x000e220000000800 */
[----:B------:R-:W-:Y:S01]  /*1e90*/  FMUL.FTZ R11, R12, R11 ;  /* 0x0000000b0c0b7220 */ /* 0x000fe20000410000 */
[----:B------:R-:W-:Y:S02]  /*1ea0*/  HADD2.F32 R12, -RZ, R13.H1_H1 ;  /* 0x3000000dff0c7230 */ /* 0x000fe40000004100 */
[----:B------:R-:W-:-:S03]  /*1eb0*/  FADD.FTZ R50, -R22, R50 ;  /* 0x0000003216327221 */ /* 0x000fc60000010100 */
[----:B------:R-:W-:Y:S01]  /*1ec0*/  FMUL.FTZ R12, R12, R38 ;  /* 0x000000260c0c7220 */ /* 0x000fe20000410000 */
[----:B------:R-:W-:Y:S01]  /*1ed0*/  FMUL.FTZ R59, R2, R50 ;  /* 0x00000032023b7220 */ /* 0x000fe20000410000 */
[----:B------:R-:W-:Y:S02]  /*1ee0*/  HADD2.F32 R38, -RZ, R14.H1_H1 ;  /* 0x3000000eff267230 */ /* 0x000fe40000004100 */
[----:B-1----:R-:W-:-:S03]  /*1ef0*/  FADD.FTZ R14, R36, 1 ;  /* 0x3f800000240e7421 */ /* 0x002fc60000010000 */
[----:B------:R-:W-:-:S03]  /*1f00*/  FADD.FTZ R38, -R22, R38 ;  /* 0x0000002616267221 */ /* 0x000fc60000010100 */
[----:B------:R-:W-:Y:S01]  /*1f10*/  MUFU.RCP R14, R14 ;  /* 0x0000000e000e7308 */ /* 0x000fe20000001000 */
[----:B0-----:R-:W-:Y:S01]  /*1f20*/  FADD.FTZ R37, R37, 1 ;  /* 0x3f80000025257421 */ /* 0x001fe20000010000 */
[----:B------:R-:W-:Y:S01]  /*1f30*/  FMUL.FTZ R58, R2, R38 ;  /* 0x00000026023a7220 */ /* 0x000fe20000410000 */
[----:B--2---:R-:W-:-:S04]  /*1f40*/  FFMA.FTZ R19, R0, R23, R43 ;  /* 0x0000001700137223 */ /* 0x004fc8000001002b */
[----:B------:R-:W-:Y:S01]  /*1f50*/  FMUL.FTZ R9, R19, -1.4426950216293334961 ;  /* 0xbfb8aa3b13097820 */ /* 0x000fe20000410000 */
[----:B------:R-:W-:-:S05]  /*1f60*/  FFMA.FTZ R23, R3, R7, R6 ;  /* 0x0000000703177223 */ /* 0x000fca0000010006 */
[----:B------:R-:W0:Y:S01]  /*1f70*/  MUFU.EX2 R9, R9 ;  /* 0x0000000900097308 */ /* 0x000e220000000800 */
[----:B------:R-:W-:-:S07]  /*1f80*/  FMUL.FTZ R18, R23, -1.4426950216293334961 ;  /* 0xbfb8aa3b17127820 */ /* 0x000fce0000410000 */
[----:B------:R-:W1:Y:S01]  /*1f90*/  MUFU.EX2 R18, R18 ;  /* 0x0000001200127308 */ /* 0x000e620000000800 */
[----:B0-----:R-:W-:Y:S01]  /*1fa0*/  FADD.FTZ R51, R9, 1 ;  /* 0x3f80000009337421 */ /* 0x001fe20000010000 */
[----:B------:R-:W-:-:S06]  /*1fb0*/  FMUL.FTZ R9, R49, R48 ;  /* 0x0000003031097220 */ /* 0x000fcc0000410000 */
[----:B------:R-:W0:Y:S01]  /*1fc0*/  MUFU.RCP R48, R51 ;  /* 0x0000003300307308 */ /* 0x000e220000001000 */
[----:B-1----:R-:W-:-:S07]  /*1fd0*/  FADD.FTZ R18, R18, 1 ;  /* 0x3f80000012127421 */ /* 0x002fce0000010000 */
[----:B------:R1:W2:Y:S01]  /*1fe0*/  MUFU.RCP R49, R18 ;  /* 0x0000001200317308 */ /* 0x0002a20000001000 */
[----:B0-----:R-:W-:Y:S01]  /*1ff0*/  FADD.FTZ R36, -R48, 1 ;  /* 0x3f80000030247421 */ /* 0x001fe20000010100 */
[----:B-1----:R-:W-:-:S03]  /*2000*/  FFMA.FTZ R18, R0, R59, R43 ;  /* 0x0000003b00127223 */ /* 0x002fc6000001002b */
[----:B------:R-:W-:Y:S01]  /*2010*/  FFMA.FTZ R36, R19, R36, 1 ;  /* 0x3f80000013247423 */ /* 0x000fe20000010024 */
[----:B------:R-:W-:-:S03]  /*2020*/  FMUL.FTZ R13, R18, -1.4426950216293334961 ;  /* 0xbfb8aa3b120d7820 */ /* 0x000fc60000410000 */
[----:B------:R-:W-:Y:S02]  /*2030*/  FMUL.FTZ R48, R48, R36 ;  /* 0x0000002430307220 */ /* 0x000fe40000410000 */
[----:B------:R2:W0:Y:S01]  /*2040*/  MUFU.RCP R36, R37 ;  /* 0x0000002500247308 */ /* 0x0004220000001000 */
[----:B------:R-:W-:-:S07]  /*2050*/  FFMA.FTZ R19, R3, R58, R6 ;  /* 0x0000003a03137223 */ /* 0x000fce0000010006 */
[----:B------:R-:W1:Y:S01]  /*2060*/  MUFU.EX2 R13, R13 ;  /* 0x0000000d000d7308 */ /* 0x000e620000000800 */
[----:B--2---:R-:W-:-:S04]  /*2070*/  FADD.FTZ R37, -R49, 1 ;  /* 0x3f80000031257421 */ /* 0x004fc80000010100 */
[----:B------:R-:W-:Y:S01]  /*2080*/  FFMA.FTZ R37, R23, R37, 1 ;  /* 0x3f80000017257423 */ /* 0x000fe20000010025 */
[----:B------:R-:W-:-:S03]  /*2090*/  FMUL.FTZ R23, R19, -1.4426950216293334961 ;  /* 0xbfb8aa3b13177820 */ /* 0x000fc60000410000 */
[----:B------:R-:W-:Y:S01]  /*20a0*/  FMUL.FTZ R49, R49, R37 ;  /* 0x0000002531317220 */ /* 0x000fe20000410000 */
[----:B------:R-:W-:Y:S02]  /*20b0*/  FADD.FTZ R37, -R14, 1 ;  /* 0x3f8000000e257421 */ /* 0x000fe40000010100 */
[----:B------:R-:W2:Y:S02]  /*20c0*/  MUFU.EX2 R23, R23 ;  /* 0x0000001700177308 */ /* 0x000ea40000000800 */
[----:B------:R-:W-:Y:S01]  /*20d0*/  FFMA.FTZ R37, R34, R37, 1 ;  /* 0x3f80000022257423 */ /* 0x000fe20000010025 */
[----:B0-----:R-:W-:Y:S01]  /*20e0*/  FADD.FTZ R34, -R36, 1 ;  /* 0x3f80000024227421 */ /* 0x001fe20000010100 */
[----:B-1----:R-:W-:-:S03]  /*20f0*/  FADD.FTZ R13, R13, 1 ;  /* 0x3f8000000d0d7421 */ /* 0x002fc60000010000 */
[----:B------:R-:W-:Y:S02]  /*2100*/  FFMA.FTZ R35, R35, R34, 1 ;  /* 0x3f80000023237423 */ /* 0x000fe40000010022 */
[----:B------:R0:W1:Y:S01]  /*2110*/  MUFU.RCP R34, R13 ;  /* 0x0000000d00227308 */ /* 0x0000620000001000 */
[----:B------:R-:W-:Y:S01]  /*2120*/  FMUL.FTZ R37, R14, R37 ;  /* 0x000000250e257220 */ /* 0x000fe20000410000 */
[----:B------:R-:W-:Y:S01]  /*2130*/  FMUL.FTZ R36, R36, R35 ;  /* 0x0000002324247220 */ /* 0x000fe20000410000 */
[--C-:B------:R-:W-:Y:S02]  /*2140*/  HADD2.F32 R14, -RZ, R16.reuse.H0_H0 ;  /* 0x20000010ff0e7230 */ /* 0x100fe40000004100 */
[----:B0-----:R-:W-:Y:S02]  /*2150*/  HADD2.F32 R13, -RZ, R15.H0_H0 ;  /* 0x2000000fff0d7230 */ /* 0x001fe40000004100 */
[----:B--2---:R-:W-:Y:S01]  /*2160*/  FADD.FTZ R35, R23, 1 ;  /* 0x3f80000017237421 */ /* 0x004fe20000010000 */
[----:B------:R-:W-:-:S02]  /*2170*/  HADD2.F32 R23, -RZ, R16.H1_H1 ;  /* 0x30000010ff177230 */ /* 0x000fc40000004100 */
[----:B------:R-:W-:-:S03]  /*2180*/  FADD.FTZ R13, -R22, R13 ;  /* 0x0000000d160d7221 */ /* 0x000fc60000010100 */
[----:B------:R-:W0:Y:S01]  /*2190*/  MUFU.RCP R35, R35 ;  /* 0x0000002300237308 */ /* 0x000e220000001000 */
[----:B------:R-:W-:Y:S01]  /*21a0*/  FMUL.FTZ R57, R2, R13 ;  /* 0x0000000d02397220 */ /* 0x000fe20000410000 */
[----:B------:R-:W-:Y:S01]  /*21b0*/  FMUL.FTZ R13, R14, R48 ;  /* 0x000000300e0d7220 */ /* 0x000fe20000410000 */
[----:B------:R-:W-:Y:S02]  /*21c0*/  FMUL.FTZ R14, R23, R49 ;  /* 0x00000031170e7220 */ /* 0x000fe40000410000 */
[----:B------:R-:W-:Y:S01]  /*21d0*/  FFMA.FTZ R23, R4, R57, R27 ;  /* 0x0000003904177223 */ /* 0x000fe2000001001b */
[----:B------:R-:W-:-:S03]  /*21e0*/  HADD2.F32 R16, -RZ, R17.H0_H0 ;  /* 0x20000011ff107230 */ /* 0x000fc60000004100 */
[----:B------:R-:W-:Y:S01]  /*21f0*/  FMUL.FTZ R38, R23, -1.4426950216293334961 ;  /* 0xbfb8aa3b17267820 */ /* 0x000fe20000410000 */
[----:B------:R-:W-:Y:S02]  /*2200*/  HADD2.F32 R56, -RZ, R15.H1_H1 ;  /* 0x3000000fff387230 */ /* 0x000fe40000004100 */
[----:B------:R-:W-:Y:S01]  /*2210*/  FMUL.FTZ R15, R16, R37 ;  /* 0x00000025100f7220 */ /* 0x000fe20000410000 */
[----:B-1----:R-:W-:Y:S02]  /*2220*/  FADD.FTZ R37, -R34, 1 ;  /* 0x3f80000022257421 */ /* 0x002fe40000010100 */
[----:B------:R-:W1:Y:S01]  /*2230*/  MUFU.EX2 R38, R38 ;  /* 0x0000002600267308 */ /* 0x000e620000000800 */
[----:B------:R-:W-:Y:S01]  /*2240*/  FADD.FTZ R56, -R22, R56 ;  /* 0x0000003816387221 */ /* 0x000fe20000010100 */
[----:B------:R-:W-:Y:S02]  /*2250*/  HADD2.F32 R16, -RZ, R17.H1_H1 ;  /* 0x30000011ff107230 */ /* 0x000fe40000004100 */
[----:B------:R-:W-:Y:S01]  /*2260*/  FFMA.FTZ R17, R18, R37, 1 ;  /* 0x3f80000012117423 */ /* 0x000fe20000010025 */
[----:B0-----:R-:W-:Y:S01]  /*2270*/  FADD.FTZ R18, -R35, 1 ;  /* 0x3f80000023127421 */ /* 0x001fe20000010100 */
[----:B------:R-:W-:-:S03]  /*2280*/  FMUL.FTZ R56, R2, R56 ;  /* 0x0000003802387220 */ /* 0x000fc60000410000 */
[----:B------:R-:W-:Y:S01]  /*2290*/  FFMA.FTZ R18, R19, R18, 1 ;  /* 0x3f80000013127423 */ /* 0x000fe20000010012 */
[----:B------:R-:W-:Y:S02]  /*22a0*/  HADD2.F32 R19, -RZ, R20.H0_H0 ;  /* 0x20000014ff137230 */ /* 0x000fe40000004100 */
[----:B------:R-:W-:Y:S01]  /*22b0*/  FFMA.FTZ R37, R5, R56, R26 ;  /* 0x0000003805257223 */ /* 0x000fe2000001001a */
[----:B------:R-:W-:-:S03]  /*22c0*/  FMUL.FTZ R17, R34, R17 ;  /* 0x0000001122117220 */ /* 0x000fc60000410000 */
[----:B------:R-:W-:Y:S01]  /*22d0*/  FMUL.FTZ R34, R37, -1.4426950216293334961 ;  /* 0xbfb8aa3b25227820 */ /* 0x000fe20000410000 */
[----:B------:R-:W-:Y:S01]  /*22e0*/  FADD.FTZ R19, -R22, R19 ;  /* 0x0000001316137221 */ /* 0x000fe20000010100 */
[----:B-1----:R-:W-:-:S03]  /*22f0*/  FADD.FTZ R38, R38, 1 ;  /* 0x3f80000026267421 */ /* 0x002fc60000010000 */
[----:B------:R-:W-:Y:S01]  /*2300*/  FMUL.FTZ R55, R2, R19 ;  /* 0x0000001302377220 */ /* 0x000fe20000410000 */
[----:B------:R-:W0:Y:S01]  /*2310*/  MUFU.EX2 R34, R34 ;  /* 0x0000002200227308 */ /* 0x000e220000000800 */
[----:B------:R-:W-:Y:S01]  /*2320*/  IADD3 R28, P0, R54, UR18, RZ ;  /* 0x00000012361c7c10 */ /* 0x000fe2000ff1e0ff */
[----:B------:R-:W-:-:S06]  /*2330*/  HADD2.F32 R54, -RZ, R20.H1_H1 ;  /* 0x30000014ff367230 */ /* 0x000fcc0000004100 */
[----:B------:R-:W1:Y:S01]  /*2340*/  MUFU.RCP R19, R38 ;  /* 0x0000002600137308 */ /* 0x000e620000001000 */
[----:B------:R-:W-:Y:S01]  /*2350*/  FMUL.FTZ R18, R35, R18 ;  /* 0x0000001223127220 */ /* 0x000fe20000410000 */
[----:B------:R-:W-:Y:S01]  /*2360*/  FFMA.FTZ R35, R0, R55, R43 ;  /* 0x0000003700237223 */ /* 0x000fe2000001002b */
[----:B------:R-:W-:Y:S01]  /*2370*/  FADD.FTZ R54, -R22, R54 ;  /* 0x0000003616367221 */ /* 0x000fe20000010100 */
[----:B------:R-:W-:Y:S02]  /*2380*/  FMUL.FTZ R16, R16, R36 ;  /* 0x0000002410107220 */ /* 0x000fe40000410000 */
[----:B------:R-:W-:Y:S01]  /*2390*/  FMUL.FTZ R36, R35, -1.4426950216293334961 ;  /* 0xbfb8aa3b23247820 */ /* 0x000fe20000410000 */
[----:B------:R-:W-:Y:S01]  /*23a0*/  FMUL.FTZ R54, R2, R54 ;  /* 0x0000003602367220 */ /* 0x000fe20000410000 */
[----:B0-----:R-:W-:-:S03]  /*23b0*/  FADD.FTZ R20, R34, 1 ;  /* 0x3f80000022147421 */ /* 0x001fc60000010000 */
[----:B------:R-:W-:Y:S01]  /*23c0*/  FFMA.FTZ R34, R3, R54, R6 ;  /* 0x0000003603227223 */ /* 0x000fe20000010006 */
[----:B------:R-:W0:Y:S01]  /*23d0*/  MUFU.EX2 R36, R36 ;  /* 0x0000002400247308 */ /* 0x000e220000000800 */
[----:B-1----:R-:W-:-:S04]  /*23e0*/  FADD.FTZ R38, -R19, 1 ;  /* 0x3f80000013267421 */ /* 0x002fc80000010100 */
[----:B------:R-:W-:Y:S01]  /*23f0*/  FFMA.FTZ R38, R23, R38, 1 ;  /* 0x3f80000017267423 */ /* 0x000fe20000010026 */
[----:B------:R-:W-:Y:S02]  /*2400*/  FMUL.FTZ R23, R34, -1.4426950216293334961 ;  /* 0xbfb8aa3b22177820 */ /* 0x000fe40000410000 */
[----:B------:R-:W1:Y:S08]  /*2410*/  MUFU.RCP R20, R20 ;  /* 0x0000001400147308 */ /* 0x000e700000001000 */
[----:B------:R-:W2:Y:S01]  /*2420*/  MUFU.EX2 R23, R23 ;  /* 0x0000001700177308 */ /* 0x000ea20000000800 */
[----:B0-----:R-:W-:Y:S01]  /*2430*/  FADD.FTZ R36, R36, 1 ;  /* 0x3f80000024247421 */ /* 0x001fe20000010000 */
[----:B------:R-:W-:-:S06]  /*2440*/  FMUL.FTZ R19, R19, R38 ;  /* 0x0000002613137220 */ /* 0x000fcc0000410000 */
[----:B------:R-:W0:Y:S01]  /*2450*/  MUFU.RCP R36, R36 ;  /* 0x0000002400247308 */ /* 0x000e220000001000 */
[----:B-1----:R-:W-:-:S04]  /*2460*/  FADD.FTZ R38, -R20, 1 ;  /* 0x3f80000014267421 */ /* 0x002fc80000010100 */
[----:B------:R-:W-:Y:S01]  /*2470*/  FFMA.FTZ R38, R37, R38, 1 ;  /* 0x3f80000025267423 */ /* 0x000fe20000010026 */
[--C-:B------:R-:W-:Y:S02]  /*2480*/  HADD2.F32 R37, -RZ, R32.reuse.H0_H0 ;  /* 0x20000020ff257230 */ /* 0x100fe40000004100 */
[----:B--2---:R-:W-:Y:S01]  /*2490*/  FADD.FTZ R23, R23, 1 ;  /* 0x3f80000017177421 */ /* 0x004fe20000010000 */
[----:B------:R-:W-:-:S05]  /*24a0*/  HADD2.F32 R32, -RZ, R32.H1_H1 ;  /* 0x30000020ff207230 */ /* 0x000fca0000004100 */
[----:B------:R-:W1:Y:S01]  /*24b0*/  MUFU.RCP R23, R23 ;  /* 0x0000001700177308 */ /* 0x000e620000001000 */
[----:B------:R-:W-:Y:S01]  /*24c0*/  FMUL.FTZ R18, R32, R18 ;  /* 0x0000001220127220 */ /* 0x000fe20000410000 */
[----:B------:R-:W-:Y:S02]  /*24d0*/  HADD2.F32 R32, -RZ, R33.H0_H0 ;  /* 0x20000021ff207230 */ /* 0x000fe40000004100 */
[----:B------:R-:W-:-:S03]  /*24e0*/  HADD2.F32 R51, -RZ, R21.H0_H0 ;  /* 0x20000015ff337230 */ /* 0x000fc60000004100 */
[----:B------:R-:W-:Y:S01]  /*24f0*/  FMUL.FTZ R19, R32, R19 ;  /* 0x0000001320137220 */ /* 0x000fe20000410000 */
[----:B0-----:R-:W-:Y:S01]  /*2500*/  FADD.FTZ R32, -R36, 1 ;  /* 0x3f80000024207421 */ /* 0x001fe20000010100 */
[----:B------:R-:W-:-:S03]  /*2510*/  FADD.FTZ R51, -R22, R51 ;  /* 0x0000003316337221 */ /* 0x000fc60000010100 */
[----:B------:R-:W-:Y:S01]  /*2520*/  FFMA.FTZ R35, R35, R32, 1 ;  /* 0x3f80000023237423 */ /* 0x000fe20000010020 */
[----:B------:R-:W-:-:S03]  /*2530*/  FMUL.FTZ R51, R2, R51 ;  /* 0x0000003302337220 */ /* 0x000fc60000410000 */
[----:B------:R-:W-:Y:S01]  /*2540*/  FMUL.FTZ R8, R36, R35 ;  /* 0x0000002324087220 */ /* 0x000fe20000410000 */
[----:B-1----:R-:W-:Y:S01]  /*2550*/  FADD.FTZ R32, -R23, 1 ;  /* 0x3f80000017207421 */ /* 0x002fe20000010100 */
[----:B------:R-:W-:-:S03]  /*2560*/  FFMA.FTZ R35, R4, R51, R27 ;  /* 0x0000003304237223 */ /* 0x000fc6000001001b */
[----:B------:R-:W-:Y:S01]  /*2570*/  FFMA.FTZ R34, R34, R32, 1 ;  /* 0x3f80000022227423 */ /* 0x000fe20000010020 */
[----:B------:R-:W-:Y:S01]  /*2580*/  FMUL.FTZ R32, R35, -1.4426950216293334961 ;  /* 0xbfb8aa3b23207820 */ /* 0x000fe20000410000 */
[----:B------:R-:W-:-:S05]  /*2590*/  HADD2.F32 R21, -RZ, R21.H1_H1 ;  /* 0x30000015ff157230 */ /* 0x000fca0000004100 */
[----:B------:R-:W0:Y:S01]  /*25a0*/  MUFU.EX2 R32, R32 ;  /* 0x0000002000207308 */ /* 0x000e220000000800 */
[----:B------:R-:W-:Y:S01]  /*25b0*/  FADD.FTZ R21, -R22, R21 ;  /* 0x0000001516157221 */ /* 0x000fe20000010100 */
[----:B------:R-:W-:-:S03]  /*25c0*/  IADD3.X R29, R53, UR19, RZ, P0, !PT ;  /* 0x00000013351d7c10 */ /* 0x000fc600087fe4ff */
[----:B------:R-:W-:Y:S01]  /*25d0*/  FMUL.FTZ R53, R2, R21 ;  /* 0x0000001502357220 */ /* 0x000fe20000410000 */
[----:B------:R1:W-:Y:S03]  /*25e0*/  STL [R1], R7 ;  /* 0x0000000701007387 */ /* 0x0003e60000100800 */
[----:B------:R-:W-:Y:S01]  /*25f0*/  FFMA.FTZ R21, R5, R53, R26 ;  /* 0x0000003505157223 */ /* 0x000fe2000001001a */
[--C-:B----4-:R-:W-:Y:S02]  /*2600*/  HADD2.F32 R52, -RZ, R30.reuse.H0_H0 ;  /* 0x2000001eff347230 */ /* 0x110fe40000004100 */
[----:B------:R-:W-:Y:S02]  /*2610*/  HADD2.F32 R50, -RZ, R30.H1_H1 ;  /* 0x3000001eff327230 */ /* 0x000fe40000004100 */
[--C-:B------:R-:W-:Y:S02]  /*2620*/  HADD2.F32 R49, -RZ, R31.reuse.H0_H0 ;  /* 0x2000001fff317230 */ /* 0x100fe40000004100 */
[----:B------:R-:W-:-:S02]  /*2630*/  HADD2.F32 R48, -RZ, R31.H1_H1 ;  /* 0x3000001fff307230 */ /* 0x000fc40000004100 */
[----:B-1----:R-:W-:Y:S01]  /*2640*/  FMUL.FTZ R7, R23, R34 ;  /* 0x0000002217077220 */ /* 0x002fe20000410000 */
[----:B------:R-:W-:Y:S01]  /*2650*/  FMUL.FTZ R23, R21, -1.4426950216293334961 ;  /* 0xbfb8aa3b15177820 */ /* 0x000fe20000410000 */
[----:B0-----:R-:W-:Y:S01]  /*2660*/  FADD.FTZ R32, R32, 1 ;  /* 0x3f80000020207421 */ /* 0x001fe20000010000 */
[----:B------:R-:W-:Y:S02]  /*2670*/  HADD2.F32 R33, -RZ, R33.H1_H1 ;  /* 0x30000021ff217230 */ /* 0x000fe40000004100 */
[----:B------:R-:W-:Y:S01]  /*2680*/  FMUL.FTZ R20, R20, R38 ;  /* 0x0000002614147220 */ /* 0x000fe20000410000 */
[----:B------:R-:W-:Y:S01]  /*2690*/  FMUL.FTZ R17, R37, R17 ;  /* 0x0000001125117220 */ /* 0x000fe20000410000 */
[----:B------:R-:W2:Y:S01]  /*26a0*/  LDG.E.64.CONSTANT R28, desc[UR12][R28.64] ;  /* 0x0000000c1c1c7981 */ /* 0x000ea2000c1e9b00 */
[----:B------:R-:W0:Y:S08]  /*26b0*/  MUFU.EX2 R23, R23 ;  /* 0x0000001700177308 */ /* 0x000e300000000800 */
[----:B------:R-:W1:Y:S01]  /*26c0*/  MUFU.RCP R32, R32 ;  /* 0x0000002000207308 */ /* 0x000e620000001000 */
[C---:B------:R-:W-:Y:S01]  /*26d0*/  FADD.FTZ R52, -R22.reuse, R52 ;  /* 0x0000003416347221 */ /* 0x040fe20000010100 */
[----:B------:R-:W-:-:S03]  /*26e0*/  FADD.FTZ R50, -R22, R50 ;  /* 0x0000003216327221 */ /* 0x000fc60000010100 */
[C---:B------:R-:W-:Y:S01]  /*26f0*/  FMUL.FTZ R52, R2.reuse, R52 ;  /* 0x0000003402347220 */ /* 0x040fe20000410000 */
[----:B------:R-:W-:Y:S01]  /*2700*/  FMUL.FTZ R50, R2, R50 ;  /* 0x0000003202327220 */ /* 0x000fe20000410000 */
[C---:B------:R-:W-:Y:S01]  /*2710*/  FADD.FTZ R49, -R22.reuse, R49 ;  /* 0x0000003116317221 */ /* 0x040fe20000010100 */
[----:B------:R-:W-:Y:S01]  /*2720*/  FADD.FTZ R48, -R22, R48 ;  /* 0x0000003016307221 */ /* 0x000fe20000010100 */
[----:B------:R-:W-:Y:S01]  /*2730*/  FFMA.FTZ R30, R0, R52, R43 ;  /* 0x00000034001e7223 */ /* 0x000fe2000001002b */
[----:B------:R-:W-:Y:S01]  /*2740*/  FMUL.FTZ R20, R33, R20 ;  /* 0x0000001421147220 */ /* 0x000fe20000410000 */
[----:B0-----:R-:W-:Y:S01]  /*2750*/  FADD.FTZ R23, R23, 1 ;  /* 0x3f80000017177421 */ /* 0x001fe20000010000 */
[----:B------:R-:W-:Y:S01]  /*2760*/  FFMA.FTZ R33, R3, R50, R6 ;  /* 0x0000003203217223 */ /* 0x000fe20000010006 */
[----:B------:R-:W-:Y:S01]  /*2770*/  FMUL.FTZ R36, R30, -1.4426950216293334961 ;  /* 0xbfb8aa3b1e247820 */ /* 0x000fe20000410000 */
[----:B------:R-:W-:Y:S01]  /*2780*/  FMUL.FTZ R49, R2, R49 ;  /* 0x0000003102317220 */ /* 0x000fe20000410000 */
[----:B-1----:R-:W-:Y:S01]  /*2790*/  FADD.FTZ R22, -R32, 1 ;  /* 0x3f80000020167421 */ /* 0x002fe20000010100 */
[----:B------:R0:W1:Y:S03]  /*27a0*/  MUFU.RCP R37, R23 ;  /* 0x0000001700257308 */ /* 0x0000660000001000 */
[----:B------:R-:W-:Y:S01]  /*27b0*/  FFMA.FTZ R35, R35, R22, 1 ;  /* 0x3f80000023237423 */ /* 0x000fe20000010016 */
[----:B------:R-:W-:Y:S01]  /*27c0*/  FMUL.FTZ R22, R33, -1.4426950216293334961 ;  /* 0xbfb8aa3b21167820 */ /* 0x000fe20000410000 */
[----:B------:R-:W-:-:S03]  /*27d0*/  FFMA.FTZ R34, R4, R49, R27 ;  /* 0x0000003104227223 */ /* 0x000fc6000001001b */
[----:B------:R-:W4:Y:S01]  /*27e0*/  MUFU.EX2 R36, R36 ;  /* 0x0000002400247308 */ /* 0x000f220000000800 */
[----:B0-----:R-:W-:-:S07]  /*27f0*/  FMUL.FTZ R23, R34, -1.4426950216293334961 ;  /* 0xbfb8aa3b22177820 */ /* 0x001fce0000410000 */
[----:B------:R-:W0:Y:S01]  /*2800*/  MUFU.EX2 R22, R22 ;  /* 0x0000001600167308 */ /* 0x000e220000000800 */
[----:B------:R-:W-:Y:S01]  /*2810*/  FMUL.FTZ R35, R32, R35 ;  /* 0x0000002320237220 */ /* 0x000fe20000410000 */
[----:B-1----:R-:W-:-:S06]  /*2820*/  FADD.FTZ R32, -R37, 1 ;  /* 0x3f80000025207421 */ /* 0x002fcc0000010100 */
[----:B------:R-:W1:Y:S01]  /*2830*/  MUFU.EX2 R23, R23 ;  /* 0x0000001700177308 */ /* 0x000e620000000800 */
[----:B------:R-:W-:Y:S01]  /*2840*/  FFMA.FTZ R32, R21, R32, 1 ;  /* 0x3f80000015207423 */ /* 0x000fe20000010020 */
[----:B------:R1:W-:Y:S01]  /*2850*/  STL [R1+0x104], R61 ;  /* 0x0001043d01007387 */ /* 0x0003e20000100800 */
[----:B------:R-:W-:Y:S01]  /*2860*/  FMUL.FTZ R48, R2, R48 ;  /* 0x0000003002307220 */ /* 0x000fe20000410000 */
[----:B----4-:R-:W-:Y:S01]  /*2870*/  FADD.FTZ R36, R36, 1 ;  /* 0x3f80000024247421 */ /* 0x010fe20000010000 */
[--C-:B---3--:R-:W-:Y:S01]  /*2880*/  HADD2.F32 R21, -RZ, R24.reuse.H0_H0 ;  /* 0x20000018ff157230 */ /* 0x108fe20000004100 */
[----:B------:R-:W3:Y:S01]  /*2890*/  LDL.LU R6, [R1+0x120] ;  /* 0x0001200001067983 */ /* 0x000ee20000300800 */
[----:B------:R-:W-:Y:S02]  /*28a0*/  HADD2.F32 R24, -RZ, R24.H1_H1 ;  /* 0x30000018ff187230 */ /* 0x000fe40000004100 */
[----:B0-----:R-:W-:Y:S01]  /*28b0*/  FADD.FTZ R22, R22, 1 ;  /* 0x3f80000016167421 */ /* 0x001fe20000010000 */
[----:B------:R-:W4:Y:S01]  /*28c0*/  LDL.LU R27, [R1+0x11c] ;  /* 0x00011c00011b7983 */ /* 0x000f220000300800 */
[----:B------:R-:W-:-:S03]  /*28d0*/  FFMA.FTZ R31, R5, R48, R26 ;  /* 0x00000030051f7223 */ /* 0x000fc6000001001a */
[----:B------:R0:W-:Y:S04]  /*28e0*/  STL [R1+0xc8], R2 ;  /* 0x0000c80201007387 */ /* 0x0001e80000100800 */
[----:B------:R-:W4:Y:S01]  /*28f0*/  LDL.LU R26, [R1+0x118] ;  /* 0x00011800011a7983 */ /* 0x000f220000300800 */
[----:B-1----:R-:W-:-:S03]  /*2900*/  FADD.FTZ R23, R23, 1 ;  /* 0x3f80000017177421 */ /* 0x002fc60000010000 */
[----:B------:R-:W4:Y:S01]  /*2910*/  LDL R61, [R1+0x30] ;  /* 0x00003000013d7983 */ /* 0x000f220000100800 */
[----:B0-----:R-:W-:Y:S02]  /*2920*/  FMUL.FTZ R2, R37, R32 ;  /* 0x0000002025027220 */ /* 0x001fe40000410000 */
[----:B------:R-:W0:Y:S01]  /*2930*/  MUFU.RCP R32, R36 ;  /* 0x0000002400207308 */ /* 0x000e220000001000 */
[----:B------:R-:W4:Y:S01]  /*2940*/  LDL R43, [R1+0x4c] ;  /* 0x00004c00012b7983 */ /* 0x000f220000100800 */
[----:B------:R-:W-:Y:S01]  /*2950*/  FMUL.FTZ R38, R31, -1.4426950216293334961 ;  /* 0xbfb8aa3b1f267820 */ /* 0x000fe20000410000 */
[----:B------:R-:W-:Y:S02]  /*2960*/  FMUL.FTZ R21, R21, R8 ;  /* 0x0000000815157220 */ /* 0x000fe40000410000 */
[----:B------:R-:W4:Y:S03]  /*2970*/  LDL R39, [R1+0x50] ;  /* 0x0000500001277983 */ /* 0x000f260000100800 */
[----:B------:R1:W0:Y:S01]  /*2980*/  MUFU.RCP R36, R22 ;  /* 0x0000001600247308 */ /* 0x0002220000001000 */
[----:B------:R-:W4:Y:S01]  /*2990*/  LDL R8, [R1+0x40] ;  /* 0x0000400001087983 */ /* 0x000f220000100800 */
[----:B-1----:R-:W-:Y:S01]  /*29a0*/  FMUL.FTZ R22, R24, R7 ;  /* 0x0000000718167220 */ /* 0x002fe20000410000 */
[----:B------:R-:W-:-:S05]  /*29b0*/  HADD2.F32 R24, -RZ, R25.H0_H0 ;  /* 0x20000019ff187230 */ /* 0x000fca0000004100 */
[----:B------:R1:W-:Y:S01]  /*29c0*/  MUFU.RCP R37, R23 ;  /* 0x0000001700257308 */ /* 0x0003e20000001000 */
[----:B------:R-:W4:Y:S01]  /*29d0*/  LDL R7, [R1+0x48] ;  /* 0x0000480001077983 */ /* 0x000f220000100800 */
[----:B-1----:R-:W-:-:S03]  /*29e0*/  FMUL.FTZ R23, R24, R35 ;  /* 0x0000002318177220 */ /* 0x002fc60000410000 */
[----:B------:R-:W4:Y:S03]  /*29f0*/  LDL R35, [R1+0x60] ;  /* 0x0000600001237983 */ /* 0x000f260000100800 */
[----:B------:R-:W1:Y:S01]  /*2a00*/  MUFU.EX2 R38, R38 ;  /* 0x0000002600267308 */ /* 0x000e620000000800 */
[----:B0-----:R-:W-:-:S04]  /*2a10*/  FADD.FTZ R24, -R32, 1 ;  /* 0x3f80000020187421 */ /* 0x001fc80000010100 */
[----:B------:R-:W-:Y:S01]  /*2a20*/  FFMA.FTZ R30, R30, R24, 1 ;  /* 0x3f8000001e1e7423 */ /* 0x000fe20000010018 */
[----:B------:R-:W-:Y:S01]  /*2a30*/  FADD.FTZ R24, -R36, 1 ;  /* 0x3f80000024187421 */ /* 0x000fe20000010100 */
[----:B-1----:R-:W-:-:S06]  /*2a40*/  FADD.FTZ R38, R38, 1 ;  /* 0x3f80000026267421 */ /* 0x002fcc0000010000 */
[----:B------:R-:W0:Y:S01]  /*2a50*/  MUFU.RCP R38, R38 ;  /* 0x0000002600267308 */ /* 0x000e220000001000 */
[----:B------:R-:W-:Y:S01]  /*2a60*/  FFMA.FTZ R33, R33, R24, 1 ;  /* 0x3f80000021217423 */ /* 0x000fe20000010018 */
[----:B------:R-:W-:Y:S02]  /*2a70*/  HADD2.F32 R25, -RZ, R25.H1_H1 ;  /* 0x30000019ff197230 */ /* 0x000fe40000004100 */
[----:B------:R-:W-:-:S04]  /*2a80*/  FADD.FTZ R24, -R37, 1 ;  /* 0x3f80000025187421 */ /* 0x000fc80000010100 */
[----:B------:R-:W-:Y:S01]  /*2a90*/  FFMA.FTZ R34, R34, R24, 1 ;  /* 0x3f80000022227423 */ /* 0x000fe20000010018 */
[----:B------:R-:W-:Y:S01]  /*2aa0*/  FMUL.FTZ R24, R25, R2 ;  /* 0x0000000219187220 */ /* 0x000fe20000410000 */
[----:B------:R-:W-:Y:S01]  /*2ab0*/  FMUL.FTZ R25, R32, R30 ;  /* 0x0000001e20197220 */ /* 0x000fe20000410000 */
[----:B------:R-:W-:Y:S01]  /*2ac0*/  FMUL.FTZ R36, R36, R33 ;  /* 0x0000002124247220 */ /* 0x000fe20000410000 */
[----:B------:R-:W-:Y:S01]  /*2ad0*/  FMUL.FTZ R37, R37, R34 ;  /* 0x0000002225257220 */ /* 0x000fe20000410000 */
[----:B------:R-:W4:Y:S04]  /*2ae0*/  LDL R2, [R1+0x8] ;  /* 0x0000080001027983 */ /* 0x000f280000100800 */
[----:B------:R-:W4:Y:S01]  /*2af0*/  LDL R32, [R1+0x58] ;  /* 0x0000580001207983 */ /* 0x000f220000100800 */
[----:B0-----:R-:W-:-:S03]  /*2b00*/  FADD.FTZ R30, -R38, 1 ;  /* 0x3f800000261e7421 */ /* 0x001fc60000010100 */
[----:B------:R-:W4:Y:S01]  /*2b10*/  LDL R33, [R1+0x44] ;  /* 0x0000440001217983 */ /* 0x000f220000100800 */
[----:B------:R-:W-:-:S03]  /*2b20*/  FFMA.FTZ R31, R31, R30, 1 ;  /* 0x3f8000001f1f7423 */ /* 0x000fc6000001001e */
[----:B------:R-:W4:Y:S01]  /*2b30*/  LDL R34, [R1] ;  /* 0x0000000001227983 */ /* 0x000f220000100800 */
[----:B------:R-:W-:-:S03]  /*2b40*/  FMUL.FTZ R38, R38, R31 ;  /* 0x0000001f26267220 */ /* 0x000fc60000410000 */
[----:B------:R-:W4:Y:S01]  /*2b50*/  LDL R31, [R1+0x5c] ;  /* 0x00005c00011f7983 */ /* 0x000f220000100800 */
[----:B--2---:R-:W-:-:S05]  /*2b60*/  HADD2.F32 R30, -RZ, R28.H0_H0 ;  /* 0x2000001cff1e7230 */ /* 0x004fca0000004100 */
[----:B------:R-:W-:Y:S01]  /*2b70*/  FMUL.FTZ R25, R30, R25 ;  /* 0x000000191e197220 */ /* 0x000fe20000410000 */
[----:B------:R-:W-:-:S05]  /*2b80*/  HADD2.F32 R30, -RZ, R28.H1_H1 ;  /* 0x3000001cff1e7230 */ /* 0x000fca0000004100 */
[----:B------:R-:W-:Y:S01]  /*2b90*/  FMUL.FTZ R36, R30, R36 ;  /* 0x000000241e247220 */ /* 0x000fe20000410000 */
[----:B------:R-:W-:Y:S01]  /*2ba0*/  FMUL.FTZ R30, R3, R47 ;  /* 0x0000002f031e7220 */ /* 0x000fe20000410000 */
[----:B---3--:R-:W-:-:S04]  /*2bb0*/  FMUL.FTZ R28, R0, R6 ;  /* 0x00000006001c7220 */ /* 0x008fc80000410000 */
[----:B----4-:R-:W-:-:S04]  /*2bc0*/  FFMA.FTZ R28, R26, R28, RZ ;  /* 0x0000001c1a1c7223 */ /* 0x010fc800000100ff */
[----:B------:R-:W-:Y:S01]  /*2bd0*/  FFMA.FTZ R28, R61, R30, R28 ;  /* 0x0000001e3d1c7223 */ /* 0x000fe2000001001c */
[----:B------:R-:W-:Y:S01]  /*2be0*/  FMUL.FTZ R30, R4, R46 ;  /* 0x0000002e041e7220 */ /* 0x000fe20000410000 */
[----:B------:R-:W2:Y:S03]  /*2bf0*/  LDL R61, [R1+0x34] ;  /* 0x00003400013d7983 */ /* 0x000ea60000100800 */
[----:B------:R-:W-:Y:S01]  /*2c00*/  FFMA.FTZ R28, R35, R30, R28 ;  /* 0x0000001e231c7223 */ /* 0x000fe2000001001c */
[----:B------:R-:W-:-:S04]  /*2c10*/  FMUL.FTZ R30, R5, R45 ;  /* 0x0000002d051e7220 */ /* 0x000fc80000410000 */
[----:B------:R-:W-:Y:S01]  /*2c20*/  FFMA.FTZ R28, R27, R30, R28 ;  /* 0x0000001e1b1c7223 */ /* 0x000fe2000001001c */
[----:B------:R-:W-:-:S04]  /*2c30*/  FMUL.FTZ R30, R0, R44 ;  /* 0x0000002c001e7220 */ /* 0x000fc80000410000 */
[----:B------:R-:W-:Y:S02]  /*2c40*/  FFMA.FTZ R28, R43, R30, R28 ;  /* 0x0000001e2b1c7223 */ /* 0x000fe4000001001c */
[----:B------:R-:W3:Y:S02]  /*2c50*/  LDL.LU R43, [R1+0x114] ;  /* 0x00011400012b7983 */ /* 0x000ee40000300800 */
[----:B---3--:R-:W-:-:S04]  /*2c60*/  FMUL.FTZ R30, R3, R43 ;  /* 0x0000002b031e7220 */ /* 0x008fc80000410000 */
[----:B------:R-:W-:Y:S01]  /*2c70*/  FFMA.FTZ R30, R31, R30, R28 ;  /* 0x0000001e1f1e7223 */ /* 0x000fe2000001001c */
[----:B------:R-:W-:-:S04]  /*2c80*/  FMUL.FTZ R28, R4, R42 ;  /* 0x0000002a041c7220 */ /* 0x000fc80000410000 */
[----:B------:R-:W-:Y:S01]  /*2c90*/  FFMA.FTZ R30, R33, R28, R30 ;  /* 0x0000001c211e7223 */ /* 0x000fe2000001001e */
[--C-:B------:R-:W-:Y:S02]  /*2ca0*/  HADD2.F32 R28, -RZ, R29.reuse.H0_H0 ;  /* 0x2000001dff1c7230 */ /* 0x100fe40000004100 */
[----:B------:R-:W-:Y:S01]  /*2cb0*/  FMUL.FTZ R31, R5, R41 ;  /* 0x00000029051f7220 */ /* 0x000fe20000410000 */
[----:B------:R-:W3:Y:S02]  /*2cc0*/  LDL R33, [R1+0x10] ;  /* 0x0000100001217983 */ /* 0x000ee40000100800 */
[----:B------:R-:W-:Y:S01]  /*2cd0*/  FMUL.FTZ R37, R28, R37 ;  /* 0x000000251c257220 */ /* 0x000fe20000410000 */
[----:B------:R-:W-:Y:S02]  /*2ce0*/  HADD2.F32 R28, -RZ, R29.H1_H1 ;  /* 0x3000001dff1c7230 */ /* 0x000fe40000004100 */
[----:B------:R-:W-:Y:S01]  /*2cf0*/  FFMA.FTZ R30, R32, R31, R30 ;  /* 0x0000001f201e7223 */ /* 0x000fe2000001001e */
[----:B------:R-:W-:Y:S01]  /*2d00*/  FMUL.FTZ R29, R0, R40 ;  /* 0x00000028001d7220 */ /* 0x000fe20000410000 */
[----:B------:R-:W4:Y:S03]  /*2d10*/  LDL R31, [R1+0x14] ;  /* 0x00001400011f7983 */ /* 0x000f260000100800 */
[----:B------:R-:W-:Y:S01]  /*2d20*/  FFMA.FTZ R29, R39, R29, R30 ;  /* 0x0000001d271d7223 */ /* 0x000fe2000001001e */
[----:B------:R-:W3:Y:S04]  /*2d30*/  LDL R32, [R1+0xc] ;  /* 0x00000c0001207983 */ /* 0x000ee80000100800 */
[----:B------:R-:W2:Y:S02]  /*2d40*/  LDL.LU R39, [R1+0x110] ;  /* 0x0001100001277983 */ /* 0x000ea40000300800 */
[----:B--2---:R-:W-:-:S04]  /*2d50*/  FMUL.FTZ R30, R3, R39 ;  /* 0x00000027031e7220 */ /* 0x004fc80000410000 */
[----:B------:R-:W-:Y:S02]  /*2d60*/  FFMA.FTZ R29, R7, R30, R29 ;  /* 0x0000001e071d7223 */ /* 0x000fe4000001001d */
[----:B------:R-:W2:Y:S01]  /*2d70*/  LDL.LU R7, [R1+0x10c] ;  /* 0x00010c0001077983 */ /* 0x000ea20000300800 */
[----:B------:R-:W-:Y:S01]  /*2d80*/  FMUL.FTZ R38, R28, R38 ;  /* 0x000000261c267220 */ /* 0x000fe20000410000 */
[----:B------:R-:W-:Y:S01]  /*2d90*/  FFMA.FTZ R28, R0, R6, RZ ;  /* 0x00000006001c7223 */ /* 0x000fe200000100ff */
[----:B--2---:R-:W-:-:S04]  /*2da0*/  FMUL.FTZ R30, R4, R7 ;  /* 0x00000007041e7220 */ /* 0x004fc80000410000 */
[----:B------:R-:W-:Y:S02]  /*2db0*/  FFMA.FTZ R30, R8, R30, R29 ;  /* 0x0000001e081e7223 */ /* 0x000fe4000001001d */
[----:B------:R-:W2:Y:S01]  /*2dc0*/  LDL.LU R8, [R1+0x108] ;  /* 0x0001080001087983 */ /* 0x000ea20000300800 */
[----:B------:R-:W-:-:S04]  /*2dd0*/  FFMA.FTZ R28, R3, R47, R28 ;  /* 0x0000002f031c7223 */ /* 0x000fc8000001001c */
[----:B------:R-:W-:-:S04]  /*2de0*/  FFMA.FTZ R28, R4, R46, R28 ;  /* 0x0000002e041c7223 */ /* 0x000fc8000001001c */
[----:B------:R-:W-:-:S04]  /*2df0*/  FFMA.FTZ R28, R5, R45, R28 ;  /* 0x0000002d051c7223 */ /* 0x000fc8000001001c */
[----:B------:R-:W-:-:S04]  /*2e00*/  FFMA.FTZ R28, R0, R44, R28 ;  /* 0x0000002c001c7223 */ /* 0x000fc8000001001c */
[----:B------:R-:W-:Y:S01]  /*2e10*/  FFMA.FTZ R28, R3, R43, R28 ;  /* 0x0000002b031c7223 */ /* 0x000fe2000001001c */
[----:B--2---:R-:W-:-:S04]  /*2e20*/  FMUL.FTZ R29, R5, R8 ;  /* 0x00000008051d7220 */ /* 0x004fc80000410000 */
[----:B------:R-:W-:Y:S02]  /*2e30*/  FFMA.FTZ R29, R61, R29, R30 ;  /* 0x0000001d3d1d7223 */ /* 0x000fe4000001001e */
[----:B------:R-:W2:Y:S04]  /*2e40*/  LDL.LU R61, [R1+0x104] ;  /* 0x00010400013d7983 */ /* 0x000ea80000300800 */
[----:B------:R0:W-:Y:S04]  /*2e50*/  STL [R1+0xf8], R43 ;  /* 0x0000f82b01007387 */ /* 0x0001e80000100800 */
[----:B0-----:R-:W4:Y:S01]  /*2e60*/  LDL R43, [R1+0x20] ;  /* 0x00002000012b7983 */ /* 0x001f220000100800 */
[----:B------:R-:W-:Y:S01]  /*2e70*/  FMUL.FTZ R30, R0, R9 ;  /* 0x00000009001e7220 */ /* 0x000fe20000410000 */
[----:B------:R-:W-:-:S04]  /*2e80*/  FFMA.FTZ R28, R4, R42, R28 ;  /* 0x0000002a041c7223 */ /* 0x000fc8000001001c */
[----:B------:R-:W-:Y:S01]  /*2e90*/  FFMA.FTZ R28, R5, R41, R28 ;  /* 0x00000029051c7223 */ /* 0x000fe2000001001c */
[----:B------:R0:W-:Y:S03]  /*2ea0*/  STL [R1+0xf4], R42 ;  /* 0x0000f42a01007387 */ /* 0x0001e60000100800 */
[----:B------:R-:W-:Y:S01]  /*2eb0*/  FFMA.FTZ R28, R0, R40, R28 ;  /* 0x00000028001c7223 */ /* 0x000fe2000001001c */
[----:B------:R1:W-:Y:S04]  /*2ec0*/  STL [R1+0xf0], R41 ;  /* 0x0000f02901007387 */ /* 0x0003e80000100800 */
[----:B------:R1:W-:Y:S01]  /*2ed0*/  STL [R1+0xec], R40 ;  /* 0x0000ec2801007387 */ /* 0x0003e20000100800 */
[----:B------:R-:W-:-:S03]  /*2ee0*/  FFMA.FTZ R28, R3, R39, R28 ;  /* 0x00000027031c7223 */ /* 0x000fc6000001001c */
[----:B------:R1:W-:Y:S01]  /*2ef0*/  STL [R1+0xe8], R39 ;  /* 0x0000e82701007387 */ /* 0x0003e20000100800 */
[----:B------:R-:W-:-:S04]  /*2f00*/  FFMA.FTZ R28, R4, R7, R28 ;  /* 0x00000007041c7223 */ /* 0x000fc8000001001c */
[----:B------:R-:W-:-:S04]  /*2f10*/  FFMA.FTZ R28, R5, R8, R28 ;  /* 0x00000008051c7223 */ /* 0x000fc8000001001c */
[----:B------:R-:W-:-:S04]  /*2f20*/  FFMA.FTZ R28, R0, R9, R28 ;  /* 0x00000009001c7223 */ /* 0x000fc8000001001c */
[----:B------:R-:W-:-:S04]  /*2f30*/  FFMA.FTZ R28, R3, R10, R28 ;  /* 0x0000000a031c7223 */ /* 0x000fc8000001001c */
[----:B------:R-:W-:-:S04]  /*2f40*/  FFMA.FTZ R28, R4, R11, R28 ;  /* 0x0000000b041c7223 */ /* 0x000fc8000001001c */
[----:B------:R-:W-:Y:S01]  /*2f50*/  FFMA.FTZ R28, R5, R12, R28 ;  /* 0x0000000c051c7223 */ /* 0x000fe2000001001c */
[----:B----4-:R-:W-:Y:S01]  /*2f60*/  FFMA.FTZ R29, R43, R30, R29 ;  /* 0x0000001e2b1d7223 */ /* 0x010fe2000001001d */
[----:B------:R-:W-:-:S04]  /*2f70*/  FMUL.FTZ R30, R3, R10 ;  /* 0x0000000a031e7220 */ /* 0x000fc80000410000 */
[----:B------:R-:W-:Y:S01]  /*2f80*/  FFMA.FTZ R30, R31, R30, R29 ;  /* 0x0000001e1f1e7223 */ /* 0x000fe2000001001d */
[----:B------:R-:W-:-:S04]  /*2f90*/  FMUL.FTZ R29, R4, R11 ;  /* 0x0000000b041d7220 */ /* 0x000fc80000410000 */
[----:B---3--:R-:W-:Y:S01]  /*2fa0*/  FFMA.FTZ R29, R33, R29, R30 ;  /* 0x0000001d211d7223 */ /* 0x008fe2000001001e */
[----:B------:R-:W-:Y:S01]  /*2fb0*/  FMUL.FTZ R30, R5, R12 ;  /* 0x0000000c051e7220 */ /* 0x000fe20000410000 */
[----:B------:R-:W3:Y:S03]  /*2fc0*/  LDL.LU R33, [R1+0x38] ;  /* 0x0000380001217983 */ /* 0x000ee60000300800 */
[----:B------:R-:W-:Y:S01]  /*2fd0*/  FFMA.FTZ R29, R32, R30, R29 ;  /* 0x0000001e201d7223 */ /* 0x000fe2000001001d */
[----:B------:R-:W4:Y:S01]  /*2fe0*/  LDL R31, [R1+0x30] ;  /* 0x00003000011f7983 */ /* 0x000f220000100800 */
[----:B------:R-:W-:-:S03]  /*2ff0*/  FMUL.FTZ R30, R0, R13 ;  /* 0x0000000d001e7220 */ /* 0x000fc60000410000 */
[----:B------:R-:W4:Y:S01]  /*3000*/  LDL.LU R32, [R1+0x18] ;  /* 0x0000180001207983 */ /* 0x000f220000300800 */
[----:B------:R-:W-:-:S03]  /*3010*/  FFMA.FTZ R30, R2, R30, R29 ;  /* 0x0000001e021e7223 */ /* 0x000fc6000001001d */
[----:B------:R-:W4:Y:S01]  /*3020*/  LDL R43, [R1+0x4c] ;  /* 0x00004c00012b7983 */ /* 0x000f220000100800 */
[----:B------:R-:W-:-:S03]  /*3030*/  FMUL.FTZ R29, R3, R14 ;  /* 0x0000000e031d7220 */ /* 0x000fc60000410000 */
[----:B0-----:R-:W4:Y:S04]  /*3040*/  LDL R42, [R1+0x5c] ;  /* 0x00005c00012a7983 */ /* 0x001f280000100800 */
[----:B-1----:R-:W4:Y:S04]  /*3050*/  LDL R41, [R1+0x44] ;  /* 0x0000440001297983 */ /* 0x002f280000100800 */
[----:B------:R-:W4:Y:S04]  /*3060*/  LDL R40, [R1+0x58] ;  /* 0x0000580001287983 */ /* 0x000f280000100800 */
[----:B------:R-:W4:Y:S04]  /*3070*/  LDL R39, [R1+0x50] ;  /* 0x0000500001277983 */ /* 0x000f280000100800 */
[----:B------:R0:W-:Y:S01]  /*3080*/  STL [R1+0xe4], R7 ;  /* 0x0000e40701007387 */ /* 0x0001e20000100800 */
[----:B------:R-:W-:-:S03]  /*3090*/  FFMA.FTZ R29, R34, R29, R30 ;  /* 0x0000001d221d7223 */ /* 0x000fc6000001001e */
[----:B0-----:R-:W4:Y:S04]  /*30a0*/  LDL R7, [R1+0x48] ;  /* 0x0000480001077983 */ /* 0x001f280000100800 */
[----:B------:R0:W-:Y:S04]  /*30b0*/  STL [R1+0xcc], R2 ;  /* 0x0000cc0201007387 */ /* 0x0001e80000100800 */
[----:B0-----:R-:W4:Y:S04]  /*30c0*/  LDL.LU R2, [R1+0x2c] ;  /* 0x00002c0001027983 */ /* 0x001f280000300800 */
[----:B------:R0:W-:Y:S04]  /*30d0*/  STL [R1+0xe0], R8 ;  /* 0x0000e00801007387 */ /* 0x0001e80000100800 */
[----:B0-----:R-:W4:Y:S04]  /*30e0*/  LDL R8, [R1+0x40] ;  /* 0x0000400001087983 */ /* 0x001f280000100800 */
[----:B------:R0:W-:Y:S04]  /*30f0*/  STL [R1+0xd0], R34 ;  /* 0x0000d02201007387 */ /* 0x0001e80000100800 */
[----:B0-----:R-:W4:Y:S04]  /*3100*/  LDL.LU R34, [R1+0x28] ;  /* 0x0000280001227983 */ /* 0x001f280000300800 */
[----:B------:R0:W-:Y:S04]  /*3110*/  STL [R1+0xdc], R9 ;  /* 0x0000dc0901007387 */ /* 0x0001e80000100800 */
[----:B0-----:R-:W4:Y:S01]  /*3120*/  LDL.LU R9, [R1+0xac] ;  /* 0x0000ac0001097983 */ /* 0x001f220000300800 */
[----:B------:R-:W-:-:S04]  /*3130*/  FMUL.FTZ R30, R4, R15 ;  /* 0x0000000f041e7220 */ /* 0x000fc80000410000 */
[----:B--2---:R-:W-:Y:S01]  /*3140*/  FFMA.FTZ R29, R61, R30, R29 ;  /* 0x0000001e3d1d7223 */ /* 0x004fe2000001001d */
[----:B------:R-:W-:Y:S01]  /*3150*/  FMUL.FTZ R30, R5, R16 ;  /* 0x00000010051e7220 */ /* 0x000fe20000410000 */
[----:B------:R-:W-:-:S03]  /*3160*/  FFMA.FTZ R28, R0, R13, R28 ;  /* 0x0000000d001c7223 */ /* 0x000fc6000001001c */
[----:B------:R-:W-:Y:S01]  /*3170*/  FFMA.FTZ R30, R60, R30, R29 ;  /* 0x0000001e3c1e7223 */ /* 0x000fe2000001001d */
        /* <DEDUP_REMOVED lines=29> */
[CC--:B------:R-:W-:Y:S02]  /*3350*/  FMUL.FTZ R29, R3.reuse, R36.reuse ;  /* 0x00000024031d7220 */ /* 0x0c0fe40000410000 */
[----:B------:R-:W-:Y:S02]  /*3360*/  FFMA.FTZ R28, R0, R25, R28 ;  /* 0x00000019001c7223 */ /* 0x000fe4000001001c */
[----:B------:R-:W-:Y:S01]  /*3370*/  FFMA.FTZ R29, R50, R29, R30 ;  /* 0x0000001d321d7223 */ /* 0x000fe2000001001e */
[----:B------:R-:W-:Y:S01]  /*3380*/  FMUL.FTZ R30, R4, R37 ;  /* 0x00000025041e7220 */ /* 0x000fe20000410000 */
[----:B------:R-:W-:-:S03]  /*3390*/  FFMA.FTZ R28, R3, R36, R28 ;  /* 0x00000024031c7223 */ /* 0x000fc6000001001c */
[----:B------:R-:W-:Y:S01]  /*33a0*/  FFMA.FTZ R29, R49, R30, R29 ;  /* 0x0000001e311d7223 */ /* 0x000fe2000001001d */
[C---:B------:R-:W-:Y:S01]  /*33b0*/  FMUL.FTZ R30, R5.reuse, R38 ;  /* 0x00000026051e7220 */ /* 0x040fe20000410000 */
[----:B------:R-:W-:Y:S01]  /*33c0*/  FFMA.FTZ R28, R4, R37, R28 ;  /* 0x00000025041c7223 */ /* 0x000fe2000001001c */
[----:B------:R-:W-:Y:S02]  /*33d0*/  STL [R1+0xd8], R10 ;  /* 0x0000d80a01007387 */ /* 0x000fe40000100800 */
[----:B------:R-:W-:Y:S01]  /*33e0*/  FFMA.FTZ R29, R48, R30, R29 ;  /* 0x0000001e301d7223 */ /* 0x000fe2000001001d */
[----:B------:R-:W-:Y:S01]  /*33f0*/  FFMA.FTZ R28, R5, R38, R28 ;  /* 0x00000026051c7223 */ /* 0x000fe2000001001c */
[----:B------:R0:W-:Y:S04]  /*3400*/  STL [R1+0xd4], R61 ;  /* 0x0000d43d01007387 */ /* 0x0001e80000100800 */
[----:B0-----:R-:W2:Y:S04]  /*3410*/  LDL.LU R61, [R1+0x3c] ;  /* 0x00003c00013d7983 */ /* 0x001ea80000300800 */
[----:B------:R-:W2:Y:S01]  /*3420*/  LDL.LU R30, [R1+0x1c] ;  /* 0x00001c00011e7983 */ /* 0x000ea20000300800 */
[----:B---3--:R-:W-:-:S03]  /*3430*/  FFMA.FTZ R33, R26, R6, R33 ;  /* 0x000000061a217223 */ /* 0x008fc60000010021 */
[----:B----4-:R0:W-:Y:S04]  /*3440*/  STS.64 [R9], R28 ;  /* 0x0000001c09007388 */ /* 0x0101e80000000a00 */
[----:B0-----:R-:W3:Y:S04]  /*3450*/  LDL R9, [R1+0x34] ;  /* 0x0000340001097983 */ /* 0x001ee80000100800 */
[----:B------:R-:W4:Y:S01]  /*3460*/  LDL.LU R26, [R1+0x100] ;  /* 0x00010000011a7983 */ /* 0x000f220000300800 */
[----:B------:R-:W-:Y:S01]  /*3470*/  FFMA.FTZ R31, R31, R47, R34 ;  /* 0x0000002f1f1f7223 */ /* 0x000fe20000010022 */
[----:B------:R-:W-:Y:S01]  /*3480*/  FADD.FTZ R29, R47, R2 ;  /* 0x000000022f1d7221 */ /* 0x000fe20000010000 */
[----:B------:R-:W-:Y:S01]  /*3490*/  FFMA.FTZ R33, R43, R44, R33 ;  /* 0x0000002c2b217223 */ /* 0x000fe20000010021 */
[----:B------:R-:W3:Y:S04]  /*34a0*/  LDL R10, [R1+0x20] ;  /* 0x00002000010a7983 */ /* 0x000ee80000100800 */
[----:B------:R-:W3:Y:S04]  /*34b0*/  LDL R34, [R1+0x10] ;  /* 0x0000100001227983 */ /* 0x000ee80000100800 */
[----:B------:R-:W3:Y:S01]  /*34c0*/  LDL R2, [R1+0xc] ;  /* 0x00000c0001027983 */ /* 0x000ee20000100800 */
[----:B--2---:R-:W-:-:S03]  /*34d0*/  FADD.FTZ R28, R6, R61 ;  /* 0x0000003d061c7221 */ /* 0x004fc60000010000 */
[----:B------:R-:W2:Y:S01]  /*34e0*/  LDL R61, [R1+0x14] ;  /* 0x00001400013d7983 */ /* 0x000ea20000100800 */
[----:B------:R-:W-:Y:S01]  /*34f0*/  FFMA.FTZ R32, R35, R46, R32 ;  /* 0x0000002e23207223 */ /* 0x000fe20000010020 */
[----:B------:R-:W-:Y:S01]  /*3500*/  FADD.FTZ R30, R46, R30 ;  /* 0x0000001e2e1e7221 */ /* 0x000fe20000010000 */
[----:B------:R-:W-:Y:S01]  /*3510*/  UIADD3 UR10, UP0, UR9, 0x2, URZ ;  /* 0x00000002090a7890 */ /* 0x000fe2000ff1e03f */
[----:B------:R-:W-:Y:S01]  /*3520*/  BAR.SYNC.DEFER_BLOCKING 0x0 ;  /* 0x0000000000007b1d */ /* 0x000fe20000010000 */
[----:B----4-:R-:W-:-:S05]  /*3530*/  FFMA.FTZ R26, R27, R45, R26 ;  /* 0x0000002d1b1a7223 */ /* 0x010fca000001001a */
[----:B------:R-:W4:Y:S04]  /*3540*/  LDL.LU R27, [R1+0xfc] ;  /* 0x0000fc00011b7983 */ /* 0x000f280000300800 */
[----:B------:R-:W3:Y:S02]  /*3550*/  LDL.LU R43, [R1+0xf8] ;  /* 0x0000f800012b7983 */ /* 0x000ee40000300800 */
[----:B---3--:R-:W-:Y:S02]  /*3560*/  FFMA.FTZ R31, R42, R43, R31 ;  /* 0x0000002b2a1f7223 */ /* 0x008fe4000001001f */
[----:B------:R-:W3:Y:S02]  /*3570*/  LDL.LU R42, [R1+0xf4] ;  /* 0x0000f400012a7983 */ /* 0x000ee40000300800 */
[----:B---3--:R-:W-:-:S02]  /*3580*/  FFMA.FTZ R32, R41, R42, R32 ;  /* 0x0000002a29207223 */ /* 0x008fc40000010020 */
[----:B------:R-:W3:Y:S02]  /*3590*/  LDL.LU R41, [R1+0xf0] ;  /* 0x0000f00001297983 */ /* 0x000ee40000300800 */
[----:B---3--:R-:W-:Y:S02]  /*35a0*/  FFMA.FTZ R26, R40, R41, R26 ;  /* 0x00000029281a7223 */ /* 0x008fe4000001001a */
        /* <DEDUP_REMOVED lines=10> */
[----:B------:R-:W2:Y:S01]  /*3650*/  LDL.LU R10, [R1+0xd8] ;  /* 0x0000d800010a7983 */ /* 0x000ea20000300800 */
[----:B------:R-:W-:Y:S01]  /*3660*/  FFMA.FTZ R32, R34, R11, R32 ;  /* 0x0000000b22207223 */ /* 0x000fe20000010020 */
[----:B------:R-:W-:Y:S01]  /*3670*/  FFMA.FTZ R26, R2, R12, R26 ;  /* 0x0000000c021a7223 */ /* 0x000fe2000001001a */
[----:B------:R-:W-:Y:S01]  /*3680*/  FADD.FTZ R28, R28, R44 ;  /* 0x0000002c1c1c7221 */ /* 0x000fe20000010000 */
[----:B------:R-:W-:Y:S01]  /*3690*/  FADD.FTZ R29, R29, R43 ;  /* 0x0000002b1d1d7221 */ /* 0x000fe20000010000 */
[----:B--2---:R-:W-:Y:S02]  /*36a0*/  FFMA.FTZ R31, R61, R10, R31 ;  /* 0x0000000a3d1f7223 */ /* 0x004fe4000001001f */
[----:B------:R-:W2:Y:S04]  /*36b0*/  LDL.LU R61, [R1+0xd4] ;  /* 0x0000d400013d7983 */ /* 0x000ea80000300800 */
[----:B------:R-:W3:Y:S04]  /*36c0*/  LDL.LU R34, [R1+0xd0] ;  /* 0x0000d00001227983 */ /* 0x000ee80000300800 */
[----:B------:R-:W3:Y:S01]  /*36d0*/  LDL.LU R2, [R1+0xcc] ;  /* 0x0000cc0001027983 */ /* 0x000ee20000300800 */
[----:B------:R-:W-:Y:S01]  /*36e0*/  FADD.FTZ R30, R30, R42 ;  /* 0x0000002a1e1e7221 */ /* 0x000fe20000010000 */
[----:B------:R-:W-:Y:S01]  /*36f0*/  FADD.FTZ R28, R28, R40 ;  /* 0x000000281c1c7221 */ /* 0x000fe20000010000 */
[----:B------:R-:W-:-:S02]  /*3700*/  FADD.FTZ R29, R29, R39 ;  /* 0x000000271d1d7221 */ /* 0x000fc40000010000 */
[----:B------:R-:W-:Y:S01]  /*3710*/  FADD.FTZ R30, R30, R7 ;  /* 0x000000071e1e7221 */ /* 0x000fe20000010000 */
[----:B------:R-:W-:Y:S01]  /*3720*/  FADD.FTZ R28, R28, R9 ;  /* 0x000000091c1c7221 */ /* 0x000fe20000010000 */
[----:B------:R-:W-:Y:S02]  /*3730*/  FADD.FTZ R29, R29, R10 ;  /* 0x0000000a1d1d7221 */ /* 0x000fe40000010000 */
[----:B------:R-:W-:Y:S01]  /*3740*/  FADD.FTZ R30, R30, R11 ;  /* 0x0000000b1e1e7221 */ /* 0x000fe20000010000 */
[----:B------:R-:W-:Y:S01]  /*3750*/  FADD.FTZ R28, R28, R13 ;  /* 0x0000000d1c1c7221 */ /* 0x000fe20000010000 */
[----:B------:R-:W-:Y:S02]  /*3760*/  FADD.FTZ R29, R29, R14 ;  /* 0x0000000e1d1d7221 */ /* 0x000fe40000010000 */
[----:B------:R-:W-:Y:S01]  /*3770*/  FADD.FTZ R30, R30, R15 ;  /* 0x0000000f1e1e7221 */ /* 0x000fe20000010000 */
[----:B------:R-:W-:Y:S01]  /*3780*/  FADD.FTZ R28, R28, R17 ;  /* 0x000000111c1c7221 */ /* 0x000fe20000010000 */
[----:B------:R-:W-:Y:S01]  /*3790*/  FADD.FTZ R29, R29, R18 ;  /* 0x000000121d1d7221 */ /* 0x000fe20000010000 */
[----:B------:R-:W0:Y:S01]  /*37a0*/  S2R R35, SR_TID.X ;  /* 0x0000000000237919 */ /* 0x000e220000002100 */
[----:B------:R-:W-:Y:S01]  /*37b0*/  FADD.FTZ R30, R30, R19 ;  /* 0x000000131e1e7221 */ /* 0x000fe20000010000 */
[----:B------:R-:W-:Y:S01]  /*37c0*/  FADD.FTZ R28, R28, R21 ;  /* 0x000000151c1c7221 */ /* 0x000fe20000010000 */
[----:B------:R-:W-:Y:S01]  /*37d0*/  FADD.FTZ R29, R29, R22 ;  /* 0x000000161d1d7221 */ /* 0x000fe20000010000 */
[----:B----4-:R-:W-:Y:S01]  /*37e0*/  FADD.FTZ R27, R45, R27 ;  /* 0x0000001b2d1b7221 */ /* 0x010fe20000010000 */
[----:B------:R-:W-:Y:S01]  /*37f0*/  FADD.FTZ R30, R30, R23 ;  /* 0x000000171e1e7221 */ /* 0x000fe20000010000 */
[----:B------:R-:W-:Y:S01]  /*3800*/  FADD.FTZ R28, R28, R25 ;  /* 0x000000191c1c7221 */ /* 0x000fe20000010000 */
[----:B------:R-:W-:Y:S01]  /*3810*/  UIADD3.X UR11, URZ, UR5, URZ, UP0, !UPT ;  /* 0x000000053f0b7290 */ /* 0x000fe200087fe43f */
[----:B------:R-:W-:Y:S01]  /*3820*/  FADD.FTZ R27, R27, R41 ;  /* 0x000000291b1b7221 */ /* 0x000fe20000010000 */
[----:B------:R-:W-:-:S03]  /*3830*/  UISETP.GE.U32.AND UP0, UPT, UR10, UR16, UPT ;  /* 0x000000100a00728c */ /* 0x000fc6000bf06070 */
[----:B------:R-:W-:Y:S01]  /*3840*/  FADD.FTZ R27, R27, R8 ;  /* 0x000000081b1b7221 */ /* 0x000fe20000010000 */
[----:B------:R-:W-:-:S03]  /*3850*/  UISETP.GE.AND.EX UP0, UPT, UR11, UR7, UPT, UP0 ;  /* 0x000000070b00728c */ /* 0x000fc6000bf06300 */
[----:B------:R-:W-:-:S03]  /*3860*/  FADD.FTZ R27, R27, R12 ;  /* 0x0000000c1b1b7221 */ /* 0x000fc60000010000 */
[----:B------:R-:W-:Y:S01]  /*3870*/  PLOP3.LUT P0, PT, PT, PT, UP0, 0x80, 0x0 ;  /* 0x000000000000781c */ /* 0x000fe20003f0f008 */
[----:B------:R-:W-:Y:S01]  /*3880*/  FFMA.FTZ R26, R60, R16, R26 ;  /* 0x000000103c1a7223 */ /* 0x000fe2000001001a */
[----:B------:R-:W-:-:S03]  /*3890*/  FADD.FTZ R27, R27, R16 ;  /* 0x000000101b1b7221 */ /* 0x000fc60000010000 */
[----:B------:R-:W-:Y:S01]  /*38a0*/  FFMA.FTZ R26, R56, R20, R26 ;  /* 0x00000014381a7223 */ /* 0x000fe2000001001a */
[----:B------:R-:W-:-:S03]  /*38b0*/  FADD.FTZ R27, R27, R20 ;  /* 0x000000141b1b7221 */ /* 0x000fc60000010000 */
[----:B------:R-:W-:Y:S01]  /*38c0*/  FFMA.FTZ R26, R53, R24, R26 ;  /* 0x00000018351a7223 */ /* 0x000fe2000001001a */
[----:B------:R-:W-:Y:S01]  /*38d0*/  FADD.FTZ R27, R27, R24 ;  /* 0x000000181b1b7221 */ /* 0x000fe20000010000 */
[----:B0-----:R-:W-:Y:S02]  /*38e0*/  ISETP.GT.U32.AND P1, PT, R35, 0x1f, PT ;  /* 0x0000001f2300780c */ /* 0x001fe40003f24070 */
[----:B------:R-:W-:Y:S01]  /*38f0*/  FFMA.FTZ R26, R48, R38, R26 ;  /* 0x00000026301a7223 */ /* 0x000fe2000001001a */
[----:B------:R-:W-:Y:S01]  /*3900*/  FADD.FTZ R27, R27, R38 ;  /* 0x000000261b1b7221 */ /* 0x000fe20000010000 */
[----:B--2---:R-:W-:Y:S01]  /*3910*/  FFMA.FTZ R32, R61, R15, R32 ;  /* 0x0000000f3d207223 */ /* 0x004fe20000010020 */
[----:B---3--:R-:W-:Y:S01]  /*3920*/  FFMA.FTZ R31, R34, R14, R31 ;  /* 0x0000000e221f7223 */ /* 0x008fe2000001001f */
[----:B------:R-:W-:-:S03]  /*3930*/  FFMA.FTZ R33, R2, R13, R33 ;  /* 0x0000000d02217223 */ /* 0x000fc60000010021 */
[----:B------:R-:W-:Y:S01]  /*3940*/  FFMA.FTZ R31, R58, R18, R31 ;  /* 0x000000123a1f7223 */ /* 0x000fe2000001001f */
[----:B------:R-:W-:Y:S01]  /*3950*/  FFMA.FTZ R32, R57, R19, R32 ;  /* 0x0000001339207223 */ /* 0x000fe20000010020 */
[----:B------:R0:W5:Y:S01]  /*3960*/  LDL.LU R2, [R1+0xc8] ;  /* 0x0000c80001027983 */ /* 0x0001620000300800 */
[----:B------:R-:W-:Y:S01]  /*3970*/  FFMA.FTZ R33, R59, R17, R33 ;  /* 0x000000113b217223 */ /* 0x000fe20000010021 */
[----:B------:R-:W-:-:S03]  /*3980*/  FFMA.FTZ R31, R54, R22, R31 ;  /* 0x00000016361f7223 */ /* 0x000fc6000001001f */
[----:B------:R-:W-:Y:S01]  /*3990*/  FFMA.FTZ R33, R55, R21, R33 ;  /* 0x0000001537217223 */ /* 0x000fe20000010021 */
[----:B------:R-:W-:-:S03]  /*39a0*/  FFMA.FTZ R32, R51, R23, R32 ;  /* 0x0000001733207223 */ /* 0x000fc60000010020 */
[----:B------:R-:W-:Y:S01]  /*39b0*/  FFMA.FTZ R33, R52, R25, R33 ;  /* 0x0000001934217223 */ /* 0x000fe20000010021 */
[----:B------:R-:W-:Y:S01]  /*39c0*/  FFMA.FTZ R31, R50, R36, R31 ;  /* 0x00000024321f7223 */ /* 0x000fe2000001001f */
[----:B------:R-:W-:Y:S01]  /*39d0*/  FADD.FTZ R34, R29, R36 ;  /* 0x000000241d227221 */ /* 0x000fe20000010000 */
[----:B------:R-:W-:Y:S02]  /*39e0*/  FFMA.FTZ R32, R49, R37, R32 ;  /* 0x0000002531207223 */ /* 0x000fe40000010020 */
[----:B------:R1:W-:Y:S04]  /*39f0*/  STL [R1+0x38], R33 ;  /* 0x0000382101007387 */ /* 0x0003e80000100800 */
[----:B------:R0:W-:Y:S04]  /*3a00*/  STL [R1+0x3c], R28 ;  /* 0x00003c1c01007387 */ /* 0x0001e80000100800 */
[----:B------:R0:W-:Y:S01]  /*3a10*/  STL [R1+0x28], R31 ;  /* 0x0000281f01007387 */ /* 0x0001e20000100800 */
[----:B-1----:R-:W-:-:S03]  /*3a20*/  FADD.FTZ R33, R30, R37 ;  /* 0x000000251e217221 */ /* 0x002fc60000010000 */
[----:B------:R0:W-:Y:S04]  /*3a30*/  STL [R1+0x2c], R34 ;  /* 0x00002c2201007387 */ /* 0x0001e80000100800 */
[----:B------:R0:W-:Y:S04]  /*3a40*/  STL [R1+0x18], R32 ;  /* 0x0000182001007387 */ /* 0x0001e80000100800 */
[----:B------:R0:W-:Y:S01]  /*3a50*/  STL [R1+0x1c], R33 ;  /* 0x00001c2101007387 */ /* 0x0001e20000100800 */
[----:B------:R-:W-:Y:S05]  /*3a60*/  @!P0 BRA `(.L_x_1505) ;  /* 0x0000000000fc8947 */ /* 0x000fea0003800000 */
[----:B------:R1:W-:Y:S04]  /*3a70*/  STL.64 [R1+0xd8], R4 ;  /* 0x0000d80401007387 */ /* 0x0003e80000100a00 */
[----:B-1----:R-:W2:Y:S01]  /*3a80*/  LDL R4, [R1+0x38] ;  /* 0x0000380001047983 */ /* 0x002ea20000100800 */
[----:B------:R-:W1:Y:S01]  /*3a90*/  S2UR UR15, SR_CgaCtaId ;  /* 0x00000000000f79c3 */ /* 0x000e620000008800 */
[----:B------:R-:W-:Y:S01]  /*3aa0*/  UMOV UR5, 0x400 ;  /* 0x0000040000057882 */ /* 0x000fe20000000000 */
[----:B------:R-:W-:Y:S01]  /*3ab0*/  SHF.L.U32 R29, R35, 0x1, RZ ;  /* 0x00000001231d7819 */ /* 0x000fe200000006ff */
[----:B-----5:R3:W-:Y:S01]  /*3ac0*/  STL.64 [R1+0xd0], R2 ;  /* 0x0000d00201007387 */ /* 0x0207e20000100a00 */
[----:B------:R-:W-:Y:S02]  /*3ad0*/  MOV R5, R28 ;  /* 0x0000001c00057202 */ /* 0x000fe40000000f00 */
[----:B------:R-:W-:Y:S01]  /*3ae0*/  LOP3.LUT R29, R29, 0x18, RZ, 0xc0, !PT ;  /* 0x000000181d1d7812 */ /* 0x000fe200078ec0ff */
[----:B------:R4:W-:Y:S01]  /*3af0*/  STL [R1+0xc8], R0 ;  /* 0x0000c80001007387 */ /* 0x0009e20000100800 */
[----:B---3--:R-:W-:-:S02]  /*3b00*/  MOV R2, R31 ;  /* 0x0000001f00027202 */ /* 0x008fc40000000f00 */
[----:B------:R-:W-:Y:S01]  /*3b10*/  MOV R3, R34 ;  /* 0x0000002200037202 */ /* 0x000fe20000000f00 */
[----:B0-----:R-:W3:Y:S01]  /*3b20*/  LDL R31, [R1+0xbc] ;  /* 0x0000bc00011f7983 */ /* 0x001ee20000100800 */
[----:B-1----:R-:W-:-:S06]  /*3b30*/  ULEA UR5, UR15, UR5, 0x18 ;  /* 0x000000050f057291 */ /* 0x002fcc000f8ec03f */
[----:B------:R-:W-:-:S04]  /*3b40*/  LEA R28, R35, UR5, 0x5 ;  /* 0x00000005231c7c11 */ /* 0x000fc8000f8e28ff */
[C---:B------:R-:W-:Y:S01]  /*3b50*/  IADD3 R30, R28.reuse, R29, RZ ;  /* 0x0000001d1c1e7210 */ /* 0x040fe20007ffe0ff */
[----:B----4-:R-:W0:Y:S04]  /*3b60*/  S2R R0, SR_TID.X ;  /* 0x0000000000007919 */ /* 0x010e280000002100 */
[----:B--2---:R1:W-:Y:S02]  /*3b70*/  STS.64 [R30], R4 ;  /* 0x000000041e007388 */ /* 0x0043e40000000a00 */
[----:B-1----:R-:W-:Y:S02]  /*3b80*/  LOP3.LUT R30, R29, 0x8, RZ, 0x3c, !PT ;  /* 0x000000081d1e7812 */ /* 0x002fe400078e3cff */
[----:B------:R1:W5:Y:S02]  /*3b90*/  LDL.LU.64 R4, [R1+0xd8] ;  /* 0x0000d80001047983 */ /* 0x0003640000300a00 */
[----:B------:R-:W-:-:S05]  /*3ba0*/  IADD3 R30, R28, R30, RZ ;  /* 0x0000001e1c1e7210 */ /* 0x000fca0007ffe0ff */
[----:B------:R2:W-:Y:S02]  /*3bb0*/  STS.64 [R30], R2 ;  /* 0x000000021e007388 */ /* 0x0005e40000000a00 */
[----:B--2---:R-:W-:Y:S02]  /*3bc0*/  LOP3.LUT R30, R29, 0x10, RZ, 0x3c, !PT ;  /* 0x000000101d1e7812 */ /* 0x004fe400078e3cff */
[----:B------:R1:W5:Y:S02]  /*3bd0*/  LDL.LU.64 R2, [R1+0xd0] ;  /* 0x0000d00001027983 */ /* 0x0003640000300a00 */
[----:B------:R-:W-:Y:S02]  /*3be0*/  IADD3 R30, R28, R30, RZ ;  /* 0x0000001e1c1e7210 */ /* 0x000fe40007ffe0ff */
[----:B------:R-:W2:Y:S04]  /*3bf0*/  LDL R34, [R1+0xb8] ;  /* 0x0000b80001227983 */ /* 0x000ea80000100800 */
[----:B------:R4:W-:Y:S04]  /*3c00*/  STS.64 [R30], R32 ;  /* 0x000000201e007388 */ /* 0x0009e80000000a00 */
[----:B----4-:R-:W4:Y:S04]  /*3c10*/  LDL R30, [R1+0xc0] ;  /* 0x0000c000011e7983 */ /* 0x010f280000100800 */
[----:B------:R-:W2:Y:S01]  /*3c20*/  LDL R33, [R1+0xb4] ;  /* 0x0000b40001217983 */ /* 0x000ea20000100800 */
[----:B0-----:R-:W-:-:S04]  /*3c30*/  SHF.R.S32.HI R32, RZ, 0x1f, R0 ;  /* 0x0000001fff207819 */ /* 0x001fc80000011400 */
[----:B------:R-:W-:Y:S02]  /*3c40*/  LEA.HI R32, R32, R0, RZ, 0x2 ;  /* 0x0000000020207211 */ /* 0x000fe400078f10ff */
[----:B------:R1:W5:Y:S01]  /*3c50*/  LDL.LU R0, [R1+0xc8] ;  /* 0x0000c80001007983 */ /* 0x0003620000300800 */
[----:B------:R-:W-:Y:S02]  /*3c60*/  LOP3.LUT R29, R29, 0x18, RZ, 0x3c, !PT ;  /* 0x000000181d1d7812 */ /* 0x000fe400078e3cff */
[----:B------:R-:W-:Y:S02]  /*3c70*/  SHF.R.S32.HI R32, RZ, 0x2, R32 ;  /* 0x00000002ff207819 */ /* 0x000fe40000011420 */
[----:B------:R-:W-:Y:S02]  /*3c80*/  IADD3 R29, R28, R29, RZ ;  /* 0x0000001d1c1d7210 */ /* 0x000fe40007ffe0ff */
[----:B------:R-:W-:Y:S01]  /*3c90*/  LEA R32, R32, UR5, 0x5 ;  /* 0x0000000520207c11 */ /* 0x000fe2000f8e28ff */
[----:B------:R-:W-:-:S02]  /*3ca0*/  USHF.R.U32.HI UR5, URZ, 0x1, UR6 ;  /* 0x000000013f057899 */ /* 0x000fc40008011606 */
[----:B------:R-:W-:Y:S02]  /*3cb0*/  STS.64 [R29], R26 ;  /* 0x0000001a1d007388 */ /* 0x000fe40000000a00 */
[----:B------:R-:W-:-:S04]  /*3cc0*/  USHF.L.U32 UR5, UR5, 0x7, URZ ;  /* 0x0000000705057899 */ /* 0x000fc8000800063f */
[----:B------:R-:W-:Y:S01]  /*3cd0*/  ULOP3.LUT UR5, UR5, 0xffffff80, UR17, 0xe2, !UPT ;  /* 0xffffff8005057892 */ /* 0x000fe2000f8ee211 */
[----:B------:R-:W-:Y:S01]  /*3ce0*/  BAR.SYNC.DEFER_BLOCKING 0x0 ;  /* 0x0000000000007b1d */ /* 0x000fe20000010000 */
[-C--:B----4-:R-:W-:Y:S02]  /*3cf0*/  LEA R28, R30, R32.reuse, 0x3 ;  /* 0x000000201e1c7211 */ /* 0x090fe400078e18ff */
[----:B---3--:R-:W-:-:S04]  /*3d00*/  LEA R30, R31, R32, 0x3 ;  /* 0x000000201f1e7211 */ /* 0x008fc800078e18ff */
[----:B------:R-:W0:Y:S04]  /*3d10*/  LDS.64 R28, [R28] ;  /* 0x000000001c1c7984 */ /* 0x000e280000000a00 */
[----:B------:R-:W3:Y:S01]  /*3d20*/  LDS.64 R30, [R30+0xa00] ;  /* 0x000a00001e1e7984 */ /* 0x000ee20000000a00 */
[----:B0-----:R-:W-:Y:S01]  /*3d30*/  FADD.FTZ R28, RZ, R28 ;  /* 0x0000001cff1c7221 */ /* 0x001fe20000010000 */
[----:B------:R-:W-:-:S03]  /*3d40*/  FADD.FTZ R29, RZ, R29 ;  /* 0x0000001dff1d7221 */ /* 0x000fc60000010000 */
[----:B---3--:R-:W-:Y:S01]  /*3d50*/  FADD.FTZ R30, R28, R30 ;  /* 0x0000001e1c1e7221 */ /* 0x008fe20000010000 */
[----:B--2---:R-:W-:Y:S01]  /*3d60*/  LEA R28, R34, R32, 0x3 ;  /* 0x00000020221c7211 */ /* 0x004fe200078e18ff */
[----:B------:R-:W-:-:S05]  /*3d70*/  FADD.FTZ R31, R29, R31 ;  /* 0x0000001f1d1f7221 */ /* 0x000fca0000010000 */
[----:B------:R-:W0:Y:S02]  /*3d80*/  LDS.64 R28, [R28+0x1400] ;  /* 0x001400001c1c7984 */ /* 0x000e240000000a00 */
[----:B0-----:R-:W-:Y:S01]  /*3d90*/  FADD.FTZ R30, R30, R28 ;  /* 0x0000001c1e1e7221 */ /* 0x001fe20000010000 */
[----:B------:R-:W-:Y:S01]  /*3da0*/  LEA R28, R33, R32, 0x3 ;  /* 0x00000020211c7211 */ /* 0x000fe200078e18ff */
[----:B------:R-:W-:Y:S01]  /*3db0*/  FADD.FTZ R31, R31, R29 ;  /* 0x0000001d1f1f7221 */ /* 0x000fe20000010000 */
[----:B------:R-:W0:Y:S04]  /*3dc0*/  LDC.64 R32, c[0x0][0x260] ;  /* 0x00009800ff207b82 */ /* 0x000e280000000a00 */
[----:B------:R-:W2:Y:S02]  /*3dd0*/  LDS.64 R28, [R28+0x1e00] ;  /* 0x001e00001c1c7984 */ /* 0x000ea40000000a00 */
[----:B--2---:R-:W-:Y:S01]  /*3de0*/  FADD.FTZ R28, R30, R28 ;  /* 0x0000001c1e1c7221 */ /* 0x004fe20000010000 */
[----:B------:R-:W-:Y:S01]  /*3df0*/  MOV R30, UR5 ;  /* 0x00000005001e7c02 */ /* 0x000fe20008000f00 */
[----:B------:R-:W-:-:S04]  /*3e00*/  FADD.FTZ R29, R31, R29 ;  /* 0x0000001d1f1d7221 */ /* 0x000fc80000010000 */
[----:B------:R-:W-:-:S05]  /*3e10*/  IMAD R30, R30, 0x280, R35 ;  /* 0x000002801e1e7824 */ /* 0x000fca00078e0223 */
[----:B------:R-:W-:-:S04]  /*3e20*/  IADD3 R30, R30, UR14, RZ ;  /* 0x0000000e1e1e7c10 */ /* 0x000fc8000fffe0ff */
[----:B------:R-:W-:-:S05]  /*3e30*/  SHF.L.U32 R30, R30, 0x1, RZ ;  /* 0x000000011e1e7819 */ /* 0x000fca00000006ff */
[----:B0-----:R-:W-:-:S05]  /*3e40*/  IMAD.WIDE.U32 R30, R30, 0x4, R32 ;  /* 0x000000041e1e7825 */ /* 0x001fca00078e0020 */
[----:B------:R1:W-:Y:S02]  /*3e50*/  STG.E.64 desc[UR12][R30.64+0x8000], R28 ;  /* 0x0080001c1e007986 */ /* 0x0003e4000c101b0c */
.L_x_1505:
        /* <DEDUP_REMOVED lines=109> */
.L_x_1507:
[----:B------:R-:W-:Y:S05]  /*4530*/  BSYNC B0 ;  /* 0x0000000000007941 */ /* 0x000fea0003800000 */
.L_x_1506:
        /* <DEDUP_REMOVED lines=23> */
.L_x_1509:
[----:B------:R-:W-:Y:S05]  /*46b0*/  BSYNC B0 ;  /* 0x0000000000007941 */ /* 0x000fea0003800000 */
.L_x_1508:
        /* <DEDUP_REMOVED lines=17> */
.L_x_1512:
[----:B------:R-:W2:Y:S04]  /*47d0*/  LD.E.STRONG.GPU R31, desc[UR12][R28.64] ;  /* 0x0000000c1c1f7980 */ /* 0x000ea8000c10f900 */
[----:B--2---:R-:W-:Y:S01]  /*47e0*/  CCTL.IVALL ;  /* 0x00000000ff00798f */ /* 0x004fe20002000000 */
[----:B------:R-:W-:Y:S05]  /*47f0*/  YIELD ;  /* 0x0000000000007946 */ /* 0x000fea0003800000 */
[----:B-----5:R-:W-:-:S04]  /*4800*/  LOP3.LUT R31, R31, R30, RZ, 0x3c, !PT ;  /* 0x0000001e1f1f7212 */ /* 0x020fc800078e3cff */
[----:B------:R-:W-:-:S13]  /*4810*/  ISETP.GT.AND P1, PT, R31, -0x1, PT ;  /* 0xffffffff1f00780c */ /* 0x000fda0003f24270 */
[----:B------:R-:W-:Y:S05]  /*4820*/  @P1 BRA `(.L_x_1512) ;  /* 0xfffffffc00e81947 */ /* 0x000fea000383ffff */
.L_x_1511:
[----:B------:R-:W-:Y:S05]  /*4830*/  WARPSYNC.ALL ;  /* 0x0000000000007948 */ /* 0x000fea0003800000 */
[----:B------:R-:W-:Y:S06]  /*4840*/  BAR.SYNC.DEFER_BLOCKING 0x0 ;  /* 0x0000000000007b1d */ /* 0x000fec0000010000 */
[----:B------:R-:W-:Y:S05]  /*4850*/  BRA `(.L_x_1513) ;  /* 0x0000000000687947 */ /* 0x000fea0003800000 */
.L_x_1510:
        /* <DEDUP_REMOVED lines=18> */
.L_x_1515:
[----:B------:R-:W2:Y:S04]  /*4980*/  LD.E.STRONG.GPU R31, desc[UR12][R28.64] ;  /* 0x0000000c1c1f7980 */ /* 0x000ea8000c10f900 */
[----:B--2---:R-:W-:Y:S01]  /*4990*/  CCTL.IVALL ;  /* 0x00000000ff00798f */ /* 0x004fe20002000000 */
[----:B------:R-:W-:Y:S05]  /*49a0*/  YIELD ;  /* 0x0000000000007946 */ /* 0x000fea0003800000 */
[----:B-----5:R-:W-:-:S04]  /*49b0*/  LOP3.LUT R31, R31, R30, RZ, 0x3c, !PT ;  /* 0x0000001e1f1f7212 */ /* 0x020fc800078e3cff */
[----:B------:R-:W-:-:S13]  /*49c0*/  ISETP.GT.AND P1, PT, R31, -0x1, PT ;  /* 0xffffffff1f00780c */ /* 0x000fda0003f24270 */
[----:B------:R-:W-:Y:S05]  /*49d0*/  @P1 BRA `(.L_x_1515) ;  /* 0xfffffffc00e81947 */ /* 0x000fea000383ffff */
.L_x_1514:
[----:B------:R-:W-:Y:S05]  /*49e0*/  WARPSYNC.ALL ;  /* 0x0000000000007948 */ /* 0x000fea0003800000 */
[----:B------:R-:W-:Y:S06]  /*49f0*/  BAR.SYNC.DEFER_BLOCKING 0x0 ;  /* 0x0000000000007b1d */ /* 0x000fec0000010000 */
.L_x_1513:
[----:B0-----:R-:W0:Y:S01]  /*4a00*/  S2R R31, SR_TID.X ;  /* 0x00000000001f7919 */ /* 0x001e220000002100 */
[----:B------:R-:W-:Y:S01]  /*4a10*/  BSSY B0, `(.L_x_1516) ;  /* 0x0000024000007945 */ /* 0x000fe20003800000 */
[----:B------:R-:W-:Y:S01]  /*4a20*/  HFMA2.MMA R29, -RZ, RZ, 0, 0 ;  /* 0x00000000ff1d7435 */ /* 0x000fe200000001ff */
[----:B------:R-:W-:Y:S02]  /*4a30*/  MOV R30, RZ ;  /* 0x000000ff001e7202 */ /* 0x000fe40000000f00 */
        /* <DEDUP_REMOVED lines=33> */
.L_x_1517:
[----:B------:R-:W-:Y:S05]  /*4c50*/  BSYNC B0 ;  /* 0x0000000000007941 */ /* 0x000fea0003800000 */
.L_x_1516:
        /* <DEDUP_REMOVED lines=33> */
.L_x_1519:
[----:B------:R-:W-:Y:S05]  /*4e70*/  BSYNC B0 ;  /* 0x0000000000007941 */ /* 0x000fea0003800000 */
.L_x_1518:
        /* <DEDUP_REMOVED lines=10> */
[----:B------:R-:W-:Y:S01]  /*4f20*/  STL [R1+0xc8], R26 ;  /* 0x0000c81a01007387 */ /* 0x000fe20000100800 */
[----:B0-----:R-:W-:-:S03]  /*4f30*/  ULEA UR9, UR14, UR9, 0x18 ;  /* 0x000000090e097291 */ /* 0x001fc6000f8ec03f */
[----:B------:R-:W-:Y:S01]  /*4f40*/  ULDC.64 UR14, c[0x0][0x210] ;  /* 0x00008400000e7ab9 */ /* 0x000fe20000000a00 */
[----:B------:R-:W-:Y:S01]  /*4f50*/  BAR.SYNC.DEFER_BLOCKING 0x0 ;  /* 0x0000000000007b1d */ /* 0x000fe20000010000 */
[----:B--2---:R-:W-:-:S04]  /*4f60*/  IADD3 R28, R28, -UR5, RZ ;  /* 0x800000051c1c7c10 */ /* 0x004fc8000fffe0ff */
[----:B------:R-:W-:-:S06]  /*4f70*/  LEA R28, R28, UR9, 0x3 ;  /* 0x000000091c1c7c11 */ /* 0x000fcc000f8e18ff */
[----:B------:R-:W0:Y:S02]  /*4f80*/  LDS.64 R28, [R28] ;  /* 0x000000001c1c7984 */ /* 0x000e240000000a00 */
[----:B0----5:R-:W-:-:S04]  /*4f90*/  FFMA.FTZ R6, R0, R6, -R28 ;  /* 0x0000000600067223 */ /* 0x021fc8000001081c */
[----:B---3--:R-:W-:Y:S01]  /*4fa0*/  FFMA.FTZ R6, R30, -R29, R6 ;  /* 0x8000001d1e067223 */ /* 0x008fe20000010006 */
[--C-:B------:R-:W-:Y:S01]  /*4fb0*/  FFMA.FTZ R30, R3, R47, -R28.reuse ;  /* 0x0000002f031e7223 */ /* 0x100fe2000001081c */
[----:B------:R-:W-:-:S03]  /*4fc0*/  FFMA.FTZ R44, R0, R44, -R28 ;  /* 0x0000002c002c7223 */ /* 0x000fc6000001081c */
[----:B----4-:R-:W-:Y:S02]  /*4fd0*/  FFMA.FTZ R30, R31, -R29, R30 ;  /* 0x8000001d1f1e7223 */ /* 0x010fe4000001001e */
[----:B------:R-:W2:Y:S01]  /*4fe0*/  LDL.LU R31, [R1+0x60] ;  /* 0x00006000011f7983 */ /* 0x000ea20000300800 */
[C-C-:B------:R-:W-:Y:S01]  /*4ff0*/  FFMA.FTZ R40, R0.reuse, R40, -R28.reuse ;  /* 0x0000002800287223 */ /* 0x140fe2000001081c */
[C-C-:B------:R-:W-:Y:S01]  /*5000*/  FFMA.FTZ R9, R0.reuse, R9, -R28.reuse ;  /* 0x0000000900097223 */ /* 0x140fe2000001081c */
[C-C-:B------:R-:W-:Y:S01]  /*5010*/  FFMA.FTZ R13, R0.reuse, R13, -R28.reuse ;  /* 0x0000000d000d7223 */ /* 0x140fe2000001081c */
[----:B------:R-:W3:Y:S01]  /*5020*/  LDL.LU R48, [R1+0x54] ;  /* 0x0000540001307983 */ /* 0x000ee20000300800 */
[C-C-:B------:R-:W-:Y:S01]  /*5030*/  FFMA.FTZ R17, R0.reuse, R17, -R28.reuse ;  /* 0x0000001100117223 */ /* 0x140fe2000001081c */
[C-C-:B------:R-:W-:Y:S01]  /*5040*/  FFMA.FTZ R21, R0.reuse, R21, -R28.reuse ;  /* 0x0000001500157223 */ /* 0x140fe2000001081c */
[--C-:B------:R-:W-:Y:S01]  /*5050*/  FFMA.FTZ R0, R0, R25, -R28.reuse ;  /* 0x0000001900007223 */ /* 0x100fe2000001081c */
        /* <DEDUP_REMOVED lines=22> */
[----:B------:R-:W4:Y:S01]  /*51c0*/  LDL.LU R25, [R1+0x58] ;  /* 0x0000580001197983 */ /* 0x000f220000300800 */
[--C-:B------:R-:W-:Y:S01]  /*51d0*/  FFMA.FTZ R3, R3, R36, -R28.reuse ;  /* 0x0000002403037223 */ /* 0x100fe2000001081c */
[--C-:B------:R-:W-:Y:S01]  /*51e0*/  FFMA.FTZ R4, R4, R37, -R28.reuse ;  /* 0x0000002504047223 */ /* 0x100fe2000001081c */
[----:B------:R-:W-:Y:S01]  /*51f0*/  FFMA.FTZ R5, R5, R38, -R28 ;  /* 0x0000002605057223 */ /* 0x000fe2000001081c */
[C---:B------:R-:W-:Y:S01]  /*5200*/  FMUL.FTZ R6, R2.reuse, R6 ;  /* 0x0000000602067220 */ /* 0x040fe20000410000 */
[----:B------:R-:W4:Y:S01]  /*5210*/  LDL.LU R28, [R1+0x44] ;  /* 0x00004400011c7983 */ /* 0x000f220000300800 */
[----:B------:R-:W-:-:S03]  /*5220*/  FMUL.FTZ R30, R2, R30 ;  /* 0x0000001e021e7220 */ /* 0x000fc60000410000 */
[----:B------:R-:W4:Y:S02]  /*5230*/  LDL.LU R47, [R1+0x50] ;  /* 0x00005000012f7983 */ /* 0x000f240000300800 */
[----:B------:R-:W-:Y:S02]  /*5240*/  F2FP.F16.F32.PACK_AB R6, R30, R6 ;  /* 0x000000061e06723e */ /* 0x000fe400000000ff */
[----:B------:R-:W4:Y:S04]  /*5250*/  LDL.LU R38, [R1+0x48] ;  /* 0x0000480001267983 */ /* 0x000f280000300800 */
[----:B------:R-:W4:Y:S04]  /*5260*/  LDL.LU R37, [R1+0x40] ;  /* 0x0000400001257983 */ /* 0x000f280000300800 */
[----:B------:R-:W4:Y:S04]  /*5270*/  LDL.LU R36, [R1+0x34] ;  /* 0x0000340001247983 */ /* 0x000f280000300800 */
[----:B------:R-:W4:Y:S04]  /*5280*/  LDL.LU R35, [R1+0x20] ;  /* 0x0000200001237983 */ /* 0x000f280000300800 */
[----:B------:R-:W4:Y:S04]  /*5290*/  LDL.LU R34, [R1+0x14] ;  /* 0x0000140001227983 */ /* 0x000f280000300800 */
[----:B------:R-:W4:Y:S04]  /*52a0*/  LDL.LU R33, [R1+0x10] ;  /* 0x0000100001217983 */ /* 0x000f280000300800 */
[----:B------:R-:W4:Y:S01]  /*52b0*/  LDL.LU R32, [R1+0xc] ;  /* 0x00000c0001207983 */ /* 0x000f220000300800 */
[----:B--2---:R-:W-:-:S03]  /*52c0*/  FFMA.FTZ R46, R31, -R29, R46 ;  /* 0x8000001d1f2e7223 */ /* 0x004fc6000001002e */
[----:B------:R-:W2:Y:S01]  /*52d0*/  LDL.LU R31, [R1+0x8] ;  /* 0x00000800011f7983 */ /* 0x000ea20000300800 */
[----:B---3--:R-:W-:-:S03]  /*52e0*/  FFMA.FTZ R45, R48, -R29, R45 ;  /* 0x8000001d302d7223 */ /* 0x008fc6000001002d */
[----:B------:R-:W3:Y:S01]  /*52f0*/  LDL.LU R30, [R1] ;  /* 0x00000000011e7983 */ /* 0x000ee20000300800 */
[----:B----4-:R-:W-:-:S03]  /*5300*/  FFMA.FTZ R44, R27, -R29, R44 ;  /* 0x8000001d1b2c7223 */ /* 0x010fc6000001002c */
[----:B------:R-:W4:Y:S01]  /*5310*/  LDL.LU R48, [R1+0xd0] ;  /* 0x0000d00001307983 */ /* 0x000f220000300800 */
[----:B------:R-:W-:-:S03]  /*5320*/  FFMA.FTZ R43, R26, -R29, R43 ;  /* 0x8000001d1a2b7223 */ /* 0x000fc6000001002b */
[----:B------:R0:W5:Y:S04]  /*5330*/  LDL.LU R27, [R1+0xcc] ;  /* 0x0000cc00011b7983 */ /* 0x0001680000300800 */
[----:B------:R0:W5:Y:S01]  /*5340*/  LDL.LU R26, [R1+0xc8] ;  /* 0x0000c800011a7983 */ /* 0x0001620000300800 */
[-C--:B------:R-:W-:Y:S01]  /*5350*/  FFMA.FTZ R41, R25, -R29.reuse, R41 ;  /* 0x8000001d19297223 */ /* 0x080fe20000010029 */
[-C--:B------:R-:W-:Y:S02]  /*5360*/  FFMA.FTZ R42, R28, -R29.reuse, R42 ;  /* 0x8000001d1c2a7223 */ /* 0x080fe4000001002a */
[----:B------:R-:W4:Y:S04]  /*5370*/  LDL.LU R28, [R1+0x7c] ;  /* 0x00007c00011c7983 */ /* 0x000f280000300800 */
[----:B------:R-:W4:Y:S01]  /*5380*/  LDL.LU R25, [R1+0xa8] ;  /* 0x0000a80001197983 */ /* 0x000f220000300800 */
[----:B------:R-:W-:-:S03]  /*5390*/  FFMA.FTZ R11, R33, -R29, R11 ;  /* 0x8000001d210b7223 */ /* 0x000fc6000001000b */
[----:B------:R-:W4:Y:S01]  /*53a0*/  LDL.LU R33, [R1+0xa0] ;  /* 0x0000a00001217983 */ /* 0x000f220000300800 */
[----:B------:R-:W-:-:S03]  /*53b0*/  FFMA.FTZ R12, R32, -R29, R12 ;  /* 0x8000001d200c7223 */ /* 0x000fc6000001000c */
[----:B------:R-:W4:Y:S01]  /*53c0*/  LDL.LU R32, [R1+0xa4] ;  /* 0x0000a40001207983 */ /* 0x000f220000300800 */
        /* <DEDUP_REMOVED lines=44> */
[----:B--2---:R-:W-:-:S02]  /*5690*/  FFMA.FTZ R13, R31, -R29, R13 ;  /* 0x8000001d1f0d7223 */ /* 0x004fc4000001000d */
[----:B------:R-:W2:Y:S01]  /*56a0*/  LDL.LU R31, [R1+0x98] ;  /* 0x00009800011f7983 */ /* 0x000ea20000300800 */
[----:B---3--:R-:W-:-:S03]  /*56b0*/  FFMA.FTZ R14, R30, -R29, R14 ;  /* 0x8000001d1e0e7223 */ /* 0x008fc6000001000e */
[----:B------:R-:W3:Y:S01]  /*56c0*/  LDL.LU R30, [R1+0x9c] ;  /* 0x00009c00011e7983 */ /* 0x000ee20000300800 */
[----:B----4-:R-:W-:-:S03]  /*56d0*/  FFMA.FTZ R5, R48, -R29, R5 ;  /* 0x8000001d30057223 */ /* 0x010fc60000010005 */
[----:B------:R-:W4:Y:S01]  /*56e0*/  LDL.LU R34, [R1+0x90] ;  /* 0x0000900001227983 */ /* 0x000f220000300800 */
[C---:B------:R-:W-:Y:S01]  /*56f0*/  FMUL.FTZ R13, R2.reuse, R13 ;  /* 0x0000000d020d7220 */ /* 0x040fe20000410000 */
[----:B------:R-:W-:Y:S01]  /*5700*/  FMUL.FTZ R14, R2, R14 ;  /* 0x0000000e020e7220 */ /* 0x000fe20000410000 */
[----:B------:R-:W-:Y:S01]  /*5710*/  IADD3 R16, P1, R28, UR14, RZ ;  /* 0x0000000e1c107c10 */ /* 0x000fe2000ff3e0ff */
[----:B------:R-:W-:Y:S01]  /*5720*/  FMUL.FTZ R28, R2, R4 ;  /* 0x00000004021c7220 */ /* 0x000fe20000410000 */
[----:B------:R-:W-:Y:S02]  /*5730*/  PRMT R4, R6, 0x7632, R4 ;  /* 0x0000763206047816 */ /* 0x000fe40000000004 */
[----:B------:R-:W-:Y:S01]  /*5740*/  IADD3.X R17, R25, UR15, RZ, P1, !PT ;  /* 0x0000000f19117c10 */ /* 0x000fe20008ffe4ff */
[----:B------:R-:W-:Y:S01]  /*5750*/  FMUL.FTZ R25, R2, R3 ;  /* 0x0000000302197220 */ /* 0x000fe20000410000 */
[----:B------:R-:W-:Y:S01]  /*5760*/  PRMT R3, R6, 0x7610, R3 ;  /* 0x0000761006037816 */ /* 0x000fe20000000003 */
[----:B------:R-:W-:Y:S01]  /*5770*/  FMUL.FTZ R6, R2, R5 ;  /* 0x0000000502067220 */ /* 0x000fe20000410000 */
[----:B------:R-:W-:-:S02]  /*5780*/  IADD3 R2, P1, R33, UR14, RZ ;  /* 0x0000000e21027c10 */ /* 0x000fc4000ff3e0ff */
[----:B------:R-:W4:Y:S01]  /*5790*/  LDL.LU R33, [R1+0x94] ;  /* 0x0000940001217983 */ /* 0x000f220000300800 */
[----:B------:R-:W-:Y:S02]  /*57a0*/  F2FP.F16.F32.PACK_AB R45, R45, R46 ;  /* 0x0000002e2d2d723e */ /* 0x000fe400000000ff */
[----:B------:R-:W-:Y:S01]  /*57b0*/  F2FP.F16.F32.PACK_AB R43, R43, R44 ;  /* 0x0000002c2b2b723e */ /* 0x000fe200000000ff */
[----:B------:R1:W-:Y:S01]  /*57c0*/  STG.E.U16 desc[UR12][R16.64], R3 ;  /* 0x0000000310007986 */ /* 0x0003e2000c10150c */
[----:B------:R-:W-:Y:S02]  /*57d0*/  F2FP.F16.F32.PACK_AB R41, R41, R42 ;  /* 0x0000002a2929723e */ /* 0x000fe400000000ff */
[----:B------:R-:W-:Y:S01]  /*57e0*/  PRMT R5, R45, 0x7632, R5 ;  /* 0x000076322d057816 */ /* 0x000fe20000000005 */
[----:B------:R-:W-:Y:S01]  /*57f0*/  STG.E.U16 desc[UR12][R16.64+0x2], R4 ;  /* 0x0000020410007986 */ /* 0x000fe2000c10150c */
[----:B------:R-:W-:Y:S02]  /*5800*/  F2FP.F16.F32.PACK_AB R7, R8, R7 ;  /* 0x000000070807723e */ /* 0x000fe400000000ff */
[----:B------:R-:W-:-:S02]  /*5810*/  PRMT R29, R43, 0x7632, R29 ;  /* 0x000076322b1d7816 */ /* 0x000fc4000000001d */
[----:B------:R-:W-:Y:S02]  /*5820*/  F2FP.F16.F32.PACK_AB R39, R39, R40 ;  /* 0x000000282727723e */ /* 0x000fe400000000ff */
[----:B-1----:R-:W-:Y:S02]  /*5830*/  IADD3.X R3, R32, UR15, RZ, P1, !PT ;  /* 0x0000000f20037c10 */ /* 0x002fe40008ffe4ff */
[----:B------:R-:W4:Y:S01]  /*5840*/  LDL.LU R32, [R1+0x88] ;  /* 0x0000880001207983 */ /* 0x000f220000300800 */
[----:B------:R-:W-:-:S03]  /*5850*/  PRMT R8, R41, 0x7632, R8 ;  /* 0x0000763229087816 */ /* 0x000fc60000000008 */
[----:B------:R-:W-:Y:S01]  /*5860*/  STG.E.U16 desc[UR12][R16.64+0x6], R5 ;  /* 0x0000060510007986 */ /* 0x000fe2000c10150c */
[----:B------:R-:W-:-:S03]  /*5870*/  F2FP.F16.F32.PACK_AB R9, R10, R9 ;  /* 0x000000090a09723e */ /* 0x000fc600000000ff */
[----:B------:R1:W-:Y:S04]  /*5880*/  STG.E.U16 desc[UR12][R16.64+0x4], R45 ;  /* 0x0000042d10007986 */ /* 0x0003e8000c10150c */
[----:B------:R-:W-:Y:S04]  /*5890*/  STG.E.U16 desc[UR12][R2.64], R43 ;  /* 0x0000002b02007986 */ /* 0x000fe8000c10150c */
[----:B------:R-:W-:Y:S01]  /*58a0*/  STG.E.U16 desc[UR12][R2.64+0x2], R29 ;  /* 0x0000021d02007986 */ /* 0x000fe2000c10150c */
[----:B-1----:R-:W-:-:S03]  /*58b0*/  PRMT R17, R39, 0x7632, R17 ;  /* 0x0000763227117816 */ /* 0x002fc60000000011 */
[----:B------:R-:W-:Y:S04]  /*58c0*/  STG.E.U16 desc[UR12][R2.64+0x4], R41 ;  /* 0x0000042902007986 */ /* 0x000fe8000c10150c */
[----:B------:R4:W-:Y:S01]  /*58d0*/  STG.E.U16 desc[UR12][R2.64+0x6], R8 ;  /* 0x0000060802007986 */ /* 0x0009e2000c10150c */
[----:B------:R-:W-:Y:S02]  /*58e0*/  PRMT R10, R7, 0x7632, R10 ;  /* 0x00007632070a7816 */ /* 0x000fe4000000000a */
[----:B------:R-:W-:Y:S02]  /*58f0*/  F2FP.F16.F32.PACK_AB R11, R12, R11 ;  /* 0x0000000b0c0b723e */ /* 0x000fe400000000ff */
[----:B------:R-:W-:Y:S02]  /*5900*/  PRMT R12, R9, 0x7632, R12 ;  /* 0x00007632090c7816 */ /* 0x000fe4000000000c */
[----:B--2---:R-:W-:-:S02]  /*5910*/  IADD3 R4, P1, R31, UR14, RZ ;  /* 0x0000000e1f047c10 */ /* 0x004fc4000ff3e0ff */
[----:B------:R-:W2:Y:S02]  /*5920*/  LDL.LU R31, [R1+0x8c] ;  /* 0x00008c00011f7983 */ /* 0x000ea40000300800 */
[----:B---3--:R-:W-:Y:S02]  /*5930*/  IADD3.X R5, R30, UR15, RZ, P1, !PT ;  /* 0x0000000f1e057c10 */ /* 0x008fe40008ffe4ff */
[----:B------:R-:W3:Y:S01]  /*5940*/  LDL.LU R30, [R1+0x80] ;  /* 0x00008000011e7983 */ /* 0x000ee20000300800 */
[----:B----4-:R-:W-:-:S03]  /*5950*/  IADD3 R2, P1, R34, UR14, RZ ;  /* 0x0000000e22027c10 */ /* 0x010fc6000ff3e0ff */
[----:B------:R-:W4:Y:S04]  /*5960*/  LDL.LU R29, [R1+0x84] ;  /* 0x00008400011d7983 */ /* 0x000f280000300800 */
[----:B------:R1:W-:Y:S04]  /*5970*/  STG.E.U16 desc[UR12][R4.64+0x2], R17 ;  /* 0x0000021104007986 */ /* 0x0003e8000c10150c */
[----:B------:R-:W-:Y:S04]  /*5980*/  STG.E.U16 desc[UR12][R4.64], R39 ;  /* 0x0000002704007986 */ /* 0x000fe8000c10150c */
[----:B------:R0:W-:Y:S04]  /*5990*/  STG.E.U16 desc[UR12][R4.64+0x4], R7 ;  /* 0x0000040704007986 */ /* 0x0001e8000c10150c */
[----:B-1----:R-:W4:Y:S04]  /*59a0*/  LDL.LU R17, [R1+0x78] ;  /* 0x0000780001117983 */ /* 0x002f280000300800 */
[----:B------:R-:W-:Y:S04]  /*59b0*/  STG.E.U16 desc[UR12][R4.64+0x6], R10 ;  /* 0x0000060a04007986 */ /* 0x000fe8000c10150c */
[----:B------:R-:W4:Y:S01]  /*59c0*/  LDL.LU R16, [R1+0x74] ;  /* 0x0000740001107983 */ /* 0x000f220000300800 */
[----:B0-----:R-:W-:-:S02]  /*59d0*/  PRMT R7, R11, 0x7632, R7 ;  /* 0x000076320b077816 */ /* 0x001fc40000000007 */
[----:B------:R-:W-:-:S05]  /*59e0*/  IADD3.X R3, R33, UR15, RZ, P1, !PT ;  /* 0x0000000f21037c10 */ /* 0x000fca0008ffe4ff */
[----:B------:R0:W-:Y:S04]  /*59f0*/  STG.E.U16 desc[UR12][R2.64+0x2], R12 ;  /* 0x0000020c02007986 */ /* 0x0001e8000c10150c */
[----:B------:R1:W-:Y:S04]  /*5a00*/  STG.E.U16 desc[UR12][R2.64+0x4], R11 ;  /* 0x0000040b02007986 */ /* 0x0003e8000c10150c */
[----:B0-----:R-:W4:Y:S04]  /*5a10*/  LDL.LU R12, [R1+0x64] ;  /* 0x00006400010c7983 */ /* 0x001f280000300800 */
[----:B-1----:R-:W4:Y:S01]  /*5a20*/  LDL.LU R11, [R1+0x68] ;  /* 0x00006800010b7983 */ /* 0x002f220000300800 */
[----:B------:R-:W-:-:S02]  /*5a30*/  IADD3 R4, P1, R32, UR14, RZ ;  /* 0x0000000e20047c10 */ /* 0x000fc4000ff3e0ff */
[----:B------:R-:W-:Y:S02]  /*5a40*/  F2FP.F16.F32.PACK_AB R13, R14, R13 ;  /* 0x0000000d0e0d723e */ /* 0x000fe400000000ff */
[----:B------:R-:W-:Y:S01]  /*5a50*/  F2FP.F16.F32.PACK_AB R15, R60, R15 ;  /* 0x0000000f3c0f723e */ /* 0x000fe200000000ff */
[----:B------:R-:W-:Y:S01]  /*5a60*/  STG.E.U16 desc[UR12][R2.64], R9 ;  /* 0x0000000902007986 */ /* 0x000fe2000c10150c */
[----:B------:R-:W-:-:S03]  /*5a70*/  PRMT R10, R13, 0x7632, R10 ;  /* 0x000076320d0a7816 */ /* 0x000fc6000000000a */
[----:B------:R0:W-:Y:S01]  /*5a80*/  STG.E.U16 desc[UR12][R2.64+0x6], R7 ;  /* 0x0000060702007986 */ /* 0x0001e2000c10150c */
[----:B------:R-:W-:Y:S02]  /*5a90*/  F2FP.F16.F32.PACK_AB R18, R18, R59 ;  /* 0x0000003b1212723e */ /* 0x000fe400000000ff */
[----:B------:R-:W-:Y:S02]  /*5aa0*/  F2FP.F16.F32.PACK_AB R19, R20, R19 ;  /* 0x000000131413723e */ /* 0x000fe400000000ff */
[----:B0-----:R-:W-:Y:S02]  /*5ab0*/  PRMT R3, R15, 0x7632, R3 ;  /* 0x000076320f037816 */ /* 0x001fe40000000003 */
[----:B------:R-:W-:Y:S02]  /*5ac0*/  PRMT R7, R18, 0x7632, R7 ;  /* 0x0000763212077816 */ /* 0x000fe40000000007 */
[----:B------:R-:W-:Y:S02]  /*5ad0*/  F2FP.F16.F32.PACK_AB R21, R22, R21 ;  /* 0x000000151615723e */ /* 0x000fe400000000ff */
[----:B------:R-:W-:-:S02]  /*5ae0*/  F2FP.F16.F32.PACK_AB R23, R24, R23 ;  /* 0x000000171817723e */ /* 0x000fc400000000ff */
[----:B------:R-:W-:Y:S02]  /*5af0*/  F2FP.F16.F32.PACK_AB R0, R25, R0 ;  /* 0x000000001900723e */ /* 0x000fe400000000ff */
[----:B------:R-:W-:Y:S01]  /*5b00*/  F2FP.F16.F32.PACK_AB R6, R6, R28 ;  /* 0x0000001c0606723e */ /* 0x000fe200000000ff */
[----:B------:R-:W-:Y:S01]  /*5b10*/  ULOP3.LUT UR4, UR4, 0x1, URZ, 0x3c, !UPT ;  /* 0x0000000104047892 */ /* 0x000fe2000f8e3c3f */
[----:B------:R-:W-:Y:S01]  /*5b20*/  UMOV UR5, UR11 ;  /* 0x0000000b00057c82 */ /* 0x000fe20008000000 */
[----:B------:R-:W-:Y:S01]  /*5b30*/  UMOV UR9, UR10 ;  /* 0x0000000a00097c82 */ /* 0x000fe20008000000 */
[----:B--2---:R-:W-:Y:S02]  /*5b40*/  IADD3.X R5, R31, UR15, RZ, P1, !PT ;  /* 0x0000000f1f057c10 */ /* 0x004fe40008ffe4ff */
[----:B---3--:R-:W-:-:S03]  /*5b50*/  IADD3 R8, P1, R30, UR14, RZ ;  /* 0x0000000e1e087c10 */ /* 0x008fc6000ff3e0ff */
[----:B------:R-:W-:Y:S01]  /*5b60*/  STG.E.U16 desc[UR12][R4.64], R13 ;  /* 0x0000000d04007986 */ /* 0x000fe2000c10150c */
[----:B----4-:R-:W-:-:S03]  /*5b70*/  IADD3.X R9, R29, UR15, RZ, P1, !PT ;  /* 0x0000000f1d097c10 */ /* 0x010fc60008ffe4ff */
[----:B------:R-:W-:Y:S04]  /*5b80*/  STG.E.U16 desc[UR12][R4.64+0x2], R10 ;  /* 0x0000020a04007986 */ /* 0x000fe8000c10150c */
[----:B------:R-:W-:Y:S04]  /*5b90*/  STG.E.U16 desc[UR12][R4.64+0x4], R15 ;  /* 0x0000040f04007986 */ /* 0x000fe8000c10150c */
[----:B------:R0:W-:Y:S04]  /*5ba0*/  STG.E.U16 desc[UR12][R4.64+0x6], R3 ;  /* 0x0000060304007986 */ /* 0x0001e8000c10150c */
[----:B------:R-:W-:Y:S01]  /*5bb0*/  STG.E.U16 desc[UR12][R8.64], R18 ;  /* 0x0000001208007986 */ /* 0x000fe2000c10150c */
[----:B------:R-:W-:-:S02]  /*5bc0*/  IADD3 R2, P1, R17, UR14, RZ ;  /* 0x0000000e11027c10 */ /* 0x000fc4000ff3e0ff */
[----:B0-----:R-:W-:Y:S01]  /*5bd0*/  PRMT R5, R19, 0x7632, R5 ;  /* 0x0000763213057816 */ /* 0x001fe20000000005 */
[----:B------:R0:W-:Y:S01]  /*5be0*/  STG.E.U16 desc[UR12][R8.64+0x2], R7 ;  /* 0x0000020708007986 */ /* 0x0001e2000c10150c */
[----:B------:R-:W-:-:S03]  /*5bf0*/  IADD3.X R3, R16, UR15, RZ, P1, !PT ;  /* 0x0000000f10037c10 */ /* 0x000fc60008ffe4ff */
[----:B------:R-:W-:Y:S04]  /*5c00*/  STG.E.U16 desc[UR12][R8.64+0x4], R19 ;  /* 0x0000041308007986 */ /* 0x000fe8000c10150c */
[----:B------:R1:W-:Y:S01]  /*5c10*/  STG.E.U16 desc[UR12][R8.64+0x6], R5 ;  /* 0x0000060508007986 */ /* 0x0003e2000c10150c */
[----:B0-----:R-:W-:-:S03]  /*5c20*/  PRMT R7, R23, 0x7632, R7 ;  /* 0x0000763217077816 */ /* 0x001fc60000000007 */
[----:B------:R-:W-:Y:S01]  /*5c30*/  STG.E.U16 desc[UR12][R2.64], R21 ;  /* 0x0000001502007986 */ /* 0x000fe2000c10150c */
[----:B-1----:R-:W-:-:S03]  /*5c40*/  PRMT R9, R21, 0x7632, R9 ;  /* 0x0000763215097816 */ /* 0x002fc60000000009 */
[----:B------:R-:W-:Y:S01]  /*5c50*/  STG.E.U16 desc[UR12][R2.64+0x4], R23 ;  /* 0x0000041702007986 */ /* 0x000fe2000c10150c */
[----:B------:R-:W-:-:S03]  /*5c60*/  PRMT R8, R6, 0x7632, R8 ;  /* 0x0000763206087816 */ /* 0x000fc60000000008 */
[----:B------:R-:W-:Y:S04]  /*5c70*/  STG.E.U16 desc[UR12][R2.64+0x2], R9 ;  /* 0x0000020902007986 */ /* 0x000fe8000c10150c */
[----:B------:R0:W-:Y:S02]  /*5c80*/  STG.E.U16 desc[UR12][R2.64+0x6], R7 ;  /* 0x0000060702007986 */ /* 0x0001e4000c10150c */
[----:B0-----:R-:W-:Y:S02]  /*5c90*/  PRMT R3, R0, 0x7632, R3 ;  /* 0x0000763200037816 */ /* 0x001fe40000000003 */
[----:B------:R-:W-:-:S04]  /*5ca0*/  IADD3 R4, P1, R12, UR14, RZ ;  /* 0x0000000e0c047c10 */ /* 0x000fc8000ff3e0ff */
[----:B------:R-:W-:-:S05]  /*5cb0*/  IADD3.X R5, R11, UR15, RZ, P1, !PT ;  /* 0x0000000f0b057c10 */ /* 0x000fca0008ffe4ff */
[----:B------:R2:W-:Y:S04]  /*5cc0*/  STG.E.U16 desc[UR12][R4.64], R0 ;  /* 0x0000000004007986 */ /* 0x0005e8000c10150c */
[----:B------:R2:W-:Y:S04]  /*5cd0*/  STG.E.U16 desc[UR12][R4.64+0x2], R3 ;  /* 0x0000020304007986 */ /* 0x0005e8000c10150c */
[----:B------:R2:W-:Y:S04]  /*5ce0*/  STG.E.U16 desc[UR12][R4.64+0x4], R6 ;  /* 0x0000040604007986 */ /* 0x0005e8000c10150c */
[----:B------:R2:W-:Y:S01]  /*5cf0*/  STG.E.U16 desc[UR12][R4.64+0x6], R8 ;  /* 0x0000060804007986 */ /* 0x0005e2000c10150c */
[----:B------:R-:W-:Y:S05]  /*5d00*/  @!P0 BRA `(.L_x_1520) ;  /* 0xffffffa800008947 */ /* 0x000fea000383ffff */
.L_x_1504:
        /* <DEDUP_REMOVED lines=56> */
.L_x_1537:
        /* <DEDUP_REMOVED lines=45> */
.L_x_1524:
[----:B------:R-:W-:Y:S05]  /*6360*/  BSYNC B1 ;  /* 0x0000000000017941 */ /* 0x000fea0003800000 */
.L_x_1523:
        /* <DEDUP_REMOVED lines=21> */
.L_x_1527:
[----:B------:R-:W2:Y:S04]  /*64c0*/  LDG.E.64 R16, desc[UR12][R14.64+-0x19000] ;  /* 0xfe70000c0e107981 */ /* 0x000ea8000c1e1b00 */
[----:B------:R-:W3:Y:S04]  /*64d0*/  LDG.E.64 R18, desc[UR12][R14.64+-0xc800] ;  /* 0xff38000c0e127981 */ /* 0x000ee8000c1e1b00 */
[----:B------:R-:W4:Y:S04]  /*64e0*/  LDG.E.64 R20, desc[UR12][R14.64] ;  /* 0x0000000c0e147981 */ /* 0x000f28000c1e1b00 */
[----:B------:R-:W4:Y:S04]  /*64f0*/  LDG.E.64 R22, desc[UR12][R14.64+0xc800] ;  /* 0x00c8000c0e167981 */ /* 0x000f28000c1e1b00 */
        /* <DEDUP_REMOVED lines=51> */
.L_x_1526:
[----:B------:R-:W-:Y:S05]  /*6830*/  BSYNC B1 ;  /* 0x0000000000017941 */ /* 0x000fea0003800000 */
.L_x_1525:
        /* <DEDUP_REMOVED lines=9> */
[----:B------:R-:W4:Y:S04]  /*68d0*/  LDG.E.64 R22, desc[UR12][R14.64+0xc800] ;  /* 0x00c8000c0e167981 */ /* 0x000f28000c1e1b00 */
[----:B------:R-:W4:Y:S04]  /*68e0*/  LDG.E.64 R24, desc[UR12][R14.64+0x19000] ;  /* 0x0190000c0e187981 */ /* 0x000f28000c1e1b00 */
[----:B-----5:R-:W4:Y:S04]  /*68f0*/  LDG.E.64 R26, desc[UR12][R14.64+0x25800] ;  /* 0x0258000c0e1a7981 */ /* 0x020f28000c1e1b00 */
        /* <DEDUP_REMOVED lines=23> */
.L_x_1529:
[----:B------:R-:W-:Y:S05]  /*6a70*/  BSYNC B1 ;  /* 0x0000000000017941 */ /* 0x000fea0003800000 */
.L_x_1528:
[----:B------:R-:W-:-:S04]  /*6a80*/  ISETP.LT.U32.AND P1, PT, R54, R49, PT ;  /* 0x000000313600720c */ /* 0x000fc80003f21070 */
[----:B------:R-:W-:-:S13]  /*6a90*/  ISETP.LT.OR.EX P0, PT, R53, R48, P0, P1 ;  /* 0x000000303500720c */ /* 0x000fda0000701710 */
[----:B------:R-:W-:Y:S05]  /*6aa0*/  @!P0 BRA `(.L_x_1522) ;  /* 0x0000000000308947 */ /* 0x000fea0003800000 */
[----:B------:R-:W2:Y:S04]  /*6ab0*/  LDG.E.64 R16, desc[UR12][R14.64+-0x19000] ;  /* 0xfe70000c0e107981 */ /* 0x000ea8000c1e1b00 */
[----:B------:R-:W3:Y:S04]  /*6ac0*/  LDG.E.64 R20, desc[UR12][R14.64+-0xc800] ;  /* 0xff38000c0e147981 */ /* 0x000ee8000c1e1b00 */
[----:B------:R-:W4:Y:S04]  /*6ad0*/  LDG.E.64 R22, desc[UR12][R14.64] ;  /* 0x0000000c0e167981 */ /* 0x000f28000c1e1b00 */
        /* <DEDUP_REMOVED lines=9> */
.L_x_1522:
[----:B------:R-:W-:Y:S05]  /*6b70*/  BSYNC B0 ;  /* 0x0000000000007941 */ /* 0x000fea0003800000 */
.L_x_1521:
        /* <DEDUP_REMOVED lines=35> */
[----:B-----5:R-:W-:Y:S01]  /*6db0*/  MOV R26, 0xffff ;  /* 0x0000ffff001a7802 */ /* 0x020fe20000000f00 */
        /* <DEDUP_REMOVED lines=14> */
.L_x_1546:
        /* <DEDUP_REMOVED lines=46> */
.L_x_1556:
        /* <DEDUP_REMOVED lines=41> */
.L_x_1566:
[----:B--2---:R-:W-:Y:S01]  /*7410*/  FADD.FTZ R15, R14, R30 ;  /* 0x0000001e0e0f7221 */ /* 0x004fe20000010000 */
[----:B------:R-:W-:-:S04]  /*7420*/  @!P1 F2FP.F16.F32.PACK_AB R14, RZ, R24 ;  /* 0x00000018ff0e923e */ /* 0x000fc800000000ff */
[----:B------:R-:W-:Y:S01]  /*7430*/  @!P1 F2FP.F16.F32.PACK_AB R15, RZ, R15 ;  /* 0x0000000fff0f923e */ /* 0x000fe200000000ff */
[----:B------:R3:W-:Y:S03]  /*7440*/  @!P1 STG.E.U16 desc[UR12][R16.64+0x50], R14 ;  /* 0x0000500e10009986 */ /* 0x0007e6000c10150c */
[----:B------:R-:W-:Y:S02]  /*7450*/  PRMT R20, R15, 0x7610, R20 ;  /* 0x000076100f147816 */ /* 0x000fe40000000014 */
[----:B------:R-:W-:-:S03]  /*7460*/  LEA.HI R15, R56, 0x3c, RZ, 0x1c ;  /* 0x0000003c380f7811 */ /* 0x000fc600078fe0ff */
[----:B------:R3:W-:Y:S04]  /*7470*/  @!P1 STG.E.U16 desc[UR12][R18.64+0x50], R20 ;  /* 0x0000501412009986 */ /* 0x0007e8000c10150c */
.L_x_1532:
[----:B------:R-:W-:Y:S05]  /*7480*/  BSYNC B0 ;  /* 0x0000000000007941 */ /* 0x000fea0003800000 */
.L_x_1531:
        /* <DEDUP_REMOVED lines=32> */
[----:B-----5:R-:W-:Y:S02]  /*7690*/  MOV R27, 0xffff ;  /* 0x0000ffff001b7802 */ /* 0x020fe40000000f00 */
        /* <DEDUP_REMOVED lines=28> */
[----:B------:R-:W3:Y:S01]  /*7860*/  SHFL.BFLY PT, R30, R17, 0x4, 0x101f ;  /* 0x0c901f00111e7f89 */ /* 0x000ee200000e0000 */
        /* <DEDUP_REMOVED lines=15> */
[----:B------:R-:W-:Y:S01]  /*7960*/  FADD.FTZ R14, R17, R30 ;  /* 0x0000001e110e7221 */ /* 0x000fe20000010000 */
        /* <DEDUP_REMOVED lines=16> */
[----:B------:R-:W4:Y:S01]  /*7a70*/  SHFL.BFLY PT, R30, R14, 0x2, 0x101f ;  /* 0x0c501f000e1e7f89 */ /* 0x000f2200000e0000 */
        /* <DEDUP_REMOVED lines=15> */
[----:B------:R-:W-:Y:S01]  /*7b70*/  FADD.FTZ R17, R14, R30 ;  /* 0x0000001e0e117221 */ /* 0x000fe20000010000 */
[----:B------:R-:W-:Y:S02]  /*7b80*/  MOV R14, 0xffff ;  /* 0x0000ffff000e7802 */ /* 0x000fe40000000f00 */
[----:B------:R-:W4:Y:S04]  /*7b90*/  SHFL.BFLY PT, R23, R38, 0x2, 0x101f ;  /* 0x0c501f0026177f89 */ /* 0x000f2800000e0000 */
[----:B------:R-:W4:Y:S01]  /*7ba0*/  SHFL.BFLY PT, R24, R37, 0x2, 0x101f ;  /* 0x0c501f0025187f89 */ /* 0x000f2200000e0000 */
[----:B0-----:R-:W-:Y:S01]  /*7bb0*/  FADD.FTZ R42, R42, R41 ;  /* 0x000000292a2a7221 */ /* 0x001fe20000010000 */
[----:B------:R-:W-:-:S02]  /*7bc0*/  IADD3 R41, R15, R6, RZ ;  /* 0x000000060f297210 */ /* 0x000fc40007ffe0ff */
[----:B------:R-:W0:Y:S01]  /*7bd0*/  SHFL.BFLY PT, R14, R17, 0x1, 0x101f ;  /* 0x0c301f00110e7f89 */ /* 0x000e2200000e0000 */
[----:B---3--:R-:W-:Y:S01]  /*7be0*/  FADD.FTZ R16, R16, R19 ;  /* 0x0000001310107221 */ /* 0x008fe20000010000 */
[----:B-1----:R-:W-:Y:S02]  /*7bf0*/  FADD.FTZ R31, R31, R20 ;  /* 0x000000141f1f7221 */ /* 0x002fe40000010000 */
[----:B------:R-:W1:Y:S02]  /*7c00*/  SHFL.BFLY PT, R43, R42, 0x2, 0x101f ;  /* 0x0c501f002a2b7f89 */ /* 0x000e6400000e0000 */
[----:B------:R-:W-:Y:S01]  /*7c10*/  @!P0 F2FP.F16.F32.PACK_AB R30, RZ, R16 ;  /* 0x00000010ff1e823e */ /* 0x000fe200000000ff */
[----:B--2---:R-:W-:Y:S01]  /*7c20*/  FADD.FTZ R35, R35, R18 ;  /* 0x0000001223237221 */ /* 0x004fe20000010000 */
[----:B------:R-:W2:Y:S01]  /*7c30*/  SHFL.BFLY PT, R32, R31, 0x2, 0x101f ;  /* 0x0c501f001f207f89 */ /* 0x000ea200000e0000 */
        /* <DEDUP_REMOVED lines=8> */
[----:B0-----:R-:W-:-:S03]  /*7cc0*/  FADD.FTZ R44, R17, R14 ;  /* 0x0000000e112c7221 */ /* 0x001fc60000010000 */
[----:B------:R-:W0:Y:S01]  /*7cd0*/  SHFL.BFLY PT, R40, R37, 0x1, 0x101f ;  /* 0x0c301f0025287f89 */ /* 0x000e2200000e0000 */
[----:B------:R-:W0:Y:S01]  /*7ce0*/  @!P0 LDC.64 R24, c[0x0][0x218] ;  /* 0x00008600ff188b82 */ /* 0x000e220000000a00 */
[----:B------:R-:W-:Y:S01]  /*7cf0*/  @!P0 F2FP.F16.F32.PACK_AB R44, RZ, R44 ;  /* 0x0000002cff2c823e */ /* 0x000fe200000000ff */
[----:B-1----:R-:W-:Y:S01]  /*7d00*/  FADD.FTZ R42, R42, R43 ;  /* 0x0000002b2a2a7221 */ /* 0x002fe20000010000 */
[----:B--2---:R-:W-:-:S05]  /*7d10*/  FADD.FTZ R31, R31, R32 ;  /* 0x000000201f1f7221 */ /* 0x004fca0000010000 */
[----:B------:R-:W1:Y:S01]  /*7d20*/  @!P0 LDC.64 R20, c[0x0][0x218] ;  /* 0x00008600ff148b82 */ /* 0x000e620000000a00 */
[----:B---3--:R-:W-:-:S04]  /*7d30*/  @!P0 IMAD.WIDE R18, R41, 0x2, R18 ;  /* 0x0000000229128825 */ /* 0x008fc800078e0212 */
[----:B----4-:R-:W-:Y:S01]  /*7d40*/  FADD.FTZ R34, R35, R34 ;  /* 0x0000002223227221 */ /* 0x010fe20000010000 */
[----:B------:R-:W-:Y:S01]  /*7d50*/  MOV R35, 0xffff ;  /* 0x0000ffff00237802 */ /* 0x000fe20000000f00 */
[----:B------:R-:W-:Y:S01]  /*7d60*/  FADD.FTZ R33, R36, R33 ;  /* 0x0000002124217221 */ /* 0x000fe20000010000 */
[----:B------:R-:W2:Y:S01]  /*7d70*/  @!P0 LDC.64 R16, c[0x0][0x218] ;  /* 0x00008600ff108b82 */ /* 0x000ea20000000a00 */
[----:B------:R-:W-:-:S03]  /*7d80*/  @!P0 IMAD.WIDE R22, R41, 0x2, R22 ;  /* 0x0000000229168825 */ /* 0x000fc600078e0216 */
[----:B------:R-:W3:Y:S01]  /*7d90*/  SHFL.BFLY PT, R35, R42, 0x1, 0x101f ;  /* 0x0c301f002a237f89 */ /* 0x000ee200000e0000 */
[----:B------:R-:W-:Y:S01]  /*7da0*/  FADD.FTZ R38, R38, R39 ;  /* 0x0000002726267221 */ /* 0x000fe20000010000 */
[----:B0-----:R-:W-:Y:S02]  /*7db0*/  FADD.FTZ R37, R37, R40 ;  /* 0x0000002825257221 */ /* 0x001fe40000010000 */
[----:B------:R-:W0:Y:S01]  /*7dc0*/  @!P0 LDC.64 R14, c[0x0][0x220] ;  /* 0x00008800ff0e8b82 */ /* 0x000e220000000a00 */
[----:B------:R-:W-:Y:S01]  /*7dd0*/  @!P0 IMAD.WIDE R24, R41, 0x2, R24 ;  /* 0x0000000229188825 */ /* 0x000fe200078e0218 */
[----:B------:R-:W-:-:S04]  /*7de0*/  @!P0 F2FP.F16.F32.PACK_AB R26, RZ, R38 ;  /* 0x00000026ff1a823e */ /* 0x000fc800000000ff */
[----:B------:R4:W-:Y:S01]  /*7df0*/  @!P0 STG.E.U16 desc[UR12][R24.64], R30 ;  /* 0x0000001e18008986 */ /* 0x0009e2000c10150c */
[----:B-1----:R-:W-:-:S03]  /*7e00*/  @!P0 IMAD.WIDE R20, R41, 0x2, R20 ;  /* 0x0000000229148825 */ /* 0x002fc600078e0214 */
[----:B------:R1:W-:Y:S01]  /*7e10*/  @!P0 STG.E.U16 desc[UR12][R22.64], R44 ;  /* 0x0000002c16008986 */ /* 0x0003e2000c10150c */
[----:B--2---:R-:W-:Y:S01]  /*7e20*/  @!P0 IMAD.WIDE R16, R41, 0x2, R16 ;  /* 0x0000000229108825 */ /* 0x004fe200078e0210 */
[----:B----4-:R-:W-:-:S03]  /*7e30*/  @!P0 F2FP.F16.F32.PACK_AB R25, RZ, R33 ;  /* 0x00000021ff19823e */ /* 0x010fc600000000ff */
[----:B---3--:R-:W-:Y:S01]  /*7e40*/  FADD.FTZ R35, R42, R35 ;  /* 0x000000232a237221 */ /* 0x008fe20000010000 */
[----:B------:R-:W-:Y:S02]  /*7e50*/  MOV R30, 0xffff ;  /* 0x0000ffff001e7802 */ /* 0x000fe40000000f00 */
[----:B-1----:R-:W-:Y:S02]  /*7e60*/  @!P0 F2FP.F16.F32.PACK_AB R23, RZ, R34 ;  /* 0x00000022ff17823e */ /* 0x002fe400000000ff */
[----:B------:R-:W-:Y:S01]  /*7e70*/  @!P0 F2FP.F16.F32.PACK_AB R33, RZ, R37 ;  /* 0x00000025ff21823e */ /* 0x000fe200000000ff */
[----:B0-----:R-:W-:Y:S01]  /*7e80*/  @!P0 IMAD.WIDE R14, R41, 0x2, R14 ;  /* 0x00000002290e8825 */ /* 0x001fe200078e020e */
[----:B------:R0:W1:Y:S04]  /*7e90*/  SHFL.BFLY PT, R30, R31, 0x1, 0x101f ;  /* 0x0c301f001f1e7f89 */ /* 0x00006800000e0000 */
[----:B------:R0:W-:Y:S04]  /*7ea0*/  @!P0 STG.E.U16 desc[UR12][R20.64+0x28], R23 ;  /* 0x0000281714008986 */ /* 0x0001e8000c10150c */
[----:B------:R0:W-:Y:S04]  /*7eb0*/  @!P0 STG.E.U16 desc[UR12][R18.64+0x28], R25 ;  /* 0x0000281912008986 */ /* 0x0001e8000c10150c */
[----:B------:R0:W-:Y:S04]  /*7ec0*/  @!P0 STG.E.U16 desc[UR12][R16.64+0x50], R26 ;  /* 0x0000501a10008986 */ /* 0x0001e8000c10150c */
[----:B------:R0:W-:Y:S02]  /*7ed0*/  @!P0 STG.E.U16 desc[UR12][R14.64+0x50], R33 ;  /* 0x000050210e008986 */ /* 0x0001e4000c10150c */
.L_x_1600:
        /* <DEDUP_REMOVED lines=9> */
.L_x_1530:
        /* <DEDUP_REMOVED lines=8> */
.L_x_1533:
[----:B------:R-:W-:Y:S01]  /*7ff0*/  HFMA2.MMA R28, -RZ, RZ, 0, 4.76837158203125e-07 ;  /* 0x00000008ff1c7435 */ /* 0x000fe200000001ff */
[----:B-1----:R-:W-:Y:S02]  /*8000*/  MOV R29, R14 ;  /* 0x0000000e001d7202 */ /* 0x002fe40000000f00 */
[----:B-----5:R-:W-:Y:S02]  /*8010*/  MOV R27, 0x101f ;  /* 0x0000101f001b7802 */ /* 0x020fe40000000f00 */
[----:B------:R-:W-:-:S07]  /*8020*/  MOV R26, 0xffff ;  /* 0x0000ffff001a7802 */ /* 0x000fce0000000f00 */
[----:B0-2---:R-:W-:Y:S05]  /*8030*/  WARPSYNC.COLLECTIVE R26, `(.L_x_1538) ;  /* 0x000000001a087348 */ /* 0x005fea0003c00000 */
[----:B------:R1:W3:Y:S02]  /*8040*/  SHFL.BFLY P2, R30, R29, R28, R27 ;  /* 0x0c00001c1d1e7389 */ /* 0x0002e4000004001b */
[----:B0123--:R-:W-:Y:S01]  /*8050*/  ENDCOLLECTIVE ;  /* 0x000000000000791b */ /* 0x00ffe20003800000 */
.L_x_1538:
[----:B------:R-:W-:Y:S02]  /*8060*/  MOV R29, R15 ;  /* 0x0000000f001d7202 */ /* 0x000fe40000000f00 */
[----:B------:R-:W-:-:S07]  /*8070*/  MOV R17, R30 ;  /* 0x0000001e00117202 */ /* 0x000fce0000000f00 */
[----:B------:R-:W-:Y:S05]  /*8080*/  WARPSYNC.COLLECTIVE R26, `(.L_x_1539) ;  /* 0x000000001a087348 */ /* 0x000fea0003c00000 */
[----:B------:R0:W1:Y:S02]  /*8090*/  SHFL.BFLY P2, R30, R29, R28, R27 ;  /* 0x0c00001c1d1e7389 */ /* 0x000064000004001b */
[----:B01----:R-:W-:Y:S01]  /*80a0*/  ENDCOLLECTIVE ;  /* 0x000000000000791b */ /* 0x003fe20003800000 */
.L_x_1539:
[----:B------:R-:W-:Y:S01]  /*80b0*/  FADD.FTZ R17, R17, R14 ;  /* 0x0000000e11117221 */ /* 0x000fe20000010000 */
[----:B------:R-:W-:-:S04]  /*80c0*/  HFMA2.MMA R28, -RZ, RZ, 0, 2.384185791015625e-07 ;  /* 0x00000004ff1c7435 */ /* 0x000fc800000001ff */
[----:B------:R-:W-:Y:S02]  /*80d0*/  MOV R29, R17 ;  /* 0x00000011001d7202 */ /* 0x000fe40000000f00 */
[----:B------:R-:W-:-:S07]  /*80e0*/  MOV R16, R30 ;  /* 0x0000001e00107202 */ /* 0x000fce0000000f00 */
[----:B------:R-:W-:Y:S05]  /*80f0*/  WARPSYNC.COLLECTIVE R26, `(.L_x_1540) ;  /* 0x000000001a087348 */ /* 0x000fea0003c00000 */
[----:B------:R0:W1:Y:S02]  /*8100*/  SHFL.BFLY P2, R30, R29, R28, R27 ;  /* 0x0c00001c1d1e7389 */ /* 0x000064000004001b */
[----:B01----:R-:W-:Y:S01]  /*8110*/  ENDCOLLECTIVE ;  /* 0x000000000000791b */ /* 0x003fe20003800000 */
.L_x_1540:
[----:B------:R-:W-:-:S05]  /*8120*/  FADD.FTZ R16, R16, R15 ;  /* 0x0000000f10107221 */ /* 0x000fca0000010000 */
[----:B------:R-:W-:Y:S02]  /*8130*/  MOV R29, R16 ;  /* 0x00000010001d7202 */ /* 0x000fe40000000f00 */
[----:B------:R-:W-:-:S07]  /*8140*/  MOV R18, R30 ;  /* 0x0000001e00127202 */ /* 0x000fce0000000f00 */
[----:B------:R-:W-:Y:S05]  /*8150*/  WARPSYNC.COLLECTIVE R26, `(.L_x_1541) ;  /* 0x000000001a087348 */ /* 0x000fea0003c00000 */
[----:B------:R0:W1:Y:S02]  /*8160*/  SHFL.BFLY P2, R30, R29, R28, R27 ;  /* 0x0c00001c1d1e7389 */ /* 0x000064000004001b */
[----:B01----:R-:W-:Y:S01]  /*8170*/  ENDCOLLECTIVE ;  /* 0x000000000000791b */ /* 0x003fe20003800000 */
.L_x_1541:
[----:B------:R-:W-:Y:S01]  /*8180*/  FADD.FTZ R18, R17, R18 ;  /* 0x0000001211127221 */ /* 0x000fe20000010000 */
[----:B------:R-:W-:-:S04]  /*8190*/  HFMA2.MMA R28, -RZ, RZ, 0, 1.1920928955078125e-07 ;  /* 0x00000002ff1c7435 */ /* 0x000fc800000001ff */
[----:B------:R-:W-:Y:S02]  /*81a0*/  MOV R29, R18 ;  /* 0x00000012001d7202 */ /* 0x000fe40000000f00 */
[----:B------:R-:W-:-:S07]  /*81b0*/  MOV R19, R30 ;  /* 0x0000001e00137202 */ /* 0x000fce0000000f00 */
[----:B------:R-:W-:Y:S05]  /*81c0*/  WARPSYNC.COLLECTIVE R26, `(.L_x_1542) ;  /* 0x000000001a087348 */ /* 0x000fea0003c00000 */
[----:B------:R0:W1:Y:S02]  /*81d0*/  SHFL.BFLY P2, R30, R29, R28, R27 ;  /* 0x0c00001c1d1e7389 */ /* 0x000064000004001b */
[----:B01----:R-:W-:Y:S01]  /*81e0*/  ENDCOLLECTIVE ;  /* 0x000000000000791b */ /* 0x003fe20003800000 */
.L_x_1542:
[----:B------:R-:W-:-:S05]  /*81f0*/  FADD.FTZ R19, R16, R19 ;  /* 0x0000001310137221 */ /* 0x000fca0000010000 */
[----:B------:R-:W-:Y:S02]  /*8200*/  MOV R29, R19 ;  /* 0x00000013001d7202 */ /* 0x000fe40000000f00 */
[----:B------:R-:W-:-:S07]  /*8210*/  MOV R21, R30 ;  /* 0x0000001e00157202 */ /* 0x000fce0000000f00 */
[----:B------:R-:W-:Y:S05]  /*8220*/  WARPSYNC.COLLECTIVE R26, `(.L_x_1543) ;  /* 0x000000001a087348 */ /* 0x000fea0003c00000 */
[----:B------:R0:W1:Y:S02]  /*8230*/  SHFL.BFLY P2, R30, R29, R28, R27 ;  /* 0x0c00001c1d1e7389 */ /* 0x000064000004001b */
[----:B01----:R-:W-:Y:S01]  /*8240*/  ENDCOLLECTIVE ;  /* 0x000000000000791b */ /* 0x003fe20003800000 */
.L_x_1543:
[----:B------:R-:W-:Y:S01]  /*8250*/  FADD.FTZ R21, R18, R21 ;  /* 0x0000001512157221 */ /* 0x000fe20000010000 */
[----:B------:R-:W-:-:S04]  /*8260*/  HFMA2.MMA R28, -RZ, RZ, 0, 5.9604644775390625e-08 ;  /* 0x00000001ff1c7435 */ /* 0x000fc800000001ff */
[----:B------:R-:W-:Y:S02]  /*8270*/  MOV R29, R21 ;  /* 0x00000015001d7202 */ /* 0x000fe40000000f00 */
[----:B------:R-:W-:-:S07]  /*8280*/  MOV R14, R30 ;  /* 0x0000001e000e7202 */ /* 0x000fce0000000f00 */
[----:B------:R-:W-:Y:S05]  /*8290*/  WARPSYNC.COLLECTIVE R26, `(.L_x_1544) ;  /* 0x000000001a087348 */ /* 0x000fea0003c00000 */
[----:B------:R0:W1:Y:S02]  /*82a0*/  SHFL.BFLY P2, R30, R29, R28, R27 ;  /* 0x0c00001c1d1e7389 */ /* 0x000064000004001b */
[----:B01----:R-:W-:Y:S01]  /*82b0*/  ENDCOLLECTIVE ;  /* 0x000000000000791b */ /* 0x003fe20003800000 */
.L_x_1544:
[----:B------:R-:W-:-:S05]  /*82c0*/  FADD.FTZ R14, R19, R14 ;  /* 0x0000000e130e7221 */ /* 0x000fca0000010000 */
[----:B------:R-:W-:Y:S02]  /*82d0*/  MOV R29, R14 ;  /* 0x0000000e001d7202 */ /* 0x000fe40000000f00 */
[----:B------:R-:W-:-:S07]  /*82e0*/  MOV R20, R30 ;  /* 0x0000001e00147202 */ /* 0x000fce0000000f00 */
[----:B------:R-:W-:Y:S05]  /*82f0*/  WARPSYNC.COLLECTIVE R26, `(.L_x_1545) ;  /* 0x000000001a087348 */ /* 0x000fea0003c00000 */
[----:B------:R0:W1:Y:S02]  /*8300*/  SHFL.BFLY P2, R30, R29, R28, R27 ;  /* 0x0c00001c1d1e7389 */ /* 0x000064000004001b */
[----:B01----:R-:W-:Y:S01]  /*8310*/  ENDCOLLECTIVE ;  /* 0x000000000000791b */ /* 0x003fe20003800000 */
.L_x_1545:
[----:B------:R-:W-:Y:S01]  /*8320*/  FADD.FTZ R20, R21, R20 ;  /* 0x0000001415147221 */ /* 0x000fe20000010000 */
[----:B------:R-:W-:Y:S06]  /*8330*/  BRA `(.L_x_1546) ;  /* 0xffffffe800d87947 */ /* 0x000fec000383ffff */
.L_x_1534:
        /* <DEDUP_REMOVED lines=8> */
.L_x_1548:
[----:B------:R-:W-:Y:S05]  /*83c0*/  BSYNC B1 ;  /* 0x0000000000017941 */ /* 0x000fea0003800000 */
.L_x_1547:
        /* <DEDUP_REMOVED lines=8> */
.L_x_1549:
[----:B------:R-:W-:Y:S01]  /*8450*/  FADD.FTZ R21, R21, R14 ;  /* 0x0000000e15157221 */ /* 0x000fe20000010000 */
[----:B------:R-:W-:-:S04]  /*8460*/  HFMA2.MMA R28, -RZ, RZ, 0, 2.384185791015625e-07 ;  /* 0x00000004ff1c7435 */ /* 0x000fc800000001ff */
[----:B------:R-:W-:Y:S02]  /*8470*/  MOV R29, R21 ;  /* 0x00000015001d7202 */ /* 0x000fe40000000f00 */
[----:B------:R-:W-:-:S07]  /*8480*/  MOV R20, R30 ;  /* 0x0000001e00147202 */ /* 0x000fce0000000f00 */
[----:B------:R-:W-:Y:S05]  /*8490*/  WARPSYNC.COLLECTIVE R26, `(.L_x_1550) ;  /* 0x000000001a087348 */ /* 0x000fea0003c00000 */
[----:B------:R0:W1:Y:S02]  /*84a0*/  SHFL.BFLY P2, R30, R29, R28, R27 ;  /* 0x0c00001c1d1e7389 */ /* 0x000064000004001b */
[----:B01----:R-:W-:Y:S01]  /*84b0*/  ENDCOLLECTIVE ;  /* 0x000000000000791b */ /* 0x003fe20003800000 */
.L_x_1550:
[----:B------:R-:W-:-:S05]  /*84c0*/  FADD.FTZ R20, R20, R15 ;  /* 0x0000000f14147221 */ /* 0x000fca0000010000 */
[----:B------:R-:W-:Y:S02]  /*84d0*/  MOV R29, R20 ;  /* 0x00000014001d7202 */ /* 0x000fe40000000f00 */
[----:B------:R-:W-:-:S07]  /*84e0*/  MOV R22, R30 ;  /* 0x0000001e00167202 */ /* 0x000fce0000000f00 */
[----:B------:R-:W-:Y:S05]  /*84f0*/  WARPSYNC.COLLECTIVE R26, `(.L_x_1551) ;  /* 0x000000001a087348 */ /* 0x000fea0003c00000 */
[----:B------:R0:W1:Y:S02]  /*8500*/  SHFL.BFLY P2, R30, R29, R28, R27 ;  /* 0x0c00001c1d1e7389 */ /* 0x000064000004001b */
[----:B01----:R-:W-:Y:S01]  /*8510*/  ENDCOLLECTIVE ;  /* 0x000000000000791b */ /* 0x003fe20003800000 */
.L_x_1551:
[----:B------:R-:W-:Y:S01]  /*8520*/  FADD.FTZ R22, R21, R22 ;  /* 0x0000001615167221 */ /* 0x000fe20000010000 */
[----:B------:R-:W-:-:S04]  /*8530*/  HFMA2.MMA R28, -RZ, RZ, 0, 1.1920928955078125e-07 ;  /* 0x00000002ff1c7435 */ /* 0x000fc800000001ff */
[----:B------:R-:W-:Y:S02]  /*8540*/  MOV R29, R22 ;  /* 0x00000016001d7202 */ /* 0x000fe40000000f00 */
[----:B------:R-:W-:-:S07]  /*8550*/  MOV R23, R30 ;  /* 0x0000001e00177202 */ /* 0x000fce0000000f00 */
[----:B------:R-:W-:Y:S05]  /*8560*/  WARPSYNC.COLLECTIVE R26, `(.L_x_1552) ;  /* 0x000000001a087348 */ /* 0x000fea0003c00000 */
[----:B------:R0:W1:Y:S02]  /*8570*/  SHFL.BFLY P2, R30, R29, R28, R27 ;  /* 0x0c00001c1d1e7389 */ /* 0x000064000004001b */
[----:B01----:R-:W-:Y:S01]  /*8580*/  ENDCOLLECTIVE ;  /* 0x000000000000791b */ /* 0x003fe20003800000 */
.L_x_1552:
[----:B------:R-:W-:-:S05]  /*8590*/  FADD.FTZ R23, R20, R23 ;  /* 0x0000001714177221 */ /* 0x000fca0000010000 */
[----:B------:R-:W-:Y:S02]  /*85a0*/  MOV R29, R23 ;  /* 0x00000017001d7202 */ /* 0x000fe40000000f00 */
[----:B------:R-:W-:-:S07]  /*85b0*/  MOV R25, R30 ;  /* 0x0000001e00197202 */ /* 0x000fce0000000f00 */
[----:B------:R-:W-:Y:S05]  /*85c0*/  WARPSYNC.COLLECTIVE R26, `(.L_x_1553) ;  /* 0x000000001a087348 */ /* 0x000fea0003c00000 */
[----:B------:R0:W1:Y:S02]  /*85d0*/  SHFL.BFLY P2, R30, R29, R28, R27 ;  /* 0x0c00001c1d1e7389 */ /* 0x000064000004001b */
[----:B01----:R-:W-:Y:S01]  /*85e0*/  ENDCOLLECTIVE ;  /* 0x000000000000791b */ /* 0x003fe20003800000 */
.L_x_1553:
[----:B------:R-:W-:Y:S01]  /*85f0*/  FADD.FTZ R25, R22, R25 ;  /* 0x0000001916197221 */ /* 0x000fe20000010000 */
[----:B------:R-:W-:-:S04]  /*8600*/  HFMA2.MMA R28, -RZ, RZ, 0, 5.9604644775390625e-08 ;  /* 0x00000001ff1c7435 */ /* 0x000fc800000001ff */
[----:B------:R-:W-:Y:S02]  /*8610*/  MOV R29, R25 ;  /* 0x00000019001d7202 */ /* 0x000fe40000000f00 */
[----:B------:R-:W-:-:S07]  /*8620*/  MOV R14, R30 ;  /* 0x0000001e000e7202 */ /* 0x000fce0000000f00 */
[----:B------:R-:W-:Y:S05]  /*8630*/  WARPSYNC.COLLECTIVE R26, `(.L_x_1554) ;  /* 0x000000001a087348 */ /* 0x000fea0003c00000 */
[----:B------:R0:W1:Y:S02]  /*8640*/  SHFL.BFLY P2, R30, R29, R28, R27 ;  /* 0x0c00001c1d1e7389 */ /* 0x000064000004001b */
[----:B01----:R-:W-:Y:S01]  /*8650*/  ENDCOLLECTIVE ;  /* 0x000000000000791b */ /* 0x003fe20003800000 */
.L_x_1554:
[----:B------:R-:W-:-:S05]  /*8660*/  FADD.FTZ R14, R23, R14 ;  /* 0x0000000e170e7221 */ /* 0x000fca0000010000 */
[----:B------:R-:W-:Y:S02]  /*8670*/  MOV R29, R14 ;  /* 0x0000000e001d7202 */ /* 0x000fe40000000f00 */
[----:B------:R-:W-:-:S07]  /*8680*/  MOV R24, R30 ;  /* 0x0000001e00187202 */ /* 0x000fce0000000f00 */
[----:B------:R-:W-:Y:S05]  /*8690*/  WARPSYNC.COLLECTIVE R26, `(.L_x_1555) ;  /* 0x000000001a087348 */ /* 0x000fea0003c00000 */
[----:B------:R0:W1:Y:S02]  /*86a0*/  SHFL.BFLY P2, R30, R29, R28, R27 ;  /* 0x0c00001c1d1e7389 */ /* 0x000064000004001b */
[----:B01----:R-:W-:Y:S01]  /*86b0*/  ENDCOLLECTIVE ;  /* 0x000000000000791b */ /* 0x003fe20003800000 */
.L_x_1555:
[----:B------:R-:W-:Y:S01]  /*86c0*/  FADD.FTZ R24, R25, R24 ;  /* 0x0000001819187221 */ /* 0x000fe20000010000 */
[----:B------:R-:W-:Y:S06]  /*86d0*/  BRA `(.L_x_1556) ;  /* 0xffffffe800a87947 */ /* 0x000fec000383ffff */
.L_x_1535:
        /* <DEDUP_REMOVED lines=8> */
.L_x_1558:
[----:B------:R-:W-:Y:S05]  /*8760*/  BSYNC B1 ;  /* 0x0000000000017941 */ /* 0x000fea0003800000 */
.L_x_1557:
        /* <DEDUP_REMOVED lines=8> */
.L_x_1559:
[----:B------:R-:W-:Y:S01]  /*87f0*/  FADD.FTZ R21, R21, R14 ;  /* 0x0000000e15157221 */ /* 0x000fe20000010000 */
[----:B------:R-:W-:-:S04]  /*8800*/  HFMA2.MMA R28, -RZ, RZ, 0, 2.384185791015625e-07 ;  /* 0x00000004ff1c7435 */ /* 0x000fc800000001ff */
[----:B------:R-:W-:Y:S02]  /*8810*/  MOV R29, R21 ;  /* 0x00000015001d7202 */ /* 0x000fe40000000f00 */
[----:B------:R-:W-:-:S07]  /*8820*/  MOV R20, R30 ;  /* 0x0000001e00147202 */ /* 0x000fce0000000f00 */
[----:B------:R-:W-:Y:S05]  /*8830*/  WARPSYNC.COLLECTIVE R26, `(.L_x_1560) ;  /* 0x000000001a087348 */ /* 0x000fea0003c00000 */
[----:B------:R0:W1:Y:S02]  /*8840*/  SHFL.BFLY P2, R30, R29, R28, R27 ;  /* 0x0c00001c1d1e7389 */ /* 0x000064000004001b */
[----:B01----:R-:W-:Y:S01]  /*8850*/  ENDCOLLECTIVE ;  /* 0x000000000000791b */ /* 0x003fe20003800000 */
.L_x_1560:
[----:B------:R-:W-:-:S05]  /*8860*/  FADD.FTZ R20, R20, R15 ;  /* 0x0000000f14147221 */ /* 0x000fca0000010000 */
[----:B------:R-:W-:Y:S02]  /*8870*/  MOV R29, R20 ;  /* 0x00000014001d7202 */ /* 0x000fe40000000f00 */
[----:B------:R-:W-:-:S07]  /*8880*/  MOV R22, R30 ;  /* 0x0000001e00167202 */ /* 0x000fce0000000f00 */
[----:B------:R-:W-:Y:S05]  /*8890*/  WARPSYNC.COLLECTIVE R26, `(.L_x_1561) ;  /* 0x000000001a087348 */ /* 0x000fea0003c00000 */
[----:B------:R0:W1:Y:S02]  /*88a0*/  SHFL.BFLY P2, R30, R29, R28, R27 ;  /* 0x0c00001c1d1e7389 */ /* 0x000064000004001b */
[----:B01----:R-:W-:Y:S01]  /*88b0*/  ENDCOLLECTIVE ;  /* 0x000000000000791b */ /* 0x003fe20003800000 */
.L_x_1561:
[----:B------:R-:W-:Y:S01]  /*88c0*/  FADD.FTZ R22, R21, R22 ;  /* 0x0000001615167221 */ /* 0x000fe20000010000 */
[----:B------:R-:W-:-:S04]  /*88d0*/  HFMA2.MMA R28, -RZ, RZ, 0, 1.1920928955078125e-07 ;  /* 0x00000002ff1c7435 */ /* 0x000fc800000001ff */
[----:B------:R-:W-:Y:S02]  /*88e0*/  MOV R29, R22 ;  /* 0x00000016001d7202 */ /* 0x000fe40000000f00 */
[----:B------:R-:W-:-:S07]  /*88f0*/  MOV R23, R30 ;  /* 0x0000001e00177202 */ /* 0x000fce0000000f00 */
[----:B------:R-:W-:Y:S05]  /*8900*/  WARPSYNC.COLLECTIVE R26, `(.L_x_1562) ;  /* 0x000000001a087348 */ /* 0x000fea0003c00000 */
[----:B------:R0:W1:Y:S02]  /*8910*/  SHFL.BFLY P2, R30, R29, R28, R27 ;  /* 0x0c00001c1d1e7389 */ /* 0x000064000004001b */
[----:B01----:R-:W-:Y:S01]  /*8920*/  ENDCOLLECTIVE ;  /* 0x000000000000791b */ /* 0x003fe20003800000 */
.L_x_1562:
[----:B------:R-:W-:-:S05]  /*8930*/  FADD.FTZ R23, R20, R23 ;  /* 0x0000001714177221 */ /* 0x000fca0000010000 */
[----:B------:R-:W-:Y:S02]  /*8940*/  MOV R29, R23 ;  /* 0x00000017001d7202 */ /* 0x000fe40000000f00 */
[----:B------:R-:W-:-:S07]  /*8950*/  MOV R25, R30 ;  /* 0x0000001e00197202 */ /* 0x000fce0000000f00 */
[----:B------:R-:W-:Y:S05]  /*8960*/  WARPSYNC.COLLECTIVE R26, `(.L_x_1563) ;  /* 0x000000001a087348 */ /* 0x000fea0003c00000 */
[----:B------:R0:W1:Y:S02]  /*8970*/  SHFL.BFLY P2, R30, R29, R28, R27 ;  /* 0x0c00001c1d1e7389 */ /* 0x000064000004001b */
[----:B01----:R-:W-:Y:S01]  /*8980*/  ENDCOLLECTIVE ;  /* 0x000000000000791b */ /* 0x003fe20003800000 */
.L_x_1563:
[----:B------:R-:W-:Y:S01]  /*8990*/  FADD.FTZ R25, R22, R25 ;  /* 0x0000001916197221 */ /* 0x000fe20000010000 */
[----:B------:R-:W-:-:S04]  /*89a0*/  HFMA2.MMA R28, -RZ, RZ, 0, 5.9604644775390625e-08 ;  /* 0x00000001ff1c7435 */ /* 0x000fc800000001ff */
[----:B------:R-:W-:Y:S02]  /*89b0*/  MOV R29, R25 ;  /* 0x00000019001d7202 */ /* 0x000fe40000000f00 */
[----:B------:R-:W-:-:S07]  /*89c0*/  MOV R14, R30 ;  /* 0x0000001e000e7202 */ /* 0x000fce0000000f00 */
[----:B------:R-:W-:Y:S05]  /*89d0*/  WARPSYNC.COLLECTIVE R26, `(.L_x_1564) ;  /* 0x000000001a087348 */ /* 0x000fea0003c00000 */
[----:B------:R0:W1:Y:S02]  /*89e0*/  SHFL.BFLY P2, R30, R29, R28, R27 ;  /* 0x0c00001c1d1e7389 */ /* 0x000064000004001b */
[----:B01----:R-:W-:Y:S01]  /*89f0*/  ENDCOLLECTIVE ;  /* 0x000000000000791b */ /* 0x003fe20003800000 */
.L_x_1564:
[----:B------:R-:W-:-:S05]  /*8a00*/  FADD.FTZ R14, R23, R14 ;  /* 0x0000000e170e7221 */ /* 0x000fca0000010000 */
[----:B------:R-:W-:Y:S02]  /*8a10*/  MOV R29, R14 ;  /* 0x0000000e001d7202 */ /* 0x000fe40000000f00 */
[----:B------:R-:W-:-:S07]  /*8a20*/  MOV R24, R30 ;  /* 0x0000001e00187202 */ /* 0x000fce0000000f00 */
[----:B------:R-:W-:Y:S05]  /*8a30*/  WARPSYNC.COLLECTIVE R26, `(.L_x_1565) ;  /* 0x000000001a087348 */ /* 0x000fea0003c00000 */
[----:B------:R0:W1:Y:S02]  /*8a40*/  SHFL.BFLY P2, R30, R29, R28, R27 ;  /* 0x0c00001c1d1e7389 */ /* 0x000064000004001b */
[----:B01----:R-:W-:Y:S01]  /*8a50*/  ENDCOLLECTIVE ;  /* 0x000000000000791b */ /* 0x003fe20003800000 */
.L_x_1565:
[----:B------:R-:W-:Y:S01]  /*8a60*/  FADD.FTZ R24, R25, R24 ;  /* 0x0000001819187221 */ /* 0x000fe20000010000 */
[----:B------:R-:W-:Y:S06]  /*8a70*/  BRA `(.L_x_1566) ;  /* 0xffffffe800647947 */ /* 0x000fec000383ffff */
.L_x_1536:
[----:B------:R-:W-:Y:S01]  /*8a80*/  BSSY B0, `(.L_x_1567) ;  /* 0x0000008000007945 */ /* 0x000fe20003800000 */
[----:B-1----:R-:W-:Y:S02]  /*8a90*/  MOV R29, R16 ;  /* 0x00000010001d7202 */ /* 0x002fe40000000f00 */
[----:B------:R-:W-:Y:S02]  /*8aa0*/  MOV R28, 0x8 ;  /* 0x00000008001c7802 */ /* 0x000fe40000000f00 */
[----:B-----5:R-:W-:Y:S02]  /*8ab0*/  MOV R27, 0x101f ;  /* 0x0000101f001b7802 */ /* 0x020fe40000000f00 */
[----:B------:R-:W-:-:S07]  /*8ac0*/  MOV R26, 0xffff ;  /* 0x0000ffff001a7802 */ /* 0x000fce0000000f00 */
[----:B0-2---:R-:W-:Y:S05]  /*8ad0*/  WARPSYNC.COLLECTIVE R26, `(.L_x_1568) ;  /* 0x000000001a087348 */ /* 0x005fea0003c00000 */
[----:B------:R1:W3:Y:S02]  /*8ae0*/  SHFL.BFLY P2, R30, R29, R28, R27 ;  /* 0x0c00001c1d1e7389 */ /* 0x0002e4000004001b */
[----:B0123--:R-:W-:Y:S01]  /*8af0*/  ENDCOLLECTIVE ;  /* 0x000000000000791b */ /* 0x00ffe20003800000 */
.L_x_1568:
[----:B------:R-:W-:Y:S05]  /*8b00*/  BSYNC B0 ;  /* 0x0000000000007941 */ /* 0x000fea0003800000 */
.L_x_1567:
        /* <DEDUP_REMOVED lines=10> */
.L_x_1569:
        /* <DEDUP_REMOVED lines=17> */
.L_x_1570:
[----:B------:R-:W-:Y:S02]  /*8cc0*/  MOV R29, R17 ;  /* 0x00000011001d7202 */ /* 0x000fe40000000f00 */
[----:B------:R-:W-:-:S07]  /*8cd0*/  MOV R16, R30 ;  /* 0x0000001e00107202 */ /* 0x000fce0000000f00 */
[----:B------:R-:W-:Y:S05]  /*8ce0*/  WARPSYNC.COLLECTIVE R26, `(.L_x_1571) ;  /* 0x000000001a087348 */ /* 0x000fea0003c00000 */
[----:B------:R0:W1:Y:S02]  /*8cf0*/  SHFL.BFLY P2, R30, R29, R28, R27 ;  /* 0x0c00001c1d1e7389 */ /* 0x000064000004001b */
[----:B01----:R-:W-:Y:S01]  /*8d00*/  ENDCOLLECTIVE ;  /* 0x000000000000791b */ /* 0x003fe20003800000 */
.L_x_1571:
        /* <DEDUP_REMOVED lines=13> */
.L_x_1572:
[----:B------:R0:W1:Y:S04]  /*8de0*/  @!P0 LDS R37, [R22] ;  /* 0x0000000016258984 */ /* 0x0000680000000800 */
[----:B------:R0:W2:Y:S01]  /*8df0*/  @!P0 LDS R38, [R22+0x500] ;  /* 0x0005000016268984 */ /* 0x0000a20000000800 */
[----:B------:R-:W-:Y:S02]  /*8e00*/  MOV R29, R14 ;  /* 0x0000000e001d7202 */ /* 0x000fe40000000f00 */
[----:B------:R-:W-:-:S07]  /*8e10*/  MOV R16, R30 ;  /* 0x0000001e00107202 */ /* 0x000fce0000000f00 */
[----:B012---:R-:W-:Y:S05]  /*8e20*/  WARPSYNC.COLLECTIVE R26, `(.L_x_1573) ;  /* 0x000000001a087348 */ /* 0x007fea0003c00000 */
[----:B------:R3:W4:Y:S02]  /*8e30*/  SHFL.BFLY P2, R30, R29, R28, R27 ;  /* 0x0c00001c1d1e7389 */ /* 0x000724000004001b */
[----:B01234-:R-:W-:Y:S01]  /*8e40*/  ENDCOLLECTIVE ;  /* 0x000000000000791b */ /* 0x01ffe20003800000 */
.L_x_1573:
        /* <DEDUP_REMOVED lines=9> */
.L_x_1574:
[----:B------:R-:W-:Y:S02]  /*8ee0*/  MOV R29, R17 ;  /* 0x00000011001d7202 */ /* 0x000fe40000000f00 */
[----:B------:R-:W-:-:S07]  /*8ef0*/  MOV R19, R30 ;  /* 0x0000001e00137202 */ /* 0x000fce0000000f00 */
[----:B------:R-:W-:Y:S05]  /*8f00*/  WARPSYNC.COLLECTIVE R26, `(.L_x_1575) ;  /* 0x000000001a087348 */ /* 0x000fea0003c00000 */
[----:B------:R0:W1:Y:S02]  /*8f10*/  SHFL.BFLY P2, R30, R29, R28, R27 ;  /* 0x0c00001c1d1e7389 */ /* 0x000064000004001b */
[----:B01----:R-:W-:Y:S01]  /*8f20*/  ENDCOLLECTIVE ;  /* 0x000000000000791b */ /* 0x003fe20003800000 */
.L_x_1575:
[----:B------:R-:W-:Y:S01]  /*8f30*/  FADD.FTZ R16, R16, R19 ;  /* 0x0000001310107221 */ /* 0x000fe20000010000 */
[----:B------:R-:W-:Y:S01]  /*8f40*/  HFMA2.MMA R28, -RZ, RZ, 0, 4.76837158203125e-07 ;  /* 0x00000008ff1c7435 */ /* 0x000fe200000001ff */
[----:B------:R-:W-:Y:S02]  /*8f50*/  MOV R29, R32 ;  /* 0x00000020001d7202 */ /* 0x000fe40000000f00 */
[----:B------:R-:W-:-:S08]  /*8f60*/  MOV R14, R30 ;  /* 0x0000001e000e7202 */ /* 0x000fd00000000f00 */
[----:B------:R-:W-:Y:S05]  /*8f70*/  WARPSYNC.COLLECTIVE R26, `(.L_x_1576) ;  /* 0x000000001a087348 */ /* 0x000fea0003c00000 */
[----:B------:R0:W1:Y:S02]  /*8f80*/  SHFL.BFLY P2, R30, R29, R28, R27 ;  /* 0x0c00001c1d1e7389 */ /* 0x000064000004001b */
[----:B01----:R-:W-:Y:S01]  /*8f90*/  ENDCOLLECTIVE ;  /* 0x000000000000791b */ /* 0x003fe20003800000 */
.L_x_1576:
[----:B------:R-:W-:Y:S01]  /*8fa0*/  FADD.FTZ R44, R17, R14 ;  /* 0x0000000e112c7221 */ /* 0x000fe20000010000 */
[----:B------:R-:W-:Y:S02]  /*8fb0*/  MOV R29, R34 ;  /* 0x00000022001d7202 */ /* 0x000fe40000000f00 */
[----:B------:R-:W-:-:S07]  /*8fc0*/  MOV R31, R30 ;  /* 0x0000001e001f7202 */ /* 0x000fce0000000f00 */
[----:B------:R-:W-:Y:S05]  /*8fd0*/  WARPSYNC.COLLECTIVE R26, `(.L_x_1577) ;  /* 0x000000001a087348 */ /* 0x000fea0003c00000 */
[----:B------:R0:W1:Y:S02]  /*8fe0*/  SHFL.BFLY P2, R30, R29, R28, R27 ;  /* 0x0c00001c1d1e7389 */ /* 0x000064000004001b */
[----:B01----:R-:W-:Y:S01]  /*8ff0*/  ENDCOLLECTIVE ;  /* 0x000000000000791b */ /* 0x003fe20003800000 */
.L_x_1577:
[----:B------:R-:W-:Y:S01]  /*9000*/  FADD.FTZ R31, R31, R32 ;  /* 0x000000201f1f7221 */ /* 0x000fe20000010000 */
[----:B------:R-:W-:-:S04]  /*9010*/  HFMA2.MMA R28, -RZ, RZ, 0, 2.384185791015625e-07 ;  /* 0x00000004ff1c7435 */ /* 0x000fc800000001ff */
[----:B------:R-:W-:Y:S02]  /*9020*/  MOV R29, R31 ;  /* 0x0000001f001d7202 */ /* 0x000fe40000000f00 */
[----:B------:R-:W-:-:S07]  /*9030*/  MOV R33, R30 ;  /* 0x0000001e00217202 */ /* 0x000fce0000000f00 */
[----:B------:R-:W-:Y:S05]  /*9040*/  WARPSYNC.COLLECTIVE R26, `(.L_x_1578) ;  /* 0x000000001a087348 */ /* 0x000fea0003c00000 */
[----:B------:R0:W1:Y:S02]  /*9050*/  SHFL.BFLY P2, R30, R29, R28, R27 ;  /* 0x0c00001c1d1e7389 */ /* 0x000064000004001b */
[----:B01----:R-:W-:Y:S01]  /*9060*/  ENDCOLLECTIVE ;  /* 0x000000000000791b */ /* 0x003fe20003800000 */
.L_x_1578:
[----:B------:R-:W-:-:S05]  /*9070*/  FADD.FTZ R33, R33, R34 ;  /* 0x0000002221217221 */ /* 0x000fca0000010000 */
[----:B------:R-:W-:Y:S02]  /*9080*/  MOV R29, R33 ;  /* 0x00000021001d7202 */ /* 0x000fe40000000f00 */
[----:B------:R-:W-:-:S07]  /*9090*/  MOV R20, R30 ;  /* 0x0000001e00147202 */ /* 0x000fce0000000f00 */
[----:B------:R-:W-:Y:S05]  /*90a0*/  WARPSYNC.COLLECTIVE R26, `(.L_x_1579) ;  /* 0x000000001a087348 */ /* 0x000fea0003c00000 */
[----:B------:R0:W1:Y:S02]  /*90b0*/  SHFL.BFLY P2, R30, R29, R28, R27 ;  /* 0x0c00001c1d1e7389 */ /* 0x000064000004001b */
[----:B01----:R-:W-:Y:S01]  /*90c0*/  ENDCOLLECTIVE ;  /* 0x000000000000791b */ /* 0x003fe20003800000 */
.L_x_1579:
[----:B------:R-:W-:Y:S01]  /*90d0*/  FADD.FTZ R35, R31, R20 ;  /* 0x000000141f237221 */ /* 0x000fe20000010000 */
[----:B------:R-:W-:-:S04]  /*90e0*/  HFMA2.MMA R28, -RZ, RZ, 0, 1.1920928955078125e-07 ;  /* 0x00000002ff1c7435 */ /* 0x000fc800000001ff */
[----:B------:R-:W-:Y:S02]  /*90f0*/  MOV R29, R35 ;  /* 0x00000023001d7202 */ /* 0x000fe40000000f00 */
[----:B------:R-:W-:-:S07]  /*9100*/  MOV R36, R30 ;  /* 0x0000001e00247202 */ /* 0x000fce0000000f00 */
[----:B------:R-:W-:Y:S05]  /*9110*/  WARPSYNC.COLLECTIVE R26, `(.L_x_1580) ;  /* 0x000000001a087348 */ /* 0x000fea0003c00000 */
[----:B------:R0:W1:Y:S02]  /*9120*/  SHFL.BFLY P2, R30, R29, R28, R27 ;  /* 0x0c00001c1d1e7389 */ /* 0x000064000004001b */
[----:B01----:R-:W-:Y:S01]  /*9130*/  ENDCOLLECTIVE ;  /* 0x000000000000791b */ /* 0x003fe20003800000 */
.L_x_1580:
[----:B------:R-:W-:-:S05]  /*9140*/  FADD.FTZ R36, R33, R36 ;  /* 0x0000002421247221 */ /* 0x000fca0000010000 */
[----:B------:R-:W-:Y:S02]  /*9150*/  MOV R29, R36 ;  /* 0x00000024001d7202 */ /* 0x000fe40000000f00 */
[----:B------:R-:W-:-:S07]  /*9160*/  MOV R18, R30 ;  /* 0x0000001e00127202 */ /* 0x000fce0000000f00 */
[----:B------:R-:W-:Y:S05]  /*9170*/  WARPSYNC.COLLECTIVE R26, `(.L_x_1581) ;  /* 0x000000001a087348 */ /* 0x000fea0003c00000 */
[----:B------:R0:W1:Y:S02]  /*9180*/  SHFL.BFLY P2, R30, R29, R28, R27 ;  /* 0x0c00001c1d1e7389 */ /* 0x000064000004001b */
[----:B01----:R-:W-:Y:S01]  /*9190*/  ENDCOLLECTIVE ;  /* 0x000000000000791b */ /* 0x003fe20003800000 */
.L_x_1581:
        /* <DEDUP_REMOVED lines=8> */
.L_x_1582:
[----:B------:R-:W-:Y:S01]  /*9220*/  FADD.FTZ R36, R36, R21 ;  /* 0x0000001524247221 */ /* 0x000fe20000010000 */
[----:B------:R-:W-:-:S04]  /*9230*/  HFMA2.MMA R21, -RZ, RZ, 0, 0 ;  /* 0x00000000ff157435 */ /* 0x000fc800000001ff */
[----:B------:R-:W-:Y:S02]  /*9240*/  MOV R29, R36 ;  /* 0x00000024001d7202 */ /* 0x000fe40000000f00 */
[----:B------:R-:W-:-:S07]  /*9250*/  MOV R34, R30 ;  /* 0x0000001e00227202 */ /* 0x000fce0000000f00 */
[----:B------:R-:W-:Y:S05]  /*9260*/  WARPSYNC.COLLECTIVE R26, `(.L_x_1583) ;  /* 0x000000001a087348 */ /* 0x000fea0003c00000 */
[----:B------:R0:W1:Y:S02]  /*9270*/  SHFL.BFLY P2, R30, R29, R28, R27 ;  /* 0x0c00001c1d1e7389 */ /* 0x000064000004001b */
[----:B01----:R-:W-:Y:S01]  /*9280*/  ENDCOLLECTIVE ;  /* 0x000000000000791b */ /* 0x003fe20003800000 */
.L_x_1583:
[----:B------:R-:W-:Y:S01]  /*9290*/  FADD.FTZ R34, R35, R34 ;  /* 0x0000002223227221 */ /* 0x000fe20000010000 */
[----:B------:R-:W-:Y:S01]  /*92a0*/  HFMA2.MMA R28, -RZ, RZ, 0, 4.76837158203125e-07 ;  /* 0x00000008ff1c7435 */ /* 0x000fe200000001ff */
[----:B------:R-:W-:Y:S02]  /*92b0*/  MOV R29, R24 ;  /* 0x00000018001d7202 */ /* 0x000fe40000000f00 */
[----:B------:R-:W-:-:S08]  /*92c0*/  MOV R33, R30 ;  /* 0x0000001e00217202 */ /* 0x000fd00000000f00 */
[----:B------:R-:W-:Y:S05]  /*92d0*/  WARPSYNC.COLLECTIVE R26, `(.L_x_1584) ;  /* 0x000000001a087348 */ /* 0x000fea0003c00000 */
[----:B------:R0:W1:Y:S02]  /*92e0*/  SHFL.BFLY P2, R30, R29, R28, R27 ;  /* 0x0c00001c1d1e7389 */ /* 0x000064000004001b */
[----:B01----:R-:W-:Y:S01]  /*92f0*/  ENDCOLLECTIVE ;  /* 0x000000000000791b */ /* 0x003fe20003800000 */
.L_x_1584:
[----:B------:R-:W-:Y:S01]  /*9300*/  FADD.FTZ R33, R36, R33 ;  /* 0x0000002124217221 */ /* 0x000fe20000010000 */
[----:B------:R-:W-:Y:S02]  /*9310*/  MOV R29, R23 ;  /* 0x00000017001d7202 */ /* 0x000fe40000000f00 */
[----:B------:R-:W-:-:S07]  /*9320*/  MOV R37, R30 ;  /* 0x0000001e00257202 */ /* 0x000fce0000000f00 */
[----:B------:R-:W-:Y:S05]  /*9330*/  WARPSYNC.COLLECTIVE R26, `(.L_x_1585) ;  /* 0x000000001a087348 */ /* 0x000fea0003c00000 */
[----:B------:R0:W1:Y:S02]  /*9340*/  SHFL.BFLY P2, R30, R29, R28, R27 ;  /* 0x0c00001c1d1e7389 */ /* 0x000064000004001b */
[----:B01----:R-:W-:Y:S01]  /*9350*/  ENDCOLLECTIVE ;  /* 0x000000000000791b */ /* 0x003fe20003800000 */
.L_x_1585:
        /* <DEDUP_REMOVED lines=8> */
.L_x_1586:
        /* <DEDUP_REMOVED lines=8> */
.L_x_1587:
        /* <DEDUP_REMOVED lines=10> */
.L_x_1588:
[----:B------:R0:W1:Y:S04]  /*9500*/  @!P0 LDS R22, [R39] ;  /* 0x0000000027168984 */ /* 0x0000680000000800 */
[----:B------:R0:W2:Y:S01]  /*9510*/  @!P0 LDS R20, [R39+0x500] ;  /* 0x0005000027148984 */ /* 0x0000a20000000800 */
[----:B------:R-:W-:Y:S02]  /*9520*/  MOV R29, R37 ;  /* 0x00000025001d7202 */ /* 0x000fe40000000f00 */
[----:B------:R-:W-:-:S07]  /*9530*/  MOV R23, R30 ;  /* 0x0000001e00177202 */ /* 0x000fce0000000f00 */
[----:B012---:R-:W-:Y:S05]  /*9540*/  WARPSYNC.COLLECTIVE R26, `(.L_x_1589) ;  /* 0x000000001a087348 */ /* 0x007fea0003c00000 */
[----:B------:R3:W4:Y:S02]  /*9550*/  SHFL.BFLY P2, R30, R29, R28, R27 ;  /* 0x0c00001c1d1e7389 */ /* 0x000724000004001b */
[----:B01234-:R-:W-:Y:S01]  /*9560*/  ENDCOLLECTIVE ;  /* 0x000000000000791b */ /* 0x01ffe20003800000 */
.L_x_1589:
        /* <DEDUP_REMOVED lines=9> */
.L_x_1590:
        /* <DEDUP_REMOVED lines=9> */
.L_x_1591:
[----:B------:R-:W-:Y:S01]  /*9690*/  FADD.FTZ R38, R38, R39 ;  /* 0x0000002726267221 */ /* 0x000fe20000010000 */
[----:B------:R-:W-:Y:S01]  /*96a0*/  HFMA2.MMA R28, -RZ, RZ, 0, 4.76837158203125e-07 ;  /* 0x00000008ff1c7435 */ /* 0x000fe200000001ff */
[----:B------:R-:W-:Y:S02]  /*96b0*/  MOV R29, R21 ;  /* 0x00000015001d7202 */ /* 0x000fe40000000f00 */
[----:B------:R-:W-:-:S08]  /*96c0*/  MOV R40, R30 ;  /* 0x0000001e00287202 */ /* 0x000fd00000000f00 */
[----:B------:R-:W-:Y:S05]  /*96d0*/  WARPSYNC.COLLECTIVE R26, `(.L_x_1592) ;  /* 0x000000001a087348 */ /* 0x000fea0003c00000 */
[----:B------:R0:W1:Y:S02]  /*96e0*/  SHFL.BFLY P2, R30, R29, R28, R27 ;  /* 0x0c00001c1d1e7389 */ /* 0x000064000004001b */
[----:B01----:R-:W-:Y:S01]  /*96f0*/  ENDCOLLECTIVE ;  /* 0x000000000000791b */ /* 0x003fe20003800000 */
.L_x_1592:
[----:B------:R-:W-:Y:S01]  /*9700*/  FADD.FTZ R37, R37, R40 ;  /* 0x0000002825257221 */ /* 0x000fe20000010000 */
[----:B------:R-:W-:Y:S02]  /*9710*/  MOV R29, R18 ;  /* 0x00000012001d7202 */ /* 0x000fe40000000f00 */
[----:B------:R-:W-:-:S07]  /*9720*/  MOV R42, R30 ;  /* 0x0000001e002a7202 */ /* 0x000fce0000000f00 */
[----:B------:R-:W-:Y:S05]  /*9730*/  WARPSYNC.COLLECTIVE R26, `(.L_x_1593) ;  /* 0x000000001a087348 */ /* 0x000fea0003c00000 */
[----:B------:R0:W1:Y:S02]  /*9740*/  SHFL.BFLY P2, R30, R29, R28, R27 ;  /* 0x0c00001c1d1e7389 */ /* 0x000064000004001b */
[----:B01----:R-:W-:Y:S01]  /*9750*/  ENDCOLLECTIVE ;  /* 0x000000000000791b */ /* 0x003fe20003800000 */
.L_x_1593:
[----:B------:R-:W-:Y:S01]  /*9760*/  FADD.FTZ R42, R42, R21 ;  /* 0x000000152a2a7221 */ /* 0x000fe20000010000 */
[----:B------:R-:W-:-:S04]  /*9770*/  HFMA2.MMA R28, -RZ, RZ, 0, 2.384185791015625e-07 ;  /* 0x00000004ff1c7435 */ /* 0x000fc800000001ff */
[----:B------:R-:W-:Y:S02]  /*9780*/  MOV R29, R42 ;  /* 0x0000002a001d7202 */ /* 0x000fe40000000f00 */
[----:B------:R-:W-:-:S07]  /*9790*/  MOV R23, R30 ;  /* 0x0000001e00177202 */ /* 0x000fce0000000f00 */
[----:B------:R-:W-:Y:S05]  /*97a0*/  WARPSYNC.COLLECTIVE R26, `(.L_x_1594) ;  /* 0x000000001a087348 */ /* 0x000fea0003c00000 */
[----:B------:R0:W1:Y:S02]  /*97b0*/  SHFL.BFLY P2, R30, R29, R28, R27 ;  /* 0x0c00001c1d1e7389 */ /* 0x000064000004001b */
[----:B01----:R-:W-:Y:S01]  /*97c0*/  ENDCOLLECTIVE ;  /* 0x000000000000791b */ /* 0x003fe20003800000 */
.L_x_1594:
        /* <DEDUP_REMOVED lines=8> */
.L_x_1595:
        /* <DEDUP_REMOVED lines=12> */
.L_x_1596:
        /* <DEDUP_REMOVED lines=13> */
.L_x_1597:
        /* <DEDUP_REMOVED lines=14> */
.L_x_1598:
        /* <DEDUP_REMOVED lines=11> */
.L_x_1599:
[----:B------:R-:W-:Y:S01]  /*9b70*/  FADD.FTZ R35, R42, R35 ;  /* 0x000000232a237221 */ /* 0x000fe20000010000 */
[----:B------:R-:W-:Y:S06]  /*9b80*/  BRA `(.L_x_1600) ;  /* 0xffffffe000d47947 */ /* 0x000fec000383ffff */
.L_x_1601:
        /* <DEDUP_REMOVED lines=15> */
.L_x_1838:


//--------------------- .text._ZN13group_norm_v218gn_bwd_cuda_kernelI6__halfLi320ELi3ELi16ELi40ELi4096ELb1ELb1ELi32ELi320ELi320ELi4ELb1ELi3ELb0ELb0ELNS_15WgradSyncMethodE2ENS_16CompileConditionILi900EEEEEvPT_S6_S6_PKS5_S8_S8_S8_PKfflPfPj --------------------------
	.section	.text._ZN13group_norm_v218gn_bwd_cuda_kernelI6__halfLi320ELi3ELi16ELi40ELi4096ELb1ELb1ELi32ELi320ELi320ELi4ELb1ELi3ELb0ELb0ELNS_15WgradSyncMethodE2ENS_16CompileConditionILi900EEEEEvPT_S6_S6_PKS5_S8_S8_S8_PKfflPfPj,"ax",@progbits
	.align	128
        .global         _ZN13group_norm_v218gn_bwd_cuda_kernelI6__halfLi320ELi3ELi16ELi40ELi4096ELb1ELb1ELi32ELi320ELi320ELi4ELb1ELi3ELb0ELb0ELNS_15WgradSyncMethodE2ENS_16CompileConditionILi900EEEEEvPT_S6_S6_PKS5_S8_S8_S8_PKfflPfPj
        .type           _ZN13group_norm_v218gn_bwd_cuda_kernelI6__halfLi320ELi3ELi16ELi40ELi4096ELb1ELb1ELi32ELi320ELi320ELi4ELb1ELi3ELb0ELb0ELNS_15WgradSyncMethodE2ENS_16CompileConditionILi900EEEEEvPT_S6_S6_PKS5_S8_S8_S8_PKfflPfPj,@function
        .size           _ZN13group_norm_v218gn_bwd_cuda_kernelI6__halfLi320ELi3ELi16ELi40ELi4096ELb1ELb1ELi32ELi320ELi320ELi4ELb1ELi3ELb0ELb0ELNS_15WgradSyncMethodE2ENS_16CompileConditionILi900EEEEEvPT_S6_S6_PKS5_S8_S8_S8_PKfflPfPj,(.L_x_1839 - _ZN13group_norm_v218gn_bwd_cuda_kernelI6__halfLi320ELi3ELi16ELi40ELi4096ELb1ELb1ELi32ELi320ELi320ELi4ELb1ELi3ELb0ELb0ELNS_15WgradSyncMethodE2ENS_16CompileConditionILi900EEEEEvPT_S6_S6_PKS5_S8_S8_S8_PKfflPfPj)
        .other          _ZN13group_norm_v218gn_bwd_cuda_kernelI6__halfLi320ELi3ELi16ELi40ELi4096ELb1ELb1ELi32ELi320ELi320ELi4ELb1ELi3ELb0ELb0ELNS_15WgradSyncMethodE2ENS_16CompileConditionILi900EEEEEvPT_S6_S6_PKS5_S8_S8_S8_PKfflPfPj,@"STO_CUDA_ENTRY STV_DEFAULT"
_ZN13group_norm_v218gn_bwd_cuda_kernelI6__halfLi320ELi3ELi16ELi40ELi4096ELb1ELb1ELi32ELi320ELi320ELi4ELb1ELi3ELb0ELb0ELNS_15WgradSyncMethodE2ENS_16CompileConditionILi900EEEEEvPT_S6_S6_PKS5_S8_S8_S8_PKfflPfPj:
.text._ZN13group_norm_v218gn_bwd_cuda_kernelI6__halfLi320ELi3ELi16ELi40ELi4096ELb1ELb1ELi32ELi320ELi320ELi4ELb1ELi3ELb0ELb0ELNS_15WgradSyncMethodE2ENS_16CompileConditionILi900EEEEEvPT_S6_S6_PKS5_S8_S8_S8_PKfflPfPj:
        /* <DEDUP_REMOVED lines=31> */
.L_x_1604:
[----:B------:R-:W2:Y:S04]  /*01f0*/  LD.E.STRONG.GPU R0, desc[UR14][R2.64] ;  /* 0x0000000e02007980 */ /* 0x000ea8000c10f900 */
[----:B--2---:R-:W-:Y:S01]  /*0200*/  CCTL.IVALL ;  /* 0x00000000ff00798f */ /* 0x004fe20002000000 */
[----:B------:R-:W-:Y:S05]  /*0210*/  YIELD ;  /* 0x0000000000007946 */ /* 0x000fea0003800000 */
[----:B-----5:R-:W-:-:S04]  /*0220*/  LOP3.LUT R0, R0, R5, RZ, 0x3c, !PT ;  /* 0x0000000500007212 */ /* 0x020fc800078e3cff */
[----:B------:R-:W-:-:S13]  /*0230*/  ISETP.GT.AND P0, PT, R0, -0x1, PT ;  /* 0xffffffff0000780c */ /* 0x000fda0003f04270 */
[----:B------:R-:W-:Y:S05]  /*0240*/  @P0 BRA `(.L_x_1604) ;  /* 0xfffffffc00e80947 */ /* 0x000fea000383ffff */
.L_x_1603:
[----:B------:R-:W-:Y:S05]  /*0250*/  WARPSYNC.ALL ;  /* 0x0000000000007948 */ /* 0x000fea0003800000 */
[----:B------:R-:W-:Y:S06]  /*0260*/  BAR.SYNC.DEFER_BLOCKING 0x0 ;  /* 0x0000000000007b1d */ /* 0x000fec0000010000 */
[----:B------:R-:W-:Y:S05]  /*0270*/  BRA `(.L_x_1605) ;  /* 0x0000005800087947 */ /* 0x000fea0003800000 */
.L_x_1602:
[----:B------:R-:W0:Y:S01]  /*0280*/  S2UR UR8, SR_CgaCtaId ;  /* 0x00000000000879c3 */ /* 0x000e220000008800 */
[----:B------:R-:W-:Y:S02]  /*0290*/  UMOV UR4, 0x400 ;  /* 0x0000040000047882 */ /* 0x000fe40000000000 */
[----:B------:R-:W-:-:S04]  /*02a0*/  UIADD3 UR4, UR4, 0x2800, URZ ;  /* 0x0000280004047890 */ /* 0x000fc8000fffe03f */
[----:B0-----:R-:W-:-:S03]  /*02b0*/  ULEA UR8, UR8, UR4, 0x18 ;  /* 0x0000000408087291 */ /* 0x001fc6000f8ec03f */
[----:B------:R-:W-:-:S09]  /*02c0*/  UMOV UR4, URZ ;  /* 0x0000003f00047c82 */ /* 0x000fd20008000000 */
.L_x_1618:
        /* <DEDUP_REMOVED lines=10> */
[----:B------:R-:W-:Y:S01]  /*0370*/  ULDC.64 UR18, c[0x0][0x228] ;  /* 0x00008a0000127ab9 */ /* 0x000fe20000000a00 */
[----:B0-----:R-:W-:-:S05]  /*0380*/  IMAD.WIDE.U32 R2, R4, -0x33333333, RZ ;  /* 0xcccccccd04027825 */ /* 0x001fca00078e00ff */
[----:B------:R-:W-:-:S04]  /*0390*/  SHF.R.U32.HI R0, RZ, 0x6, R3 ;  /* 0x00000006ff007819 */ /* 0x000fc80000011603 */
[C---:B------:R-:W-:Y:S01]  /*03a0*/  IADD3 R46, R0.reuse, UR9, RZ ;  /* 0x00000009002e7c10 */ /* 0x040fe2000fffe0ff */
[----:B------:R-:W-:Y:S01]  /*03b0*/  IMAD R4, R0, -0x50, R4 ;  /* 0xffffffb000047824 */ /* 0x000fe200078e0204 */
[----:B------:R0:W-:Y:S01]  /*03c0*/  STL [R1+0xa0], R0 ;  /* 0x0000a00001007387 */ /* 0x0001e20000100800 */
[----:B------:R-:W-:Y:S02]  /*03d0*/  UIMAD UR9, UR13, 0x280000, URZ ;  /* 0x002800000d0978a4 */ /* 0x000fe4000f8e023f */
[----:B------:R-:W-:Y:S01]  /*03e0*/  IMAD R46, R46, 0x280, RZ ;  /* 0x000002802e2e7824 */ /* 0x000fe200078e02ff */
[----:B------:R-:W-:Y:S01]  /*03f0*/  LEA R12, R4, UR12, 0x2 ;  /* 0x0000000c040c7c11 */ /* 0x000fe2000f8e10ff */
[----:B------:R2:W-:Y:S03]  /*0400*/  STL [R1+0xa4], R4 ;  /* 0x0000a40401007387 */ /* 0x0005e60000100800 */
[----:B------:R-:W-:Y:S01]  /*0410*/  SHF.R.S32.HI R13, RZ, 0x1f, R12 ;  /* 0x0000001fff0d7819 */ /* 0x000fe2000001140c */
[----:B------:R-:W-:Y:S01]  /*0420*/  IMAD.WIDE.U32 R2, R12, -0x33333333, RZ ;  /* 0xcccccccd0c027825 */ /* 0x000fe200078e00ff */
[----:B0-----:R-:W-:-:S03]  /*0430*/  MOV R0, UR13 ;  /* 0x0000000d00007c02 */ /* 0x001fc60008000f00 */
[----:B------:R-:W-:Y:S01]  /*0440*/  IMAD.WIDE.U32 R8, R5, 0x280000, R12 ;  /* 0x0028000005087825 */ /* 0x000fe200078e000c */
[----:B--2---:R-:W-:-:S03]  /*0450*/  SHF.R.U32.HI R4, RZ, 0x5, R3 ;  /* 0x00000005ff047819 */ /* 0x004fc60000011603 */
[----:B-1----:R-:W-:Y:S01]  /*0460*/  IMAD.WIDE R24, R12, 0x2, R24 ;  /* 0x000000020c187825 */ /* 0x002fe200078e0218 */
[----:B------:R-:W-:Y:S01]  /*0470*/  IADD3 R29, R9, UR9, RZ ;  /* 0x00000009091d7c10 */ /* 0x000fe2000fffe0ff */
[----:B------:R-:W0:Y:S01]  /*0480*/  LDC.64 R2, c[0x0][0x240] ;  /* 0x00009000ff027b82 */ /* 0x000e220000000a00 */
[----:B------:R1:W-:Y:S04]  /*0490*/  STL [R1+0x9c], R4 ;  /* 0x00009c0401007387 */ /* 0x0003e80000100800 */
[----:B------:R-:W2:Y:S01]  /*04a0*/  LDG.E.64.CONSTANT R24, desc[UR14][R24.64] ;  /* 0x0000000e18187981 */ /* 0x000ea2000c1e9b00 */
[----:B------:R-:W-:Y:S01]  /*04b0*/  IADD3 R9, R46, 0x2800, RZ ;  /* 0x000028002e097810 */ /* 0x000fe20007ffe0ff */
[----:B------:R-:W-:Y:S01]  /*04c0*/  ULDC UR9, c[0x0][0x250] ;  /* 0x0000940000097ab9 */ /* 0x000fe20000000800 */
[----:B-1----:R-:W-:-:S04]  /*04d0*/  LEA R4, P0, R5, R4, 0x4 ;  /* 0x0000000405047211 */ /* 0x002fc800078020ff */
[----:B------:R-:W-:Y:S02]  /*04e0*/  LEA.HI.X R5, R5, RZ, R0, 0x4, P0 ;  /* 0x000000ff05057211 */ /* 0x000fe400000f2400 */
[----:B------:R-:W-:Y:S02]  /*04f0*/  LEA R6, P0, R4, UR16, 0x3 ;  /* 0x0000001004067c11 */ /* 0x000fe4000f8018ff */
[----:B------:R-:W-:Y:S02]  /*0500*/  IADD3 R0, P1, R46, R8, RZ ;  /* 0x000000082e007210 */ /* 0x000fe40007f3e0ff */
[----:B------:R-:W-:Y:S01]  /*0510*/  LEA.HI.X R7, R4, UR17, R5, 0x3, P0 ;  /* 0x0000001104077c11 */ /* 0x000fe200080f1c05 */
[----:B------:R-:W-:Y:S01]  /*0520*/  ULDC.64 UR16, c[0x0][0x230] ;  /* 0x00008c0000107ab9 */ /* 0x000fe20000000a00 */
[----:B------:R-:W-:Y:S02]  /*0530*/  IADD3.X R5, RZ, R29, RZ, P1, !PT ;  /* 0x0000001dff057210 */ /* 0x000fe40000ffe4ff */
[----:B------:R-:W-:-:S02]  /*0540*/  SHF.L.U32 R21, R0, 0x1, RZ ;  /* 0x0000000100157819 */ /* 0x000fc400000006ff */
[----:B------:R-:W-:Y:S01]  /*0550*/  SHF.L.U64.HI R20, R0, 0x1, R5 ;  /* 0x0000000100147819 */ /* 0x000fe20000010205 */
[----:B------:R-:W3:Y:S01]  /*0560*/  LDG.E.64.CONSTANT R6, desc[UR14][R6.64] ;  /* 0x0000000e06067981 */ /* 0x000ee2000c1e9b00 */
[----:B------:R-:W-:Y:S01]  /*0570*/  IADD3 R14, P0, R21, UR16, RZ ;  /* 0x00000010150e7c10 */ /* 0x000fe2000ff1e0ff */
[----:B0-----:R-:W-:Y:S01]  /*0580*/  IMAD.WIDE R12, R12, 0x2, R2 ;  /* 0x000000020c0c7825 */ /* 0x001fe200078e0202 */
[-C--:B------:R-:W-:Y:S01]  /*0590*/  IADD3 R9, P1, R9, R8.reuse, RZ ;  /* 0x0000000809097210 */ /* 0x080fe20007f3e0ff */
[----:B------:R-:W-:Y:S01]  /*05a0*/  STL [R1+0x88], R21 ;  /* 0x0000881501007387 */ /* 0x000fe20000100800 */
[----:B------:R-:W-:Y:S02]  /*05b0*/  IADD3.X R15, R20, UR17, RZ, P0, !PT ;  /* 0x00000011140f7c10 */ /* 0x000fe400087fe4ff */
[----:B------:R-:W-:Y:S01]  /*05c0*/  IADD3 R3, R46, 0xa00, RZ ;  /* 0x00000a002e037810 */ /* 0x000fe20007ffe0ff */
[----:B------:R0:W-:Y:S04]  /*05d0*/  STL [R1+0x98], R20 ;  /* 0x0000981401007387 */ /* 0x0001e80000100800 */
[----:B------:R-:W4:Y:S01]  /*05e0*/  LDG.E.64.CONSTANT R14, desc[UR14][R14.64] ;  /* 0x0000000e0e0e7981 */ /* 0x000f22000c1e9b00 */
[----:B------:R-:W-:-:S03]  /*05f0*/  IADD3 R3, P0, R3, R8, RZ ;  /* 0x0000000803037210 */ /* 0x000fc60007f1e0ff */
[----:B------:R-:W4:Y:S01]  /*0600*/  LDG.E.64.CONSTANT R12, desc[UR14][R12.64] ;  /* 0x0000000e0c0c7981 */ /* 0x000f22000c1e9b00 */
[----:B------:R-:W-:Y:S02]  /*0610*/  IADD3.X R0, RZ, R29, RZ, P0, !PT ;  /* 0x0000001dff007210 */ /* 0x000fe400007fe4ff */
[C---:B------:R-:W-:Y:S02]  /*0620*/  SHF.L.U32 R19, R3.reuse, 0x1, RZ ;  /* 0x0000000103137819 */ /* 0x040fe400000006ff */
[----:B------:R-:W-:Y:S02]  /*0630*/  SHF.L.U64.HI R18, R3, 0x1, R0 ;  /* 0x0000000103127819 */ /* 0x000fe40000010200 */
[----:B------:R-:W-:Y:S02]  /*0640*/  IADD3 R10, P0, R19, UR16, RZ ;  /* 0x00000010130a7c10 */ /* 0x000fe4000ff1e0ff */
[----:B------:R-:W-:Y:S02]  /*0650*/  IADD3 R3, R46, 0x1400, RZ ;  /* 0x000014002e037810 */ /* 0x000fe40007ffe0ff */
[----:B------:R-:W-:-:S02]  /*0660*/  IADD3.X R11, R18, UR17, RZ, P0, !PT ;  /* 0x00000011120b7c10 */ /* 0x000fc400087fe4ff */
[----:B------:R-:W-:-:S04]  /*0670*/  IADD3 R3, P0, R3, R8, RZ ;  /* 0x0000000803037210 */ /* 0x000fc80007f1e0ff */
[----:B------:R-:W-:Y:S02]  /*0680*/  IADD3.X R0, RZ, R29, RZ, P0, !PT ;  /* 0x0000001dff007210 */ /* 0x000fe400007fe4ff */
[----:B------:R-:W-:Y:S01]  /*0690*/  SHF.L.U32 R35, R9, 0x1, RZ ;  /* 0x0000000109237819 */ /* 0x000fe200000006ff */
[----:B------:R-:W-:Y:S01]  /*06a0*/  STL [R1+0x90], R19 ;  /* 0x0000901301007387 */ /* 0x000fe20000100800 */
[C---:B------:R-:W-:Y:S02]  /*06b0*/  SHF.L.U32 R17, R3.reuse, 0x1, RZ ;  /* 0x0000000103117819 */ /* 0x040fe400000006ff */
[----:B------:R-:W-:Y:S01]  /*06c0*/  SHF.L.U64.HI R16, R3, 0x1, R0 ;  /* 0x0000000103107819 */ /* 0x000fe20000010200 */
[----:B------:R-:W4:Y:S01]  /*06d0*/  LDG.E.64.CONSTANT R10, desc[UR14][R10.64] ;  /* 0x0000000e0a0a7981 */ /* 0x000f22000c1e9b00 */
[----:B------:R-:W-:Y:S02]  /*06e0*/  IADD3 R4, P0, R17, UR16, RZ ;  /* 0x0000001011047c10 */ /* 0x000fe4000ff1e0ff */
[----:B------:R-:W-:-:S02]  /*06f0*/  IADD3 R3, R46, 0x1e00, RZ ;  /* 0x00001e002e037810 */ /* 0x000fc40007ffe0ff */
[----:B------:R-:W-:Y:S02]  /*0700*/  IADD3.X R5, R16, UR17, RZ, P0, !PT ;  /* 0x0000001110057c10 */ /* 0x000fe400087fe4ff */
[----:B------:R-:W-:-:S04]  /*0710*/  IADD3 R3, P0, R3, R8, RZ ;  /* 0x0000000803037210 */ /* 0x000fc80007f1e0ff */
[----:B------:R-:W-:Y:S01]  /*0720*/  IADD3.X R0, RZ, R29, RZ, P0, !PT ;  /* 0x0000001dff007210 */ /* 0x000fe200007fe4ff */
[----:B------:R1:W-:Y:S01]  /*0730*/  STL [R1+0x94], R18 ;  /* 0x0000941201007387 */ /* 0x0003e20000100800 */
[C---:B------:R-:W-:Y:S02]  /*0740*/  SHF.L.U32 R32, R3.reuse, 0x1, RZ ;  /* 0x0000000103207819 */ /* 0x040fe400000006ff */
[----:B------:R-:W-:Y:S01]  /*0750*/  SHF.L.U64.HI R28, R3, 0x1, R0 ;  /* 0x00000001031c7819 */ /* 0x000fe20000010200 */
[----:B------:R-:W4:Y:S01]  /*0760*/  LDG.E.64.CONSTANT R4, desc[UR14][R4.64] ;  /* 0x0000000e04047981 */ /* 0x000f22000c1e9b00 */
[----:B------:R-:W-:-:S04]  /*0770*/  IADD3 R2, P0, R32, UR16, RZ ;  /* 0x0000001020027c10 */ /* 0x000fc8000ff1e0ff */
[----:B------:R-:W-:Y:S02]  /*0780*/  IADD3.X R3, R28, UR17, RZ, P0, !PT ;  /* 0x000000111c037c10 */ /* 0x000fe400087fe4ff */
[----:B------:R-:W-:Y:S02]  /*0790*/  IADD3 R22, P0, R21, UR18, RZ ;  /* 0x0000001215167c10 */ /* 0x000fe4000ff1e0ff */
[----:B------:R-:W-:Y:S02]  /*07a0*/  IADD3.X R0, RZ, R29, RZ, P1, !PT ;  /* 0x0000001dff007210 */ /* 0x000fe40000ffe4ff */
[----:B------:R-:W-:Y:S01]  /*07b0*/  IADD3.X R23, R20, UR19, RZ, P0, !PT ;  /* 0x0000001314177c10 */ /* 0x000fe200087fe4ff */
[----:B------:R-:W-:Y:S01]  /*07c0*/  STL [R1+0x84], R17 ;  /* 0x0000841101007387 */ /* 0x000fe20000100800 */
[----:B0-----:R-:W-:Y:S02]  /*07d0*/  IADD3 R20, P0, R19, UR18, RZ ;  /* 0x0000001213147c10 */ /* 0x001fe4000ff1e0ff */
[----:B------:R-:W-:Y:S01]  /*07e0*/  SHF.L.U64.HI R34, R9, 0x1, R0 ;  /* 0x0000000109227819 */ /* 0x000fe20000010200 */
[----:B------:R-:W4:Y:S01]  /*07f0*/  LDG.E.64.CONSTANT R2, desc[UR14][R2.64] ;  /* 0x0000000e02027981 */ /* 0x000f22000c1e9b00 */
[----:B------:R-:W-:-:S02]  /*0800*/  IADD3 R9, R46, 0x3200, RZ ;  /* 0x000032002e097810 */ /* 0x000fc40007ffe0ff */
[----:B------:R-:W-:Y:S01]  /*0810*/  IADD3.X R21, R18, UR19, RZ, P0, !PT ;  /* 0x0000001312157c10 */ /* 0x000fe200087fe4ff */
[----:B------:R-:W4:Y:S01]  /*0820*/  LDG.E.64.CONSTANT R22, desc[UR14][R22.64] ;  /* 0x0000000e16167981 */ /* 0x000f22000c1e9b00 */
[----:B------:R-:W-:Y:S02]  /*0830*/  IADD3 R30, P0, R35, UR16, RZ ;  /* 0x00000010231e7c10 */ /* 0x000fe4000ff1e0ff */
[----:B------:R-:W-:Y:S02]  /*0840*/  IADD3 R9, P1, R9, R8, RZ ;  /* 0x0000000809097210 */ /* 0x000fe40007f3e0ff */
[----:B------:R-:W-:Y:S01]  /*0850*/  IADD3.X R31, R34, UR17, RZ, P0, !PT ;  /* 0x00000011221f7c10 */ /* 0x000fe200087fe4ff */
[----:B------:R0:W-:Y:S01]  /*0860*/  STL [R1+0x8c], R16 ;  /* 0x00008c1001007387 */ /* 0x0001e20000100800 */
[----:B-1----:R-:W-:Y:S02]  /*0870*/  IADD3 R18, P0, R17, UR18, RZ ;  /* 0x0000001211127c10 */ /* 0x002fe4000ff1e0ff */
[----:B------:R-:W-:Y:S01]  /*0880*/  IADD3.X R0, RZ, R29, RZ, P1, !PT ;  /* 0x0000001dff007210 */ /* 0x000fe20000ffe4ff */
[----:B------:R-:W4:Y:S01]  /*0890*/  LDG.E.64.CONSTANT R20, desc[UR14][R20.64] ;  /* 0x0000000e14147981 */ /* 0x000f22000c1e9b00 */
[----:B------:R-:W-:-:S02]  /*08a0*/  SHF.L.U32 R50, R9, 0x1, RZ ;  /* 0x0000000109327819 */ /* 0x000fc400000006ff */
[----:B------:R-:W-:Y:S01]  /*08b0*/  IADD3.X R19, R16, UR19, RZ, P0, !PT ;  /* 0x0000001310137c10 */ /* 0x000fe200087fe4ff */
[----:B------:R-:W4:Y:S01]  /*08c0*/  LDG.E.64.CONSTANT R30, desc[UR14][R30.64] ;  /* 0x0000000e1e1e7981 */ /* 0x000f22000c1e9b00 */
[----:B------:R-:W-:Y:S02]  /*08d0*/  SHF.L.U64.HI R49, R9, 0x1, R0 ;  /* 0x0000000109317819 */ /* 0x000fe40000010200 */
[----:B0-----:R-:W-:Y:S02]  /*08e0*/  IADD3 R16, P0, R50, UR16, RZ ;  /* 0x0000001032107c10 */ /* 0x001fe4000ff1e0ff */
[----:B------:R-:W4:Y:S02]  /*08f0*/  LDG.E.64.CONSTANT R18, desc[UR14][R18.64] ;  /* 0x0000000e12127981 */ /* 0x000f24000c1e9b00 */
[----:B------:R-:W-:-:S06]  /*0900*/  IADD3.X R17, R49, UR17, RZ, P0, !PT ;  /* 0x0000001131117c10 */ /* 0x000fcc00087fe4ff */
[----:B------:R-:W4:Y:S01]  /*0910*/  LDG.E.64.CONSTANT R16, desc[UR14][R16.64] ;  /* 0x0000000e10107981 */ /* 0x000f22000c1e9b00 */
[--C-:B--2---:R-:W-:Y:S02]  /*0920*/  HADD2.F32 R0, -RZ, R24.reuse.H0_H0 ;  /* 0x20000018ff007230 */ /* 0x104fe40000004100 */
[----:B------:R-:W-:Y:S02]  /*0930*/  HADD2.F32 R36, -RZ, R24.H1_H1 ;  /* 0x30000018ff247230 */ /* 0x000fe40000004100 */
[--C-:B------:R-:W-:Y:S02]  /*0940*/  HADD2.F32 R27, -RZ, R25.reuse.H0_H0 ;  /* 0x20000019ff1b7230 */ /* 0x100fe40000004100 */
[----:B------:R-:W-:Y:S02]  /*0950*/  HADD2.F32 R26, -RZ, R25.H1_H1 ;  /* 0x30000019ff1a7230 */ /* 0x000fe40000004100 */
[----:B---3--:R-:W-:Y:S01]  /*0960*/  FADD.FTZ R7, R7, UR9 ;  /* 0x0000000907077e21 */ /* 0x008fe20008010000 */
[----:B----4-:R-:W-:-:S03]  /*0970*/  HADD2.F32 R9, -RZ, R14.H0_H0 ;  /* 0x2000000eff097230 */ /* 0x010fc60000004100 */
[----:B------:R0:W1:Y:S02]  /*0980*/  MUFU.RSQ R37, R7 ;  /* 0x0000000700257308 */ /* 0x0000640000001400 */
[----:B------:R-:W-:Y:S01]  /*0990*/  FADD.FTZ R24, -R6, R9 ;  /* 0x0000000906187221 */ /* 0x000fe20000010100 */
[----:B------:R-:W-:Y:S01]  /*09a0*/  HADD2.F32 R9, -RZ, R14.H1_H1 ;  /* 0x3000000eff097230 */ /* 0x000fe20000004100 */
[----:B------:R-:W-:Y:S01]  /*09b0*/  IADD3 R14, P0, R32, UR18, RZ ;  /* 0x00000012200e7c10 */ /* 0x000fe2000ff1e0ff */
[--C-:B------:R-:W-:Y:S02]  /*09c0*/  HADD2.F32 R25, -RZ, R15.reuse.H0_H0 ;  /* 0x2000000fff197230 */ /* 0x100fe40000004100 */
[----:B0-----:R-:W-:Y:S01]  /*09d0*/  HADD2.F32 R7, -RZ, R15.H1_H1 ;  /* 0x3000000fff077230 */ /* 0x001fe20000004100 */
[----:B------:R-:W-:-:S06]  /*09e0*/  IADD3.X R15, R28, UR19, RZ, P0, !PT ;  /* 0x000000131c0f7c10 */ /* 0x000fcc00087fe4ff */
[----:B------:R-:W2:Y:S04]  /*09f0*/  LDG.E.64.CONSTANT R14, desc[UR14][R14.64] ;  /* 0x0000000e0e0e7981 */ /* 0x000ea8000c1e9b00 */
[----:B------:R-:W-:Y:S04]  /*0a00*/  STL [R1+0x7c], R32 ;  /* 0x00007c2001007387 */ /* 0x000fe80000100800 */
[----:B------:R-:W-:Y:S01]  /*0a10*/  STL [R1+0x80], R28 ;  /* 0x0000801c01007387 */ /* 0x000fe20000100800 */
[----:B------:R-:W-:-:S03]  /*0a20*/  HADD2.F32 R61, -RZ, R12.H0_H0 ;  /* 0x2000000cff3d7230 */ /* 0x000fc60000004100 */
[----:B------:R-:W-:Y:S04]  /*0a30*/  STL [R1+0x10c], R20 ;  /* 0x00010c1401007387 */ /* 0x000fe80000100800 */
[----:B------:R0:W-:Y:S04]  /*0a40*/  STL [R1+0x108], R21 ;  /* 0x0001081501007387 */ /* 0x0001e80000100800 */
[----:B------:R-:W-:Y:S04]  /*0a50*/  STL [R1+0x74], R35 ;  /* 0x0000742301007387 */ /* 0x000fe80000100800 */
[----:B------:R-:W-:Y:S04]  /*0a60*/  STL [R1+0x78], R34 ;  /* 0x0000782201007387 */ /* 0x000fe80000100800 */
[----:B------:R-:W-:Y:S01]  /*0a70*/  STL [R1+0x110], R30 ;  /* 0x0001101e01007387 */ /* 0x000fe20000100800 */
[----:B0-----:R-:W-:-:S03]  /*0a80*/  HADD2.F32 R21, -RZ, R12.H1_H1 ;  /* 0x3000000cff157230 */ /* 0x001fc60000004100 */
[----:B------:R-:W-:Y:S01]  /*0a90*/  STL [R1+0x104], R31 ;  /* 0x0001041f01007387 */ /* 0x000fe20000100800 */
[----:B------:R-:W-:-:S03]  /*0aa0*/  FADD.FTZ R12, -R6, R25 ;  /* 0x00000019060c7221 */ /* 0x000fc60000010100 */
[----:B------:R-:W-:Y:S04]  /*0ab0*/  STL [R1+0x100], R18 ;  /* 0x0001001201007387 */ /* 0x000fe80000100800 */
[----:B------:R-:W-:Y:S04]  /*0ac0*/  STL [R1+0xfc], R19 ;  /* 0x0000fc1301007387 */ /* 0x000fe80000100800 */
[----:B------:R-:W-:Y:S04]  /*0ad0*/  STL [R1+0x6c], R50 ;  /* 0x00006c3201007387 */ /* 0x000fe80000100800 */
[----:B------:R-:W-:Y:S04]  /*0ae0*/  STL [R1+0x70], R49 ;  /* 0x0000703101007387 */ /* 0x000fe80000100800 */
[----:B------:R-:W-:Y:S01]  /*0af0*/  STL [R1+0x118], R16 ;  /* 0x0001181001007387 */ /* 0x000fe20000100800 */
[----:B-1----:R-:W-:-:S03]  /*0b00*/  FMUL.FTZ R20, R37, R24 ;  /* 0x0000001825147220 */ /* 0x002fc60000410000 */
[----:B------:R0:W-:Y:S01]  /*0b10*/  STL [R1+0x114], R17 ;  /* 0x0001141101007387 */ /* 0x0001e20000100800 */
[----:B------:R-:W-:Y:S01]  /*0b20*/  FFMA.FTZ R41, R20, R0, R61 ;  /* 0x0000000014297223 */ /* 0x000fe2000001003d */
[C---:B0-----:R-:W-:Y:S01]  /*0b30*/  FMUL.FTZ R17, R37.reuse, R12 ;  /* 0x0000000c25117220 */ /* 0x041fe20000410000 */
[C---:B------:R-:W-:Y:S01]  /*0b40*/  FADD.FTZ R12, -R6.reuse, R7 ;  /* 0x00000007060c7221 */ /* 0x040fe20000010100 */
[----:B------:R-:W-:Y:S01]  /*0b50*/  HADD2.F32 R7, -RZ, R10.H0_H0 ;  /* 0x2000000aff077230 */ /* 0x000fe20000004100 */
[----:B------:R0:W-:Y:S02]  /*0b60*/  STL [R1+0x30], R20 ;  /* 0x0000301401007387 */ /* 0x0001e40000100800 */
[----:B------:R-:W-:Y:S01]  /*0b70*/  FMUL.FTZ R30, R37, R12 ;  /* 0x0000000c251e7220 */ /* 0x000fe20000410000 */
[--C-:B------:R-:W-:Y:S02]  /*0b80*/  HADD2.F32 R16, -RZ, R13.reuse.H0_H0 ;  /* 0x2000000dff107230 */ /* 0x100fe40000004100 */
[----:B------:R-:W-:Y:S01]  /*0b90*/  FADD.FTZ R12, -R6, R7 ;  /* 0x00000007060c7221 */ /* 0x000fe20000010100 */
[----:B0-----:R-:W-:-:S02]  /*0ba0*/  HADD2.F32 R20, -RZ, R13.H1_H1 ;  /* 0x3000000dff147230 */ /* 0x001fc40000004100 */
[----:B------:R-:W-:Y:S02]  /*0bb0*/  HADD2.F32 R13, -RZ, R10.H1_H1 ;  /* 0x3000000aff0d7230 */ /* 0x000fe40000004100 */
[C---:B------:R-:W-:Y:S01]  /*0bc0*/  FMUL.FTZ R18, R37.reuse, R12 ;  /* 0x0000000c25127220 */ /* 0x040fe20000410000 */
[--C-:B------:R-:W-:Y:S02]  /*0bd0*/  HADD2.F32 R12, -RZ, R11.reuse.H0_H0 ;  /* 0x2000000bff0c7230 */ /* 0x100fe40000004100 */
[C---:B------:R-:W-:Y:S01]  /*0be0*/  FADD.FTZ R10, -R6.reuse, R13 ;  /* 0x0000000d060a7221 */ /* 0x040fe20000010100 */
[C---:B------:R-:W-:Y:S02]  /*0bf0*/  FADD.FTZ R24, -R6.reuse, R9 ;  /* 0x0000000906187221 */ /* 0x040fe40000010100 */
[----:B------:R-:W-:Y:S01]  /*0c00*/  FADD.FTZ R12, -R6, R12 ;  /* 0x0000000c060c7221 */ /* 0x000fe20000010100 */
[----:B------:R-:W-:Y:S01]  /*0c10*/  FMUL.FTZ R19, R37, R10 ;  /* 0x0000000a25137220 */ /* 0x000fe20000410000 */
[----:B------:R-:W-:-:S02]  /*0c20*/  HADD2.F32 R10, -RZ, R11.H1_H1 ;  /* 0x3000000bff0a7230 */ /* 0x000fc40000004100 */
[C---:B------:R-:W-:Y:S01]  /*0c30*/  FMUL.FTZ R9, R37.reuse, R24 ;  /* 0x0000001825097220 */ /* 0x040fe20000410000 */
[----:B------:R-:W-:Y:S01]  /*0c40*/  FMUL.FTZ R60, R37, R12 ;  /* 0x0000000c253c7220 */ /* 0x000fe20000410000 */
[--C-:B------:R-:W-:Y:S01]  /*0c50*/  HADD2.F32 R12, -RZ, R4.reuse.H0_H0 ;  /* 0x20000004ff0c7230 */ /* 0x100fe20000004100 */
[----:B------:R-:W-:Y:S01]  /*0c60*/  STL [R1+0x4], R21 ;  /* 0x0000041501007387 */ /* 0x000fe20000100800 */
[C---:B------:R-:W-:Y:S01]  /*0c70*/  FADD.FTZ R10, -R6.reuse, R10 ;  /* 0x0000000a060a7221 */ /* 0x040fe20000010100 */
[----:B------:R-:W-:Y:S02]  /*0c80*/  HADD2.F32 R11, -RZ, R4.H1_H1 ;  /* 0x30000004ff0b7230 */ /* 0x000fe40000004100 */
[----:B------:R-:W-:Y:S01]  /*0c90*/  FFMA.FTZ R24, R9, R36, R21 ;  /* 0x0000002409187223 */ /* 0x000fe20000010015 */
[----:B------:R-:W-:Y:S01]  /*0ca0*/  STL [R1+0x34], R9 ;  /* 0x0000340901007387 */ /* 0x000fe20000100800 */
[----:B------:R-:W-:Y:S01]  /*0cb0*/  FADD.FTZ R12, -R6, R12 ;  /* 0x0000000c060c7221 */ /* 0x000fe20000010100 */
[----:B------:R-:W-:-:S02]  /*0cc0*/  FMUL.FTZ R28, R37, R10 ;  /* 0x0000000a251c7220 */ /* 0x000fc40000410000 */
[----:B------:R-:W-:Y:S01]  /*0cd0*/  STL [R1+0x8], R16 ;  /* 0x0000081001007387 */ /* 0x000fe20000100800 */
[----:B------:R-:W-:Y:S01]  /*0ce0*/  IADD3 R10, R46, 0x3c00, RZ ;  /* 0x00003c002e0a7810 */ /* 0x000fe20007ffe0ff */
[----:B------:R-:W-:Y:S02]  /*0cf0*/  FADD.FTZ R11, -R6, R11 ;  /* 0x0000000b060b7221 */ /* 0x000fe40000010100 */
[----:B------:R-:W-:Y:S01]  /*0d00*/  STL [R1+0x58], R20 ;  /* 0x0000581401007387 */ /* 0x000fe20000100800 */
[----:B------:R-:W-:Y:S01]  /*0d10*/  FMUL.FTZ R45, R24, -1.4426950216293334961 ;  /* 0xbfb8aa3b182d7820 */ /* 0x000fe20000410000 */
[----:B------:R-:W-:Y:S02]  /*0d20*/  FMUL.FTZ R12, R37, R12 ;  /* 0x0000000c250c7220 */ /* 0x000fe40000410000 */
[----:B------:R-:W-:Y:S01]  /*0d30*/  STL [R1+0x2c], R17 ;  /* 0x00002c1101007387 */ /* 0x000fe20000100800 */
[----:B------:R-:W-:Y:S01]  /*0d40*/  IADD3 R4, P1, R10, R8, RZ ;  /* 0x000000080a047210 */ /* 0x000fe20007f3e0ff */
[----:B------:R-:W-:Y:S01]  /*0d50*/  FFMA.FTZ R57, R0, R12, R61 ;  /* 0x0000000c00397223 */ /* 0x000fe2000001003d */
[----:B------:R-:W0:Y:S01]  /*0d60*/  MUFU.EX2 R45, R45 ;  /* 0x0000002d002d7308 */ /* 0x000e220000000800 */
[----:B------:R-:W-:Y:S01]  /*0d70*/  FFMA.FTZ R43, R36, R19, R21 ;  /* 0x00000013242b7223 */ /* 0x000fe20000010015 */
[----:B------:R-:W-:-:S04]  /*0d80*/  IADD3.X R10, RZ, R29, RZ, P1, !PT ;  /* 0x0000001dff0a7210 */ /* 0x000fc80000ffe4ff */
[----:B------:R-:W-:Y:S01]  /*0d90*/  SHF.L.U64.HI R31, R4, 0x1, R10 ;  /* 0x00000001041f7819 */ /* 0x000fe2000001020a */
[----:B0-----:R-:W-:-:S04]  /*0da0*/  FADD.FTZ R45, R45, 1 ;  /* 0x3f8000002d2d7421 */ /* 0x001fc80000010000 */
[----:B------:R0:W-:Y:S02]  /*0db0*/  MUFU.RCP R48, R45 ;  /* 0x0000002d00307308 */ /* 0x0001e40000001000 */
[----:B0-----:R-:W-:Y:S01]  /*0dc0*/  HADD2.F32 R45, -RZ, R5.H0_H0 ;  /* 0x20000005ff2d7230 */ /* 0x001fe20000004100 */
[----:B--2---:R0:W-:Y:S04]  /*0dd0*/  STL [R1+0xf8], R15 ;  /* 0x0000f80f01007387 */ /* 0x0041e80000100800 */
[----:B------:R-:W-:Y:S04]  /*0de0*/  STL [R1+0x28], R30 ;  /* 0x0000281e01007387 */ /* 0x000fe80000100800 */
[----:B------:R-:W-:Y:S01]  /*0df0*/  STL [R1+0x54], R18 ;  /* 0x0000541201007387 */ /* 0x000fe20000100800 */
[----:B0-----:R-:W-:-:S03]  /*0e00*/  FMUL.FTZ R15, R37, R11 ;  /* 0x0000000b250f7220 */ /* 0x001fc60000410000 */
[----:B------:R-:W-:Y:S04]  /*0e10*/  STL [R1+0x50], R19 ;  /* 0x0000501301007387 */ /* 0x000fe80000100800 */
[----:B------:R-:W-:Y:S01]  /*0e20*/  STL [R1+0x4c], R60 ;  /* 0x00004c3c01007387 */ /* 0x000fe20000100800 */
[----:B------:R-:W-:-:S03]  /*0e30*/  FFMA.FTZ R53, R36, R15, R21 ;  /* 0x0000000f24357223 */ /* 0x000fc60000010015 */
[----:B------:R-:W-:Y:S01]  /*0e40*/  STL [R1+0x48], R28 ;  /* 0x0000481c01007387 */ /* 0x000fe20000100800 */
[----:B------:R-:W-:-:S03]  /*0e50*/  SHF.L.U32 R21, R4, 0x1, RZ ;  /* 0x0000000104157819 */ /* 0x000fc600000006ff */
[----:B------:R0:W-:Y:S01]  /*0e60*/  STL [R1+0x44], R12 ;  /* 0x0000440c01007387 */ /* 0x0001e20000100800 */
[----:B------:R-:W-:Y:S02]  /*0e70*/  IADD3 R4, R46, 0x4600, RZ ;  /* 0x000046002e047810 */ /* 0x000fe40007ffe0ff */
[----:B0-----:R-:W-:-:S04]  /*0e80*/  IADD3 R12, P0, R35, UR18, RZ ;  /* 0x00000012230c7c10 */ /* 0x001fc8000ff1e0ff */
[----:B------:R-:W-:Y:S02]  /*0e90*/  IADD3.X R13, R34, UR19, RZ, P0, !PT ;  /* 0x00000013220d7c10 */ /* 0x000fe400087fe4ff */
[----:B------:R-:W-:-:S04]  /*0ea0*/  IADD3 R10, P0, R21, UR16, RZ ;  /* 0x00000010150a7c10 */ /* 0x000fc8000ff1e0ff */
[----:B------:R-:W-:Y:S01]  /*0eb0*/  IADD3.X R11, R31, UR17, RZ, P0, !PT ;  /* 0x000000111f0b7c10 */ /* 0x000fe200087fe4ff */
[----:B------:R-:W2:Y:S01]  /*0ec0*/  LDG.E.64.CONSTANT R12, desc[UR14][R12.64] ;  /* 0x0000000e0c0c7981 */ /* 0x000ea2000c1e9b00 */
[----:B------:R-:W-:-:S04]  /*0ed0*/  IADD3 R4, P0, R4, R8, RZ ;  /* 0x0000000804047210 */ /* 0x000fc80007f1e0ff */
[----:B------:R-:W-:Y:S01]  /*0ee0*/  IADD3.X R29, RZ, R29, RZ, P0, !PT ;  /* 0x0000001dff1d7210 */ /* 0x000fe200007fe4ff */
[----:B------:R-:W3:Y:S01]  /*0ef0*/  LDG.E.64.CONSTANT R10, desc[UR14][R10.64] ;  /* 0x0000000e0a0a7981 */ /* 0x000ee2000c1e9b00 */
[C---:B------:R-:W-:Y:S02]  /*0f00*/  SHF.L.U32 R58, R4.reuse, 0x1, RZ ;  /* 0x00000001043a7819 */ /* 0x040fe400000006ff */
[----:B------:R-:W-:Y:S02]  /*0f10*/  SHF.L.U64.HI R59, R4, 0x1, R29 ;  /* 0x00000001043b7819 */ /* 0x000fe4000001021d */
[----:B------:R-:W-:Y:S01]  /*0f20*/  IADD3 R4, P1, R58, UR16, RZ ;  /* 0x000000103a047c10 */ /* 0x000fe2000ff3e0ff */
[----:B------:R-:W-:-:S03]  /*0f30*/  HADD2.F32 R29, -RZ, R5.H1_H1 ;  /* 0x30000005ff1d7230 */ /* 0x000fc60000004100 */
[----:B------:R-:W-:-:S06]  /*0f40*/  IADD3.X R5, R59, UR17, RZ, P1, !PT ;  /* 0x000000113b057c10 */ /* 0x000fcc0008ffe4ff */
[----:B------:R-:W4:Y:S01]  /*0f50*/  LDG.E.64.CONSTANT R4, desc[UR14][R4.64] ;  /* 0x0000000e04047981 */ /* 0x000f22000c1e9b00 */
[----:B------:R-:W-:Y:S01]  /*0f60*/  FMUL.FTZ R47, R41, -1.4426950216293334961 ;  /* 0xbfb8aa3b292f7820 */ /* 0x000fe20000410000 */
[----:B------:R-:W-:-:S04]  /*0f70*/  FFMA.FTZ R25, R17, R27, R16 ;  /* 0x0000001b11197223 */ /* 0x000fc80000010010 */
[----:B------:R-:W-:Y:S01]  /*0f80*/  FMUL.FTZ R9, R25, -1.4426950216293334961 ;  /* 0xbfb8aa3b19097820 */ /* 0x000fe20000410000 */
[----:B------:R-:W0:Y:S01]  /*0f90*/  MUFU.EX2 R47, R47 ;  /* 0x0000002f002f7308 */ /* 0x000e220000000800 */
[----:B------:R-:W-:Y:S01]  /*0fa0*/  STL [R1+0x40], R15 ;  /* 0x0000400f01007387 */ /* 0x000fe20000100800 */
[----:B------:R-:W-:-:S03]  /*0fb0*/  FADD.FTZ R45, -R6, R45 ;  /* 0x0000002d062d7221 */ /* 0x000fc60000010100 */
[----:B------:R-:W-:Y:S03]  /*0fc0*/  STL [R1+0x68], R31 ;  /* 0x0000681f01007387 */ /* 0x000fe60000100800 */
[----:B------:R-:W1:Y:S01]  /*0fd0*/  MUFU.EX2 R9, R9 ;  /* 0x0000000900097308 */ /* 0x000e620000000800 */
[----:B------:R-:W-:Y:S01]  /*0fe0*/  FADD.FTZ R29, -R6, R29 ;  /* 0x0000001d061d7221 */ /* 0x000fe20000010100 */
[----:B------:R-:W-:Y:S01]  /*0ff0*/  IADD3 R8, P0, R50, UR18, RZ ;  /* 0x0000001232087c10 */ /* 0x000fe2000ff1e0ff */
[----:B0-----:R-:W-:-:S05]  /*1000*/  FADD.FTZ R47, R47, 1 ;  /* 0x3f8000002f2f7421 */ /* 0x001fca0000010000 */
[----:B------:R1:W-:Y:S02]  /*1010*/  MUFU.RCP R46, R47 ;  /* 0x0000002f002e7308 */ /* 0x0003e40000001000 */
[----:B-1----:R-:W-:Y:S01]  /*1020*/  FADD.FTZ R47, R9, 1 ;  /* 0x3f800000092f7421 */ /* 0x002fe20000010000 */
[----:B------:R-:W-:-:S06]  /*1030*/  IADD3.X R9, R49, UR19, RZ, P0, !PT ;  /* 0x0000001331097c10 */ /* 0x000fcc00087fe4ff */
[----:B------:R-:W4:Y:S04]  /*1040*/  LDG.E.64.CONSTANT R8, desc[UR14][R8.64] ;  /* 0x0000000e08087981 */ /* 0x000f28000c1e9b00 */
[----:B--2---:R-:W-:Y:S04]  /*1050*/  STL [R1+0xec], R12 ;  /* 0x0000ec0c01007387 */ /* 0x004fe80000100800 */
[----:B------:R-:W-:Y:S04]  /*1060*/  STL [R1+0xe8], R13 ;  /* 0x0000e80d01007387 */ /* 0x000fe80000100800 */
[----:B------:R-:W-:Y:S04]  /*1070*/  STL [R1+0x64], R21 ;  /* 0x0000641501007387 */ /* 0x000fe80000100800 */
[----:B---3--:R0:W-:Y:S04]  /*1080*/  STL [R1+0xf0], R10 ;  /* 0x0000f00a01007387 */ /* 0x0081e80000100800 */
[----:B------:R-:W-:Y:S01]  /*1090*/  STL [R1+0xe4], R11 ;  /* 0x0000e40b01007387 */ /* 0x000fe20000100800 */
[----:B0-----:R-:W-:-:S03]  /*10a0*/  FMUL.FTZ R10, R37, R45 ;  /* 0x0000002d250a7220 */ /* 0x001fc60000410000 */
[----:B------:R-:W-:Y:S01]  /*10b0*/  STL [R1+0x60], R58 ;  /* 0x0000603a01007387 */ /* 0x000fe20000100800 */
[----:B------:R-:W-:-:S03]  /*10c0*/  FFMA.FTZ R45, R27, R10, R16 ;  /* 0x0000000a1b2d7223 */ /* 0x000fc60000010010 */
[----:B------:R-:W-:Y:S04]  /*10d0*/  STL [R1+0x5c], R59 ;  /* 0x00005c3b01007387 */ /* 0x000fe80000100800 */
[----:B------:R0:W-:Y:S04]  /*10e0*/  STL [R1+0x3c], R10 ;  /* 0x00003c0a01007387 */ /* 0x0001e80000100800 */
[----:B----4-:R1:W-:Y:S01]  /*10f0*/  STL [R1+0xf4], R4 ;  /* 0x0000f40401007387 */ /* 0x0103e20000100800 */
[----:B0-----:R-:W-:-:S05]  /*1100*/  FMUL.FTZ R10, R37, R29 ;  /* 0x0000001d250a7220 */ /* 0x001fca0000410000 */
[----:B------:R0:W-:Y:S04]  /*1110*/  STL [R1+0x38], R10 ;  /* 0x0000380a01007387 */ /* 0x0001e80000100800 */
[----:B------:R-:W-:Y:S04]  /*1120*/  STL [R1+0xd8], R5 ;  /* 0x0000d80501007387 */ /* 0x000fe80000100800 */
[----:B------:R-:W2:Y:S04]  /*1130*/  LDL R13, [R1+0x30] ;  /* 0x00003000010d7983 */ /* 0x000ea80000100800 */
[----:B------:R-:W3:Y:S01]  /*1140*/  LDL R12, [R1+0x34] ;  /* 0x00003400010c7983 */ /* 0x000ee20000100800 */
[----:B------:R-:W-:-:S04]  /*1150*/  FFMA.FTZ R38, R30, R26, R20 ;  /* 0x0000001a1e267223 */ /* 0x000fc80000010014 */
[----:B------:R-:W-:-:S06]  /*1160*/  FMUL.FTZ R7, R38, -1.4426950216293334961 ;  /* 0xbfb8aa3b26077820 */ /* 0x000fcc0000410000 */
[----:B------:R-:W4:Y:S01]  /*1170*/  MUFU.EX2 R7, R7 ;  /* 0x0000000700077308 */ /* 0x000f220000000800 */
[----:B------:R-:W-:-:S04]  /*1180*/  FFMA.FTZ R42, R0, R18, R61 ;  /* 0x00000012002a7223 */ /* 0x000fc8000001003d */
[----:B------:R-:W-:-:S03]  /*1190*/  FMUL.FTZ R39, R42, -1.4426950216293334961 ;  /* 0xbfb8aa3b2a277820 */ /* 0x000fc60000410000 */
[----:B------:R-:W-:Y:S01]  /*11a0*/  MUFU.RCP R47, R47 ;  /* 0x0000002f002f7308 */ /* 0x000fe20000001000 */
[----:B----4-:R-:W-:-:S07]  /*11b0*/  FADD.FTZ R7, R7, 1 ;  /* 0x3f80000007077421 */ /* 0x010fce0000010000 */
[----:B------:R-:W4:Y:S01]  /*11c0*/  MUFU.RCP R49, R7 ;  /* 0x0000000700317308 */ /* 0x000f220000001000 */
[----:B------:R-:W-:Y:S01]  /*11d0*/  FFMA.FTZ R40, R26, R28, R20 ;  /* 0x0000001c1a287223 */ /* 0x000fe20000010014 */
[----:B------:R-:W-:-:S03]  /*11e0*/  FFMA.FTZ R32, R27, R60, R16 ;  /* 0x0000003c1b207223 */ /* 0x000fc60000010010 */
[----:B------:R-:W-:-:S03]  /*11f0*/  FMUL.FTZ R28, R40, -1.4426950216293334961 ;  /* 0xbfb8aa3b281c7820 */ /* 0x000fc60000410000 */
[----:B------:R-:W1:Y:S01]  /*1200*/  MUFU.EX2 R39, R39 ;  /* 0x0000002700277308 */ /* 0x000e620000000800 */
[----:B------:R-:W-:Y:S01]  /*1210*/  FMUL.FTZ R33, R32, -1.4426950216293334961 ;  /* 0xbfb8aa3b20217820 */ /* 0x000fe20000410000 */
[----:B------:R-:W-:Y:S01]  /*1220*/  FMUL.FTZ R44, R43, -1.4426950216293334961 ;  /* 0xbfb8aa3b2b2c7820 */ /* 0x000fe20000410000 */
[----:B------:R-:W-:Y:S01]  /*1230*/  FADD.FTZ R52, -R48, 1 ;  /* 0x3f80000030347421 */ /* 0x000fe20000010100 */
[----:B------:R-:W-:-:S04]  /*1240*/  FADD.FTZ R51, -R46, 1 ;  /* 0x3f8000002e337421 */ /* 0x000fc80000010100 */
[----:B------:R-:W0:Y:S01]  /*1250*/  MUFU.EX2 R28, R28 ;  /* 0x0000001c001c7308 */ /* 0x000e220000000800 */
[----:B----4-:R-:W-:Y:S01]  /*1260*/  FADD.FTZ R56, -R49, 1 ;  /* 0x3f80000031387421 */ /* 0x010fe20000010100 */
[----:B------:R-:W-:Y:S01]  /*1270*/  FFMA.FTZ R52, R24, R52, 1 ;  /* 0x3f80000018347423 */ /* 0x000fe20000010034 */
[----:B------:R-:W-:Y:S01]  /*1280*/  FADD.FTZ R54, -R47, 1 ;  /* 0x3f8000002f367421 */ /* 0x000fe20000010100 */
[----:B------:R-:W-:Y:S01]  /*1290*/  FFMA.FTZ R51, R41, R51, 1 ;  /* 0x3f80000029337423 */ /* 0x000fe20000010033 */
[----:B------:R-:W-:-:S03]  /*12a0*/  FFMA.FTZ R56, R38, R56, 1 ;  /* 0x3f80000026387423 */ /* 0x000fc60000010038 */
[----:B------:R-:W4:Y:S01]  /*12b0*/  MUFU.EX2 R33, R33 ;  /* 0x0000002100217308 */ /* 0x000f220000000800 */
[--C-:B------:R-:W-:Y:S02]  /*12c0*/  HADD2.F32 R38, -RZ, R22.reuse.H0_H0 ;  /* 0x20000016ff267230 */ /* 0x100fe40000004100 */
[----:B------:R-:W-:Y:S01]  /*12d0*/  FMUL.FTZ R24, R48, R52 ;  /* 0x0000003430187220 */ /* 0x000fe20000410000 */
[----:B------:R-:W-:Y:S02]  /*12e0*/  HADD2.F32 R22, -RZ, R22.H1_H1 ;  /* 0x30000016ff167230 */ /* 0x000fe40000004100 */
[----:B------:R-:W-:Y:S01]  /*12f0*/  FFMA.FTZ R54, R25, R54, 1 ;  /* 0x3f80000019367423 */ /* 0x000fe20000010036 */
[----:B-1----:R-:W-:Y:S01]  /*1300*/  FADD.FTZ R39, R39, 1 ;  /* 0x3f80000027277421 */ /* 0x002fe20000010000 */
[----:B------:R-:W1:Y:S01]  /*1310*/  MUFU.EX2 R44, R44 ;  /* 0x0000002c002c7308 */ /* 0x000e620000000800 */
[----:B------:R-:W-:Y:S01]  /*1320*/  FMUL.FTZ R25, R46, R51 ;  /* 0x000000332e197220 */ /* 0x000fe20000410000 */
[----:B------:R-:W-:Y:S01]  /*1330*/  FMUL.FTZ R24, R22, R24 ;  /* 0x0000001816187220 */ /* 0x000fe20000410000 */
[----:B------:R-:W-:-:S02]  /*1340*/  HADD2.F32 R22, -RZ, R23.H0_H0 ;  /* 0x20000017ff167230 */ /* 0x000fc40000004100 */
[----:B------:R-:W-:Y:S01]  /*1350*/  FMUL.FTZ R54, R47, R54 ;  /* 0x000000362f367220 */ /* 0x000fe20000410000 */
[----:B------:R-:W-:Y:S01]  /*1360*/  FMUL.FTZ R25, R38, R25 ;  /* 0x0000001926197220 */ /* 0x000fe20000410000 */
[----:B------:R-:W-:Y:S01]  /*1370*/  FMUL.FTZ R56, R49, R56 ;  /* 0x0000003831387220 */ /* 0x000fe20000410000 */
[----:B------:R4:W3:Y:S01]  /*1380*/  MUFU.RCP R46, R39 ;  /* 0x00000027002e7308 */ /* 0x0008e20000001000 */
[--C-:B------:R-:W-:Y:S02]  /*1390*/  HADD2.F32 R38, -RZ, R2.reuse.H1_H1 ;  /* 0x30000002ff267230 */ /* 0x100fe40000004100 */
[----:B0-----:R-:W-:Y:S01]  /*13a0*/  FADD.FTZ R48, R28, 1 ;  /* 0x3f8000001c307421 */ /* 0x001fe20000010000 */
[----:B------:R-:W-:Y:S02]  /*13b0*/  HADD2.F32 R7, -RZ, R2.H0_H0 ;  /* 0x20000002ff077230 */ /* 0x000fe40000004100 */
[----:B----4-:R-:W-:Y:S02]  /*13c0*/  HADD2.F32 R39, -RZ, R23.H1_H1 ;  /* 0x30000017ff277230 */ /* 0x010fe40000004100 */
[----:B------:R-:W-:Y:S01]  /*13d0*/  FMUL.FTZ R23, R22, R54 ;  /* 0x0000003616177220 */ /* 0x000fe20000410000 */
[----:B------:R-:W-:-:S02]  /*13e0*/  HADD2.F32 R2, -RZ, R3.H0_H0 ;  /* 0x20000003ff027230 */ /* 0x000fc40000004100 */
[----:B------:R-:W-:Y:S01]  /*13f0*/  FADD.FTZ R33, R33, 1 ;  /* 0x3f80000021217421 */ /* 0x000fe20000010000 */
[----:B------:R-:W-:Y:S01]  /*1400*/  FMUL.FTZ R22, R39, R56 ;  /* 0x0000003827167220 */ /* 0x000fe20000410000 */
[----:B------:R-:W-:Y:S01]  /*1410*/  FADD.FTZ R39, -R6, R38 ;  /* 0x0000002606277221 */ /* 0x000fe20000010100 */
[----:B------:R-:W-:Y:S01]  /*1420*/  FMUL.FTZ R38, R0, R25 ;  /* 0x0000001900267220 */ /* 0x000fe20000410000 */
[----:B------:R-:W-:Y:S01]  /*1430*/  FADD.FTZ R7, -R6, R7 ;  /* 0x0000000706077221 */ /* 0x000fe20000010100 */
[----:B-1----:R-:W-:Y:S01]  /*1440*/  FADD.FTZ R44, R44, 1 ;  /* 0x3f8000002c2c7421 */ /* 0x002fe20000010000 */
[----:B------:R0:W-:Y:S01]  /*1450*/  MUFU.RCP R47, R33 ;  /* 0x00000021002f7308 */ /* 0x0001e20000001000 */
[----:B------:R-:W-:Y:S01]  /*1460*/  FMUL.FTZ R28, R36, R24 ;  /* 0x00000018241c7220 */ /* 0x000fe20000410000 */
[----:B------:R-:W-:Y:S01]  /*1470*/  FMUL.FTZ R4, R37, R7 ;  /* 0x0000000725047220 */ /* 0x000fe20000410000 */
[----:B------:R-:W-:-:S05]  /*1480*/  FFMA.FTZ R50, R26, R10, R20 ;  /* 0x0000000a1a327223 */ /* 0x000fca0000010014 */
[----:B------:R-:W1:Y:S01]  /*1490*/  MUFU.RCP R48, R48 ;  /* 0x0000003000307308 */ /* 0x000e620000001000 */
[C---:B0-----:R-:W-:Y:S01]  /*14a0*/  FADD.FTZ R33, -R6.reuse, R2 ;  /* 0x0000000206217221 */ /* 0x041fe20000010100 */
[----:B------:R-:W-:Y:S02]  /*14b0*/  HADD2.F32 R2, -RZ, R3.H1_H1 ;  /* 0x30000003ff027230 */ /* 0x000fe40000004100 */
[----:B------:R-:W-:Y:S01]  /*14c0*/  FMUL.FTZ R3, R27, R23 ;  /* 0x000000171b037220 */ /* 0x000fe20000410000 */
[----:B------:R-:W-:Y:S01]  /*14d0*/  STL [R1+0xe0], R9 ;  /* 0x0000e00901007387 */ /* 0x000fe20000100800 */
[----:B------:R-:W-:Y:S02]  /*14e0*/  FMUL.FTZ R10, R37, R39 ;  /* 0x00000027250a7220 */ /* 0x000fe40000410000 */
[----:B------:R-:W0:Y:S01]  /*14f0*/  MUFU.RCP R44, R44 ;  /* 0x0000002c002c7308 */ /* 0x000e220000001000 */
[----:B------:R-:W-:Y:S01]  /*1500*/  STL [R1+0x24], R4 ;  /* 0x0000240401007387 */ /* 0x000fe20000100800 */
[----:B------:R-:W-:-:S03]  /*1510*/  FADD.FTZ R2, -R6, R2 ;  /* 0x0000000206027221 */ /* 0x000fc60000010100 */
[----:B------:R4:W-:Y:S04]  /*1520*/  STL [R1+0xd4], R25 ;  /* 0x0000d41901007387 */ /* 0x0009e80000100800 */
[----:B----4-:R-:W4:Y:S04]  /*1530*/  LDL.LU R25, [R1+0x4] ;  /* 0x0000040001197983 */ /* 0x010f280000300800 */
[----:B------:R-:W-:Y:S04]  /*1540*/  STL [R1+0xdc], R24 ;  /* 0x0000dc1801007387 */ /* 0x000fe80000100800 */
[----:B------:R-:W-:Y:S01]  /*1550*/  STL [R1+0x20], R10 ;  /* 0x0000200a01007387 */ /* 0x000fe20000100800 */
[----:B--2---:R-:W-:-:S04]  /*1560*/  FFMA.FTZ R38, R13, R38, RZ ;  /* 0x000000260d267223 */ /* 0x004fc800000100ff */
[----:B---3--:R-:W-:Y:S01]  /*1570*/  FFMA.FTZ R28, R12, R28, R38 ;  /* 0x0000001c0c1c7223 */ /* 0x008fe20000010026 */
[C---:B------:R-:W-:Y:S01]  /*1580*/  FMUL.FTZ R12, R37.reuse, R33 ;  /* 0x00000021250c7220 */ /* 0x040fe20000410000 */
[----:B------:R-:W-:Y:S02]  /*1590*/  FMUL.FTZ R13, R37, R2 ;  /* 0x00000002250d7220 */ /* 0x000fe40000410000 */
[----:B------:R-:W-:Y:S01]  /*15a0*/  FFMA.FTZ R28, R17, R3, R28 ;  /* 0x00000003111c7223 */ /* 0x000fe2000001001c */
[----:B------:R-:W-:Y:S01]  /*15b0*/  FMUL.FTZ R3, R26, R22 ;  /* 0x000000161a037220 */ /* 0x000fe20000410000 */
[----:B------:R-:W-:Y:S01]  /*15c0*/  STL [R1+0x1c], R12 ;  /* 0x00001c0c01007387 */ /* 0x000fe20000100800 */
[----:B------:R-:W-:Y:S01]  /*15d0*/  FFMA.FTZ R33, R27, R12, R16 ;  /* 0x0000000c1b217223 */ /* 0x000fe20000010010 */
[----:B------:R-:W-:Y:S01]  /*15e0*/  FADD.FTZ R2, -R46, 1 ;  /* 0x3f8000002e027421 */ /* 0x000fe20000010100 */
[----:B------:R-:W-:Y:S01]  /*15f0*/  FFMA.FTZ R28, R30, R3, R28 ;  /* 0x000000031e1c7223 */ /* 0x000fe2000001001c */
[----:B------:R-:W2:Y:S01]  /*1600*/  LDL.LU R16, [R1+0x118] ;  /* 0x0001180001107983 */ /* 0x000ea20000300800 */
[----:B------:R-:W-:Y:S01]  /*1610*/  FFMA.FTZ R49, R26, R13, R20 ;  /* 0x0000000d1a317223 */ /* 0x000fe20000010014 */
[----:B------:R-:W-:-:S02]  /*1620*/  FFMA.FTZ R2, R42, R2, 1 ;  /* 0x3f8000002a027423 */ /* 0x000fc40000010002 */
[----:B------:R-:W3:Y:S01]  /*1630*/  LDL.LU R17, [R1+0x114] ;  /* 0x0001140001117983 */ /* 0x000ee20000300800 */
[----:B-1----:R-:W-:-:S03]  /*1640*/  FADD.FTZ R42, -R48, 1 ;  /* 0x3f800000302a7421 */ /* 0x002fc60000010100 */
[----:B------:R-:W4:Y:S04]  /*1650*/  LDL.LU R30, [R1+0x110] ;  /* 0x00011000011e7983 */ /* 0x000f280000300800 */
[----:B------:R-:W-:Y:S04]  /*1660*/  STL [R1+0x18], R13 ;  /* 0x0000180d01007387 */ /* 0x000fe80000100800 */
[----:B------:R-:W2:Y:S01]  /*1670*/  LDL.LU R20, [R1+0x10c] ;  /* 0x00010c0001147983 */ /* 0x000ea20000300800 */
[----:B------:R-:W-:Y:S01]  /*1680*/  FFMA.FTZ R42, R40, R42, 1 ;  /* 0x3f800000282a7423 */ /* 0x000fe2000001002a */
[----:B0-----:R-:W-:Y:S01]  /*1690*/  FADD.FTZ R3, -R44, 1 ;  /* 0x3f8000002c037421 */ /* 0x001fe20000010100 */
[----:B------:R-:W-:Y:S01]  /*16a0*/  FMUL.FTZ R40, R46, R2 ;  /* 0x000000022e287220 */ /* 0x000fe20000410000 */
[----:B------:R-:W-:-:S02]  /*16b0*/  IADD3 R2, P0, R21, UR18, RZ ;  /* 0x0000001215027c10 */ /* 0x000fc4000ff1e0ff */
[----:B------:R-:W3:Y:S01]  /*16c0*/  LDL.LU R21, [R1+0x108] ;  /* 0x0001080001157983 */ /* 0x000ee20000300800 */
[----:B------:R-:W-:-:S04]  /*16d0*/  FFMA.FTZ R3, R43, R3, 1 ;  /* 0x3f8000002b037423 */ /* 0x000fc80000010003 */
[----:B------:R-:W-:Y:S01]  /*16e0*/  FMUL.FTZ R46, R44, R3 ;  /* 0x000000032c2e7220 */ /* 0x000fe20000410000 */
[----:B------:R-:W-:Y:S02]  /*16f0*/  IADD3.X R3, R31, UR19, RZ, P0, !PT ;  /* 0x000000131f037c10 */ /* 0x000fe400087fe4ff */
[----:B------:R-:W4:Y:S04]  /*1700*/  LDL.LU R31, [R1+0x104] ;  /* 0x00010400011f7983 */ /* 0x000f280000300800 */
[----:B------:R-:W4:Y:S01]  /*1710*/  LDG.E.64.CONSTANT R2, desc[UR14][R2.64] ;  /* 0x0000000e02027981 */ /* 0x000f22000c1e9b00 */
[----:B------:R-:W-:Y:S01]  /*1720*/  FMUL.FTZ R35, R57, -1.4426950216293334961 ;  /* 0xbfb8aa3b39237820 */ /* 0x000fe20000410000 */
[----:B------:R-:W-:-:S05]  /*1730*/  FMUL.FTZ R34, R53, -1.4426950216293334961 ;  /* 0xbfb8aa3b35227820 */ /* 0x000fca0000410000 */
[----:B------:R-:W-:Y:S01]  /*1740*/  MUFU.EX2 R35, R35 ;  /* 0x0000002300237308 */ /* 0x000fe20000000800 */
[----:B------:R-:W-:-:S07]  /*1750*/  FMUL.FTZ R29, R45, -1.4426950216293334961 ;  /* 0xbfb8aa3b2d1d7820 */ /* 0x000fce0000410000 */
[----:B------:R-:W0:Y:S01]  /*1760*/  MUFU.EX2 R34, R34 ;  /* 0x0000002200227308 */ /* 0x000e220000000800 */
[----:B------:R-:W-:Y:S01]  /*1770*/  FADD.FTZ R52, -R47, 1 ;  /* 0x3f8000002f347421 */ /* 0x000fe20000010100 */
[----:B------:R-:W-:-:S06]  /*1780*/  FMUL.FTZ R51, R49, -1.4426950216293334961 ;  /* 0xbfb8aa3b31337820 */ /* 0x000fcc0000410000 */
[----:B------:R-:W1:Y:S01]  /*1790*/  MUFU.EX2 R29, R29 ;  /* 0x0000001d001d7308 */ /* 0x000e620000000800 */
[----:B------:R-:W-:-:S07]  /*17a0*/  FFMA.FTZ R43, R32, R52, 1 ;  /* 0x3f800000202b7423 */ /* 0x000fce0000010034 */
[----:B------:R1:W-:Y:S01]  /*17b0*/  MUFU.EX2 R32, R51 ;  /* 0x0000003300207308 */ /* 0x0003e20000000800 */
[----:B0-----:R-:W-:Y:S01]  /*17c0*/  FADD.FTZ R34, R34, 1 ;  /* 0x3f80000022227421 */ /* 0x001fe20000010000 */
[----:B------:R-:W-:Y:S01]  /*17d0*/  FMUL.FTZ R43, R47, R43 ;  /* 0x0000002b2f2b7220 */ /* 0x000fe20000410000 */
[----:B-1----:R-:W-:Y:S01]  /*17e0*/  FADD.FTZ R51, R35, 1 ;  /* 0x3f80000023337421 */ /* 0x002fe20000010000 */
[----:B------:R-:W-:-:S04]  /*17f0*/  FADD.FTZ R29, R29, 1 ;  /* 0x3f8000001d1d7421 */ /* 0x000fc80000010000 */
[----:B------:R-:W-:Y:S01]  /*1800*/  MUFU.RCP R52, R29 ;  /* 0x0000001d00347308 */ /* 0x000fe20000001000 */
[----:B------:R-:W-:Y:S01]  /*1810*/  FMUL.FTZ R42, R48, R42 ;  /* 0x0000002a302a7220 */ /* 0x000fe20000410000 */
[----:B--2---:R-:W-:-:S05]  /*1820*/  HADD2.F32 R35, -RZ, R20.H0_H0 ;  /* 0x20000014ff237230 */ /* 0x004fca0000004100 */
[----:B------:R-:W-:Y:S01]  /*1830*/  FMUL.FTZ R47, R35, R40 ;  /* 0x00000028232f7220 */ /* 0x000fe20000410000 */
[----:B------:R-:W-:Y:S01]  /*1840*/  HADD2.F32 R35, -RZ, R20.H1_H1 ;  /* 0x30000014ff237230 */ /* 0x000fe20000004100 */
[----:B------:R4:W0:Y:S01]  /*1850*/  MUFU.RCP R40, R34 ;  /* 0x0000002200287308 */ /* 0x0008220000001000 */
[----:B---3--:R-:W-:Y:S02]  /*1860*/  HADD2.F32 R20, -RZ, R21.H0_H0 ;  /* 0x20000015ff147230 */ /* 0x008fe40000004100 */
[----:B----4-:R-:W-:-:S03]  /*1870*/  HADD2.F32 R34, -RZ, R30.H0_H0 ;  /* 0x2000001eff227230 */ /* 0x010fc60000004100 */
[----:B------:R-:W-:Y:S01]  /*1880*/  FMUL.FTZ R43, R20, R43 ;  /* 0x0000002b142b7220 */ /* 0x000fe20000410000 */
[----:B------:R-:W-:Y:S02]  /*1890*/  HADD2.F32 R30, -RZ, R30.H1_H1 ;  /* 0x3000001eff1e7230 */ /* 0x000fe40000004100 */
[----:B------:R-:W-:Y:S01]  /*18a0*/  FADD.FTZ R20, -R6, R34 ;  /* 0x0000002206147221 */ /* 0x000fe20000010100 */
[----:B------:R-:W-:Y:S01]  /*18b0*/  FMUL.FTZ R34, R0, R47 ;  /* 0x0000002f00227220 */ /* 0x000fe20000410000 */
[----:B------:R-:W-:Y:S01]  /*18c0*/  HADD2.F32 R29, -RZ, R31.H0_H0 ;  /* 0x2000001fff1d7230 */ /* 0x000fe20000004100 */
[----:B------:R1:W-:Y:S02]  /*18d0*/  STL [R1+0xd0], R2 ;  /* 0x0000d00201007387 */ /* 0x0003e40000100800 */
[----:B------:R-:W-:Y:S01]  /*18e0*/  FFMA.FTZ R28, R18, R34, R28 ;  /* 0x00000022121c7223 */ /* 0x000fe2000001001c */
[C---:B------:R-:W-:Y:S01]  /*18f0*/  FADD.FTZ R34, -R6.reuse, R30 ;  /* 0x0000001e06227221 */ /* 0x040fe20000010100 */
[----:B------:R-:W-:Y:S01]  /*1900*/  FADD.FTZ R29, -R6, R29 ;  /* 0x0000001d061d7221 */ /* 0x000fe20000010100 */
[----:B------:R-:W-:Y:S01]  /*1910*/  FMUL.FTZ R46, R35, R46 ;  /* 0x0000002e232e7220 */ /* 0x000fe20000410000 */
[C---:B------:R-:W-:Y:S01]  /*1920*/  FMUL.FTZ R11, R37.reuse, R20 ;  /* 0x00000014250b7220 */ /* 0x040fe20000410000 */
[C---:B------:R-:W-:Y:S01]  /*1930*/  FMUL.FTZ R9, R37.reuse, R34 ;  /* 0x0000002225097220 */ /* 0x040fe20000410000 */
[----:B-1----:R-:W2:Y:S01]  /*1940*/  LDL.LU R2, [R1+0x8] ;  /* 0x0000080001027983 */ /* 0x002ea20000300800 */
[----:B------:R-:W-:-:S03]  /*1950*/  FMUL.FTZ R24, R37, R29 ;  /* 0x0000001d25187220 */ /* 0x000fc60000410000 */
[----:B------:R1:W-:Y:S01]  /*1960*/  STL [R1+0xcc], R3 ;  /* 0x0000cc0301007387 */ /* 0x0003e20000100800 */
[----:B------:R-:W-:-:S03]  /*1970*/  FMUL.FTZ R48, R36, R46 ;  /* 0x0000002e24307220 */ /* 0x000fc60000410000 */
[----:B------:R-:W3:Y:S01]  /*1980*/  LDL.LU R18, [R1+0x100] ;  /* 0x0001000001127983 */ /* 0x000ee20000300800 */
[----:B------:R-:W-:-:S03]  /*1990*/  FFMA.FTZ R48, R19, R48, R28 ;  /* 0x0000003013307223 */ /* 0x000fc6000001001c */
[----:B------:R4:W-:Y:S04]  /*19a0*/  STL [R1+0x14], R11 ;  /* 0x0000140b01007387 */ /* 0x0009e80000100800 */
[----:B------:R4:W-:Y:S04]  /*19b0*/  STL [R1+0x10], R9 ;  /* 0x0000100901007387 */ /* 0x0009e80000100800 */
[----:B------:R4:W-:Y:S04]  /*19c0*/  STL [R1+0xc], R24 ;  /* 0x00000c1801007387 */ /* 0x0009e80000100800 */
[----:B------:R-:W4:Y:S01]  /*19d0*/  LDL.LU R19, [R1+0xfc] ;  /* 0x0000fc0001137983 */ /* 0x000f220000300800 */
[----:B------:R-:W-:Y:S01]  /*19e0*/  FMUL.FTZ R7, R50, -1.4426950216293334961 ;  /* 0xbfb8aa3b32077820 */ /* 0x000fe20000410000 */
[----:B------:R-:W-:Y:S01]  /*19f0*/  FFMA.FTZ R55, R0, R4, R61 ;  /* 0x0000000400377223 */ /* 0x000fe2000001003d */
[----:B------:R-:W-:Y:S01]  /*1a00*/  FFMA.FTZ R54, R36, R10, R25 ;  /* 0x0000000a24367223 */ /* 0x000fe20000010019 */
[----:B------:R-:W-:Y:S01]  /*1a10*/  MUFU.RCP R51, R51 ;  /* 0x0000003300337308 */ /* 0x000fe20000001000 */
[----:B------:R-:W-:Y:S01]  /*1a20*/  FMUL.FTZ R38, R33, -1.4426950216293334961 ;  /* 0xbfb8aa3b21267820 */ /* 0x000fe20000410000 */
[----:B0-----:R-:W-:Y:S01]  /*1a30*/  FADD.FTZ R28, -R40, 1 ;  /* 0x3f800000281c7421 */ /* 0x001fe20000010100 */
[----:B-1----:R-:W2:Y:S05]  /*1a40*/  LDL.LU R3, [R1+0x58] ;  /* 0x0000580001037983 */ /* 0x002eaa0000300800 */
[----:B------:R-:W0:Y:S01]  /*1a50*/  MUFU.EX2 R7, R7 ;  /* 0x0000000700077308 */ /* 0x000e220000000800 */
[----:B------:R-:W-:-:S07]  /*1a60*/  FMUL.FTZ R41, R55, -1.4426950216293334961 ;  /* 0xbfb8aa3b37297820 */ /* 0x000fce0000410000 */
[----:B------:R-:W-:Y:S01]  /*1a70*/  MUFU.EX2 R41, R41 ;  /* 0x0000002900297308 */ /* 0x000fe20000000800 */
[----:B0-----:R-:W-:-:S07]  /*1a80*/  FADD.FTZ R20, R7, 1 ;  /* 0x3f80000007147421 */ /* 0x001fce0000010000 */
[----:B------:R-:W0:Y:S01]  /*1a90*/  MUFU.RCP R30, R20 ;  /* 0x00000014001e7308 */ /* 0x000e220000001000 */
[----:B------:R-:W-:-:S07]  /*1aa0*/  FMUL.FTZ R39, R54, -1.4426950216293334961 ;  /* 0xbfb8aa3b36277820 */ /* 0x000fce0000410000 */
[----:B------:R-:W1:Y:S01]  /*1ab0*/  MUFU.EX2 R39, R39 ;  /* 0x0000002700277308 */ /* 0x000e620000000800 */
[----:B0-----:R-:W-:-:S07]  /*1ac0*/  FADD.FTZ R56, -R30, 1 ;  /* 0x3f8000001e387421 */ /* 0x001fce0000010100 */
[----:B------:R-:W0:Y:S01]  /*1ad0*/  MUFU.EX2 R38, R38 ;  /* 0x0000002600267308 */ /* 0x000e220000000800 */
[----:B------:R-:W-:Y:S01]  /*1ae0*/  FFMA.FTZ R56, R50, R56, 1 ;  /* 0x3f80000032387423 */ /* 0x000fe20000010038 */
[----:B------:R-:W-:Y:S01]  /*1af0*/  FADD.FTZ R50, R41, 1 ;  /* 0x3f80000029327421 */ /* 0x000fe20000010000 */
[----:B------:R-:W-:Y:S01]  /*1b00*/  FADD.FTZ R29, -R51, 1 ;  /* 0x3f800000331d7421 */ /* 0x000fe20000010100 */
[----:B------:R-:W-:-:S04]  /*1b10*/  FFMA.FTZ R53, R53, R28, 1 ;  /* 0x3f80000035357423 */ /* 0x000fc8000001001c */
[----:B------:R-:W4:Y:S01]  /*1b20*/  MUFU.RCP R50, R50 ;  /* 0x0000003200327308 */ /* 0x000f220000001000 */
[----:B------:R-:W-:Y:S01]  /*1b30*/  IADD3 R28, P0, R58, UR18, RZ ;  /* 0x000000123a1c7c10 */ /* 0x000fe2000ff1e0ff */
[----:B------:R-:W-:Y:S01]  /*1b40*/  FFMA.FTZ R57, R57, R29, 1 ;  /* 0x3f80000039397423 */ /* 0x000fe2000001001d */
[----:B------:R-:W-:Y:S01]  /*1b50*/  FADD.FTZ R58, -R52, 1 ;  /* 0x3f800000343a7421 */ /* 0x000fe20000010100 */
[----:B------:R-:W-:Y:S01]  /*1b60*/  FMUL.FTZ R56, R30, R56 ;  /* 0x000000381e387220 */ /* 0x000fe20000410000 */
[----:B-1----:R-:W-:Y:S01]  /*1b70*/  FADD.FTZ R39, R39, 1 ;  /* 0x3f80000027277421 */ /* 0x002fe20000010000 */
[----:B------:R-:W-:Y:S01]  /*1b80*/  FMUL.FTZ R41, R51, R57 ;  /* 0x0000003933297220 */ /* 0x000fe20000410000 */
[----:B------:R-:W-:Y:S01]  /*1b90*/  FFMA.FTZ R45, R45, R58, 1 ;  /* 0x3f8000002d2d7423 */ /* 0x000fe2000001003a */
[----:B0-----:R-:W-:Y:S01]  /*1ba0*/  FADD.FTZ R38, R38, 1 ;  /* 0x3f80000026267421 */ /* 0x001fe20000010000 */
[----:B------:R-:W-:Y:S02]  /*1bb0*/  HADD2.F32 R51, -RZ, R31.H1_H1 ;  /* 0x3000001fff337230 */ /* 0x000fe40000004100 */
[----:B------:R-:W-:-:S02]  /*1bc0*/  FMUL.FTZ R31, R52, R45 ;  /* 0x0000002d341f7220 */ /* 0x000fc40000410000 */
[----:B------:R4:W0:Y:S01]  /*1bd0*/  MUFU.RCP R52, R39 ;  /* 0x0000002700347308 */ /* 0x0008220000001000 */
[----:B------:R-:W-:-:S04]  /*1be0*/  FADD.FTZ R51, -R6, R51 ;  /* 0x0000003306337221 */ /* 0x000fc80000010100 */
[----:B------:R-:W-:-:S05]  /*1bf0*/  FMUL.FTZ R5, R37, R51 ;  /* 0x0000003325057220 */ /* 0x000fca0000410000 */
[----:B------:R1:W-:Y:S01]  /*1c00*/  STL [R1], R5 ;  /* 0x0000000501007387 */ /* 0x0003e20000100800 */
[----:B---3--:R-:W-:-:S05]  /*1c10*/  HADD2.F32 R30, -RZ, R18.H0_H0 ;  /* 0x20000012ff1e7230 */ /* 0x008fca0000004100 */
[----:B------:R-:W-:Y:S02]  /*1c20*/  FMUL.FTZ R41, R30, R41 ;  /* 0x000000291e297220 */ /* 0x000fe40000410000 */
[----:B------:R3:W1:Y:S01]  /*1c30*/  MUFU.RCP R30, R38 ;  /* 0x00000026001e7308 */ /* 0x0006620000001000 */
[--C-:B----4-:R-:W-:Y:S02]  /*1c40*/  HADD2.F32 R39, -RZ, R19.reuse.H0_H0 ;  /* 0x20000013ff277230 */ /* 0x110fe40000004100 */
[----:B---3--:R-:W-:Y:S02]  /*1c50*/  HADD2.F32 R38, -RZ, R19.H1_H1 ;  /* 0x30000013ff267230 */ /* 0x008fe40000004100 */
[----:B------:R-:W-:-:S04]  /*1c60*/  FADD.FTZ R19, -R50, 1 ;  /* 0x3f80000032137421 */ /* 0x000fc80000010100 */
[----:B------:R-:W-:-:S04]  /*1c70*/  FFMA.FTZ R55, R55, R19, 1 ;  /* 0x3f80000037377423 */ /* 0x000fc80000010013 */
[----:B------:R-:W-:Y:S02]  /*1c80*/  FMUL.FTZ R50, R50, R55 ;  /* 0x0000003732327220 */ /* 0x000fe40000410000 */
[----:B------:R-:W3:Y:S01]  /*1c90*/  LDL R55, [R1+0x48] ;  /* 0x0000480001377983 */ /* 0x000ee20000100800 */
[----:B------:R-:W-:-:S03]  /*1ca0*/  FMUL.FTZ R38, R38, R56 ;  /* 0x0000003826267220 */ /* 0x000fc60000410000 */
[----:B------:R-:W4:Y:S01]  /*1cb0*/  LDL R56, [R1+0x44] ;  /* 0x0000440001387983 */ /* 0x000f220000100800 */
[----:B------:R-:W-:Y:S01]  /*1cc0*/  FADD.FTZ R32, R32, 1 ;  /* 0x3f80000020207421 */ /* 0x000fe20000010000 */
[----:B------:R-:W-:-:S03]  /*1cd0*/  HADD2.F32 R58, -RZ, R17.H0_H0 ;  /* 0x20000011ff3a7230 */ /* 0x000fc60000004100 */
[----:B------:R-:W2:Y:S01]  /*1ce0*/  MUFU.RCP R51, R32 ;  /* 0x0000002000337308 */ /* 0x000ea20000001000 */
[----:B0-----:R-:W-:Y:S01]  /*1cf0*/  FADD.FTZ R19, -R52, 1 ;  /* 0x3f80000034137421 */ /* 0x001fe20000010100 */
[----:B------:R-:W-:Y:S01]  /*1d00*/  FFMA.FTZ R7, R0, R11, R61 ;  /* 0x0000000b00077223 */ /* 0x000fe2000001003d */
[----:B------:R-:W-:Y:S01]  /*1d10*/  FADD.FTZ R58, -R6, R58 ;  /* 0x0000003a063a7221 */ /* 0x000fe20000010100 */
[----:B------:R-:W-:Y:S02]  /*1d20*/  HADD2.F32 R20, -RZ, R21.H1_H1 ;  /* 0x30000015ff147230 */ /* 0x000fe40000004100 */
[----:B------:R-:W-:Y:S01]  /*1d30*/  FFMA.FTZ R54, R54, R19, 1 ;  /* 0x3f80000036367423 */ /* 0x000fe20000010013 */
[----:B------:R-:W-:Y:S01]  /*1d40*/  FMUL.FTZ R21, R7, -1.4426950216293334961 ;  /* 0xbfb8aa3b07157820 */ /* 0x000fe20000410000 */
[----:B------:R-:W-:Y:S01]  /*1d50*/  FMUL.FTZ R40, R40, R53 ;  /* 0x0000003528287220 */ /* 0x000fe20000410000 */
[----:B-1----:R-:W-:Y:S01]  /*1d60*/  FADD.FTZ R19, -R30, 1 ;  /* 0x3f8000001e137421 */ /* 0x002fe20000010100 */
[----:B------:R-:W-:Y:S01]  /*1d70*/  FFMA.FTZ R35, R36, R9, R25 ;  /* 0x0000000924237223 */ /* 0x000fe20000010019 */
[----:B------:R-:W-:-:S02]  /*1d80*/  HADD2.F32 R53, -RZ, R17.H1_H1 ;  /* 0x30000011ff357230 */ /* 0x000fc40000004100 */
[----:B------:R-:W-:Y:S01]  /*1d90*/  FMUL.FTZ R58, R37, R58 ;  /* 0x0000003a253a7220 */ /* 0x000fe20000410000 */
[----:B------:R-:W-:Y:S01]  /*1da0*/  FMUL.FTZ R42, R20, R42 ;  /* 0x0000002a142a7220 */ /* 0x000fe20000410000 */
[----:B------:R-:W-:Y:S01]  /*1db0*/  FFMA.FTZ R19, R33, R19, 1 ;  /* 0x3f80000021137423 */ /* 0x000fe20000010013 */
[----:B------:R-:W-:Y:S01]  /*1dc0*/  FMUL.FTZ R20, R35, -1.4426950216293334961 ;  /* 0xbfb8aa3b23147820 */ /* 0x000fe20000410000 */
[C---:B--2---:R-:W-:Y:S01]  /*1dd0*/  FFMA.FTZ R33, R27.reuse, R58, R2 ;  /* 0x0000003a1b217223 */ /* 0x044fe20000010002 */
[----:B------:R-:W0:Y:S01]  /*1de0*/  MUFU.EX2 R21, R21 ;  /* 0x0000001500157308 */ /* 0x000e220000000800 */
[----:B------:R-:W-:Y:S01]  /*1df0*/  FADD.FTZ R53, -R6, R53 ;  /* 0x0000003506357221 */ /* 0x000fe20000010100 */
[----:B------:R-:W-:Y:S01]  /*1e00*/  FMUL.FTZ R52, R52, R54 ;  /* 0x0000003634347220 */ /* 0x000fe20000410000 */
[----:B------:R-:W-:Y:S01]  /*1e10*/  FMUL.FTZ R34, R27, R43 ;  /* 0x0000002b1b227220 */ /* 0x000fe20000410000 */
[----:B------:R-:W-:Y:S01]  /*1e20*/  FMUL.FTZ R19, R30, R19 ;  /* 0x000000131e137220 */ /* 0x000fe20000410000 */
[----:B------:R-:W-:Y:S01]  /*1e30*/  FADD.FTZ R54, -R51, 1 ;  /* 0x3f80000033367421 */ /* 0x000fe20000010100 */
[----:B------:R-:W-:Y:S01]  /*1e40*/  FMUL.FTZ R30, R33, -1.4426950216293334961 ;  /* 0xbfb8aa3b211e7820 */ /* 0x000fe20000410000 */
[----:B------:R-:W-:Y:S01]  /*1e50*/  FMUL.FTZ R57, R37, R53 ;  /* 0x0000003525397220 */ /* 0x000fe20000410000 */
[----:B------:R-:W1:Y:S01]  /*1e60*/  MUFU.EX2 R20, R20 ;  /* 0x0000001400147308 */ /* 0x000e620000000800 */
[----:B------:R-:W-:Y:S01]  /*1e70*/  FFMA.FTZ R48, R60, R34, R48 ;  /* 0x000000223c307223 */ /* 0x000fe20000010030 */
[----:B------:R-:W-:Y:S01]  /*1e80*/  FMUL.FTZ R53, R26, R42 ;  /* 0x0000002a1a357220 */ /* 0x000fe20000410000 */
[----:B------:R-:W-:Y:S01]  /*1e90*/  FFMA.FTZ R54, R49, R54, 1 ;  /* 0x3f80000031367423 */ /* 0x000fe20000010036 */
[----:B------:R-:W-:-:S04]  /*1ea0*/  HADD2.F32 R18, -RZ, R18.H1_H1 ;  /* 0x30000012ff127230 */ /* 0x000fc80000004100 */
[----:B------:R2:W-:Y:S01]  /*1eb0*/  MUFU.EX2 R49, R30 ;  /* 0x0000001e00317308 */ /* 0x0005e20000000800 */
[----:B------:R-:W-:Y:S01]  /*1ec0*/  FMUL.FTZ R40, R18, R40 ;  /* 0x0000002812287220 */ /* 0x000fe20000410000 */
[----:B------:R-:W-:Y:S01]  /*1ed0*/  FMUL.FTZ R51, R51, R54 ;  /* 0x0000003633337220 */ /* 0x000fe20000410000 */
[----:B--2---:R-:W-:Y:S01]  /*1ee0*/  FFMA.FTZ R30, R26, R57, R3 ;  /* 0x000000391a1e7223 */ /* 0x004fe20000010003 */
[----:B------:R-:W-:Y:S02]  /*1ef0*/  HADD2.F32 R54, -RZ, R14.H0_H0 ;  /* 0x2000000eff367230 */ /* 0x000fe40000004100 */
[----:B---3--:R-:W-:Y:S01]  /*1f00*/  FFMA.FTZ R48, R55, R53, R48 ;  /* 0x0000003537307223 */ /* 0x008fe20000010030 */
[----:B------:R-:W-:Y:S01]  /*1f10*/  FMUL.FTZ R55, R0, R41 ;  /* 0x0000002900377220 */ /* 0x000fe20000410000 */
[----:B------:R-:W-:-:S03]  /*1f20*/  FMUL.FTZ R53, R30, -1.4426950216293334961 ;  /* 0xbfb8aa3b1e357820 */ /* 0x000fc60000410000 */
[----:B----4-:R-:W-:Y:S01]  /*1f30*/  FFMA.FTZ R55, R56, R55, R48 ;  /* 0x0000003738377223 */ /* 0x010fe20000010030 */
[----:B------:R-:W-:Y:S01]  /*1f40*/  FMUL.FTZ R56, R36, R40 ;  /* 0x0000002824387220 */ /* 0x000fe20000410000 */
[----:B------:R0:W-:Y:S03]  /*1f50*/  MUFU.EX2 R48, R53 ;  /* 0x0000003500307308 */ /* 0x0001e60000000800 */
[----:B------:R-:W-:Y:S02]  /*1f60*/  FFMA.FTZ R55, R15, R56, R55 ;  /* 0x000000380f377223 */ /* 0x000fe40000010037 */
[----:B------:R-:W2:Y:S01]  /*1f70*/  LDL.LU R15, [R1+0xf8] ;  /* 0x0000f800010f7983 */ /* 0x000ea20000300800 */
[----:B0-----:R-:W-:Y:S01]  /*1f80*/  FADD.FTZ R53, R21, 1 ;  /* 0x3f80000015357421 */ /* 0x001fe20000010000 */
[----:B------:R-:W-:Y:S02]  /*1f90*/  FMUL.FTZ R21, R54, R50 ;  /* 0x0000003236157220 */ /* 0x000fe40000410000 */
[----:B------:R-:W3:Y:S01]  /*1fa0*/  LDL R56, [R1+0x38] ;  /* 0x0000380001387983 */ /* 0x000ee20000100800 */
[----:B------:R1:W-:Y:S02]  /*1fb0*/  MUFU.RCP R50, R53 ;  /* 0x0000003500327308 */ /* 0x0003e40000001000 */
[----:B-1----:R-:W-:-:S02]  /*1fc0*/  FADD.FTZ R53, R20, 1 ;  /* 0x3f80000014357421 */ /* 0x002fc40000010000 */
[----:B------:R-:W4:Y:S01]  /*1fd0*/  LDL R20, [R1+0x3c] ;  /* 0x00003c0001147983 */ /* 0x000f220000100800 */
[----:B------:R-:W-:Y:S01]  /*1fe0*/  FFMA.FTZ R44, R27, R24, R2 ;  /* 0x000000181b2c7223 */ /* 0x000fe20000010002 */
[----:B------:R-:W-:-:S03]  /*1ff0*/  FFMA.FTZ R45, R26, R5, R3 ;  /* 0x000000051a2d7223 */ /* 0x000fc60000010003 */
[----:B------:R-:W-:Y:S01]  /*2000*/  FMUL.FTZ R34, R44, -1.4426950216293334961 ;  /* 0xbfb8aa3b2c227820 */ /* 0x000fe20000410000 */
[----:B------:R-:W-:Y:S01]  /*2010*/  FMUL.FTZ R18, R45, -1.4426950216293334961 ;  /* 0xbfb8aa3b2d127820 */ /* 0x000fe20000410000 */
[----:B------:R-:W-:-:S04]  /*2020*/  FMUL.FTZ R39, R39, R31 ;  /* 0x0000001f27277220 */ /* 0x000fc80000410000 */
[----:B------:R-:W0:Y:S01]  /*2030*/  MUFU.EX2 R34, R34 ;  /* 0x0000002200227308 */ /* 0x000e220000000800 */
[----:B------:R-:W-:Y:S02]  /*2040*/  HADD2.F32 R14, -RZ, R14.H1_H1 ;  /* 0x3000000eff0e7230 */ /* 0x000fe40000004100 */
[----:B------:R-:W-:-:S05]  /*2050*/  FMUL.FTZ R54, R27, R39 ;  /* 0x000000271b367220 */ /* 0x000fca0000410000 */
[----:B------:R-:W1:Y:S01]  /*2060*/  MUFU.EX2 R18, R18 ;  /* 0x0000001200127308 */ /* 0x000e620000000800 */
[--C-:B------:R-:W-:Y:S02]  /*2070*/  HADD2.F32 R60, -RZ, R16.reuse.H0_H0 ;  /* 0x20000010ff3c7230 */ /* 0x100fe40000004100 */
[----:B------:R-:W-:-:S03]  /*2080*/  HADD2.F32 R16, -RZ, R16.H1_H1 ;  /* 0x30000010ff107230 */ /* 0x000fc60000004100 */
[----:B------:R-:W-:Y:S01]  /*2090*/  FADD.FTZ R60, -R6, R60 ;  /* 0x0000003c063c7221 */ /* 0x000fe20000010100 */
[----:B----4-:R-:W-:Y:S01]  /*20a0*/  FFMA.FTZ R55, R20, R54, R55 ;  /* 0x0000003614377223 */ /* 0x010fe20000010037 */
[----:B------:R-:W-:Y:S02]  /*20b0*/  FMUL.FTZ R20, R14, R52 ;  /* 0x000000340e147220 */ /* 0x000fe40000410000 */
[----:B------:R4:W1:Y:S01]  /*20c0*/  MUFU.RCP R14, R53 ;  /* 0x00000035000e7308 */ /* 0x0008620000001000 */
[----:B--2---:R-:W-:Y:S02]  /*20d0*/  HADD2.F32 R54, -RZ, R15.H0_H0 ;  /* 0x2000000fff367230 */ /* 0x004fe40000004100 */
[----:B0-----:R-:W-:Y:S01]  /*20e0*/  FADD.FTZ R52, R34, 1 ;  /* 0x3f80000022347421 */ /* 0x001fe20000010000 */
[----:B----4-:R-:W-:Y:S02]  /*20f0*/  FMUL.FTZ R53, R26, R38 ;  /* 0x000000261a357220 */ /* 0x010fe40000410000 */
[----:B------:R-:W-:-:S02]  /*2100*/  FMUL.FTZ R19, R54, R19 ;  /* 0x0000001336137220 */ /* 0x000fc40000410000 */
[----:B---3--:R-:W-:Y:S01]  /*2110*/  FFMA.FTZ R34, R56, R53, R55 ;  /* 0x0000003538227223 */ /* 0x008fe20000010037 */
[----:B------:R-:W-:Y:S01]  /*2120*/  FMUL.FTZ R53, R0, R21 ;  /* 0x0000001500357220 */ /* 0x000fe20000410000 */
[----:B-1----:R-:W-:Y:S01]  /*2130*/  FADD.FTZ R54, R18, 1 ;  /* 0x3f80000012367421 */ /* 0x002fe20000010000 */
[----:B------:R-:W-:Y:S02]  /*2140*/  FMUL.FTZ R18, R36, R20 ;  /* 0x0000001424127220 */ /* 0x000fe40000410000 */
[----:B------:R-:W-:Y:S01]  /*2150*/  FFMA.FTZ R34, R4, R53, R34 ;  /* 0x0000003504227223 */ /* 0x000fe20000010022 */
[----:B------:R-:W-:Y:S01]  /*2160*/  HADD2.F32 R53, -RZ, R15.H1_H1 ;  /* 0x3000000fff357230 */ /* 0x000fe20000004100 */
[----:B------:R-:W2:Y:S01]  /*2170*/  LDL.LU R4, [R1+0xf4] ;  /* 0x0000f40001047983 */ /* 0x000ea20000300800 */
[----:B------:R0:W-:Y:S02]  /*2180*/  MUFU.RCP R15, R54 ;  /* 0x00000036000f7308 */ /* 0x0001e40000001000 */
[----:B0-----:R-:W-:Y:S01]  /*2190*/  FFMA.FTZ R54, R10, R18, R34 ;  /* 0x000000120a367223 */ /* 0x001fe20000010022 */
[----:B------:R-:W-:Y:S01]  /*21a0*/  FMUL.FTZ R34, R27, R19 ;  /* 0x000000131b227220 */ /* 0x000fe20000410000 */
[----:B------:R-:W-:Y:S01]  /*21b0*/  FMUL.FTZ R18, R53, R51 ;  /* 0x0000003335127220 */ /* 0x000fe20000410000 */
[----:B------:R-:W3:Y:S02]  /*21c0*/  LDL.LU R10, [R1+0xf0] ;  /* 0x0000f000010a7983 */ /* 0x000ee40000300800 */
[----:B------:R-:W-:-:S02]  /*21d0*/  FFMA.FTZ R51, R12, R34, R54 ;  /* 0x000000220c337223 */ /* 0x000fc40000010036 */
[----:B------:R-:W4:Y:S01]  /*21e0*/  LDL.LU R12, [R1+0xec] ;  /* 0x0000ec00010c7983 */ /* 0x000f220000300800 */
[----:B------:R-:W-:-:S04]  /*21f0*/  FMUL.FTZ R53, R26, R18 ;  /* 0x000000121a357220 */ /* 0x000fc80000410000 */
[----:B------:R-:W-:Y:S02]  /*2200*/  FFMA.FTZ R51, R13, R53, R51 ;  /* 0x000000350d337223 */ /* 0x000fe40000010033 */
[----:B------:R-:W2:Y:S01]  /*2210*/  LDL.LU R13, [R1+0xe8] ;  /* 0x0000e800010d7983 */ /* 0x000ea20000300800 */
[----:B------:R-:W-:Y:S01]  /*2220*/  FMUL.FTZ R60, R37, R60 ;  /* 0x0000003c253c7220 */ /* 0x000fe20000410000 */
[----:B------:R-:W-:Y:S01]  /*2230*/  FADD.FTZ R16, -R6, R16 ;  /* 0x0000001006107221 */ /* 0x000fe20000010100 */
[----:B------:R-:W-:Y:S01]  /*2240*/  IADD3.X R29, R59, UR19, RZ, P0, !PT ;  /* 0x000000133b1d7c10 */ /* 0x000fe200087fe4ff */
[----:B------:R-:W-:Y:S01]  /*2250*/  FADD.FTZ R54, -R14, 1 ;  /* 0x3f8000000e367421 */ /* 0x000fe20000010100 */
[----:B------:R-:W-:Y:S01]  /*2260*/  FFMA.FTZ R31, R0, R60, R61 ;  /* 0x0000003c001f7223 */ /* 0x000fe2000001003d */
[----:B------:R-:W-:Y:S01]  /*2270*/  FMUL.FTZ R59, R37, R16 ;  /* 0x00000010253b7220 */ /* 0x000fe20000410000 */
[----:B------:R-:W-:Y:S01]  /*2280*/  MUFU.RCP R52, R52 ;  /* 0x0000003400347308 */ /* 0x000fe20000001000 */
[----:B------:R-:W-:Y:S01]  /*2290*/  FADD.FTZ R49, R49, 1 ;  /* 0x3f80000031317421 */ /* 0x000fe20000010000 */
[----:B------:R-:W-:Y:S01]  /*22a0*/  FMUL.FTZ R16, R31, -1.4426950216293334961 ;  /* 0xbfb8aa3b1f107820 */ /* 0x000fe20000410000 */
[----:B------:R-:W-:Y:S01]  /*22b0*/  FFMA.FTZ R32, R36, R59, R25 ;  /* 0x0000003b24207223 */ /* 0x000fe20000010019 */
[----:B------:R-:W-:Y:S01]  /*22c0*/  FADD.FTZ R48, R48, 1 ;  /* 0x3f80000030307421 */ /* 0x000fe20000010000 */
[----:B------:R-:W3:Y:S01]  /*22d0*/  LDG.E.64.CONSTANT R28, desc[UR14][R28.64] ;  /* 0x0000000e1c1c7981 */ /* 0x000ee2000c1e9b00 */
[----:B------:R-:W0:Y:S01]  /*22e0*/  S2UR UR16, SR_CgaCtaId ;  /* 0x00000000001079c3 */ /* 0x000e220000008800 */
[----:B------:R-:W-:Y:S01]  /*22f0*/  FMUL.FTZ R17, R32, -1.4426950216293334961 ;  /* 0xbfb8aa3b20117820 */ /* 0x000fe20000410000 */
[----:B------:R-:W1:Y:S01]  /*2300*/  MUFU.EX2 R16, R16 ;  /* 0x0000001000107308 */ /* 0x000e620000000800 */
[----:B------:R-:W-:Y:S01]  /*2310*/  UMOV UR13, 0x400 ;  /* 0x00000400000d7882 */ /* 0x000fe20000000000 */
[----:B------:R-:W-:Y:S01]  /*2320*/  USHF.R.U32.HI UR17, URZ, 0x1, UR5 ;  /* 0x000000013f117899 */ /* 0x000fe20008011605 */
[----:B------:R-:W-:-:S05]  /*2330*/  ULDC.64 UR18, c[0x0][0x260] ;  /* 0x0000980000127ab9 */ /* 0x000fca0000000a00 */
[----:B------:R-:W0:Y:S01]  /*2340*/  MUFU.EX2 R17, R17 ;  /* 0x0000001100117308 */ /* 0x000e220000000800 */
[----:B-1----:R-:W-:-:S07]  /*2350*/  FADD.FTZ R16, R16, 1 ;  /* 0x3f80000010107421 */ /* 0x002fce0000010000 */
[----:B------:R1:W1:Y:S01]  /*2360*/  MUFU.RCP R34, R16 ;  /* 0x0000001000227308 */ /* 0x0002620000001000 */
[----:B0-----:R-:W-:Y:S01]  /*2370*/  FADD.FTZ R17, R17, 1 ;  /* 0x3f80000011117421 */ /* 0x001fe20000010000 */
[----:B-1----:R-:W-:-:S04]  /*2380*/  FADD.FTZ R16, -R50, 1 ;  /* 0x3f80000032107421 */ /* 0x002fc80000010100 */
[----:B------:R-:W-:Y:S02]  /*2390*/  FFMA.FTZ R16, R7, R16, 1 ;  /* 0x3f80000007107423 */ /* 0x000fe40000010010 */
[----:B------:R0:W1:Y:S01]  /*23a0*/  MUFU.RCP R7, R17 ;  /* 0x0000001100077308 */ /* 0x0000620000001000 */
[----:B------:R-:W-:Y:S01]  /*23b0*/  FFMA.FTZ R54, R35, R54, 1 ;  /* 0x3f80000023367423 */ /* 0x000fe20000010036 */
[----:B------:R-:W-:Y:S01]  /*23c0*/  FMUL.FTZ R50, R50, R16 ;  /* 0x0000001032327220 */ /* 0x000fe20000410000 */
[----:B0-----:R-:W-:Y:S02]  /*23d0*/  FADD.FTZ R17, -R15, 1 ;  /* 0x3f8000000f117421 */ /* 0x001fe40000010100 */
[----:B------:R-:W-:Y:S02]  /*23e0*/  FMUL.FTZ R16, R14, R54 ;  /* 0x000000360e107220 */ /* 0x000fe40000410000 */
[----:B------:R-:W-:-:S04]  /*23f0*/  FFMA.FTZ R17, R45, R17, 1 ;  /* 0x3f8000002d117423 */ /* 0x000fc80000010011 */
[----:B------:R-:W-:Y:S01]  /*2400*/  FMUL.FTZ R14, R15, R17 ;  /* 0x000000110f0e7220 */ /* 0x000fe20000410000 */
[----:B------:R1:W0:Y:S01]  /*2410*/  MUFU.RCP R45, R49 ;  /* 0x00000031002d7308 */ /* 0x0002220000001000 */
[----:B------:R-:W-:-:S07]  /*2420*/  FADD.FTZ R53, -R52, 1 ;  /* 0x3f80000034357421 */ /* 0x000fce0000010100 */
[----:B------:R-:W3:Y:S01]  /*2430*/  MUFU.RCP R48, R48 ;  /* 0x0000003000307308 */ /* 0x000ee20000001000 */
[----:B------:R-:W-:Y:S01]  /*2440*/  FFMA.FTZ R53, R44, R53, 1 ;  /* 0x3f8000002c357423 */ /* 0x000fe20000010035 */
[----:B------:R-:W-:Y:S01]  /*2450*/  FADD.FTZ R44, -R34, 1 ;  /* 0x3f800000222c7421 */ /* 0x000fe20000010100 */
[----:B-1----:R-:W-:Y:S02]  /*2460*/  FADD.FTZ R49, -R7, 1 ;  /* 0x3f80000007317421 */ /* 0x002fe40000010100 */
[----:B------:R-:W-:Y:S02]  /*2470*/  FMUL.FTZ R53, R52, R53 ;  /* 0x0000003534357220 */ /* 0x000fe40000410000 */
[----:B------:R-:W-:-:S04]  /*2480*/  FFMA.FTZ R49, R32, R49, 1 ;  /* 0x3f80000020317423 */ /* 0x000fc80000010031 */
[----:B------:R-:W-:Y:S01]  /*2490*/  FMUL.FTZ R49, R7, R49 ;  /* 0x0000003107317220 */ /* 0x000fe20000410000 */
[--C-:B----4-:R-:W-:Y:S02]  /*24a0*/  HADD2.F32 R35, -RZ, R12.reuse.H0_H0 ;  /* 0x2000000cff237230 */ /* 0x110fe40000004100 */
[----:B------:R-:W-:-:S03]  /*24b0*/  HADD2.F32 R12, -RZ, R12.H1_H1 ;  /* 0x3000000cff0c7230 */ /* 0x000fc60000004100 */
[----:B------:R-:W-:Y:S02]  /*24c0*/  FMUL.FTZ R17, R35, R50 ;  /* 0x0000003223117220 */ /* 0x000fe40000410000 */
[----:B------:R-:W-:Y:S02]  /*24d0*/  FMUL.FTZ R16, R12, R16 ;  /* 0x000000100c107220 */ /* 0x000fe40000410000 */
[----:B------:R-:W-:-:S04]  /*24e0*/  FMUL.FTZ R12, R0, R17 ;  /* 0x00000011000c7220 */ /* 0x000fc80000410000 */
[----:B------:R-:W-:Y:S02]  /*24f0*/  FFMA.FTZ R12, R11, R12, R51 ;  /* 0x0000000c0b0c7223 */ /* 0x000fe40000010033 */
[----:B------:R-:W4:Y:S01]  /*2500*/  LDL.LU R11, [R1+0xe4] ;  /* 0x0000e400010b7983 */ /* 0x000f220000300800 */
[--C-:B--2---:R-:W-:Y:S02]  /*2510*/  HADD2.F32 R15, -RZ, R13.reuse.H0_H0 ;  /* 0x2000000dff0f7230 */ /* 0x104fe40000004100 */
[----:B------:R-:W-:-:S05]  /*2520*/  HADD2.F32 R13, -RZ, R13.H1_H1 ;  /* 0x3000000dff0d7230 */ /* 0x000fca0000004100 */
[----:B------:R-:W-:Y:S01]  /*2530*/  FMUL.FTZ R14, R13, R14 ;  /* 0x0000000e0d0e7220 */ /* 0x000fe20000410000 */
[----:B------:R-:W-:Y:S01]  /*2540*/  FFMA.FTZ R13, R31, R44, 1 ;  /* 0x3f8000001f0d7423 */ /* 0x000fe2000001002c */
[----:B0-----:R-:W-:Y:S01]  /*2550*/  FADD.FTZ R31, -R45, 1 ;  /* 0x3f8000002d1f7421 */ /* 0x001fe20000010100 */
[--C-:B---3--:R-:W-:Y:S02]  /*2560*/  HADD2.F32 R35, -RZ, R10.reuse.H0_H0 ;  /* 0x2000000aff237230 */ /* 0x108fe40000004100 */
[----:B------:R-:W-:Y:S02]  /*2570*/  HADD2.F32 R10, -RZ, R10.H1_H1 ;  /* 0x3000000aff0a7230 */ /* 0x000fe40000004100 */
[----:B------:R-:W-:Y:S01]  /*2580*/  FFMA.FTZ R33, R33, R31, 1 ;  /* 0x3f80000021217423 */ /* 0x000fe2000001001f */
[----:B------:R-:W-:Y:S02]  /*2590*/  FADD.FTZ R31, -R48, 1 ;  /* 0x3f800000301f7421 */ /* 0x000fe40000010100 */
[----:B------:R-:W-:-:S02]  /*25a0*/  FADD.FTZ R55, -R6, R10 ;  /* 0x0000000a06377221 */ /* 0x000fc40000010100 */
[----:B------:R-:W-:Y:S01]  /*25b0*/  FFMA.FTZ R10, R30, R31, 1 ;  /* 0x3f8000001e0a7423 */ /* 0x000fe2000001001f */
[----:B------:R-:W-:-:S03]  /*25c0*/  FMUL.FTZ R15, R15, R53 ;  /* 0x000000350f0f7220 */ /* 0x000fc60000410000 */
[----:B------:R-:W-:Y:S01]  /*25d0*/  FMUL.FTZ R10, R48, R10 ;  /* 0x0000000a300a7220 */ /* 0x000fe20000410000 */
[----:B------:R-:W-:Y:S01]  /*25e0*/  FMUL.FTZ R48, R36, R16 ;  /* 0x0000001024307220 */ /* 0x000fe20000410000 */
[----:B------:R-:W-:-:S03]  /*25f0*/  FMUL.FTZ R50, R27, R15 ;  /* 0x0000000f1b327220 */ /* 0x000fc60000410000 */
[----:B------:R-:W-:Y:S01]  /*2600*/  FFMA.FTZ R12, R9, R48, R12 ;  /* 0x00000030090c7223 */ /* 0x000fe2000001000c */
[----:B------:R-:W-:Y:S01]  /*2610*/  HADD2.F32 R48, -RZ, R8.H1_H1 ;  /* 0x30000008ff307230 */ /* 0x000fe20000004100 */
[----:B------:R-:W2:Y:S02]  /*2620*/  LDL.LU R9, [R1+0xe0] ;  /* 0x0000e00001097983 */ /* 0x000ea40000300800 */
[----:B------:R-:W-:Y:S02]  /*2630*/  FFMA.FTZ R50, R24, R50, R12 ;  /* 0x0000003218327223 */ /* 0x000fe4000001000c */
[----:B------:R-:W-:Y:S01]  /*2640*/  FMUL.FTZ R12, R48, R49 ;  /* 0x00000031300c7220 */ /* 0x000fe20000410000 */
[----:B------:R-:W-:Y:S01]  /*2650*/  FMUL.FTZ R48, R26, R14 ;  /* 0x0000000e1a307220 */ /* 0x000fe20000410000 */
[--C-:B------:R-:W-:Y:S01]  /*2660*/  HADD2.F32 R51, -RZ, R4.reuse.H0_H0 ;  /* 0x20000004ff337230 */ /* 0x100fe20000004100 */
[----:B------:R-:W3:Y:S01]  /*2670*/  LDL.LU R24, [R1+0xdc] ;  /* 0x0000dc0001187983 */ /* 0x000ee20000300800 */
[----:B------:R-:W-:-:S02]  /*2680*/  HADD2.F32 R49, -RZ, R4.H1_H1 ;  /* 0x30000004ff317230 */ /* 0x000fc40000004100 */
[----:B------:R-:W-:Y:S02]  /*2690*/  FFMA.FTZ R4, R5, R48, R50 ;  /* 0x0000003005047223 */ /* 0x000fe40000010032 */
[----:B------:R-:W3:Y:S01]  /*26a0*/  LDL.LU R5, [R1+0xd8] ;  /* 0x0000d80001057983 */ /* 0x000ee20000300800 */
[----:B------:R-:W-:-:S04]  /*26b0*/  FADD.FTZ R35, -R6, R35 ;  /* 0x0000002306237221 */ /* 0x000fc80000010100 */
[C---:B------:R-:W-:Y:S01]  /*26c0*/  FMUL.FTZ R56, R37.reuse, R35 ;  /* 0x0000002325387220 */ /* 0x040fe20000410000 */
[----:B------:R-:W-:-:S03]  /*26d0*/  FMUL.FTZ R55, R37, R55 ;  /* 0x0000003725377220 */ /* 0x000fc60000410000 */
[----:B------:R-:W-:Y:S01]  /*26e0*/  FFMA.FTZ R44, R0, R56, R61 ;  /* 0x00000038002c7223 */ /* 0x000fe2000001003d */
[----:B------:R-:W-:-:S03]  /*26f0*/  FFMA.FTZ R32, R36, R55, R25 ;  /* 0x0000003724207223 */ /* 0x000fc60000010019 */
[----:B------:R-:W-:Y:S01]  /*2700*/  FMUL.FTZ R35, R44, -1.4426950216293334961 ;  /* 0xbfb8aa3b2c237820 */ /* 0x000fe20000410000 */
[----:B------:R-:W-:Y:S01]  /*2710*/  FMUL.FTZ R13, R34, R13 ;  /* 0x0000000d220d7220 */ /* 0x000fe20000410000 */
[----:B------:R-:W-:-:S04]  /*2720*/  FMUL.FTZ R34, R32, -1.4426950216293334961 ;  /* 0xbfb8aa3b20227820 */ /* 0x000fc80000410000 */
[----:B------:R-:W0:Y:S01]  /*2730*/  MUFU.EX2 R35, R35 ;  /* 0x0000002300237308 */ /* 0x000e220000000800 */
[----:B------:R-:W-:-:S04]  /*2740*/  FADD.FTZ R49, -R6, R49 ;  /* 0x0000003106317221 */ /* 0x000fc80000010100 */
[----:B------:R-:W-:-:S03]  /*2750*/  FMUL.FTZ R50, R37, R49 ;  /* 0x0000003125327220 */ /* 0x000fc60000410000 */
[----:B------:R-:W1:Y:S01]  /*2760*/  MUFU.EX2 R34, R34 ;  /* 0x0000002200227308 */ /* 0x000e620000000800 */
[----:B------:R-:W-:Y:S01]  /*2770*/  FADD.FTZ R51, -R6, R51 ;  /* 0x0000003306337221 */ /* 0x000fe20000010100 */
[----:B0-----:R-:W-:Y:S01]  /*2780*/  FADD.FTZ R35, R35, 1 ;  /* 0x3f80000023237421 */ /* 0x001fe20000010000 */
[----:B------:R-:W-:-:S05]  /*2790*/  FMUL.FTZ R49, R36, R12 ;  /* 0x0000000c24317220 */ /* 0x000fca0000410000 */
[----:B------:R-:W-:Y:S01]  /*27a0*/  MUFU.RCP R35, R35 ;  /* 0x0000002300237308 */ /* 0x000fe20000001000 */
[----:B-1----:R-:W-:Y:S01]  /*27b0*/  FADD.FTZ R34, R34, 1 ;  /* 0x3f80000022227421 */ /* 0x002fe20000010000 */
[----:B------:R-:W-:-:S06]  /*27c0*/  FMUL.FTZ R51, R37, R51 ;  /* 0x0000003325337220 */ /* 0x000fcc0000410000 */
[----:B------:R-:W-:Y:S01]  /*27d0*/  MUFU.RCP R34, R34 ;  /* 0x0000002200227308 */ /* 0x000fe20000001000 */
[----:B----4-:R-:W-:-:S05]  /*27e0*/  HADD2.F32 R30, -RZ, R11.H1_H1 ;  /* 0x3000000bff1e7230 */ /* 0x010fca0000004100 */
[----:B------:R-:W-:Y:S01]  /*27f0*/  FADD.FTZ R30, -R6, R30 ;  /* 0x0000001e061e7221 */ /* 0x000fe20000010100 */
[----:B------:R-:W-:-:S03]  /*2800*/  HADD2.F32 R54, -RZ, R11.H0_H0 ;  /* 0x2000000bff367230 */ /* 0x000fc60000004100 */
[----:B------:R-:W-:Y:S01]  /*2810*/  FMUL.FTZ R52, R37, R30 ;  /* 0x0000001e25347220 */ /* 0x000fe20000410000 */
[----:B------:R-:W-:Y:S02]  /*2820*/  HADD2.F32 R30, -RZ, R8.H0_H0 ;  /* 0x20000008ff1e7230 */ /* 0x000fe40000004100 */
[----:B------:R-:W-:-:S03]  /*2830*/  FADD.FTZ R54, -R6, R54 ;  /* 0x0000003606367221 */ /* 0x000fc60000010100 */
[----:B------:R-:W-:Y:S01]  /*2840*/  FMUL.FTZ R13, R30, R13 ;  /* 0x0000000d1e0d7220 */ /* 0x000fe20000410000 */
[----:B------:R-:W-:-:S03]  /*2850*/  FMUL.FTZ R54, R37, R54 ;  /* 0x0000003625367220 */ /* 0x000fc60000410000 */
[----:B------:R-:W-:Y:S01]  /*2860*/  FMUL.FTZ R48, R0, R13 ;  /* 0x0000000d00307220 */ /* 0x000fe20000410000 */
[----:B------:R-:W-:-:S03]  /*2870*/  FFMA.FTZ R31, R27, R54, R2 ;  /* 0x000000361b1f7223 */ /* 0x000fc60000010002 */
[----:B------:R-:W-:Y:S01]  /*2880*/  FFMA.FTZ R48, R60, R48, R4 ;  /* 0x000000303c307223 */ /* 0x000fe20000010004 */
[----:B------:R-:W-:Y:S02]  /*2890*/  FFMA.FTZ R4, R36, R50, R25 ;  /* 0x0000003224047223 */ /* 0x000fe40000010019 */
[----:B------:R-:W4:Y:S01]  /*28a0*/  LDL.LU R25, [R1+0xd4] ;  /* 0x0000d40001197983 */ /* 0x000f220000300800 */
[----:B------:R-:W-:Y:S01]  /*28b0*/  FMUL.FTZ R11, R45, R33 ;  /* 0x000000212d0b7220 */ /* 0x000fe20000410000 */
[----:B------:R-:W-:Y:S01]  /*28c0*/  FMUL.FTZ R45, R31, -1.4426950216293334961 ;  /* 0xbfb8aa3b1f2d7820 */ /* 0x000fe20000410000 */
[----:B------:R-:W-:Y:S01]  /*28d0*/  FFMA.FTZ R7, R26, R52, R3 ;  /* 0x000000341a077223 */ /* 0x000fe20000010003 */
[----:B--2---:R-:W-:-:S03]  /*28e0*/  HADD2.F32 R53, -RZ, R9.H0_H0 ;  /* 0x20000009ff357230 */ /* 0x004fc60000004100 */
[----:B------:R-:W-:Y:S01]  /*28f0*/  FMUL.FTZ R33, R7, -1.4426950216293334961 ;  /* 0xbfb8aa3b07217820 */ /* 0x000fe20000410000 */
[----:B------:R-:W0:Y:S01]  /*2900*/  MUFU.EX2 R45, R45 ;  /* 0x0000002d002d7308 */ /* 0x000e220000000800 */
[----:B------:R-:W-:Y:S02]  /*2910*/  HADD2.F32 R9, -RZ, R9.H1_H1 ;  /* 0x30000009ff097230 */ /* 0x000fe40000004100 */
[----:B------:R-:W-:Y:S01]  /*2920*/  FMUL.FTZ R11, R53, R11 ;  /* 0x0000000b350b7220 */ /* 0x000fe20000410000 */
[----:B------:R-:W-:-:S04]  /*2930*/  FFMA.FTZ R48, R59, R49, R48 ;  /* 0x000000313b307223 */ /* 0x000fc80000010030 */
[----:B------:R-:W1:Y:S01]  /*2940*/  MUFU.EX2 R33, R33 ;  /* 0x0000002100217308 */ /* 0x000e620000000800 */
[----:B------:R-:W-:Y:S01]  /*2950*/  FFMA.FTZ R30, R0, R51, R61 ;  /* 0x00000033001e7223 */ /* 0x000fe2000001003d */
[--C-:B---3--:R-:W-:Y:S02]  /*2960*/  HADD2.F32 R49, -RZ, R5.reuse.H0_H0 ;  /* 0x20000005ff317230 */ /* 0x108fe40000004100 */
[----:B------:R-:W-:Y:S01]  /*2970*/  FMUL.FTZ R61, R27, R11 ;  /* 0x0000000b1b3d7220 */ /* 0x000fe20000410000 */
[----:B------:R-:W-:Y:S01]  /*2980*/  FMUL.FTZ R10, R9, R10 ;  /* 0x0000000a090a7220 */ /* 0x000fe20000410000 */
[----:B------:R-:W-:Y:S01]  /*2990*/  FMUL.FTZ R9, R4, -1.4426950216293334961 ;  /* 0xbfb8aa3b04097820 */ /* 0x000fe20000410000 */
[----:B------:R2:W-:Y:S01]  /*29a0*/  STL [R1+0xac], R58 ;  /* 0x0000ac3a01007387 */ /* 0x0005e20000100800 */
[----:B------:R-:W-:Y:S01]  /*29b0*/  FFMA.FTZ R61, R58, R61, R48 ;  /* 0x0000003d3a3d7223 */ /* 0x000fe20000010030 */
[----:B------:R-:W-:Y:S01]  /*29c0*/  FADD.FTZ R49, -R6, R49 ;  /* 0x0000003106317221 */ /* 0x000fe20000010100 */
[----:B------:R-:W-:-:S02]  /*29d0*/  HADD2.F32 R48, -RZ, R5.H1_H1 ;  /* 0x30000005ff307230 */ /* 0x000fc40000004100 */
[----:B0-----:R-:W-:Y:S01]  /*29e0*/  FADD.FTZ R5, R45, 1 ;  /* 0x3f8000002d057421 */ /* 0x001fe20000010000 */
[----:B------:R-:W-:Y:S01]  /*29f0*/  FMUL.FTZ R49, R37, R49 ;  /* 0x0000003125317220 */ /* 0x000fe20000410000 */
[----:B--2---:R0:W-:Y:S01]  /*2a00*/  MUFU.EX2 R58, R9 ;  /* 0x00000009003a7308 */ /* 0x0041e20000000800 */
[----:B------:R-:W-:Y:S01]  /*2a10*/  FADD.FTZ R48, -R6, R48 ;  /* 0x0000003006307221 */ /* 0x000fe20000010100 */
[----:B------:R-:W-:Y:S01]  /*2a20*/  FMUL.FTZ R8, R30, -1.4426950216293334961 ;  /* 0xbfb8aa3b1e087820 */ /* 0x000fe20000410000 */
[----:B0-----:R-:W-:Y:S01]  /*2a30*/  FADD.FTZ R9, -R35, 1 ;  /* 0x3f80000023097421 */ /* 0x001fe20000010100 */
[----:B------:R-:W-:-:S03]  /*2a40*/  FADD.FTZ R6, -R34, 1 ;  /* 0x3f80000022067421 */ /* 0x000fc60000010100 */
[----:B------:R-:W-:Y:S01]  /*2a50*/  FFMA.FTZ R45, R44, R9, 1 ;  /* 0x3f8000002c2d7423 */ /* 0x000fe20000010009 */
[----:B-1----:R-:W-:Y:S01]  /*2a60*/  FADD.FTZ R9, R33, 1 ;  /* 0x3f80000021097421 */ /* 0x002fe20000010000 */
[----:B------:R0:W1:Y:S01]  /*2a70*/  MUFU.RCP R44, R5 ;  /* 0x00000005002c7308 */ /* 0x0000620000001000 */
[----:B------:R-:W-:Y:S01]  /*2a80*/  FMUL.FTZ R48, R37, R48 ;  /* 0x0000003025307220 */ /* 0x000fe20000410000 */
[----:B------:R-:W-:Y:S01]  /*2a90*/  FFMA.FTZ R6, R32, R6, 1 ;  /* 0x3f80000020067423 */ /* 0x000fe20000010006 */
[----:B0-----:R-:W-:Y:S02]  /*2aa0*/  FFMA.FTZ R5, R27, R49, R2 ;  /* 0x000000311b057223 */ /* 0x001fe40000010002 */
[----:B------:R-:W2:Y:S03]  /*2ab0*/  LDL.LU R2, [R1+0xd0] ;  /* 0x0000d00001027983 */ /* 0x000ea60000300800 */
[----:B------:R-:W0:Y:S01]  /*2ac0*/  MUFU.RCP R9, R9 ;  /* 0x0000000900097308 */ /* 0x000e220000001000 */
[C---:B------:R-:W-:Y:S01]  /*2ad0*/  FFMA.FTZ R32, R26.reuse, R48, R3 ;  /* 0x000000301a207223 */ /* 0x040fe20000010003 */
[----:B------:R2:W-:Y:S04]  /*2ae0*/  STL [R1+0xa8], R37 ;  /* 0x0000a82501007387 */ /* 0x0005e80000100800 */
[----:B------:R-:W3:Y:S02]  /*2af0*/  LDL.LU R3, [R1+0xcc] ;  /* 0x0000cc0001037983 */ /* 0x000ee40000300800 */
[----:B------:R-:W0:Y:S01]  /*2b00*/  MUFU.EX2 R8, R8 ;  /* 0x0000000800087308 */ /* 0x000e220000000800 */
[----:B------:R-:W-:Y:S01]  /*2b10*/  FMUL.FTZ R35, R35, R45 ;  /* 0x0000002d23237220 */ /* 0x000fe20000410000 */
[----:B------:R-:W-:-:S04]  /*2b20*/  FMUL.FTZ R45, R26, R10 ;  /* 0x0000000a1a2d7220 */ /* 0x000fc80000410000 */
[----:B------:R-:W-:Y:S01]  /*2b30*/  FFMA.FTZ R61, R57, R45, R61 ;  /* 0x0000002d393d7223 */ /* 0x000fe2000001003d */
[----:B-1----:R-:W-:-:S04]  /*2b40*/  FADD.FTZ R45, -R44, 1 ;  /* 0x3f8000002c2d7421 */ /* 0x002fc80000010100 */
[----:B------:R-:W-:Y:S01]  /*2b50*/  FFMA.FTZ R45, R31, R45, 1 ;  /* 0x3f8000001f2d7423 */ /* 0x000fe2000001002d */
[----:B0-----:R-:W-:Y:S01]  /*2b60*/  FADD.FTZ R31, -R9, 1 ;  /* 0x3f800000091f7421 */ /* 0x001fe20000010100 */
[----:B------:R-:W-:Y:S01]  /*2b70*/  STL [R1+0xb0], R57 ;  /* 0x0000b03901007387 */ /* 0x000fe20000100800 */
[----:B------:R-:W-:Y:S02]  /*2b80*/  FADD.FTZ R8, R8, 1 ;  /* 0x3f80000008087421 */ /* 0x000fe40000010000 */
[----:B------:R-:W-:Y:S01]  /*2b90*/  FFMA.FTZ R7, R7, R31, 1 ;  /* 0x3f80000007077423 */ /* 0x000fe2000001001f */
[----:B------:R-:W-:Y:S01]  /*2ba0*/  STL [R1+0xc8], R42 ;  /* 0x0000c82a01007387 */ /* 0x000fe20000100800 */
[----:B------:R0:W-:Y:S02]  /*2bb0*/  MUFU.RCP R31, R8 ;  /* 0x00000008001f7308 */ /* 0x0001e40000001000 */
[----:B0-----:R-:W-:Y:S02]  /*2bc0*/  FADD.FTZ R8, R58, 1 ;  /* 0x3f8000003a087421 */ /* 0x001fe40000010000 */
[----:B------:R-:W3:Y:S01]  /*2bd0*/  LDL.LU R58, [R1+0xa4] ;  /* 0x0000a400013a7983 */ /* 0x000ee20000300800 */
[----:B------:R-:W-:Y:S01]  /*2be0*/  FMUL.FTZ R34, R34, R6 ;  /* 0x0000000622227220 */ /* 0x000fe20000410000 */
[----:B------:R-:W-:-:S06]  /*2bf0*/  FMUL.FTZ R6, R32, -1.4426950216293334961 ;  /* 0xbfb8aa3b20067820 */ /* 0x000fcc0000410000 */
[----:B------:R-:W0:Y:S01]  /*2c00*/  MUFU.EX2 R6, R6 ;  /* 0x0000000600067308 */ /* 0x000e220000000800 */
[----:B------:R-:W-:Y:S01]  /*2c10*/  FMUL.FTZ R45, R44, R45 ;  /* 0x0000002d2c2d7220 */ /* 0x000fe20000410000 */
[----:B------:R-:W-:Y:S01]  /*2c20*/  FMUL.FTZ R44, R9, R7 ;  /* 0x00000007092c7220 */ /* 0x000fe20000410000 */
[----:B------:R-:W-:Y:S04]  /*2c30*/  STL [R1+0xc4], R39 ;  /* 0x0000c42701007387 */ /* 0x000fe80000100800 */
[----:B------:R-:W-:Y:S04]  /*2c40*/  STL [R1+0xc0], R38 ;  /* 0x0000c02601007387 */ /* 0x000fe80000100800 */
[----:B------:R-:W-:Y:S04]  /*2c50*/  STL [R1+0xbc], R19 ;  /* 0x0000bc1301007387 */ /* 0x000fe80000100800 */
[----:B------:R-:W-:Y:S04]  /*2c60*/  STL [R1+0xb8], R18 ;  /* 0x0000b81201007387 */ /* 0x000fe80000100800 */
[----:B------:R1:W-:Y:S01]  /*2c70*/  STL [R1+0xb4], R54 ;  /* 0x0000b43601007387 */ /* 0x0003e20000100800 */
[----:B----4-:R-:W-:-:S04]  /*2c80*/  FFMA.FTZ R53, R0, R25, RZ ;  /* 0x0000001900357223 */ /* 0x010fc800000100ff */
        /* <DEDUP_REMOVED lines=10> */
[--C-:B--2---:R-:W-:Y:S02]  /*2d30*/  HADD2.F32 R37, -RZ, R2.reuse.H0_H0 ;  /* 0x20000002ff257230 */ /* 0x104fe40000004100 */
[----:B------:R-:W-:-:S03]  /*2d40*/  HADD2.F32 R7, -RZ, R2.H1_H1 ;  /* 0x30000002ff077230 */ /* 0x000fc60000004100 */
[----:B------:R-:W-:Y:S01]  /*2d50*/  FMUL.FTZ R9, R37, R35 ;  /* 0x0000002325097220 */ /* 0x000fe20000410000 */
[----:B------:R2:W4:Y:S01]  /*2d60*/  MUFU.RCP R2, R8 ;  /* 0x0000000800027308 */ /* 0x0005220000001000 */
[--C-:B---3--:R-:W-:Y:S02]  /*2d70*/  HADD2.F32 R37, -RZ, R3.reuse.H0_H0 ;  /* 0x20000003ff257230 */ /* 0x108fe40000004100 */
[----:B------:R-:W-:Y:S01]  /*2d80*/  FMUL.FTZ R35, R0, R9 ;  /* 0x0000000900237220 */ /* 0x000fe20000410000 */
[----:B--2---:R-:W-:Y:S01]  /*2d90*/  FMUL.FTZ R8, R7, R34 ;  /* 0x0000002207087220 */ /* 0x004fe20000410000 */
[----:B------:R-:W-:Y:S01]  /*2da0*/  FFMA.FTZ R34, R26, R38, R53 ;  /* 0x000000261a227223 */ /* 0x000fe20000010035 */
[----:B------:R-:W-:Y:S01]  /*2db0*/  FMUL.FTZ R7, R37, R45 ;  /* 0x0000002d25077220 */ /* 0x000fe20000410000 */
[----:B0-----:R-:W-:Y:S01]  /*2dc0*/  FADD.FTZ R45, R6, 1 ;  /* 0x3f800000062d7421 */ /* 0x001fe20000010000 */
[----:B------:R-:W-:Y:S01]  /*2dd0*/  FFMA.FTZ R35, R56, R35, R61 ;  /* 0x0000002338237223 */ /* 0x000fe2000001003d */
[----:B------:R-:W-:Y:S01]  /*2de0*/  FMUL.FTZ R6, R36, R8 ;  /* 0x0000000824067220 */ /* 0x000fe20000410000 */
[----:B------:R-:W-:-:S02]  /*2df0*/  HADD2.F32 R53, -RZ, R3.H1_H1 ;  /* 0x30000003ff357230 */ /* 0x000fc40000004100 */
[----:B------:R-:W-:Y:S01]  /*2e00*/  FFMA.FTZ R34, R0, R21, R34 ;  /* 0x0000001500227223 */ /* 0x000fe20000010022 */
[----:B------:R-:W-:Y:S02]  /*2e10*/  FFMA.FTZ R35, R55, R6, R35 ;  /* 0x0000000637237223 */ /* 0x000fe40000010023 */
[----:B------:R-:W-:Y:S01]  /*2e20*/  FMUL.FTZ R6, R53, R44 ;  /* 0x0000002c35067220 */ /* 0x000fe20000410000 */
[----:B------:R-:W-:Y:S01]  /*2e30*/  FFMA.FTZ R34, R36, R20, R34 ;  /* 0x0000001424227223 */ /* 0x000fe20000010022 */
[----:B------:R-:W-:-:S03]  /*2e40*/  HFMA2.MMA R53, -RZ, RZ, 0, 2.384185791015625e-06 ;  /* 0x00000028ff357435 */ /* 0x000fc600000001ff */
[C---:B------:R-:W-:Y:S01]  /*2e50*/  FFMA.FTZ R61, R27.reuse, R19, R34 ;  /* 0x000000131b3d7223 */ /* 0x040fe20000010022 */
[----:B------:R-:W-:-:S04]  /*2e60*/  FMUL.FTZ R34, R27, R7 ;  /* 0x000000071b227220 */ /* 0x000fc80000410000 */
[----:B------:R-:W-:Y:S02]  /*2e70*/  FFMA.FTZ R35, R54, R34, R35 ;  /* 0x0000002236237223 */ /* 0x000fe40000010023 */
[----:B------:R-:W-:Y:S02]  /*2e80*/  IMAD R34, R58, R53, UR8 ;  /* 0x000000083a227e24 */ /* 0x000fe4000f8e0235 */
[----:B------:R-:W2:Y:S01]  /*2e90*/  LDL.LU R58, [R1+0xa0] ;  /* 0x0000a000013a7983 */ /* 0x000ea20000300800 */
[----:B------:R-:W-:Y:S01]  /*2ea0*/  FMUL.FTZ R33, R5, -1.4426950216293334961 ;  /* 0xbfb8aa3b05217820 */ /* 0x000fe20000410000 */
[----:B------:R-:W-:Y:S01]  /*2eb0*/  FFMA.FTZ R61, R26, R18, R61 ;  /* 0x000000121a3d7223 */ /* 0x000fe2000001003d */
[----:B------:R-:W-:Y:S01]  /*2ec0*/  MUFU.RCP R3, R45 ;  /* 0x0000002d00037308 */ /* 0x000fe20000001000 */
[----:B------:R-:W-:Y:S01]  /*2ed0*/  FADD.FTZ R44, -R31, 1 ;  /* 0x3f8000001f2c7421 */ /* 0x000fe20000010100 */
[----:B----4-:R-:W-:Y:S01]  /*2ee0*/  FADD.FTZ R53, -R2, 1 ;  /* 0x3f80000002357421 */ /* 0x010fe20000010100 */
[----:B------:R-:W0:Y:S01]  /*2ef0*/  S2R R37, SR_TID.X ;  /* 0x0000000000257919 */ /* 0x000e220000002100 */
[----:B-1----:R-:W3:Y:S04]  /*2f00*/  LDL R54, [R1+0x54] ;  /* 0x0000540001367983 */ /* 0x002ee80000100800 */
[----:B------:R-:W1:Y:S01]  /*2f10*/  MUFU.EX2 R33, R33 ;  /* 0x0000002100217308 */ /* 0x000e620000000800 */
[----:B------:R-:W-:Y:S01]  /*2f20*/  FFMA.FTZ R61, R0, R17, R61 ;  /* 0x00000011003d7223 */ /* 0x000fe2000001003d */
[----:B------:R-:W4:Y:S01]  /*2f30*/  LDL R19, [R1+0x44] ;  /* 0x0000440001137983 */ /* 0x000f220000100800 */
[----:B------:R-:W-:-:S03]  /*2f40*/  ULEA UR9, UR16, UR13, 0x18 ;  /* 0x0000000d10097291 */ /* 0x000fc6000f8ec03f */
[----:B------:R-:W4:Y:S04]  /*2f50*/  LDL R39, [R1+0x24] ;  /* 0x0000240001277983 */ /* 0x000f280000100800 */
[----:B------:R-:W4:Y:S04]  /*2f60*/  LDL R57, [R1+0x14] ;  /* 0x0000140001397983 */ /* 0x000f280000100800 */
[----:B------:R-:W4:Y:S01]  /*2f70*/  LDL R18, [R1+0x50] ;  /* 0x0000500001127983 */ /* 0x000f220000100800 */
[----:B-1----:R-:W-:-:S03]  /*2f80*/  FADD.FTZ R33, R33, 1 ;  /* 0x3f80000021217421 */ /* 0x002fc60000010000 */
[----:B------:R-:W4:Y:S03]  /*2f90*/  LDL R38, [R1+0x40] ;  /* 0x0000400001267983 */ /* 0x000f260000100800 */
[----:B------:R-:W1:Y:S01]  /*2fa0*/  MUFU.RCP R33, R33 ;  /* 0x0000002100217308 */ /* 0x000e620000001000 */
[----:B------:R-:W-:Y:S01]  /*2fb0*/  FFMA.FTZ R61, R36, R16, R61 ;  /* 0x00000010243d7223 */ /* 0x000fe2000001003d */
[----:B------:R-:W-:Y:S01]  /*2fc0*/  FMUL.FTZ R45, R26, R6 ;  /* 0x000000061a2d7220 */ /* 0x000fe20000410000 */
[----:B------:R-:W4:Y:S02]  /*2fd0*/  LDL R42, [R1+0x20] ;  /* 0x00002000012a7983 */ /* 0x000f240000100800 */
[----:B------:R-:W-:Y:S01]  /*2fe0*/  FFMA.FTZ R61, R27, R15, R61 ;  /* 0x0000000f1b3d7223 */ /* 0x000fe2000001003d */
[----:B------:R-:W-:-:S03]  /*2ff0*/  FFMA.FTZ R35, R52, R45, R35 ;  /* 0x0000002d34237223 */ /* 0x000fc60000010023 */
[----:B------:R-:W-:Y:S01]  /*3000*/  FFMA.FTZ R61, R26, R14, R61 ;  /* 0x0000000e1a3d7223 */ /* 0x000fe2000001003d */
[----:B------:R-:W-:Y:S01]  /*3010*/  FFMA.FTZ R30, R30, R44, 1 ;  /* 0x3f8000001e1e7423 */ /* 0x000fe2000001002c */
[----:B------:R-:W-:Y:S02]  /*3020*/  FFMA.FTZ R53, R4, R53, 1 ;  /* 0x3f80000004357423 */ /* 0x000fe40000010035 */
[----:B------:R-:W-:Y:S01]  /*3030*/  FFMA.FTZ R61, R0, R13, R61 ;  /* 0x0000000d003d7223 */ /* 0x000fe2000001003d */
[----:B-1----:R-:W-:Y:S01]  /*3040*/  FADD.FTZ R45, -R33, 1 ;  /* 0x3f800000212d7421 */ /* 0x002fe20000010100 */
[--C-:B------:R-:W-:Y:S02]  /*3050*/  HADD2.F32 R4, -RZ, R28.reuse.H0_H0 ;  /* 0x2000001cff047230 */ /* 0x100fe40000004100 */
[----:B------:R-:W-:Y:S01]  /*3060*/  FFMA.FTZ R61, R36, R12, R61 ;  /* 0x0000000c243d7223 */ /* 0x000fe2000001003d */
[----:B------:R-:W-:Y:S01]  /*3070*/  FFMA.FTZ R45, R5, R45, 1 ;  /* 0x3f800000052d7423 */ /* 0x000fe2000001002d */
[----:B------:R-:W-:Y:S01]  /*3080*/  FMUL.FTZ R5, R31, R30 ;  /* 0x0000001e1f057220 */ /* 0x000fe20000410000 */
[----:B------:R-:W-:-:S02]  /*3090*/  HADD2.F32 R28, -RZ, R28.H1_H1 ;  /* 0x3000001cff1c7230 */ /* 0x000fc40000004100 */
[----:B------:R-:W-:Y:S01]  /*30a0*/  FMUL.FTZ R53, R2, R53 ;  /* 0x0000003502357220 */ /* 0x000fe20000410000 */
[----:B------:R-:W-:Y:S01]  /*30b0*/  FADD.FTZ R44, -R3, 1 ;  /* 0x3f800000032c7421 */ /* 0x000fe20000010100 */
[----:B------:R-:W-:Y:S01]  /*30c0*/  FMUL.FTZ R5, R4, R5 ;  /* 0x0000000504057220 */ /* 0x000fe20000410000 */
[----:B------:R-:W-:Y:S01]  /*30d0*/  FFMA.FTZ R61, R27, R11, R61 ;  /* 0x0000000b1b3d7223 */ /* 0x000fe2000001003d */
[----:B------:R-:W-:Y:S01]  /*30e0*/  FMUL.FTZ R4, R28, R53 ;  /* 0x000000351c047220 */ /* 0x000fe20000410000 */
[----:B------:R-:W-:Y:S01]  /*30f0*/  FFMA.FTZ R44, R32, R44, 1 ;  /* 0x3f800000202c7423 */ /* 0x000fe2000001002c */
[--C-:B------:R-:W-:Y:S02]  /*3100*/  HADD2.F32 R28, -RZ, R29.reuse.H0_H0 ;  /* 0x2000001dff1c7230 */ /* 0x100fe40000004100 */
[----:B------:R-:W-:Y:S01]  /*3110*/  FMUL.FTZ R45, R33, R45 ;  /* 0x0000002d212d7220 */ /* 0x000fe20000410000 */
[----:B------:R-:W-:Y:S01]  /*3120*/  FMUL.FTZ R2, R0, R5 ;  /* 0x0000000500027220 */ /* 0x000fe20000410000 */
[----:B------:R-:W-:Y:S01]  /*3130*/  FFMA.FTZ R61, R26, R10, R61 ;  /* 0x0000000a1a3d7223 */ /* 0x000fe2000001003d */
[----:B------:R-:W-:Y:S01]  /*3140*/  FMUL.FTZ R44, R3, R44 ;  /* 0x0000002c032c7220 */ /* 0x000fe20000410000 */
[----:B------:R-:W-:Y:S01]  /*3150*/  FMUL.FTZ R30, R36, R4 ;  /* 0x00000004241e7220 */ /* 0x000fe20000410000 */
[----:B------:R-:W-:Y:S01]  /*3160*/  FFMA.FTZ R2, R51, R2, R35 ;  /* 0x0000000233027223 */ /* 0x000fe20000010023 */
[----:B------:R-:W-:Y:S01]  /*3170*/  FMUL.FTZ R3, R28, R45 ;  /* 0x0000002d1c037220 */ /* 0x000fe20000410000 */
[----:B------:R-:W-:Y:S01]  /*3180*/  FFMA.FTZ R61, R0, R9, R61 ;  /* 0x00000009003d7223 */ /* 0x000fe2000001003d */
[----:B------:R-:W-:-:S02]  /*3190*/  HADD2.F32 R29, -RZ, R29.H1_H1 ;  /* 0x3000001dff1d7230 */ /* 0x000fc40000004100 */
        /* <DEDUP_REMOVED lines=8> */
[----:B------:R-:W-:-:S03]  /*3220*/  FFMA.FTZ R29, R48, R29, R28 ;  /* 0x0000001d301d7223 */ /* 0x000fc6000001001c */
[----:B------:R-:W-:-:S04]  /*3230*/  FFMA.FTZ R28, R0, R5, R31 ;  /* 0x00000005001c7223 */ /* 0x000fc8000001001f */
[----:B------:R-:W-:-:S04]  /*3240*/  FFMA.FTZ R28, R36, R4, R28 ;  /* 0x00000004241c7223 */ /* 0x000fc8000001001c */
[----:B------:R-:W-:-:S04]  /*3250*/  FFMA.FTZ R28, R27, R3, R28 ;  /* 0x000000031b1c7223 */ /* 0x000fc8000001001c */
[----:B------:R-:W-:Y:S01]  /*3260*/  FFMA.FTZ R28, R26, R2, R28 ;  /* 0x000000021a1c7223 */ /* 0x000fe2000001001c */
[----:B0-----:R-:W-:-:S04]  /*3270*/  SHF.L.U32 R44, R37, 0x1, RZ ;  /* 0x00000001252c7819 */ /* 0x001fc800000006ff */
[----:B------:R-:W-:Y:S02]  /*3280*/  LOP3.LUT R44, R44, 0x18, RZ, 0xc0, !PT ;  /* 0x000000182c2c7812 */ /* 0x000fe400078ec0ff */
[----:B------:R-:W-:Y:S02]  /*3290*/  LEA R31, R37, UR9, 0x5 ;  /* 0x00000009251f7c11 */ /* 0x000fe4000f8e28ff */
[C---:B------:R-:W-:Y:S02]  /*32a0*/  LOP3.LUT R45, R44.reuse, 0x8, RZ, 0x3c, !PT ;  /* 0x000000082c2d7812 */ /* 0x040fe400078e3cff */
[----:B------:R-:W-:Y:S02]  /*32b0*/  LOP3.LUT R35, R44, 0x10, RZ, 0x3c, !PT ;  /* 0x000000102c237812 */ /* 0x000fe400078e3cff */
[C---:B------:R-:W-:Y:S02]  /*32c0*/  IADD3 R45, R31.reuse, R45, RZ ;  /* 0x0000002d1f2d7210 */ /* 0x040fe40007ffe0ff */
[----:B------:R-:W-:-:S02]  /*32d0*/  IADD3 R35, R31, R35, RZ ;  /* 0x000000231f237210 */ /* 0x000fc40007ffe0ff */
[----:B--2---:R-:W-:Y:S02]  /*32e0*/  LEA R30, R58, R34, 0x3 ;  /* 0x000000223a1e7211 */ /* 0x004fe400078e18ff */
[----:B------:R-:W2:Y:S04]  /*32f0*/  LDL R58, [R1+0x10] ;  /* 0x00001000013a7983 */ /* 0x000ea80000100800 */
[----:B------:R0:W-:Y:S04]  /*3300*/  STS.64 [R30], R28 ;  /* 0x0000001c1e007388 */ /* 0x0001e80000000a00 */
[----:B0-----:R-:W3:Y:S01]  /*3310*/  LDL R30, [R1+0x30] ;  /* 0x00003000011e7983 */ /* 0x001ee20000100800 */
[----:B------:R-:W-:-:S02]  /*3320*/  LOP3.LUT R34, R44, 0x18, RZ, 0x3c, !PT ;  /* 0x000000182c227812 */ /* 0x000fc400078e3cff */
[C---:B------:R-:W-:Y:S02]  /*3330*/  IADD3 R44, R31.reuse, R44, RZ ;  /* 0x0000002c1f2c7210 */ /* 0x040fe40007ffe0ff */
[----:B------:R-:W-:Y:S02]  /*3340*/  IADD3 R34, R31, R34, RZ ;  /* 0x000000221f227210 */ /* 0x000fe40007ffe0ff */
[----:B------:R-:W2:Y:S01]  /*3350*/  LDL R31, [R1+0x34] ;  /* 0x00003400011f7983 */ /* 0x000ea20000100800 */
[----:B------:R-:W-:-:S04]  /*3360*/  FADD.FTZ R29, RZ, R25 ;  /* 0x00000019ff1d7221 */ /* 0x000fc80000010000 */
        /* <DEDUP_REMOVED lines=8> */
[----:B---3--:R-:W-:-:S04]  /*33f0*/  FFMA.FTZ R28, R30, R25, RZ ;  /* 0x000000191e1c7223 */ /* 0x008fc800000100ff */
[----:B------:R-:W-:Y:S01]  /*3400*/  FFMA.FTZ R28, R54, R47, R28 ;  /* 0x0000002f361c7223 */ /* 0x000fe2000001001c */
[----:B------:R-:W-:Y:S01]  /*3410*/  SHF.R.S32.HI R32, RZ, 0x1f, R37 ;  /* 0x0000001fff207819 */ /* 0x000fe20000011425 */
[----:B------:R-:W3:Y:S02]  /*3420*/  LDL R54, [R1+0x18] ;  /* 0x0000180001367983 */ /* 0x000ee40000100800 */
[----:B----4-:R-:W-:Y:S01]  /*3430*/  FFMA.FTZ R28, R19, R41, R28 ;  /* 0x00000029131c7223 */ /* 0x010fe2000001001c */
[----:B--2---:R-:W-:Y:S01]  /*3440*/  FFMA.FTZ R30, R31, R24, RZ ;  /* 0x000000181f1e7223 */ /* 0x004fe200000100ff */
[----:B------:R-:W-:Y:S01]  /*3450*/  LEA.HI R53, R32, R37, RZ, 0x2 ;  /* 0x0000002520357211 */ /* 0x000fe200078f10ff */
[----:B------:R-:W2:Y:S01]  /*3460*/  LDL R19, [R1+0x38] ;  /* 0x0000380001137983 */ /* 0x000ea20000100800 */
[----:B------:R-:W-:Y:S01]  /*3470*/  FFMA.FTZ R28, R39, R21, R28 ;  /* 0x00000015271c7223 */ /* 0x000fe2000001001c */
[----:B------:R-:W-:Y:S01]  /*3480*/  FFMA.FTZ R30, R18, R46, R30 ;  /* 0x0000002e121e7223 */ /* 0x000fe2000001001e */
[----:B------:R-:W-:Y:S01]  /*3490*/  FADD.FTZ R31, RZ, R24 ;  /* 0x00000018ff1f7221 */ /* 0x000fe20000010000 */
[----:B------:R-:W-:Y:S01]  /*34a0*/  SHF.R.S32.HI R32, RZ, 0x2, R53 ;  /* 0x00000002ff207819 */ /* 0x000fe20000011435 */
[----:B------:R-:W-:Y:S01]  /*34b0*/  FFMA.FTZ R28, R57, R17, R28 ;  /* 0x00000011391c7223 */ /* 0x000fe2000001001c */
[----:B------:R-:W-:Y:S01]  /*34c0*/  FFMA.FTZ R30, R38, R40, R30 ;  /* 0x00000028261e7223 */ /* 0x000fe2000001001e */
[----:B------:R-:W-:Y:S01]  /*34d0*/  FADD.FTZ R31, R31, R46 ;  /* 0x0000002e1f1f7221 */ /* 0x000fe20000010000 */
[----:B------:R-:W-:Y:S01]  /*34e0*/  IADD3 R33, R32, 0x50, RZ ;  /* 0x0000005020217810 */ /* 0x000fe20007ffe0ff */
[----:B------:R-:W-:Y:S01]  /*34f0*/  FFMA.FTZ R28, R60, R13, R28 ;  /* 0x0000000d3c1c7223 */ /* 0x000fe2000001001c */
[----:B------:R-:W-:Y:S01]  /*3500*/  LOP3.LUT R53, R53, 0xfffffffc, RZ, 0xc0, !PT ;  /* 0xfffffffc35357812 */ /* 0x000fe200078ec0ff */
[----:B------:R-:W4:Y:S02]  /*3510*/  LDL R39, [R1+0x48] ;  /* 0x0000480001277983 */ /* 0x000f240000100800 */
[----:B------:R-:W-:-:S02]  /*3520*/  FFMA.FTZ R28, R56, R9, R28 ;  /* 0x00000009381c7223 */ /* 0x000fc4000001001c */
[----:B------:R-:W3:Y:S02]  /*3530*/  LDL R38, [R1+0x3c] ;  /* 0x00003c0001267983 */ /* 0x000ee40000100800 */
[----:B------:R-:W-:Y:S01]  /*3540*/  FFMA.FTZ R28, R51, R5, R28 ;  /* 0x00000005331c7223 */ /* 0x000fe2000001001c */
[----:B------:R-:W-:Y:S01]  /*3550*/  FFMA.FTZ R30, R42, R20, R30 ;  /* 0x000000142a1e7223 */ /* 0x000fe2000001001e */
[----:B------:R-:W2:Y:S04]  /*3560*/  LDL R18, [R1+0x1c] ;  /* 0x00001c0001127983 */ /* 0x000ea80000100800 */
[----:B------:R0:W-:Y:S04]  /*3570*/  STS.64 [R44], R28 ;  /* 0x0000001c2c007388 */ /* 0x0001e80000000a00 */
[----:B------:R-:W4:Y:S04]  /*3580*/  LDL R42, [R1+0x4c] ;  /* 0x00004c00012a7983 */ /* 0x000f280000100800 */
[----:B------:R-:W2:Y:S04]  /*3590*/  LDL R57, [R1+0xc] ;  /* 0x00000c0001397983 */ /* 0x000ea80000100800 */
[----:B0-----:R-:W3:Y:S01]  /*35a0*/  LDL R29, [R1+0x2c] ;  /* 0x00002c00011d7983 */ /* 0x001ee20000100800 */
[----:B------:R-:W-:-:S04]  /*35b0*/  FADD.FTZ R31, R31, R40 ;  /* 0x000000281f1f7221 */ /* 0x000fc80000010000 */
[----:B------:R-:W-:Y:S01]  /*35c0*/  FADD.FTZ R31, R31, R20 ;  /* 0x000000141f1f7221 */ /* 0x000fe20000010000 */
[----:B------:R-:W-:Y:S01]  /*35d0*/  FFMA.FTZ R30, R58, R16, R30 ;  /* 0x000000103a1e7223 */ /* 0x000fe2000001001e */
[----:B------:R-:W-:Y:S01]  /*35e0*/  SHF.R.S32.HI R61, RZ, 0x1f, R33 ;  /* 0x0000001fff3d7819 */ /* 0x000fe20000011421 */
[----:B------:R-:W2:Y:S01]  /*35f0*/  LDL R58, [R1] ;  /* 0x00000000013a7983 */ /* 0x000ea20000100800 */
[----:B------:R-:W-:Y:S01]  /*3600*/  FADD.FTZ R31, R31, R16 ;  /* 0x000000101f1f7221 */ /* 0x000fe20000010000 */
[----:B------:R-:W-:Y:S01]  /*3610*/  FFMA.FTZ R30, R59, R12, R30 ;  /* 0x0000000c3b1e7223 */ /* 0x000fe2000001001e */
[----:B------:R-:W-:Y:S02]  /*3620*/  LEA.HI R33, R61, R33, RZ, 0x2 ;  /* 0x000000213d217211 */ /* 0x000fe400078f10ff */
[----:B------:R-:W-:Y:S01]  /*3630*/  FADD.FTZ R31, R31, R12 ;  /* 0x0000000c1f1f7221 */ /* 0x000fe20000010000 */
[----:B------:R-:W-:Y:S01]  /*3640*/  SHF.R.S32.HI R61, RZ, 0x1f, R37 ;  /* 0x0000001fff3d7819 */ /* 0x000fe20000011425 */
[----:B------:R-:W-:-:S02]  /*3650*/  FFMA.FTZ R30, R55, R8, R30 ;  /* 0x00000008371e7223 */ /* 0x000fc4000001001e */
[----:B------:R-:W-:Y:S01]  /*3660*/  FADD.FTZ R31, R31, R8 ;  /* 0x000000081f1f7221 */ /* 0x000fe20000010000 */
[-C--:B------:R-:W-:Y:S01]  /*3670*/  LEA.HI R61, R61, R37.reuse, RZ, 0x4 ;  /* 0x000000253d3d7211 */ /* 0x080fe200078f20ff */
[----:B------:R-:W-:Y:S02]  /*3680*/  FFMA.FTZ R30, R50, R4, R30 ;  /* 0x00000004321e7223 */ /* 0x000fe4000001001e */
[----:B------:R-:W-:Y:S01]  /*3690*/  FADD.FTZ R31, R31, R4 ;  /* 0x000000041f1f7221 */ /* 0x000fe20000010000 */
[----:B------:R-:W-:Y:S02]  /*36a0*/  SHF.R.U32.HI R28, RZ, 0x4, R61 ;  /* 0x00000004ff1c7819 */ /* 0x000fe4000001163d */
[----:B------:R-:W-:Y:S02]  /*36b0*/  IADD3 R44, -R53, R37, RZ ;  /* 0x00000025352c7210 */ /* 0x000fe40007ffe1ff */
[----:B------:R0:W-:Y:S02]  /*36c0*/  STS.64 [R45], R30 ;  /* 0x0000001e2d007388 */ /* 0x0001e40000000a00 */
[----:B0-----:R-:W-:-:S02]  /*36d0*/  LOP3.LUT R45, R44, 0x3, R28, 0x78, !PT ;  /* 0x000000032c2d7812 */ /* 0x001fc400078e781c */
[----:B------:R-:W2:Y:S01]  /*36e0*/  LDL R31, [R1+0x28] ;  /* 0x00002800011f7983 */ /* 0x000ea20000100800 */
[----:B---3--:R-:W-:-:S04]  /*36f0*/  FFMA.FTZ R28, R29, R23, RZ ;  /* 0x000000171d1c7223 */ /* 0x008fc800000100ff */
[----:B----4-:R-:W-:Y:S02]  /*3700*/  FFMA.FTZ R28, R42, R43, R28 ;  /* 0x0000002b2a1c7223 */ /* 0x010fe4000001001c */
[----:B------:R-:W3:Y:S01]  /*3710*/  LDL.LU R42, [R1+0xc8] ;  /* 0x0000c800012a7983 */ /* 0x000ee20000300800 */
[----:B--2---:R-:W-:-:S04]  /*3720*/  FFMA.FTZ R30, R31, R22, RZ ;  /* 0x000000161f1e7223 */ /* 0x004fc800000100ff */
[----:B---3--:R-:W-:Y:S02]  /*3730*/  FFMA.FTZ R30, R39, R42, R30 ;  /* 0x0000002a271e7223 */ /* 0x008fe4000001001e */
[----:B------:R-:W2:Y:S02]  /*3740*/  LDL.LU R39, [R1+0xc4] ;  /* 0x0000c40001277983 */ /* 0x000ea40000300800 */
[----:B--2---:R-:W-:Y:S02]  /*3750*/  FFMA.FTZ R28, R38, R39, R28 ;  /* 0x00000027261c7223 */ /* 0x004fe4000001001c */
[----:B------:R-:W2:Y:S02]  /*3760*/  LDL.LU R38, [R1+0xc0] ;  /* 0x0000c00001267983 */ /* 0x000ea40000300800 */
[----:B--2---:R-:W-:Y:S02]  /*3770*/  FFMA.FTZ R30, R19, R38, R30 ;  /* 0x00000026131e7223 */ /* 0x004fe4000001001e */
[----:B------:R-:W2:Y:S02]  /*3780*/  LDL.LU R19, [R1+0xbc] ;  /* 0x0000bc0001137983 */ /* 0x000ea40000300800 */
[----:B--2---:R-:W-:-:S02]  /*3790*/  FFMA.FTZ R28, R18, R19, R28 ;  /* 0x00000013121c7223 */ /* 0x004fc4000001001c */
[----:B------:R-:W2:Y:S02]  /*37a0*/  LDL.LU R18, [R1+0xb8] ;  /* 0x0000b80001127983 */ /* 0x000ea40000300800 */
[----:B------:R-:W-:Y:S01]  /*37b0*/  FFMA.FTZ R28, R57, R15, R28 ;  /* 0x0000000f391c7223 */ /* 0x000fe2000001001c */
[----:B------:R-:W-:Y:S01]  /*37c0*/  FADD.FTZ R29, RZ, R23 ;  /* 0x00000017ff1d7221 */ /* 0x000fe20000010000 */
[----:B------:R-:W-:-:S03]  /*37d0*/  FADD.FTZ R31, RZ, R22 ;  /* 0x00000016ff1f7221 */ /* 0x000fc60000010000 */
[----:B------:R-:W-:Y:S01]  /*37e0*/  FADD.FTZ R29, R29, R43 ;  /* 0x0000002b1d1d7221 */ /* 0x000fe20000010000 */
[----:B------:R-:W-:Y:S01]  /*37f0*/  FADD.FTZ R31, R31, R42 ;  /* 0x0000002a1f1f7221 */ /* 0x000fe20000010000 */
[----:B--2---:R-:W-:Y:S02]  /*3800*/  FFMA.FTZ R30, R54, R18, R30 ;  /* 0x00000012361e7223 */ /* 0x004fe4000001001e */
[----:B------:R-:W2:Y:S02]  /*3810*/  LDL.LU R54, [R1+0xb4] ;  /* 0x0000b40001367983 */ /* 0x000ea40000300800 */
[----:B------:R-:W-:Y:S02]  /*3820*/  FFMA.FTZ R30, R58, R14, R30 ;  /* 0x0000000e3a1e7223 */ /* 0x000fe4000001001e */
[----:B------:R-:W3:Y:S04]  /*3830*/  LDL.LU R57, [R1+0xb0] ;  /* 0x0000b00001397983 */ /* 0x000ee80000300800 */
[----:B------:R-:W4:Y:S01]  /*3840*/  LDL.LU R58, [R1+0xac] ;  /* 0x0000ac00013a7983 */ /* 0x000f220000300800 */
        /* <DEDUP_REMOVED lines=8> */
[----:B------:R-:W-:Y:S02]  /*38d0*/  SHF.R.U32.HI R33, RZ, 0x2, R33 ;  /* 0x00000002ff217819 */ /* 0x000fe40000011621 */
[----:B------:R-:W-:Y:S01]  /*38e0*/  FADD.FTZ R29, R29, R7 ;  /* 0x000000071d1d7221 */ /* 0x000fe20000010000 */
[----:B------:R-:W-:Y:S01]  /*38f0*/  FADD.FTZ R31, R31, R6 ;  /* 0x000000061f1f7221 */ /* 0x000fe20000010000 */
[----:B------:R-:W-:Y:S02]  /*3900*/  LOP3.LUT R33, R44, 0x3, R33, 0x78, !PT ;  /* 0x000000032c217812 */ /* 0x000fe400078e7821 */
[----:B------:R-:W-:Y:S01]  /*3910*/  FADD.FTZ R29, R29, R3 ;  /* 0x000000031d1d7221 */ /* 0x000fe20000010000 */
[----:B------:R-:W-:Y:S01]  /*3920*/  FADD.FTZ R31, R31, R2 ;  /* 0x000000021f1f7221 */ /* 0x000fe20000010000 */
[----:B------:R-:W-:-:S02]  /*3930*/  LEA R53, R32, UR9, 0x5 ;  /* 0x0000000920357c11 */ /* 0x000fc4000f8e28ff */
[----:B------:R-:W-:-:S04]  /*3940*/  IADD3 R61, R32, 0xa0, RZ ;  /* 0x000000a0203d7810 */ /* 0x000fc80007ffe0ff */
[----:B------:R-:W-:-:S04]  /*3950*/  SHF.R.S32.HI R37, RZ, 0x1f, R61 ;  /* 0x0000001fff257819 */ /* 0x000fc8000001143d */
[----:B------:R-:W-:Y:S02]  /*3960*/  LEA.HI R61, R37, R61, RZ, 0x2 ;  /* 0x0000003d253d7211 */ /* 0x000fe400078f10ff */
[----:B------:R-:W-:Y:S01]  /*3970*/  LEA R45, R45, R53, 0x3 ;  /* 0x000000352d2d7211 */ /* 0x000fe200078e18ff */
[----:B------:R-:W-:Y:S01]  /*3980*/  USHF.L.U32 UR9, UR10, 0x7, URZ ;  /* 0x000000070a097899 */ /* 0x000fe2000800063f */
[----:B------:R-:W-:Y:S01]  /*3990*/  SHF.R.U32.HI R61, RZ, 0x2, R61 ;  /* 0x00000002ff3d7819 */ /* 0x000fe2000001163d */
[----:B------:R-:W-:Y:S01]  /*39a0*/  BSSY B0, `(.L_x_1606) ;  /* 0x0000097000007945 */ /* 0x000fe20003800000 */
[----:B------:R0:W5:Y:S02]  /*39b0*/  LDL.LU R37, [R1+0xa8] ;  /* 0x0000a80001257983 */ /* 0x0001640000300800 */
[----:B------:R-:W-:Y:S01]  /*39c0*/  LOP3.LUT R61, R44, 0x3, R61, 0x78, !PT ;  /* 0x000000032c3d7812 */ /* 0x000fe200078e783d */
[----:B------:R-:W-:Y:S02]  /*39d0*/  ULOP3.LUT UR9, UR9, 0x7f, UR21, 0xf8, !UPT ;  /* 0x0000007f09097892 */ /* 0x000fe4000f8ef815 */
[----:B------:R-:W-:-:S04]  /*39e0*/  USHF.L.U64.HI UR10, UR10, 0x7, UR17 ;  /* 0x000000070a0a7899 */ /* 0x000fc80008010211 */
[----:B------:R-:W-:Y:S01]  /*39f0*/  UIMAD UR10, UR10, 0x280, URZ ;  /* 0x000002800a0a78a4 */ /* 0x000fe2000f8e023f */
[----:B---3--:R-:W-:Y:S01]  /*3a00*/  FFMA.FTZ R30, R57, R10, R30 ;  /* 0x0000000a391e7223 */ /* 0x008fe2000001001e */
[----:B----4-:R-:W-:-:S03]  /*3a10*/  FFMA.FTZ R28, R58, R11, R28 ;  /* 0x0000000b3a1c7223 */ /* 0x010fc6000001001c */
[----:B------:R-:W-:Y:S01]  /*3a20*/  FFMA.FTZ R30, R52, R6, R30 ;  /* 0x00000006341e7223 */ /* 0x000fe2000001001e */
[----:B--2---:R-:W-:-:S03]  /*3a30*/  FFMA.FTZ R28, R54, R7, R28 ;  /* 0x00000007361c7223 */ /* 0x004fc6000001001c */
[----:B------:R-:W-:Y:S01]  /*3a40*/  FFMA.FTZ R30, R48, R2, R30 ;  /* 0x00000002301e7223 */ /* 0x000fe2000001001e */
[----:B------:R-:W-:-:S05]  /*3a50*/  FFMA.FTZ R28, R49, R3, R28 ;  /* 0x00000003311c7223 */ /* 0x000fca000001001c */
[----:B------:R1:W-:Y:S04]  /*3a60*/  STS.64 [R35], R28 ;  /* 0x0000001c23007388 */ /* 0x0003e80000000a00 */
[----:B------:R2:W-:Y:S01]  /*3a70*/  STS.64 [R34], R30 ;  /* 0x0000001e22007388 */ /* 0x0005e20000000a00 */
[----:B------:R-:W-:Y:S01]  /*3a80*/  BAR.SYNC.DEFER_BLOCKING 0x0 ;  /* 0x0000000000007b1d */ /* 0x000fe20000010000 */
[----:B-1----:R-:W-:-:S05]  /*3a90*/  LEA R28, R33, R53, 0x3 ;  /* 0x00000035211c7211 */ /* 0x002fca00078e18ff */
[----:B------:R-:W1:Y:S01]  /*3aa0*/  S2R R33, SR_TID.X ;  /* 0x0000000000217919 */ /* 0x000e620000002100 */
[----:B--2---:R-:W-:Y:S01]  /*3ab0*/  LEA R34, R61, R53, 0x3 ;  /* 0x000000353d227211 */ /* 0x004fe200078e18ff */
[----:B------:R2:W3:Y:S04]  /*3ac0*/  LDS.64 R30, [R45] ;  /* 0x000000002d1e7984 */ /* 0x0004e80000000a00 */
[----:B------:R-:W4:Y:S01]  /*3ad0*/  LDS.64 R28, [R28+0xa00] ;  /* 0x000a00001c1c7984 */ /* 0x000f220000000a00 */
[----:B--2---:R-:W-:-:S03]  /*3ae0*/  IADD3 R45, R32, 0xf0, RZ ;  /* 0x000000f0202d7810 */ /* 0x004fc60007ffe0ff */
[----:B------:R-:W2:Y:S01]  /*3af0*/  LDS.64 R34, [R34+0x1400] ;  /* 0x0014000022227984 */ /* 0x000ea20000000a00 */
[----:B------:R-:W-:Y:S02]  /*3b00*/  SHF.R.S32.HI R61, RZ, 0x1f, R45 ;  /* 0x0000001fff3d7819 */ /* 0x000fe4000001142d */
[----:B-1----:R-:W-:Y:S02]  /*3b10*/  IADD3 R32, P0, R33, UR12, RZ ;  /* 0x0000000c21207c10 */ /* 0x002fe4000ff1e0ff */
[----:B------:R-:W-:Y:S02]  /*3b20*/  LEA.HI R45, R61, R45, RZ, 0x2 ;  /* 0x0000002d3d2d7211 */ /* 0x000fe400078f10ff */
[----:B------:R-:W-:Y:S02]  /*3b30*/  LEA.HI.X.SX32 R33, R33, RZ, 0x1, P0 ;  /* 0x000000ff21217211 */ /* 0x000fe400000f0eff */
[----:B------:R-:W-:Y:S02]  /*3b40*/  MOV R61, UR9 ;  /* 0x00000009003d7c02 */ /* 0x000fe40008000f00 */
[----:B------:R-:W-:-:S03]  /*3b50*/  SHF.R.U32.HI R45, RZ, 0x2, R45 ;  /* 0x00000002ff2d7819 */ /* 0x000fc6000001162d */
[----:B------:R-:W-:Y:S01]  /*3b60*/  IMAD.WIDE.U32 R32, R61, 0x280, R32 ;  /* 0x000002803d207825 */ /* 0x000fe200078e0020 */
[----:B------:R-:W-:Y:S02]  /*3b70*/  LOP3.LUT R61, R44, 0x3, R45, 0x78, !PT ;  /* 0x000000032c3d7812 */ /* 0x000fe400078e782d */
[----:B------:R-:W1:Y:S02]  /*3b80*/  S2R R45, SR_TID.X ;  /* 0x00000000002d7919 */ /* 0x000e640000002100 */
[----:B------:R-:W-:Y:S02]  /*3b90*/  IADD3 R33, R33, UR10, RZ ;  /* 0x0000000a21217c10 */ /* 0x000fe4000fffe0ff */
[----:B------:R-:W-:Y:S01]  /*3ba0*/  LEA R44, P1, R32, UR18, 0x3 ;  /* 0x00000012202c7c11 */ /* 0x000fe2000f8218ff */
[----:B---3--:R-:W-:Y:S01]  /*3bb0*/  FADD.FTZ R30, RZ, R30 ;  /* 0x0000001eff1e7221 */ /* 0x008fe20000010000 */
[----:B------:R-:W-:Y:S01]  /*3bc0*/  FADD.FTZ R31, RZ, R31 ;  /* 0x0000001fff1f7221 */ /* 0x000fe20000010000 */
[----:B-1----:R-:W-:-:S02]  /*3bd0*/  ISETP.GT.U32.AND P0, PT, R45, 0x1f, PT ;  /* 0x0000001f2d00780c */ /* 0x002fc40003f04070 */
[----:B------:R-:W-:Y:S02]  /*3be0*/  LEA.HI.X R45, R32, UR19, R33, 0x3, P1 ;  /* 0x00000013202d7c11 */ /* 0x000fe400088f1c21 */
[----:B------:R-:W-:Y:S01]  /*3bf0*/  LEA R32, R61, R53, 0x3 ;  /* 0x000000353d207211 */ /* 0x000fe200078e18ff */
[----:B----4-:R-:W-:Y:S01]  /*3c00*/  FADD.FTZ R61, R30, R28 ;  /* 0x0000001c1e3d7221 */ /* 0x010fe20000010000 */
[----:B------:R-:W-:Y:S01]  /*3c10*/  HFMA2.MMA R30, -RZ, RZ, 0, 0 ;  /* 0x00000000ff1e7435 */ /* 0x000fe200000001ff */
[----:B------:R-:W-:Y:S02]  /*3c20*/  FADD.FTZ R33, R31, R29 ;  /* 0x0000001d1f217221 */ /* 0x000fe40000010000 */
[----:B------:R1:W-:Y:S02]  /*3c30*/  STL [R1+0x4], R32 ;  /* 0x0000042001007387 */ /* 0x0003e40000100800 */
[----:B-1----:R-:W-:Y:S02]  /*3c40*/  MOV R32, RZ ;  /* 0x000000ff00207202 */ /* 0x002fe40000000f00 */
[----:B0-2---:R-:W-:Y:S05]  /*3c50*/  @P0 BRA `(.L_x_1607) ;  /* 0x0000000400ac0947 */ /* 0x005fea0003800000 */
[----:B------:R-:W0:Y:S01]  /*3c60*/  S2R R53, SR_TID.X ;  /* 0x0000000000357919 */ /* 0x000e220000002100 */
[----:B------:R-:W-:Y:S01]  /*3c70*/  USHF.L.U32 UR9, UR11, 0x3, URZ ;  /* 0x000000030b097899 */ /* 0x000fe2000800063f */
[----:B------:R-:W-:Y:S02]  /*3c80*/  MOV R28, 0x28 ;  /* 0x00000028001c7802 */ /* 0x000fe40000000f00 */
[----:B------:R-:W-:Y:S01]  /*3c90*/  MOV R29, 0x28 ;  /* 0x00000028001d7802 */ /* 0x000fe20000000f00 */
[----:B------:R-:W-:-:S06]  /*3ca0*/  ULOP3.LUT UR9, UR9, 0x8, URZ, 0xc0, !UPT ;  /* 0x0000000809097892 */ /* 0x000fcc000f8ec03f */
[C---:B0-----:R-:W-:Y:S02]  /*3cb0*/  LEA.HI R32, R53.reuse, UR9, RZ, 0x1e ;  /* 0x0000000935207c11 */ /* 0x041fe4000f8ff0ff */
[----:B------:R-:W-:-:S03]  /*3cc0*/  SHF.L.U32 R53, R53, 0x3, RZ ;  /* 0x0000000335357819 */ /* 0x000fc600000006ff */
        /* <DEDUP_REMOVED lines=100> */
.L_x_1607:
[----:B------:R-:W-:Y:S05]  /*4310*/  BSYNC B0 ;  /* 0x0000000000007941 */ /* 0x000fea0003800000 */
.L_x_1606:
[----:B------:R-:W2:Y:S01]  /*4320*/  LDL.LU R28, [R1+0x4] ;  /* 0x00000400011c7983 */ /* 0x000ea20000300800 */
[----:B------:R-:W-:Y:S01]  /*4330*/  FADD.FTZ R34, R61, R34 ;  /* 0x000000223d227221 */ /* 0x000fe20000010000 */
[----:B------:R-:W-:Y:S01]  /*4340*/  FADD.FTZ R33, R33, R35 ;  /* 0x0000002321217221 */ /* 0x000fe20000010000 */
[----:B------:R-:W-:Y:S01]  /*4350*/  BSSY B0, `(.L_x_1608) ;  /* 0x000001c000007945 */ /* 0x000fe20003800000 */
[----:B------:R-:W0:Y:S04]  /*4360*/  SHFL.BFLY PT, R53, R30, 0x2, 0x1f ;  /* 0x0c401f001e357f89 */ /* 0x000e2800000e0000 */
[----:B------:R-:W1:Y:S01]  /*4370*/  SHFL.BFLY PT, R31, R32, 0x2, 0x1f ;  /* 0x0c401f00201f7f89 */ /* 0x000e6200000e0000 */
[----:B------:R-:W3:Y:S01]  /*4380*/  S2R R61, SR_TID.X ;  /* 0x00000000003d7919 */ /* 0x000ee20000002100 */
[----:B0-----:R-:W-:Y:S01]  /*4390*/  FADD.FTZ R53, R53, R30 ;  /* 0x0000001e35357221 */ /* 0x001fe20000010000 */
[----:B-1----:R-:W-:-:S04]  /*43a0*/  FADD.FTZ R31, R31, R32 ;  /* 0x000000201f1f7221 */ /* 0x002fc80000010000 */
[----:B------:R-:W-:Y:S04]  /*43b0*/  SHFL.BFLY PT, R32, R53, 0x1, 0x1f ;  /* 0x0c201f0035207f89 */ /* 0x000fe800000e0000 */
[----:B------:R-:W-:Y:S01]  /*43c0*/  SHFL.BFLY PT, R30, R31, 0x1, 0x1f ;  /* 0x0c201f001f1e7f89 */ /* 0x000fe200000e0000 */
[----:B---3--:R-:W-:-:S03]  /*43d0*/  LOP3.LUT P0, RZ, R61, 0xffffffe3, RZ, 0xc0, !PT ;  /* 0xffffffe33dff7812 */ /* 0x008fc6000780c0ff */
[----:B--2---:R-:W0:Y:S02]  /*43e0*/  LDS.64 R28, [R28+0x1e00] ;  /* 0x001e00001c1c7984 */ /* 0x004e240000000a00 */
[----:B0-----:R-:W-:Y:S01]  /*43f0*/  FADD.FTZ R29, R33, R29 ;  /* 0x0000001d211d7221 */ /* 0x001fe20000010000 */
[----:B------:R-:W-:-:S05]  /*4400*/  FADD.FTZ R28, R34, R28 ;  /* 0x0000001c221c7221 */ /* 0x000fca0000010000 */
[----:B------:R0:W-:Y:S02]  /*4410*/  STG.E.64 desc[UR14][R44.64+0xc000], R28 ;  /* 0x00c0001c2c007986 */ /* 0x0001e4000c101b0e */
[----:B0-----:R-:W-:Y:S01]  /*4420*/  FADD.FTZ R28, R53, R32 ;  /* 0x00000020351c7221 */ /* 0x001fe20000010000 */
[----:B------:R-:W-:Y:S01]  /*4430*/  FADD.FTZ R29, R31, R30 ;  /* 0x0000001e1f1d7221 */ /* 0x000fe20000010000 */
        /* <DEDUP_REMOVED lines=13> */
.L_x_1609:
[----:B------:R-:W-:Y:S05]  /*4510*/  BSYNC B0 ;  /* 0x0000000000007941 */ /* 0x000fea0003800000 */
.L_x_1608:
        /* <DEDUP_REMOVED lines=19> */
.L_x_1612:
[----:B------:R-:W2:Y:S04]  /*4650*/  LD.E.STRONG.GPU R31, desc[UR14][R28.64] ;  /* 0x0000000e1c1f7980 */ /* 0x000ea8000c10f900 */
[----:B--2---:R-:W-:Y:S01]  /*4660*/  CCTL.IVALL ;  /* 0x00000000ff00798f */ /* 0x004fe20002000000 */
[----:B------:R-:W-:Y:S05]  /*4670*/  YIELD ;  /* 0x0000000000007946 */ /* 0x000fea0003800000 */
[----:B-----5:R-:W-:-:S04]  /*4680*/  LOP3.LUT R31, R31, R30, RZ, 0x3c, !PT ;  /* 0x0000001e1f1f7212 */ /* 0x020fc800078e3cff */
[----:B------:R-:W-:-:S13]  /*4690*/  ISETP.GT.AND P0, PT, R31, -0x1, PT ;  /* 0xffffffff1f00780c */ /* 0x000fda0003f04270 */
[----:B------:R-:W-:Y:S05]  /*46a0*/  @P0 BRA `(.L_x_1612) ;  /* 0xfffffffc00e80947 */ /* 0x000fea000383ffff */
.L_x_1611:
[----:B------:R-:W-:Y:S05]  /*46b0*/  WARPSYNC.ALL ;  /* 0x0000000000007948 */ /* 0x000fea0003800000 */
[----:B------:R-:W-:Y:S06]  /*46c0*/  BAR.SYNC.DEFER_BLOCKING 0x0 ;  /* 0x0000000000007b1d */ /* 0x000fec0000010000 */
[----:B------:R-:W-:Y:S05]  /*46d0*/  BRA `(.L_x_1613) ;  /* 0x0000000000647947 */ /* 0x000fea0003800000 */
.L_x_1610:
        /* <DEDUP_REMOVED lines=17> */
.L_x_1615:
[----:B------:R-:W2:Y:S04]  /*47f0*/  LD.E.STRONG.GPU R31, desc[UR14][R28.64] ;  /* 0x0000000e1c1f7980 */ /* 0x000ea8000c10f900 */
[----:B--2---:R-:W-:Y:S01]  /*4800*/  CCTL.IVALL ;  /* 0x00000000ff00798f */ /* 0x004fe20002000000 */
[----:B------:R-:W-:Y:S05]  /*4810*/  YIELD ;  /* 0x0000000000007946 */ /* 0x000fea0003800000 */
[----:B-----5:R-:W-:-:S04]  /*4820*/  LOP3.LUT R31, R31, R30, RZ, 0x3c, !PT ;  /* 0x0000001e1f1f7212 */ /* 0x020fc800078e3cff */
[----:B------:R-:W-:-:S13]  /*4830*/  ISETP.GT.AND P0, PT, R31, -0x1, PT ;  /* 0xffffffff1f00780c */ /* 0x000fda0003f04270 */
[----:B------:R-:W-:Y:S05]  /*4840*/  @P0 BRA `(.L_x_1615) ;  /* 0xfffffffc00e80947 */ /* 0x000fea000383ffff */
.L_x_1614:
[----:B------:R-:W-:Y:S05]  /*4850*/  WARPSYNC.ALL ;  /* 0x0000000000007948 */ /* 0x000fea0003800000 */
[----:B------:R-:W-:Y:S06]  /*4860*/  BAR.SYNC.DEFER_BLOCKING 0x0 ;  /* 0x0000000000007b1d */ /* 0x000fec0000010000 */
.L_x_1613:
[----:B------:R-:W1:Y:S01]  /*4870*/  S2R R53, SR_TID.X ;  /* 0x0000000000357919 */ /* 0x000e620000002100 */
[----:B------:R-:W-:Y:S01]  /*4880*/  BSSY B0, `(.L_x_1616) ;  /* 0x0000022000007945 */ /* 0x000fe20003800000 */
[----:B0-----:R-:W-:Y:S01]  /*4890*/  HFMA2.MMA R29, -RZ, RZ, 0, 0 ;  /* 0x00000000ff1d7435 */ /* 0x001fe200000001ff */
[----:B------:R-:W-:Y:S02]  /*48a0*/  MOV R30, RZ ;  /* 0x000000ff001e7202 */ /* 0x000fe40000000f00 */
        /* <DEDUP_REMOVED lines=31> */
.L_x_1617:
[----:B------:R-:W-:Y:S05]  /*4aa0*/  BSYNC B0 ;  /* 0x0000000000007941 */ /* 0x000fea0003800000 */
.L_x_1616:
[----:B------:R-:W2:Y:S04]  /*4ab0*/  LDL.LU R31, [R1+0x9c] ;  /* 0x00009c00011f7983 */ /* 0x000ea80000300800 */
[----:B------:R-:W0:Y:S04]  /*4ac0*/  SHFL.BFLY PT, R28, R30, 0x10, 0x1f ;  /* 0x0e001f001e1c7f89 */ /* 0x000e2800000e0000 */
[----:B------:R-:W3:Y:S01]  /*4ad0*/  LDL.LU R32, [R1+0x30] ;  /* 0x0000300001207983 */ /* 0x000ee20000300800 */
[----:B------:R-:W-:Y:S01]  /*4ae0*/  LOP3.LUT P0, RZ, R53, 0xffffff1f, RZ, 0xc0, !PT ;  /* 0xffffff1f35ff7812 */ /* 0x000fe2000780c0ff */
[----:B------:R-:W-:-:S02]  /*4af0*/  UIADD3 UR5, UR13, 0x3480, URZ ;  /* 0x000034800d057890 */ /* 0x000fc4000fffe03f */
[----:B------:R-:W-:Y:S01]  /*4b00*/  USHF.L.U32 UR11, UR11, 0x3, URZ ;  /* 0x000000030b0b7899 */ /* 0x000fe2000800063f */
[----:B------:R-:W4:Y:S01]  /*4b10*/  LDL.LU R33, [R1+0x34] ;  /* 0x0000340001217983 */ /* 0x000f220000300800 */
[----:B------:R-:W-:Y:S02]  /*4b20*/  ULEA UR5, UR16, UR5, 0x18 ;  /* 0x0000000510057291 */ /* 0x000fe4000f8ec03f */
[----:B------:R-:W-:Y:S01]  /*4b30*/  ULOP3.LUT UR11, UR11, 0x8, URZ, 0xc0, !UPT ;  /* 0x000000080b0b7892 */ /* 0x000fe2000f8ec03f */
        /* <DEDUP_REMOVED lines=19> */
[----:B------:R-:W-:Y:S01]  /*4c70*/  @!P0 FMUL.FTZ R28, R28, 6.1035157159494701773e-06 ;  /* 0x36cccccd1c1c8820 */ /* 0x000fe20000410000 */
[----:B0-----:R-:W-:Y:S01]  /*4c80*/  FADD.FTZ R29, R29, R30 ;  /* 0x0000001e1d1d7221 */ /* 0x001fe20000010000 */
[----:B------:R-:W-:-:S03]  /*4c90*/  @!P0 SHF.R.U32.HI R30, RZ, 0x2, R53 ;  /* 0x00000002ff1e8819 */ /* 0x000fc60000011635 */
[----:B------:R-:W-:Y:S01]  /*4ca0*/  @!P0 FMUL.FTZ R29, R29, 6.1035157159494701773e-06 ;  /* 0x36cccccd1d1d8820 */ /* 0x000fe20000410000 */
[----:B------:R-:W-:-:S05]  /*4cb0*/  @!P0 LOP3.LUT R30, R30, 0x3ffffff8, RZ, 0xc0, !PT ;  /* 0x3ffffff81e1e8812 */ /* 0x000fca00078ec0ff */
[----:B------:R2:W-:Y:S02]  /*4cc0*/  @!P0 STS.64 [R30+UR5], R28 ;  /* 0x0000001c1e008988 */ /* 0x0005e40008000a05 */
[----:B--2---:R-:W-:-:S04]  /*4cd0*/  IADD3 R28, R31, -UR11, RZ ;  /* 0x8000000b1f1c7c10 */ /* 0x004fc8000fffe0ff */
[----:B------:R-:W-:Y:S01]  /*4ce0*/  LEA R28, R28, UR5, 0x3 ;  /* 0x000000051c1c7c11 */ /* 0x000fe2000f8e18ff */
[----:B------:R-:W-:Y:S06]  /*4cf0*/  BAR.SYNC.DEFER_BLOCKING 0x0 ;  /* 0x0000000000007b1d */ /* 0x000fec0000010000 */
[----:B------:R-:W0:Y:S02]  /*4d00*/  LDS.64 R30, [R28] ;  /* 0x000000001c1e7984 */ /* 0x000e240000000a00 */
[----:B0-----:R-:W-:-:S04]  /*4d10*/  FFMA.FTZ R25, R0, R25, -R30 ;  /* 0x0000001900197223 */ /* 0x001fc8000001081e */
[----:B---3--:R-:W-:Y:S02]  /*4d20*/  FFMA.FTZ R25, R32, -R31, R25 ;  /* 0x8000001f20197223 */ /* 0x008fe40000010019 */
[----:B------:R-:W2:Y:S01]  /*4d30*/  LDL.LU R32, [R1+0x2c] ;  /* 0x00002c0001207983 */ /* 0x000ea20000300800 */
[C-C-:B------:R-:W-:Y:S01]  /*4d40*/  FFMA.FTZ R47, R0.reuse, R47, -R30.reuse ;  /* 0x0000002f002f7223 */ /* 0x140fe2000001081e */
[C-C-:B------:R-:W-:Y:S02]  /*4d50*/  FFMA.FTZ R41, R0.reuse, R41, -R30.reuse ;  /* 0x0000002900297223 */ /* 0x140fe4000001081e */
[----:B------:R-:W3:Y:S01]  /*4d60*/  LDL.LU R29, [R1+0x28] ;  /* 0x00002800011d7983 */ /* 0x000ee20000300800 */
[C-C-:B------:R-:W-:Y:S01]  /*4d70*/  FFMA.FTZ R21, R0.reuse, R21, -R30.reuse ;  /* 0x0000001500157223 */ /* 0x140fe2000001081e */
[C-C-:B------:R-:W-:Y:S01]  /*4d80*/  FFMA.FTZ R17, R0.reuse, R17, -R30.reuse ;  /* 0x0000001100117223 */ /* 0x140fe2000001081e */
[C-C-:B------:R-:W-:Y:S01]  /*4d90*/  FFMA.FTZ R13, R0.reuse, R13, -R30.reuse ;  /* 0x0000000d000d7223 */ /* 0x140fe2000001081e */
[----:B------:R-:W3:Y:S01]  /*4da0*/  LDL.LU R28, [R1+0x54] ;  /* 0x00005400011c7983 */ /* 0x000ee20000300800 */
[C-C-:B------:R-:W-:Y:S01]  /*4db0*/  FFMA.FTZ R9, R0.reuse, R9, -R30.reuse ;  /* 0x0000000900097223 */ /* 0x140fe2000001081e */
[----:B------:R-:W-:-:S02]  /*4dc0*/  FFMA.FTZ R0, R0, R5, -R30 ;  /* 0x0000000500007223 */ /* 0x000fc4000001081e */
[----:B------:R-:W3:Y:S04]  /*4dd0*/  LDL.LU R61, [R1+0x50] ;  /* 0x00005000013d7983 */ /* 0x000ee80000300800 */
[----:B------:R-:W3:Y:S01]  /*4de0*/  LDL.LU R53, [R1+0x4c] ;  /* 0x00004c0001357983 */ /* 0x000ee20000300800 */
[----:B------:R-:W-:-:S03]  /*4df0*/  FFMA.FTZ R23, R27, R23, -R30 ;  /* 0x000000171b177223 */ /* 0x000fc6000001081e */
[----:B------:R-:W3:Y:S01]  /*4e00*/  LDL.LU R5, [R1+0x48] ;  /* 0x0000480001057983 */ /* 0x000ee20000300800 */
[C-C-:B------:R-:W-:Y:S01]  /*4e10*/  FFMA.FTZ R43, R27.reuse, R43, -R30.reuse ;  /* 0x0000002b1b2b7223 */ /* 0x140fe2000001081e */
[C-C-:B------:R-:W-:Y:S01]  /*4e20*/  FFMA.FTZ R39, R27.reuse, R39, -R30.reuse ;  /* 0x000000271b277223 */ /* 0x140fe2000001081e */
[C-C-:B------:R-:W-:Y:S01]  /*4e30*/  FFMA.FTZ R19, R27.reuse, R19, -R30.reuse ;  /* 0x000000131b137223 */ /* 0x140fe2000001081e */
[C-C-:B------:R-:W-:Y:S01]  /*4e40*/  FFMA.FTZ R15, R27.reuse, R15, -R30.reuse ;  /* 0x0000000f1b0f7223 */ /* 0x140fe2000001081e */
[C-C-:B------:R-:W-:Y:S01]  /*4e50*/  FFMA.FTZ R11, R27.reuse, R11, -R30.reuse ;  /* 0x0000000b1b0b7223 */ /* 0x140fe2000001081e */
[C-C-:B------:R-:W-:Y:S01]  /*4e60*/  FFMA.FTZ R7, R27.reuse, R7, -R30.reuse ;  /* 0x000000071b077223 */ /* 0x140fe2000001081e */
[--C-:B------:R-:W-:Y:S01]  /*4e70*/  FFMA.FTZ R3, R27, R3, -R30.reuse ;  /* 0x000000031b037223 */ /* 0x100fe2000001081e */
[----:B------:R-:W3:Y:S04]  /*4e80*/  LDL.LU R45, [R1+0x44] ;  /* 0x00004400012d7983 */ /* 0x000ee80000300800 */
[----:B------:R-:W3:Y:S01]  /*4e90*/  LDL.LU R27, [R1+0x40] ;  /* 0x00004000011b7983 */ /* 0x000ee20000300800 */
        /* <DEDUP_REMOVED lines=8> */
[----:B------:R-:W3:Y:S01]  /*4f20*/  LDL.LU R44, [R1+0x3c] ;  /* 0x00003c00012c7983 */ /* 0x000ee20000300800 */
[----:B------:R-:W-:Y:S01]  /*4f30*/  FFMA.FTZ R22, R26, R22, -R30 ;  /* 0x000000161a167223 */ /* 0x000fe2000001081e */
[----:B----4-:R-:W-:-:S02]  /*4f40*/  FFMA.FTZ R24, R33, -R31, R24 ;  /* 0x8000001f21187223 */ /* 0x010fc40000010018 */
[----:B------:R-:W4:Y:S01]  /*4f50*/  LDL.LU R36, [R1+0x38] ;  /* 0x0000380001247983 */ /* 0x000f220000300800 */
[----:B------:R-:W-:-:S03]  /*4f60*/  FFMA.FTZ R42, R26, R42, -R30 ;  /* 0x0000002a1a2a7223 */ /* 0x000fc6000001081e */
[----:B------:R-:W4:Y:S01]  /*4f70*/  LDL.LU R35, [R1+0x24] ;  /* 0x0000240001237983 */ /* 0x000f220000300800 */
[C-C-:B------:R-:W-:Y:S01]  /*4f80*/  FFMA.FTZ R38, R26.reuse, R38, -R30.reuse ;  /* 0x000000261a267223 */ /* 0x140fe2000001081e */
[C-C-:B------:R-:W-:Y:S02]  /*4f90*/  FFMA.FTZ R18, R26.reuse, R18, -R30.reuse ;  /* 0x000000121a127223 */ /* 0x140fe4000001081e */
[----:B------:R-:W4:Y:S01]  /*4fa0*/  LDL.LU R34, [R1+0x20] ;  /* 0x0000200001227983 */ /* 0x000f220000300800 */
[C-C-:B------:R-:W-:Y:S01]  /*4fb0*/  FFMA.FTZ R14, R26.reuse, R14, -R30.reuse ;  /* 0x0000000e1a0e7223 */ /* 0x140fe2000001081e */
[C-C-:B------:R-:W-:Y:S01]  /*4fc0*/  FFMA.FTZ R10, R26.reuse, R10, -R30.reuse ;  /* 0x0000000a1a0a7223 */ /* 0x140fe2000001081e */
[C-C-:B------:R-:W-:Y:S01]  /*4fd0*/  FFMA.FTZ R6, R26.reuse, R6, -R30.reuse ;  /* 0x000000061a067223 */ /* 0x140fe2000001081e */
[----:B------:R-:W4:Y:S01]  /*4fe0*/  LDL.LU R33, [R1+0x1c] ;  /* 0x00001c0001217983 */ /* 0x000f220000300800 */
[----:B------:R-:W-:Y:S01]  /*4ff0*/  FFMA.FTZ R2, R26, R2, -R30 ;  /* 0x000000021a027223 */ /* 0x000fe2000001081e */
[----:B--2---:R-:W-:-:S02]  /*5000*/  FFMA.FTZ R23, R32, -R31, R23 ;  /* 0x8000001f20177223 */ /* 0x004fc40000010017 */
[----:B------:R-:W2:Y:S01]  /*5010*/  LDL.LU R32, [R1+0x18] ;  /* 0x0000180001207983 */ /* 0x000ea20000300800 */
[----:B---3--:R-:W-:-:S03]  /*5020*/  FFMA.FTZ R22, R29, -R31, R22 ;  /* 0x8000001f1d167223 */ /* 0x008fc60000010016 */
[----:B------:R-:W3:Y:S01]  /*5030*/  LDL.LU R30, [R1+0x14] ;  /* 0x00001400011e7983 */ /* 0x000ee20000300800 */
[----:B------:R-:W-:-:S03]  /*5040*/  FFMA.FTZ R47, R28, -R31, R47 ;  /* 0x8000001f1c2f7223 */ /* 0x000fc6000001002f */
[----:B------:R-:W3:Y:S04]  /*5050*/  LDL.LU R29, [R1+0x10] ;  /* 0x00001000011d7983 */ /* 0x000ee80000300800 */
[----:B------:R-:W3:Y:S04]  /*5060*/  LDL.LU R28, [R1+0xc] ;  /* 0x00000c00011c7983 */ /* 0x000ee80000300800 */
[----:B------:R-:W3:Y:S01]  /*5070*/  LDL.LU R26, [R1] ;  /* 0x00000000011a7983 */ /* 0x000ee20000300800 */
[----:B------:R-:W-:-:S03]  /*5080*/  FFMA.FTZ R42, R5, -R31, R42 ;  /* 0x8000001f052a7223 */ /* 0x000fc6000001002a */
[----:B------:R-:W3:Y:S01]  /*5090*/  LDL.LU R5, [R1+0x88] ;  /* 0x0000880001057983 */ /* 0x000ee20000300800 */
[----:B------:R-:W-:-:S03]  /*50a0*/  FFMA.FTZ R40, R27, -R31, R40 ;  /* 0x8000001f1b287223 */ /* 0x000fc60000010028 */
[----:B------:R-:W3:Y:S01]  /*50b0*/  LDL.LU R27, [R1+0x98] ;  /* 0x00009800011b7983 */ /* 0x000ee20000300800 */
[-C--:B------:R-:W-:Y:S01]  /*50c0*/  FFMA.FTZ R54, R54, -R31.reuse, R7 ;  /* 0x8000001f36367223 */ /* 0x080fe20000010007 */
[-C--:B------:R-:W-:Y:S02]  /*50d0*/  FFMA.FTZ R50, R50, -R31.reuse, R4 ;  /* 0x8000001f32327223 */ /* 0x080fe40000010004 */
[----:B------:R-:W3:Y:S01]  /*50e0*/  LDL.LU R7, [R1+0x90] ;  /* 0x0000900001077983 */ /* 0x000ee20000300800 */
[-C--:B------:R-:W-:Y:S01]  /*50f0*/  FFMA.FTZ R46, R61, -R31.reuse, R46 ;  /* 0x8000001f3d2e7223 */ /* 0x080fe2000001002e */
[-C--:B------:R-:W-:Y:S01]  /*5100*/  FFMA.FTZ R43, R53, -R31.reuse, R43 ;  /* 0x8000001f352b7223 */ /* 0x080fe2000001002b */
[-C--:B------:R-:W-:Y:S01]  /*5110*/  FFMA.FTZ R41, R45, -R31.reuse, R41 ;  /* 0x8000001f2d297223 */ /* 0x080fe20000010029 */
[-C--:B------:R-:W-:Y:S01]  /*5120*/  FFMA.FTZ R39, R44, -R31.reuse, R39 ;  /* 0x8000001f2c277223 */ /* 0x080fe20000010027 */
[-C--:B------:R-:W-:Y:S01]  /*5130*/  FFMA.FTZ R13, R60, -R31.reuse, R13 ;  /* 0x8000001f3c0d7223 */ /* 0x080fe2000001000d */
[-C--:B------:R-:W-:Y:S01]  /*5140*/  FFMA.FTZ R12, R59, -R31.reuse, R12 ;  /* 0x8000001f3b0c7223 */ /* 0x080fe2000001000c */
[-C--:B----4-:R-:W-:Y:S01]  /*5150*/  FFMA.FTZ R38, R36, -R31.reuse, R38 ;  /* 0x8000001f24267223 */ /* 0x090fe20000010026 */
        /* <DEDUP_REMOVED lines=10> */
[-C--:B--2---:R-:W-:Y:S01]  /*5200*/  FFMA.FTZ R18, R32, -R31.reuse, R18 ;  /* 0x8000001f20127223 */ /* 0x084fe20000010012 */
[-C--:B---3--:R-:W-:Y:S01]  /*5210*/  FFMA.FTZ R17, R30, -R31.reuse, R17 ;  /* 0x8000001f1e117223 */ /* 0x088fe20000010011 */
[----:B------:R-:W-:-:S02]  /*5220*/  FFMA.FTZ R15, R28, -R31, R15 ;  /* 0x8000001f1c0f7223 */ /* 0x000fc4000001000f */
[----:B------:R-:W2:Y:S01]  /*5230*/  LDL.LU R28, [R1+0x94] ;  /* 0x00009400011c7983 */ /* 0x000ea20000300800 */
[----:B------:R-:W-:Y:S01]  /*5240*/  IADD3 R4, P0, R5, UR12, RZ ;  /* 0x0000000c05047c10 */ /* 0x000fe2000ff1e0ff */
[-C--:B------:R-:W-:Y:S01]  /*5250*/  FFMA.FTZ R14, R26, -R31.reuse, R14 ;  /* 0x8000001f1a0e7223 */ /* 0x080fe2000001000e */
[----:B-----5:R-:W-:Y:S01]  /*5260*/  FMUL.FTZ R26, R37, R22 ;  /* 0x00000016251a7220 */ /* 0x020fe20000410000 */
[-C--:B------:R-:W-:Y:S01]  /*5270*/  FFMA.FTZ R16, R29, -R31.reuse, R16 ;  /* 0x8000001f1d107223 */ /* 0x080fe20000010010 */
[----:B------:R-:W-:Y:S01]  /*5280*/  FFMA.FTZ R22, R49, -R31, R3 ;  /* 0x8000001f31167223 */ /* 0x000fe20000010003 */
[----:B------:R-:W-:Y:S02]  /*5290*/  IADD3.X R5, R27, UR13, RZ, P0, !PT ;  /* 0x0000000d1b057c10 */ /* 0x000fe400087fe4ff */
[----:B------:R-:W3:Y:S04]  /*52a0*/  LDL.LU R27, [R1+0x84] ;  /* 0x00008400011b7983 */ /* 0x000ee80000300800 */
[----:B------:R-:W4:Y:S04]  /*52b0*/  LDL.LU R31, [R1+0x8c] ;  /* 0x00008c00011f7983 */ /* 0x000f280000300800 */
[----:B------:R-:W4:Y:S04]  /*52c0*/  LDL.LU R30, [R1+0x7c] ;  /* 0x00007c00011e7983 */ /* 0x000f280000300800 */
[----:B------:R-:W4:Y:S01]  /*52d0*/  LDL.LU R29, [R1+0x80] ;  /* 0x00008000011d7983 */ /* 0x000f220000300800 */
[C---:B------:R-:W-:Y:S01]  /*52e0*/  FMUL.FTZ R25, R37.reuse, R25 ;  /* 0x0000001925197220 */ /* 0x040fe20000410000 */
[C---:B------:R-:W-:Y:S01]  /*52f0*/  FMUL.FTZ R24, R37.reuse, R24 ;  /* 0x0000001825187220 */ /* 0x040fe20000410000 */
[C---:B------:R-:W-:Y:S01]  /*5300*/  FMUL.FTZ R23, R37.reuse, R23 ;  /* 0x0000001725177220 */ /* 0x040fe20000410000 */
[C---:B------:R-:W-:Y:S01]  /*5310*/  FMUL.FTZ R47, R37.reuse, R47 ;  /* 0x0000002f252f7220 */ /* 0x040fe20000410000 */
[C---:B------:R-:W-:Y:S01]  /*5320*/  FMUL.FTZ R46, R37.reuse, R46 ;  /* 0x0000002e252e7220 */ /* 0x040fe20000410000 */
[C---:B------:R-:W-:Y:S01]  /*5330*/  FMUL.FTZ R9, R37.reuse, R8 ;  /* 0x0000000825097220 */ /* 0x040fe20000410000 */
[----:B------:R-:W-:Y:S01]  /*5340*/  F2FP.F16.F32.PACK_AB R3, R24, R25 ;  /* 0x000000191803723e */ /* 0x000fe200000000ff */
[C---:B------:R-:W-:Y:S01]  /*5350*/  FMUL.FTZ R43, R37.reuse, R43 ;  /* 0x0000002b252b7220 */ /* 0x040fe20000410000 */
[----:B------:R-:W-:Y:S01]  /*5360*/  F2FP.F16.F32.PACK_AB R2, R26, R23 ;  /* 0x000000171a02723e */ /* 0x000fe200000000ff */
[C---:B------:R-:W-:Y:S01]  /*5370*/  FMUL.FTZ R42, R37.reuse, R42 ;  /* 0x0000002a252a7220 */ /* 0x040fe20000410000 */
[C---:B------:R-:W-:Y:S01]  /*5380*/  FMUL.FTZ R8, R37.reuse, R6 ;  /* 0x0000000625087220 */ /* 0x040fe20000410000 */
[C---:B------:R-:W-:Y:S01]  /*5390*/  FMUL.FTZ R41, R37.reuse, R41 ;  /* 0x0000002925297220 */ /* 0x040fe20000410000 */
[----:B------:R-:W-:Y:S01]  /*53a0*/  FMUL.FTZ R40, R37, R40 ;  /* 0x0000002825287220 */ /* 0x000fe20000410000 */
[----:B------:R-:W-:Y:S01]  /*53b0*/  IADD3 R6, P0, R7, UR12, RZ ;  /* 0x0000000c07067c10 */ /* 0x000fe2000ff1e0ff */
[----:B------:R-:W-:Y:S01]  /*53c0*/  FMUL.FTZ R25, R37, R0 ;  /* 0x0000000025197220 */ /* 0x000fe20000410000 */
[----:B------:R-:W-:-:S02]  /*53d0*/  F2FP.F16.F32.PACK_AB R46, R46, R47 ;  /* 0x0000002f2e2e723e */ /* 0x000fc400000000ff */
[----:B------:R-:W-:Y:S01]  /*53e0*/  PRMT R0, R3, 0x7632, R0 ;  /* 0x0000763203007816 */ /* 0x000fe20000000000 */
[----:B------:R-:W-:Y:S01]  /*53f0*/  STG.E.U16 desc[UR14][R4.64+0x4], R2 ;  /* 0x0000040204007986 */ /* 0x000fe2000c10150e */
[----:B------:R-:W-:Y:S01]  /*5400*/  PRMT R24, R2, 0x7632, R24 ;  /* 0x0000763202187816 */ /* 0x000fe20000000018 */
[C---:B------:R-:W-:Y:S01]  /*5410*/  FMUL.FTZ R39, R37.reuse, R39 ;  /* 0x0000002725277220 */ /* 0x040fe20000410000 */
[----:B------:R-:W-:Y:S01]  /*5420*/  F2FP.F16.F32.PACK_AB R42, R42, R43 ;  /* 0x0000002b2a2a723e */ /* 0x000fe200000000ff */
[C---:B------:R-:W-:Y:S01]  /*5430*/  FMUL.FTZ R38, R37.reuse, R38 ;  /* 0x0000002625267220 */ /* 0x040fe20000410000 */
[----:B------:R-:W-:Y:S01]  /*5440*/  PRMT R26, R46, 0x7632, R26 ;  /* 0x000076322e1a7816 */ /* 0x000fe2000000001a */
[C---:B------:R-:W-:Y:S01]  /*5450*/  FMUL.FTZ R21, R37.reuse, R21 ;  /* 0x0000001525157220 */ /* 0x040fe20000410000 */
[----:B------:R-:W-:Y:S01]  /*5460*/  F2FP.F16.F32.PACK_AB R40, R40, R41 ;  /* 0x000000292828723e */ /* 0x000fe200000000ff */
[C---:B------:R-:W-:Y:S01]  /*5470*/  FMUL.FTZ R20, R37.reuse, R20 ;  /* 0x0000001425147220 */ /* 0x040fe20000410000 */
[----:B------:R0:W-:Y:S01]  /*5480*/  STG.E.U16 desc[UR14][R4.64+0x2], R0 ;  /* 0x0000020004007986 */ /* 0x0001e2000c10150e */
[C---:B------:R-:W-:Y:S01]  /*5490*/  FMUL.FTZ R19, R37.reuse, R19 ;  /* 0x0000001325137220 */ /* 0x040fe20000410000 */
[----:B------:R-:W-:-:S02]  /*54a0*/  FMUL.FTZ R18, R37, R18 ;  /* 0x0000001225127220 */ /* 0x000fc40000410000 */
[----:B------:R-:W-:Y:S01]  /*54b0*/  STG.E.U16 desc[UR14][R4.64], R3 ;  /* 0x0000000304007986 */ /* 0x000fe2000c10150e */
[----:B------:R-:W-:-:S03]  /*54c0*/  F2FP.F16.F32.PACK_AB R38, R38, R39 ;  /* 0x000000272626723e */ /* 0x000fc600000000ff */
[----:B------:R1:W-:Y:S01]  /*54d0*/  STG.E.U16 desc[UR14][R4.64+0x6], R24 ;  /* 0x0000061804007986 */ /* 0x0003e2000c10150e */
[----:B------:R-:W-:Y:S02]  /*54e0*/  F2FP.F16.F32.PACK_AB R20, R20, R21 ;  /* 0x000000151414723e */ /* 0x000fe400000000ff */
[----:B0-----:R-:W-:Y:S02]  /*54f0*/  PRMT R0, R42, 0x7632, R0 ;  /* 0x000076322a007816 */ /* 0x001fe40000000000 */
[----:B------:R-:W-:Y:S02]  /*5500*/  F2FP.F16.F32.PACK_AB R18, R18, R19 ;  /* 0x000000131212723e */ /* 0x000fe400000000ff */
[----:B-1----:R-:W-:Y:S02]  /*5510*/  PRMT R5, R40, 0x7632, R5 ;  /* 0x0000763228057816 */ /* 0x002fe40000000005 */
[----:B------:R-:W-:Y:S01]  /*5520*/  PRMT R19, R20, 0x7632, R19 ;  /* 0x0000763214137816 */ /* 0x000fe20000000013 */
[C---:B------:R-:W-:Y:S01]  /*5530*/  FMUL.FTZ R17, R37.reuse, R17 ;  /* 0x0000001125117220 */ /* 0x040fe20000410000 */
[----:B------:R-:W-:-:S05]  /*5540*/  FMUL.FTZ R16, R37, R16 ;  /* 0x0000001025107220 */ /* 0x000fca0000410000 */
[----:B------:R-:W-:Y:S02]  /*5550*/  F2FP.F16.F32.PACK_AB R16, R16, R17 ;  /* 0x000000111010723e */ /* 0x000fe400000000ff */
[----:B--2---:R-:W-:Y:S02]  /*5560*/  IADD3.X R7, R28, UR13, RZ, P0, !PT ;  /* 0x0000000d1c077c10 */ /* 0x004fe400087fe4ff */
[----:B------:R-:W2:Y:S04]  /*5570*/  LDL.LU R28, [R1+0x74] ;  /* 0x00007400011c7983 */ /* 0x000ea80000300800 */
[----:B------:R0:W-:Y:S04]  /*5580*/  STG.E.U16 desc[UR14][R6.64+0x2], R26 ;  /* 0x0000021a06007986 */ /* 0x0001e8000c10150e */
[----:B------:R-:W-:Y:S01]  /*5590*/  STG.E.U16 desc[UR14][R6.64], R46 ;  /* 0x0000002e06007986 */ /* 0x000fe2000c10150e */
[----:B---3--:R-:W-:-:S03]  /*55a0*/  IADD3 R2, P0, R27, UR12, RZ ;  /* 0x0000000c1b027c10 */ /* 0x008fc6000ff1e0ff */
[----:B------:R-:W3:Y:S01]  /*55b0*/  LDL.LU R27, [R1+0x78] ;  /* 0x00007800011b7983 */ /* 0x000ee20000300800 */
[----:B----4-:R-:W-:-:S03]  /*55c0*/  IADD3.X R3, R31, UR13, RZ, P0, !PT ;  /* 0x0000000d1f037c10 */ /* 0x010fc600087fe4ff */
[----:B0-----:R-:W4:Y:S01]  /*55d0*/  LDL.LU R26, [R1+0x6c] ;  /* 0x00006c00011a7983 */ /* 0x001f220000300800 */
[----:B------:R-:W-:-:S03]  /*55e0*/  IADD3 R4, P0, R30, UR12, RZ ;  /* 0x0000000c1e047c10 */ /* 0x000fc6000ff1e0ff */
[----:B------:R-:W-:Y:S04]  /*55f0*/  STG.E.U16 desc[UR14][R6.64+0x4], R42 ;  /* 0x0000042a06007986 */ /* 0x000fe8000c10150e */
[----:B------:R0:W-:Y:S04]  /*5600*/  STG.E.U16 desc[UR14][R6.64+0x6], R0 ;  /* 0x0000060006007986 */ /* 0x0001e8000c10150e */
[----:B------:R1:W-:Y:S04]  /*5610*/  STG.E.U16 desc[UR14][R2.64+0x2], R5 ;  /* 0x0000020502007986 */ /* 0x0003e8000c10150e */
[----:B------:R-:W4:Y:S01]  /*5620*/  LDL.LU R24, [R1+0x70] ;  /* 0x0000700001187983 */ /* 0x000f220000300800 */
[----:B0-----:R-:W-:-:S03]  /*5630*/  PRMT R7, R38, 0x7632, R7 ;  /* 0x0000763226077816 */ /* 0x001fc60000000007 */
[----:B------:R-:W4:Y:S01]  /*5640*/  LDL.LU R21, [R1+0x64] ;  /* 0x0000640001157983 */ /* 0x000f220000300800 */
[----:B-1----:R-:W-:-:S03]  /*5650*/  IADD3.X R5, R29, UR13, RZ, P0, !PT ;  /* 0x0000000d1d057c10 */ /* 0x002fc600087fe4ff */
[----:B------:R-:W-:Y:S01]  /*5660*/  STG.E.U16 desc[UR14][R2.64], R40 ;  /* 0x0000002802007986 */ /* 0x000fe2000c10150e */
[----:B------:R-:W-:-:S03]  /*5670*/  PRMT R0, R18, 0x7632, R0 ;  /* 0x0000763212007816 */ /* 0x000fc60000000000 */
[----:B------:R-:W-:Y:S04]  /*5680*/  STG.E.U16 desc[UR14][R2.64+0x4], R38 ;  /* 0x0000042602007986 */ /* 0x000fe8000c10150e */
[----:B------:R-:W-:Y:S04]  /*5690*/  STG.E.U16 desc[UR14][R2.64+0x6], R7 ;  /* 0x0000060702007986 */ /* 0x000fe8000c10150e */
[----:B------:R0:W-:Y:S04]  /*56a0*/  STG.E.U16 desc[UR14][R4.64+0x2], R19 ;  /* 0x0000021304007986 */ /* 0x0001e8000c10150e */
[----:B------:R1:W-:Y:S04]  /*56b0*/  STG.E.U16 desc[UR14][R4.64+0x4], R18 ;  /* 0x0000041204007986 */ /* 0x0003e8000c10150e */
[----:B0-----:R-:W4:Y:S04]  /*56c0*/  LDL.LU R19, [R1+0x68] ;  /* 0x0000680001137983 */ /* 0x001f280000300800 */
[----:B-1----:R-:W4:Y:S04]  /*56d0*/  LDL.LU R18, [R1+0x60] ;  /* 0x0000600001127983 */ /* 0x002f280000300800 */
[----:B------:R-:W4:Y:S01]  /*56e0*/  LDL.LU R17, [R1+0x5c] ;  /* 0x00005c0001117983 */ /* 0x000f220000300800 */
[C---:B------:R-:W-:Y:S01]  /*56f0*/  FMUL.FTZ R15, R37.reuse, R15 ;  /* 0x0000000f250f7220 */ /* 0x040fe20000410000 */
[C---:B------:R-:W-:Y:S01]  /*5700*/  FMUL.FTZ R14, R37.reuse, R14 ;  /* 0x0000000e250e7220 */ /* 0x040fe20000410000 */
[C---:B------:R-:W-:Y:S01]  /*5710*/  FMUL.FTZ R13, R37.reuse, R13 ;  /* 0x0000000d250d7220 */ /* 0x040fe20000410000 */
[C---:B------:R-:W-:Y:S01]  /*5720*/  FMUL.FTZ R12, R37.reuse, R12 ;  /* 0x0000000c250c7220 */ /* 0x040fe20000410000 */
[C---:B------:R-:W-:Y:S01]  /*5730*/  FMUL.FTZ R11, R37.reuse, R11 ;  /* 0x0000000b250b7220 */ /* 0x040fe20000410000 */
[----:B------:R-:W-:Y:S01]  /*5740*/  FMUL.FTZ R10, R37, R10 ;  /* 0x0000000a250a7220 */ /* 0x000fe20000410000 */
[----:B------:R-:W-:Y:S01]  /*5750*/  F2FP.F16.F32.PACK_AB R14, R14, R15 ;  /* 0x0000000f0e0e723e */ /* 0x000fe200000000ff */
[----:B------:R-:W-:Y:S01]  /*5760*/  STG.E.U16 desc[UR14][R4.64], R20 ;  /* 0x0000001404007986 */ /* 0x000fe2000c10150e */
[----:B------:R-:W-:-:S03]  /*5770*/  PRMT R3, R16, 0x7632, R3 ;  /* 0x0000763210037816 */ /* 0x000fc60000000003 */
[----:B------:R0:W-:Y:S01]  /*5780*/  STG.E.U16 desc[UR14][R4.64+0x6], R0 ;  /* 0x0000060004007986 */ /* 0x0001e2000c10150e */
[----:B------:R-:W-:Y:S01]  /*5790*/  F2FP.F16.F32.PACK_AB R12, R12, R13 ;  /* 0x0000000d0c0c723e */ /* 0x000fe200000000ff */
[C---:B------:R-:W-:Y:S01]  /*57a0*/  FMUL.FTZ R56, R37.reuse, R56 ;  /* 0x0000003825387220 */ /* 0x040fe20000410000 */
[----:B------:R-:W-:Y:S01]  /*57b0*/  F2FP.F16.F32.PACK_AB R10, R10, R11 ;  /* 0x0000000b0a0a723e */ /* 0x000fe200000000ff */
[C---:B------:R-:W-:Y:S01]  /*57c0*/  FMUL.FTZ R23, R37.reuse, R54 ;  /* 0x0000003625177220 */ /* 0x040fe20000410000 */
[----:B0-----:R-:W-:Y:S02]  /*57d0*/  PRMT R5, R14, 0x7632, R5 ;  /* 0x000076320e057816 */ /* 0x001fe40000000005 */
[----:B------:R-:W-:Y:S01]  /*57e0*/  PRMT R0, R12, 0x7632, R0 ;  /* 0x000076320c007816 */ /* 0x000fe20000000000 */
[C---:B------:R-:W-:Y:S01]  /*57f0*/  FMUL.FTZ R50, R37.reuse, R50 ;  /* 0x0000003225327220 */ /* 0x040fe20000410000 */
[----:B------:R-:W-:Y:S01]  /*5800*/  FMUL.FTZ R22, R37, R22 ;  /* 0x0000001625167220 */ /* 0x000fe20000410000 */
[----:B------:R-:W-:Y:S01]  /*5810*/  F2FP.F16.F32.PACK_AB R9, R9, R56 ;  /* 0x000000380909723e */ /* 0x000fe200000000ff */
[----:B------:R-:W-:Y:S01]  /*5820*/  FMUL.FTZ R37, R37, R48 ;  /* 0x0000003025257220 */ /* 0x000fe20000410000 */
[----:B------:R-:W-:-:S02]  /*5830*/  F2FP.F16.F32.PACK_AB R8, R8, R23 ;  /* 0x000000170808723e */ /* 0x000fc400000000ff */
[----:B------:R-:W-:Y:S02]  /*5840*/  F2FP.F16.F32.PACK_AB R25, R50, R25 ;  /* 0x000000193219723e */ /* 0x000fe400000000ff */
[----:B------:R-:W-:Y:S01]  /*5850*/  F2FP.F16.F32.PACK_AB R22, R37, R22 ;  /* 0x000000162516723e */ /* 0x000fe200000000ff */
[----:B------:R-:W-:-:S04]  /*5860*/  UISETP.GE.U32.AND UP0, UPT, UR9, UR20, UPT ;  /* 0x000000140900728c */ /* 0x000fc8000bf06070 */
[----:B------:R-:W-:Y:S02]  /*5870*/  UISETP.GE.AND.EX UP0, UPT, UR10, UR7, UPT, UP0 ;  /* 0x000000070a00728c */ /* 0x000fe4000bf06300 */
[----:B------:R-:W-:Y:S01]  /*5880*/  ULOP3.LUT UR4, UR4, 0x1, URZ, 0x3c, !UPT ;  /* 0x0000000104047892 */ /* 0x000fe2000f8e3c3f */
[----:B------:R-:W-:Y:S01]  /*5890*/  UMOV UR5, UR10 ;  /* 0x0000000a00057c82 */ /* 0x000fe20008000000 */
[----:B------:R-:W-:Y:S01]  /*58a0*/  UMOV UR11, UR9 ;  /* 0x00000009000b7c82 */ /* 0x000fe20008000000 */
[----:B--2---:R-:W-:-:S04]  /*58b0*/  IADD3 R6, P0, R28, UR12, RZ ;  /* 0x0000000c1c067c10 */ /* 0x004fc8000ff1e0ff */
[----:B---3--:R-:W-:Y:S02]  /*58c0*/  IADD3.X R7, R27, UR13, RZ, P0, !PT ;  /* 0x0000000d1b077c10 */ /* 0x008fe400087fe4ff */
        /* <DEDUP_REMOVED lines=8> */
[----:B------:R-:W-:Y:S04]  /*5950*/  STG.E.U16 desc[UR14][R2.64], R12 ;  /* 0x0000000c02007986 */ /* 0x000fe8000c10150e */
[----:B------:R0:W-:Y:S04]  /*5960*/  STG.E.U16 desc[UR14][R2.64+0x2], R0 ;  /* 0x0000020002007986 */ /* 0x0001e8000c10150e */
[----:B------:R-:W-:Y:S04]  /*5970*/  STG.E.U16 desc[UR14][R2.64+0x4], R10 ;  /* 0x0000040a02007986 */ /* 0x000fe8000c10150e */
[----:B------:R1:W-:Y:S01]  /*5980*/  STG.E.U16 desc[UR14][R2.64+0x6], R7 ;  /* 0x0000060702007986 */ /* 0x0003e2000c10150e */
[----:B0-----:R-:W-:-:S02]  /*5990*/  PRMT R0, R8, 0x7632, R0 ;  /* 0x0000763208007816 */ /* 0x001fc40000000000 */
[----:B------:R-:W-:Y:S02]  /*59a0*/  IADD3.X R5, R19, UR13, RZ, P0, !PT ;  /* 0x0000000d13057c10 */ /* 0x000fe400087fe4ff */
[----:B-1----:R-:W-:Y:S02]  /*59b0*/  PRMT R3, R9, 0x7632, R3 ;  /* 0x0000763209037816 */ /* 0x002fe40000000003 */
[----:B------:R-:W-:Y:S01]  /*59c0*/  IADD3 R6, P0, R18, UR12, RZ ;  /* 0x0000000c12067c10 */ /* 0x000fe2000ff1e0ff */
[----:B------:R-:W-:Y:S01]  /*59d0*/  STG.E.U16 desc[UR14][R4.64], R9 ;  /* 0x0000000904007986 */ /* 0x000fe2000c10150e */
[----:B------:R-:W-:Y:S02]  /*59e0*/  PRMT R2, R25, 0x7632, R2 ;  /* 0x0000763219027816 */ /* 0x000fe40000000002 */
[----:B------:R-:W-:Y:S01]  /*59f0*/  IADD3.X R7, R17, UR13, RZ, P0, !PT ;  /* 0x0000000d11077c10 */ /* 0x000fe200087fe4ff */
        /* <DEDUP_REMOVED lines=10> */
.L_x_1605:
        /* <DEDUP_REMOVED lines=39> */
.L_x_1635:
        /* <DEDUP_REMOVED lines=42> */
.L_x_1622:
[----:B------:R-:W-:Y:S05]  /*5fb0*/  BSYNC B1 ;  /* 0x0000000000017941 */ /* 0x000fea0003800000 */
.L_x_1621:
        /* <DEDUP_REMOVED lines=21> */
.L_x_1625:
        /* <DEDUP_REMOVED lines=55> */
.L_x_1624:
[----:B------:R-:W-:Y:S05]  /*6480*/  BSYNC B1 ;  /* 0x0000000000017941 */ /* 0x000fea0003800000 */
.L_x_1623:
        /* <DEDUP_REMOVED lines=35> */
.L_x_1627:
[----:B------:R-:W-:Y:S05]  /*66c0*/  BSYNC B1 ;  /* 0x0000000000017941 */ /* 0x000fea0003800000 */
.L_x_1626:
        /* <DEDUP_REMOVED lines=15> */
.L_x_1620:
[----:B------:R-:W-:Y:S05]  /*67c0*/  BSYNC B0 ;  /* 0x0000000000007941 */ /* 0x000fea0003800000 */
.L_x_1619:
        /* <DEDUP_REMOVED lines=50> */
.L_x_1644:
        /* <DEDUP_REMOVED lines=46> */
.L_x_1654:
        /* <DEDUP_REMOVED lines=41> */
.L_x_1664:
[----:B--2---:R-:W-:Y:S01]  /*7060*/  FADD.FTZ R15, R14, R30 ;  /* 0x0000001e0e0f7221 */ /* 0x004fe20000010000 */
[----:B------:R-:W-:-:S04]  /*7070*/  @!P1 F2FP.F16.F32.PACK_AB R14, RZ, R24 ;  /* 0x00000018ff0e923e */ /* 0x000fc800000000ff */
[----:B------:R-:W-:Y:S01]  /*7080*/  @!P1 F2FP.F16.F32.PACK_AB R15, RZ, R15 ;  /* 0x0000000fff0f923e */ /* 0x000fe200000000ff */
[----:B------:R3:W-:Y:S03]  /*7090*/  @!P1 STG.E.U16 desc[UR14][R16.64+0x50], R14 ;  /* 0x0000500e10009986 */ /* 0x0007e6000c10150e */
[----:B------:R-:W-:Y:S02]  /*70a0*/  PRMT R20, R15, 0x7610, R20 ;  /* 0x000076100f147816 */ /* 0x000fe40000000014 */
[----:B------:R-:W-:-:S03]  /*70b0*/  LEA.HI R15, R56, 0x3c, RZ, 0x1c ;  /* 0x0000003c380f7811 */ /* 0x000fc600078fe0ff */
[----:B------:R3:W-:Y:S04]  /*70c0*/  @!P1 STG.E.U16 desc[UR14][R18.64+0x50], R20 ;  /* 0x0000501412009986 */ /* 0x0007e8000c10150e */
.L_x_1630:
[----:B------:R-:W-:Y:S05]  /*70d0*/  BSYNC B0 ;  /* 0x0000000000007941 */ /* 0x000fea0003800000 */
.L_x_1629:
        /* <DEDUP_REMOVED lines=165> */
.L_x_1698:
        /* <DEDUP_REMOVED lines=9> */
.L_x_1628:
[----:B------:R-:W-:Y:S05]  /*7bc0*/  WARPSYNC.ALL ;  /* 0x0000000000007948 */ /* 0x000fea0003800000 */
[----:B------:R-:W-:Y:S01]  /*7bd0*/  BAR.SYNC.DEFER_BLOCKING 0x0 ;  /* 0x0000000000007b1d */ /* 0x000fe20000010000 */
[C---:B------:R-:W-:Y:S02]  /*7be0*/  ISETP.GE.AND P0, PT, R8.reuse, -0x2d80, PT ;  /* 0xffffd2800800780c */ /* 0x040fe40003f06270 */
[----:B------:R-:W-:-:S11]  /*7bf0*/  IADD3 R8, R8, 0x3000, RZ ;  /* 0x0000300008087810 */ /* 0x000fd60007ffe0ff */
[----:B------:R-:W-:Y:S05]  /*7c00*/  @!P0 BRA `(.L_x_1635) ;  /* 0xffffffe000408947 */ /* 0x000fea000383ffff */
[----:B------:R-:W-:Y:S05]  /*7c10*/  EXIT ;  /* 0x000000000000794d */ /* 0x000fea0003800000 */
.L_x_1631:
[----:B------:R-:W-:Y:S01]  /*7c20*/  HFMA2.MMA R28, -RZ, RZ, 0, 4.76837158203125e-07 ;  /* 0x00000008ff1c7435 */ /* 0x000fe200000001ff */
[----:B-1----:R-:W-:Y:S02]  /*7c30*/  MOV R29, R14 ;  /* 0x0000000e001d7202 */ /* 0x002fe40000000f00 */
[----:B------:R-:W-:Y:S02]  /*7c40*/  MOV R27, 0x101f ;  /* 0x0000101f001b7802 */ /* 0x000fe40000000f00 */
[----:B------:R-:W-:-:S07]  /*7c50*/  MOV R26, 0xffff ;  /* 0x0000ffff001a7802 */ /* 0x000fce0000000f00 */
[----:B0-2---:R-:W-:Y:S05]  /*7c60*/  WARPSYNC.COLLECTIVE R26, `(.L_x_1636) ;  /* 0x000000001a087348 */ /* 0x005fea0003c00000 */
[----:B------:R1:W3:Y:S02]  /*7c70*/  SHFL.BFLY P2, R30, R29, R28, R27 ;  /* 0x0c00001c1d1e7389 */ /* 0x0002e4000004001b */
[----:B0123--:R-:W-:Y:S01]  /*7c80*/  ENDCOLLECTIVE ;  /* 0x000000000000791b */ /* 0x00ffe20003800000 */
.L_x_1636:
[----:B------:R-:W-:Y:S02]  /*7c90*/  MOV R29, R15 ;  /* 0x0000000f001d7202 */ /* 0x000fe40000000f00 */
[----:B------:R-:W-:-:S07]  /*7ca0*/  MOV R17, R30 ;  /* 0x0000001e00117202 */ /* 0x000fce0000000f00 */
[----:B------:R-:W-:Y:S05]  /*7cb0*/  WARPSYNC.COLLECTIVE R26, `(.L_x_1637) ;  /* 0x000000001a087348 */ /* 0x000fea0003c00000 */
[----:B------:R0:W1:Y:S02]  /*7cc0*/  SHFL.BFLY P2, R30, R29, R28, R27 ;  /* 0x0c00001c1d1e7389 */ /* 0x000064000004001b */
[----:B01----:R-:W-:Y:S01]  /*7cd0*/  ENDCOLLECTIVE ;  /* 0x000000000000791b */ /* 0x003fe20003800000 */
.L_x_1637:
[----:B------:R-:W-:Y:S01]  /*7ce0*/  FADD.FTZ R17, R17, R14 ;  /* 0x0000000e11117221 */ /* 0x000fe20000010000 */
[----:B------:R-:W-:-:S04]  /*7cf0*/  HFMA2.MMA R28, -RZ, RZ, 0, 2.384185791015625e-07 ;  /* 0x00000004ff1c7435 */ /* 0x000fc800000001ff */
[----:B------:R-:W-:Y:S02]  /*7d00*/  MOV R29, R17 ;  /* 0x00000011001d7202 */ /* 0x000fe40000000f00 */
[----:B------:R-:W-:-:S07]  /*7d10*/  MOV R16, R30 ;  /* 0x0000001e00107202 */ /* 0x000fce0000000f00 */
[----:B------:R-:W-:Y:S05]  /*7d20*/  WARPSYNC.COLLECTIVE R26, `(.L_x_1638) ;  /* 0x000000001a087348 */ /* 0x000fea0003c00000 */
[----:B------:R0:W1:Y:S02]  /*7d30*/  SHFL.BFLY P2, R30, R29, R28, R27 ;  /* 0x0c00001c1d1e7389 */ /* 0x000064000004001b */
[----:B01----:R-:W-:Y:S01]  /*7d40*/  ENDCOLLECTIVE ;  /* 0x000000000000791b */ /* 0x003fe20003800000 */
.L_x_1638:
[----:B------:R-:W-:-:S05]  /*7d50*/  FADD.FTZ R16, R16, R15 ;  /* 0x0000000f10107221 */ /* 0x000fca0000010000 */
[----:B------:R-:W-:Y:S02]  /*7d60*/  MOV R29, R16 ;  /* 0x00000010001d7202 */ /* 0x000fe40000000f00 */
[----:B------:R-:W-:-:S07]  /*7d70*/  MOV R18, R30 ;  /* 0x0000001e00127202 */ /* 0x000fce0000000f00 */
[----:B------:R-:W-:Y:S05]  /*7d80*/  WARPSYNC.COLLECTIVE R26, `(.L_x_1639) ;  /* 0x000000001a087348 */ /* 0x000fea0003c00000 */
[----:B------:R0:W1:Y:S02]  /*7d90*/  SHFL.BFLY P2, R30, R29, R28, R27 ;  /* 0x0c00001c1d1e7389 */ /* 0x000064000004001b */
[----:B01----:R-:W-:Y:S01]  /*7da0*/  ENDCOLLECTIVE ;  /* 0x000000000000791b */ /* 0x003fe20003800000 */
.L_x_1639:
[----:B------:R-:W-:Y:S01]  /*7db0*/  FADD.FTZ R18, R17, R18 ;  /* 0x0000001211127221 */ /* 0x000fe20000010000 */
[----:B------:R-:W-:-:S04]  /*7dc0*/  HFMA2.MMA R28, -RZ, RZ, 0, 1.1920928955078125e-07 ;  /* 0x00000002ff1c7435 */ /* 0x000fc800000001ff */
[----:B------:R-:W-:Y:S02]  /*7dd0*/  MOV R29, R18 ;  /* 0x00000012001d7202 */ /* 0x000fe40000000f00 */
[----:B------:R-:W-:-:S07]  /*7de0*/  MOV R19, R30 ;  /* 0x0000001e00137202 */ /* 0x000fce0000000f00 */
[----:B------:R-:W-:Y:S05]  /*7df0*/  WARPSYNC.COLLECTIVE R26, `(.L_x_1640) ;  /* 0x000000001a087348 */ /* 0x000fea0003c00000 */
[----:B------:R0:W1:Y:S02]  /*7e00*/  SHFL.BFLY P2, R30, R29, R28, R27 ;  /* 0x0c00001c1d1e7389 */ /* 0x000064000004001b */
[----:B01----:R-:W-:Y:S01]  /*7e10*/  ENDCOLLECTIVE ;  /* 0x000000000000791b */ /* 0x003fe20003800000 */
.L_x_1640:
[----:B------:R-:W-:-:S05]  /*7e20*/  FADD.FTZ R19, R16, R19 ;  /* 0x0000001310137221 */ /* 0x000fca0000010000 */
[----:B------:R-:W-:Y:S02]  /*7e30*/  MOV R29, R19 ;  /* 0x00000013001d7202 */ /* 0x000fe40000000f00 */
[----:B------:R-:W-:-:S07]  /*7e40*/  MOV R21, R30 ;  /* 0x0000001e00157202 */ /* 0x000fce0000000f00 */
[----:B------:R-:W-:Y:S05]  /*7e50*/  WARPSYNC.COLLECTIVE R26, `(.L_x_1641) ;  /* 0x000000001a087348 */ /* 0x000fea0003c00000 */
[----:B------:R0:W1:Y:S02]  /*7e60*/  SHFL.BFLY P2, R30, R29, R28, R27 ;  /* 0x0c00001c1d1e7389 */ /* 0x000064000004001b */
[----:B01----:R-:W-:Y:S01]  /*7e70*/  ENDCOLLECTIVE ;  /* 0x000000000000791b */ /* 0x003fe20003800000 */
.L_x_1641:
[----:B------:R-:W-:Y:S01]  /*7e80*/  FADD.FTZ R21, R18, R21 ;  /* 0x0000001512157221 */ /* 0x000fe20000010000 */
[----:B------:R-:W-:-:S04]  /*7e90*/  HFMA2.MMA R28, -RZ, RZ, 0, 5.9604644775390625e-08 ;  /* 0x00000001ff1c7435 */ /* 0x000fc800000001ff */
[----:B------:R-:W-:Y:S02]  /*7ea0*/  MOV R29, R21 ;  /* 0x00000015001d7202 */ /* 0x000fe40000000f00 */
[----:B------:R-:W-:-:S07]  /*7eb0*/  MOV R14, R30 ;  /* 0x0000001e000e7202 */ /* 0x000fce0000000f00 */
[----:B------:R-:W-:Y:S05]  /*7ec0*/  WARPSYNC.COLLECTIVE R26, `(.L_x_1642) ;  /* 0x000000001a087348 */ /* 0x000fea0003c00000 */
[----:B------:R0:W1:Y:S02]  /*7ed0*/  SHFL.BFLY P2, R30, R29, R28, R27 ;  /* 0x0c00001c1d1e7389 */ /* 0x000064000004001b */
[----:B01----:R-:W-:Y:S01]  /*7ee0*/  ENDCOLLECTIVE ;  /* 0x000000000000791b */ /* 0x003fe20003800000 */
.L_x_1642:
[----:B------:R-:W-:-:S05]  /*7ef0*/  FADD.FTZ R14, R19, R14 ;  /* 0x0000000e130e7221 */ /* 0x000fca0000010000 */
[----:B------:R-:W-:Y:S02]  /*7f00*/  MOV R29, R14 ;  /* 0x0000000e001d7202 */ /* 0x000fe40000000f00 */
[----:B------:R-:W-:-:S07]  /*7f10*/  MOV R20, R30 ;  /* 0x0000001e00147202 */ /* 0x000fce0000000f00 */
[----:B------:R-:W-:Y:S05]  /*7f20*/  WARPSYNC.COLLECTIVE R26, `(.L_x_1643) ;  /* 0x000000001a087348 */ /* 0x000fea0003c00000 */
[----:B------:R0:W1:Y:S02]  /*7f30*/  SHFL.BFLY P2, R30, R29, R28, R27 ;  /* 0x0c00001c1d1e7389 */ /* 0x000064000004001b */
[----:B01----:R-:W-:Y:S01]  /*7f40*/  ENDCOLLECTIVE ;  /* 0x000000000000791b */ /* 0x003fe20003800000 */
.L_x_1643:
[----:B------:R-:W-:Y:S01]  /*7f50*/  FADD.FTZ R20, R21, R20 ;  /* 0x0000001415147221 */ /* 0x000fe20000010000 */
[----:B------:R-:W-:Y:S06]  /*7f60*/  BRA `(.L_x_1644) ;  /* 0xffffffe800e07947 */ /* 0x000fec000383ffff */
.L_x_1632:
        /* <DEDUP_REMOVED lines=8> */
.L_x_1646:
[----:B------:R-:W-:Y:S05]  /*7ff0*/  BSYNC B1 ;  /* 0x0000000000017941 */ /* 0x000fea0003800000 */
.L_x_1645:
        /* <DEDUP_REMOVED lines=8> */
.L_x_1647:
[----:B------:R-:W-:Y:S01]  /*8080*/  FADD.FTZ R21, R21, R14 ;  /* 0x0000000e15157221 */ /* 0x000fe20000010000 */
[----:B------:R-:W-:-:S04]  /*8090*/  HFMA2.MMA R28, -RZ, RZ, 0, 2.384185791015625e-07 ;  /* 0x00000004ff1c7435 */ /* 0x000fc800000001ff */
[----:B------:R-:W-:Y:S02]  /*80a0*/  MOV R29, R21 ;  /* 0x00000015001d7202 */ /* 0x000fe40000000f00 */
[----:B------:R-:W-:-:S07]  /*80b0*/  MOV R20, R30 ;  /* 0x0000001e00147202 */ /* 0x000fce0000000f00 */
[----:B------:R-:W-:Y:S05]  /*80c0*/  WARPSYNC.COLLECTIVE R26, `(.L_x_1648) ;  /* 0x000000001a087348 */ /* 0x000fea0003c00000 */
[----:B------:R0:W1:Y:S02]  /*80d0*/  SHFL.BFLY P2, R30, R29, R28, R27 ;  /* 0x0c00001c1d1e7389 */ /* 0x000064000004001b */
[----:B01----:R-:W-:Y:S01]  /*80e0*/  ENDCOLLECTIVE ;  /* 0x000000000000791b */ /* 0x003fe20003800000 */
.L_x_1648:
[----:B------:R-:W-:-:S05]  /*80f0*/  FADD.FTZ R20, R20, R15 ;  /* 0x0000000f14147221 */ /* 0x000fca0000010000 */
[----:B------:R-:W-:Y:S02]  /*8100*/  MOV R29, R20 ;  /* 0x00000014001d7202 */ /* 0x000fe40000000f00 */
[----:B------:R-:W-:-:S07]  /*8110*/  MOV R22, R30 ;  /* 0x0000001e00167202 */ /* 0x000fce0000000f00 */
[----:B------:R-:W-:Y:S05]  /*8120*/  WARPSYNC.COLLECTIVE R26, `(.L_x_1649) ;  /* 0x000000001a087348 */ /* 0x000fea0003c00000 */
[----:B------:R0:W1:Y:S02]  /*8130*/  SHFL.BFLY P2, R30, R29, R28, R27 ;  /* 0x0c00001c1d1e7389 */ /* 0x000064000004001b */
[----:B01----:R-:W-:Y:S01]  /*8140*/  ENDCOLLECTIVE ;  /* 0x000000000000791b */ /* 0x003fe20003800000 */
.L_x_1649:
[----:B------:R-:W-:Y:S01]  /*8150*/  FADD.FTZ R22, R21, R22 ;  /* 0x0000001615167221 */ /* 0x000fe20000010000 */
[----:B------:R-:W-:-:S04]  /*8160*/  HFMA2.MMA R28, -RZ, RZ, 0, 1.1920928955078125e-07 ;  /* 0x00000002ff1c7435 */ /* 0x000fc800000001ff */
[----:B------:R-:W-:Y:S02]  /*8170*/  MOV R29, R22 ;  /* 0x00000016001d7202 */ /* 0x000fe40000000f00 */
[----:B------:R-:W-:-:S07]  /*8180*/  MOV R23, R30 ;  /* 0x0000001e00177202 */ /* 0x000fce0000000f00 */
[----:B------:R-:W-:Y:S05]  /*8190*/  WARPSYNC.COLLECTIVE R26, `(.L_x_1650) ;  /* 0x000000001a087348 */ /* 0x000fea0003c00000 */
[----:B------:R0:W1:Y:S02]  /*81a0*/  SHFL.BFLY P2, R30, R29, R28, R27 ;  /* 0x0c00001c1d1e7389 */ /* 0x000064000004001b */
[----:B01----:R-:W-:Y:S01]  /*81b0*/  ENDCOLLECTIVE ;  /* 0x000000000000791b */ /* 0x003fe20003800000 */
.L_x_1650:
[----:B------:R-:W-:-:S05]  /*81c0*/  FADD.FTZ R23, R20, R23 ;  /* 0x0000001714177221 */ /* 0x000fca0000010000 */
[----:B------:R-:W-:Y:S02]  /*81d0*/  MOV R29, R23 ;  /* 0x00000017001d7202 */ /* 0x000fe40000000f00 */
[----:B------:R-:W-:-:S07]  /*81e0*/  MOV R25, R30 ;  /* 0x0000001e00197202 */ /* 0x000fce0000000f00 */
[----:B------:R-:W-:Y:S05]  /*81f0*/  WARPSYNC.COLLECTIVE R26, `(.L_x_1651) ;  /* 0x000000001a087348 */ /* 0x000fea0003c00000 */
[----:B------:R0:W1:Y:S02]  /*8200*/  SHFL.BFLY P2, R30, R29, R28, R27 ;  /* 0x0c00001c1d1e7389 */ /* 0x000064000004001b */
[----:B01----:R-:W-:Y:S01]  /*8210*/  ENDCOLLECTIVE ;  /* 0x000000000000791b */ /* 0x003fe20003800000 */
.L_x_1651:
[----:B------:R-:W-:Y:S01]  /*8220*/  FADD.FTZ R25, R22, R25 ;  /* 0x0000001916197221 */ /* 0x000fe20000010000 */
[----:B------:R-:W-:-:S04]  /*8230*/  HFMA2.MMA R28, -RZ, RZ, 0, 5.9604644775390625e-08 ;  /* 0x00000001ff1c7435 */ /* 0x000fc800000001ff */
[----:B------:R-:W-:Y:S02]  /*8240*/  MOV R29, R25 ;  /* 0x00000019001d7202 */ /* 0x000fe40000000f00 */
[----:B------:R-:W-:-:S07]  /*8250*/  MOV R14, R30 ;  /* 0x0000001e000e7202 */ /* 0x000fce0000000f00 */
[----:B------:R-:W-:Y:S05]  /*8260*/  WARPSYNC.COLLECTIVE R26, `(.L_x_1652) ;  /* 0x000000001a087348 */ /* 0x000fea0003c00000 */
[----:B------:R0:W1:Y:S02]  /*8270*/  SHFL.BFLY P2, R30, R29, R28, R27 ;  /* 0x0c00001c1d1e7389 */ /* 0x000064000004001b */
[----:B01----:R-:W-:Y:S01]  /*8280*/  ENDCOLLECTIVE ;  /* 0x000000000000791b */ /* 0x003fe20003800000 */
.L_x_1652:
[----:B------:R-:W-:-:S05]  /*8290*/  FADD.FTZ R14, R23, R14 ;  /* 0x0000000e170e7221 */ /* 0x000fca0000010000 */
[----:B------:R-:W-:Y:S02]  /*82a0*/  MOV R29, R14 ;  /* 0x0000000e001d7202 */ /* 0x000fe40000000f00 */
[----:B------:R-:W-:-:S07]  /*82b0*/  MOV R24, R30 ;  /* 0x0000001e00187202 */ /* 0x000fce0000000f00 */
[----:B------:R-:W-:Y:S05]  /*82c0*/  WARPSYNC.COLLECTIVE R26, `(.L_x_1653) ;  /* 0x000000001a087348 */ /* 0x000fea0003c00000 */
[----:B------:R0:W1:Y:S02]  /*82d0*/  SHFL.BFLY P2, R30, R29, R28, R27 ;  /* 0x0c00001c1d1e7389 */ /* 0x000064000004001b */
[----:B01----:R-:W-:Y:S01]  /*82e0*/  ENDCOLLECTIVE ;  /* 0x000000000000791b */ /* 0x003fe20003800000 */
.L_x_1653:
[----:B------:R-:W-:Y:S01]  /*82f0*/  FADD.FTZ R24, R25, R24 ;  /* 0x0000001819187221 */ /* 0x000fe20000010000 */
[----:B------:R-:W-:Y:S06]  /*8300*/  BRA `(.L_x_1654) ;  /* 0xffffffe800b07947 */ /* 0x000fec000383ffff */
.L_x_1633:
        /* <DEDUP_REMOVED lines=8> */
.L_x_1656:
[----:B------:R-:W-:Y:S05]  /*8390*/  BSYNC B1 ;  /* 0x0000000000017941 */ /* 0x000fea0003800000 */
.L_x_1655:
        /* <DEDUP_REMOVED lines=8> */
.L_x_1657:
[----:B------:R-:W-:Y:S01]  /*8420*/  FADD.FTZ R21, R21, R14 ;  /* 0x0000000e15157221 */ /* 0x000fe20000010000 */
[----:B------:R-:W-:-:S04]  /*8430*/  HFMA2.MMA R28, -RZ, RZ, 0, 2.384185791015625e-07 ;  /* 0x00000004ff1c7435 */ /* 0x000fc800000001ff */
[----:B------:R-:W-:Y:S02]  /*8440*/  MOV R29, R21 ;  /* 0x00000015001d7202 */ /* 0x000fe40000000f00 */
[----:B------:R-:W-:-:S07]  /*8450*/  MOV R20, R30 ;  /* 0x0000001e00147202 */ /* 0x000fce0000000f00 */
[----:B------:R-:W-:Y:S05]  /*8460*/  WARPSYNC.COLLECTIVE R26, `(.L_x_1658) ;  /* 0x000000001a087348 */ /* 0x000fea0003c00000 */
[----:B------:R0:W1:Y:S02]  /*8470*/  SHFL.BFLY P2, R30, R29, R28, R27 ;  /* 0x0c00001c1d1e7389 */ /* 0x000064000004001b */
[----:B01----:R-:W-:Y:S01]  /*8480*/  ENDCOLLECTIVE ;  /* 0x000000000000791b */ /* 0x003fe20003800000 */
.L_x_1658:
[----:B------:R-:W-:-:S05]  /*8490*/  FADD.FTZ R20, R20, R15 ;  /* 0x0000000f14147221 */ /* 0x000fca0000010000 */
[----:B------:R-:W-:Y:S02]  /*84a0*/  MOV R29, R20 ;  /* 0x00000014001d7202 */ /* 0x000fe40000000f00 */
[----:B------:R-:W-:-:S07]  /*84b0*/  MOV R22, R30 ;  /* 0x0000001e00167202 */ /* 0x000fce0000000f00 */
[----:B------:R-:W-:Y:S05]  /*84c0*/  WARPSYNC.COLLECTIVE R26, `(.L_x_1659) ;  /* 0x000000001a087348 */ /* 0x000fea0003c00000 */
[----:B------:R0:W1:Y:S02]  /*84d0*/  SHFL.BFLY P2, R30, R29, R28, R27 ;  /* 0x0c00001c1d1e7389 */ /* 0x000064000004001b */
[----:B01----:R-:W-:Y:S01]  /*84e0*/  ENDCOLLECTIVE ;  /* 0x000000000000791b */ /* 0x003fe20003800000 */
.L_x_1659:
[----:B------:R-:W-:Y:S01]  /*84f0*/  FADD.FTZ R22, R21, R22 ;  /* 0x0000001615167221 */ /* 0x000fe20000010000 */
[----:B------:R-:W-:-:S04]  /*8500*/  HFMA2.MMA R28, -RZ, RZ, 0, 1.1920928955078125e-07 ;  /* 0x00000002ff1c7435 */ /* 0x000fc800000001ff */
[----:B------:R-:W-:Y:S02]  /*8510*/  MOV R29, R22 ;  /* 0x00000016001d7202 */ /* 0x000fe40000000f00 */
[----:B------:R-:W-:-:S07]  /*8520*/  MOV R23, R30 ;  /* 0x0000001e00177202 */ /* 0x000fce0000000f00 */
[----:B------:R-:W-:Y:S05]  /*8530*/  WARPSYNC.COLLECTIVE R26, `(.L_x_1660) ;  /* 0x000000001a087348 */ /* 0x000fea0003c00000 */
[----:B------:R0:W1:Y:S02]  /*8540*/  SHFL.BFLY P2, R30, R29, R28, R27 ;  /* 0x0c00001c1d1e7389 */ /* 0x000064000004001b */
[----:B01----:R-:W-:Y:S01]  /*8550*/  ENDCOLLECTIVE ;  /* 0x000000000000791b */ /* 0x003fe20003800000 */
.L_x_1660:
[----:B------:R-:W-:-:S05]  /*8560*/  FADD.FTZ R23, R20, R23 ;  /* 0x0000001714177221 */ /* 0x000fca0000010000 */
[----:B------:R-:W-:Y:S02]  /*8570*/  MOV R29, R23 ;  /* 0x00000017001d7202 */ /* 0x000fe40000000f00 */
[----:B------:R-:W-:-:S07]  /*8580*/  MOV R25, R30 ;  /* 0x0000001e00197202 */ /* 0x000fce0000000f00 */
[----:B------:R-:W-:Y:S05]  /*8590*/  WARPSYNC.COLLECTIVE R26, `(.L_x_1661) ;  /* 0x000000001a087348 */ /* 0x000fea0003c00000 */
[----:B------:R0:W1:Y:S02]  /*85a0*/  SHFL.BFLY P2, R30, R29, R28, R27 ;  /* 0x0c00001c1d1e7389 */ /* 0x000064000004001b */
[----:B01----:R-:W-:Y:S01]  /*85b0*/  ENDCOLLECTIVE ;  /* 0x000000000000791b */ /* 0x003fe20003800000 */
.L_x_1661:
[----:B------:R-:W-:Y:S01]  /*85c0*/  FADD.FTZ R25, R22, R25 ;  /* 0x0000001916197221 */ /* 0x000fe20000010000 */
[----:B------:R-:W-:-:S04]  /*85d0*/  HFMA2.MMA R28, -RZ, RZ, 0, 5.9604644775390625e-08 ;  /* 0x00000001ff1c7435 */ /* 0x000fc800000001ff */
[----:B------:R-:W-:Y:S02]  /*85e0*/  MOV R29, R25 ;  /* 0x00000019001d7202 */ /* 0x000fe40000000f00 */
[----:B------:R-:W-:-:S07]  /*85f0*/  MOV R14, R30 ;  /* 0x0000001e000e7202 */ /* 0x000fce0000000f00 */
[----:B------:R-:W-:Y:S05]  /*8600*/  WARPSYNC.COLLECTIVE R26, `(.L_x_1662) ;  /* 0x000000001a087348 */ /* 0x000fea0003c00000 */
[----:B------:R0:W1:Y:S02]  /*8610*/  SHFL.BFLY P2, R30, R29, R28, R27 ;  /* 0x0c00001c1d1e7389 */ /* 0x000064000004001b */
[----:B01----:R-:W-:Y:S01]  /*8620*/  ENDCOLLECTIVE ;  /* 0x000000000000791b */ /* 0x003fe20003800000 */
.L_x_1662:
[----:B------:R-:W-:-:S05]  /*8630*/  FADD.FTZ R14, R23, R14 ;  /* 0x0000000e170e7221 */ /* 0x000fca0000010000 */
[----:B------:R-:W-:Y:S02]  /*8640*/  MOV R29, R14 ;  /* 0x0000000e001d7202 */ /* 0x000fe40000000f00 */
[----:B------:R-:W-:-:S07]  /*8650*/  MOV R24, R30 ;  /* 0x0000001e00187202 */ /* 0x000fce0000000f00 */
[----:B------:R-:W-:Y:S05]  /*8660*/  WARPSYNC.COLLECTIVE R26, `(.L_x_1663) ;  /* 0x000000001a087348 */ /* 0x000fea0003c00000 */
[----:B------:R0:W1:Y:S02]  /*8670*/  SHFL.BFLY P2, R30, R29, R28, R27 ;  /* 0x0c00001c1d1e7389 */ /* 0x000064000004001b */
[----:B01----:R-:W-:Y:S01]  /*8680*/  ENDCOLLECTIVE ;  /* 0x000000000000791b */ /* 0x003fe20003800000 */
.L_x_1663:
[----:B------:R-:W-:Y:S01]  /*8690*/  FADD.FTZ R24, R25, R24 ;  /* 0x0000001819187221 */ /* 0x000fe20000010000 */
[----:B------:R-:W-:Y:S06]  /*86a0*/  BRA `(.L_x_1664) ;  /* 0xffffffe8006c7947 */ /* 0x000fec000383ffff */
.L_x_1634:
        /* <DEDUP_REMOVED lines=8> */
.L_x_1666:
[----:B------:R-:W-:Y:S05]  /*8730*/  BSYNC B0 ;  /* 0x0000000000007941 */ /* 0x000fea0003800000 */
.L_x_1665:
        /* <DEDUP_REMOVED lines=10> */
.L_x_1667:
        /* <DEDUP_REMOVED lines=17> */
.L_x_1668:
[----:B------:R-:W-:Y:S02]  /*88f0*/  MOV R29, R17 ;  /* 0x00000011001d7202 */ /* 0x000fe40000000f00 */
[----:B------:R-:W-:-:S07]  /*8900*/  MOV R16, R30 ;  /* 0x0000001e00107202 */ /* 0x000fce0000000f00 */
[----:B------:R-:W-:Y:S05]  /*8910*/  WARPSYNC.COLLECTIVE R26, `(.L_x_1669) ;  /* 0x000000001a087348 */ /* 0x000fea0003c00000 */
[----:B------:R0:W1:Y:S02]  /*8920*/  SHFL.BFLY P2, R30, R29, R28, R27 ;  /* 0x0c00001c1d1e7389 */ /* 0x000064000004001b */
[----:B01----:R-:W-:Y:S01]  /*8930*/  ENDCOLLECTIVE ;  /* 0x000000000000791b */ /* 0x003fe20003800000 */
.L_x_1669:
        /* <DEDUP_REMOVED lines=13> */
.L_x_1670:
[----:B------:R0:W1:Y:S04]  /*8a10*/  @!P0 LDS R37, [R22] ;  /* 0x0000000016258984 */ /* 0x0000680000000800 */
[----:B------:R0:W2:Y:S01]  /*8a20*/  @!P0 LDS R38, [R22+0x500] ;  /* 0x0005000016268984 */ /* 0x0000a20000000800 */
[----:B------:R-:W-:Y:S02]  /*8a30*/  MOV R29, R14 ;  /* 0x0000000e001d7202 */ /* 0x000fe40000000f00 */
[----:B------:R-:W-:-:S07]  /*8a40*/  MOV R16, R30 ;  /* 0x0000001e00107202 */ /* 0x000fce0000000f00 */
[----:B012---:R-:W-:Y:S05]  /*8a50*/  WARPSYNC.COLLECTIVE R26, `(.L_x_1671) ;  /* 0x000000001a087348 */ /* 0x007fea0003c00000 */
[----:B------:R3:W4:Y:S02]  /*8a60*/  SHFL.BFLY P2, R30, R29, R28, R27 ;  /* 0x0c00001c1d1e7389 */ /* 0x000724000004001b */
[----:B01234-:R-:W-:Y:S01]  /*8a70*/  ENDCOLLECTIVE ;  /* 0x000000000000791b */ /* 0x01ffe20003800000 */
.L_x_1671:
        /* <DEDUP_REMOVED lines=9> */
.L_x_1672:
[----:B------:R-:W-:Y:S02]  /*8b10*/  MOV R29, R17 ;  /* 0x00000011001d7202 */ /* 0x000fe40000000f00 */
[----:B------:R-:W-:-:S07]  /*8b20*/  MOV R19, R30 ;  /* 0x0000001e00137202 */ /* 0x000fce0000000f00 */
[----:B------:R-:W-:Y:S05]  /*8b30*/  WARPSYNC.COLLECTIVE R26, `(.L_x_1673) ;  /* 0x000000001a087348 */ /* 0x000fea0003c00000 */
[----:B------:R0:W1:Y:S02]  /*8b40*/  SHFL.BFLY P2, R30, R29, R28, R27 ;  /* 0x0c00001c1d1e7389 */ /* 0x000064000004001b */
[----:B01----:R-:W-:Y:S01]  /*8b50*/  ENDCOLLECTIVE ;  /* 0x000000000000791b */ /* 0x003fe20003800000 */
.L_x_1673:
[----:B------:R-:W-:Y:S01]  /*8b60*/  FADD.FTZ R16, R16, R19 ;  /* 0x0000001310107221 */ /* 0x000fe20000010000 */
[----:B------:R-:W-:Y:S01]  /*8b70*/  HFMA2.MMA R28, -RZ, RZ, 0, 4.76837158203125e-07 ;  /* 0x00000008ff1c7435 */ /* 0x000fe200000001ff */
[----:B------:R-:W-:Y:S02]  /*8b80*/  MOV R29, R32 ;  /* 0x00000020001d7202 */ /* 0x000fe40000000f00 */
[----:B------:R-:W-:-:S08]  /*8b90*/  MOV R14, R30 ;  /* 0x0000001e000e7202 */ /* 0x000fd00000000f00 */
[----:B------:R-:W-:Y:S05]  /*8ba0*/  WARPSYNC.COLLECTIVE R26, `(.L_x_1674) ;  /* 0x000000001a087348 */ /* 0x000fea0003c00000 */
[----:B------:R0:W1:Y:S02]  /*8bb0*/  SHFL.BFLY P2, R30, R29, R28, R27 ;  /* 0x0c00001c1d1e7389 */ /* 0x000064000004001b */
[----:B01----:R-:W-:Y:S01]  /*8bc0*/  ENDCOLLECTIVE ;  /* 0x000000000000791b */ /* 0x003fe20003800000 */
.L_x_1674:
[----:B------:R-:W-:Y:S01]  /*8bd0*/  FADD.FTZ R44, R17, R14 ;  /* 0x0000000e112c7221 */ /* 0x000fe20000010000 */
[----:B------:R-:W-:Y:S02]  /*8be0*/  MOV R29, R34 ;  /* 0x00000022001d7202 */ /* 0x000fe40000000f00 */
[----:B------:R-:W-:-:S07]  /*8bf0*/  MOV R31, R30 ;  /* 0x0000001e001f7202 */ /* 0x000fce0000000f00 */
[----:B------:R-:W-:Y:S05]  /*8c00*/  WARPSYNC.COLLECTIVE R26, `(.L_x_1675) ;  /* 0x000000001a087348 */ /* 0x000fea0003c00000 */
[----:B------:R0:W1:Y:S02]  /*8c10*/  SHFL.BFLY P2, R30, R29, R28, R27 ;  /* 0x0c00001c1d1e7389 */ /* 0x000064000004001b */
[----:B01----:R-:W-:Y:S01]  /*8c20*/  ENDCOLLECTIVE ;  /* 0x000000000000791b */ /* 0x003fe20003800000 */
.L_x_1675:
[----:B------:R-:W-:Y:S01]  /*8c30*/  FADD.FTZ R31, R31, R32 ;  /* 0x000000201f1f7221 */ /* 0x000fe20000010000 */
[----:B------:R-:W-:-:S04]  /*8c40*/  HFMA2.MMA R28, -RZ, RZ, 0, 2.384185791015625e-07 ;  /* 0x00000004ff1c7435 */ /* 0x000fc800000001ff */
[----:B------:R-:W-:Y:S02]  /*8c50*/  MOV R29, R31 ;  /* 0x0000001f001d7202 */ /* 0x000fe40000000f00 */
[----:B------:R-:W-:-:S07]  /*8c60*/  MOV R33, R30 ;  /* 0x0000001e00217202 */ /* 0x000fce0000000f00 */
[----:B------:R-:W-:Y:S05]  /*8c70*/  WARPSYNC.COLLECTIVE R26, `(.L_x_1676) ;  /* 0x000000001a087348 */ /* 0x000fea0003c00000 */
[----:B------:R0:W1:Y:S02]  /*8c80*/  SHFL.BFLY P2, R30, R29, R28, R27 ;  /* 0x0c00001c1d1e7389 */ /* 0x000064000004001b */
[----:B01----:R-:W-:Y:S01]  /*8c90*/  ENDCOLLECTIVE ;  /* 0x000000000000791b */ /* 0x003fe20003800000 */
.L_x_1676:
[----:B------:R-:W-:-:S05]  /*8ca0*/  FADD.FTZ R33, R33, R34 ;  /* 0x0000002221217221 */ /* 0x000fca0000010000 */
[----:B------:R-:W-:Y:S02]  /*8cb0*/  MOV R29, R33 ;  /* 0x00000021001d7202 */ /* 0x000fe40000000f00 */
[----:B------:R-:W-:-:S07]  /*8cc0*/  MOV R20, R30 ;  /* 0x0000001e00147202 */ /* 0x000fce0000000f00 */
[----:B------:R-:W-:Y:S05]  /*8cd0*/  WARPSYNC.COLLECTIVE R26, `(.L_x_1677) ;  /* 0x000000001a087348 */ /* 0x000fea0003c00000 */
[----:B------:R0:W1:Y:S02]  /*8ce0*/  SHFL.BFLY P2, R30, R29, R28, R27 ;  /* 0x0c00001c1d1e7389 */ /* 0x000064000004001b */
[----:B01----:R-:W-:Y:S01]  /*8cf0*/  ENDCOLLECTIVE ;  /* 0x000000000000791b */ /* 0x003fe20003800000 */
.L_x_1677:
[----:B------:R-:W-:Y:S01]  /*8d00*/  FADD.FTZ R35, R31, R20 ;  /* 0x000000141f237221 */ /* 0x000fe20000010000 */
[----:B------:R-:W-:-:S04]  /*8d10*/  HFMA2.MMA R28, -RZ, RZ, 0, 1.1920928955078125e-07 ;  /* 0x00000002ff1c7435 */ /* 0x000fc800000001ff */
[----:B------:R-:W-:Y:S02]  /*8d20*/  MOV R29, R35 ;  /* 0x00000023001d7202 */ /* 0x000fe40000000f00 */
[----:B------:R-:W-:-:S07]  /*8d30*/  MOV R36, R30 ;  /* 0x0000001e00247202 */ /* 0x000fce0000000f00 */
[----:B------:R-:W-:Y:S05]  /*8d40*/  WARPSYNC.COLLECTIVE R26, `(.L_x_1678) ;  /* 0x000000001a087348 */ /* 0x000fea0003c00000 */
[----:B------:R0:W1:Y:S02]  /*8d50*/  SHFL.BFLY P2, R30, R29, R28, R27 ;  /* 0x0c00001c1d1e7389 */ /* 0x000064000004001b */
[----:B01----:R-:W-:Y:S01]  /*8d60*/  ENDCOLLECTIVE ;  /* 0x000000000000791b */ /* 0x003fe20003800000 */
.L_x_1678:
[----:B------:R-:W-:-:S05]  /*8d70*/  FADD.FTZ R36, R33, R36 ;  /* 0x0000002421247221 */ /* 0x000fca0000010000 */
[----:B------:R-:W-:Y:S02]  /*8d80*/  MOV R29, R36 ;  /* 0x00000024001d7202 */ /* 0x000fe40000000f00 */
[----:B------:R-:W-:-:S07]  /*8d90*/  MOV R18, R30 ;  /* 0x0000001e00127202 */ /* 0x000fce0000000f00 */
[----:B------:R-:W-:Y:S05]  /*8da0*/  WARPSYNC.COLLECTIVE R26, `(.L_x_1679) ;  /* 0x000000001a087348 */ /* 0x000fea0003c00000 */
[----:B------:R0:W1:Y:S02]  /*8db0*/  SHFL.BFLY P2, R30, R29, R28, R27 ;  /* 0x0c00001c1d1e7389 */ /* 0x000064000004001b */
[----:B01----:R-:W-:Y:S01]  /*8dc0*/  ENDCOLLECTIVE ;  /* 0x000000000000791b */ /* 0x003fe20003800000 */
.L_x_1679:
        /* <DEDUP_REMOVED lines=8> */
.L_x_1680:
[----:B------:R-:W-:Y:S01]  /*8e50*/  FADD.FTZ R36, R36, R21 ;  /* 0x0000001524247221 */ /* 0x000fe20000010000 */
[----:B------:R-:W-:-:S04]  /*8e60*/  HFMA2.MMA R21, -RZ, RZ, 0, 0 ;  /* 0x00000000ff157435 */ /* 0x000fc800000001ff */
[----:B------:R-:W-:Y:S02]  /*8e70*/  MOV R29, R36 ;  /* 0x00000024001d7202 */ /* 0x000fe40000000f00 */
[----:B------:R-:W-:-:S07]  /*8e80*/  MOV R34, R30 ;  /* 0x0000001e00227202 */ /* 0x000fce0000000f00 */
[----:B------:R-:W-:Y:S05]  /*8e90*/  WARPSYNC.COLLECTIVE R26, `(.L_x_1681) ;  /* 0x000000001a087348 */ /* 0x000fea0003c00000 */
[----:B------:R0:W1:Y:S02]  /*8ea0*/  SHFL.BFLY P2, R30, R29, R28, R27 ;  /* 0x0c00001c1d1e7389 */ /* 0x000064000004001b */
[----:B01----:R-:W-:Y:S01]  /*8eb0*/  ENDCOLLECTIVE ;  /* 0x000000000000791b */ /* 0x003fe20003800000 */
.L_x_1681:
[----:B------:R-:W-:Y:S01]  /*8ec0*/  FADD.FTZ R34, R35, R34 ;  /* 0x0000002223227221 */ /* 0x000fe20000010000 */
[----:B------:R-:W-:Y:S01]  /*8ed0*/  HFMA2.MMA R28, -RZ, RZ, 0, 4.76837158203125e-07 ;  /* 0x00000008ff1c7435 */ /* 0x000fe200000001ff */
[----:B------:R-:W-:Y:S02]  /*8ee0*/  MOV R29, R24 ;  /* 0x00000018001d7202 */ /* 0x000fe40000000f00 */
[----:B------:R-:W-:-:S08]  /*8ef0*/  MOV R33, R30 ;  /* 0x0000001e00217202 */ /* 0x000fd00000000f00 */
[----:B------:R-:W-:Y:S05]  /*8f00*/  WARPSYNC.COLLECTIVE R26, `(.L_x_1682) ;  /* 0x000000001a087348 */ /* 0x000fea0003c00000 */
[----:B------:R0:W1:Y:S02]  /*8f10*/  SHFL.BFLY P2, R30, R29, R28, R27 ;  /* 0x0c00001c1d1e7389 */ /* 0x000064000004001b */
[----:B01----:R-:W-:Y:S01]  /*8f20*/  ENDCOLLECTIVE ;  /* 0x000000000000791b */ /* 0x003fe20003800000 */
.L_x_1682:
[----:B------:R-:W-:Y:S01]  /*8f30*/  FADD.FTZ R33, R36, R33 ;  /* 0x0000002124217221 */ /* 0x000fe20000010000 */
[----:B------:R-:W-:Y:S02]  /*8f40*/  MOV R29, R23 ;  /* 0x00000017001d7202 */ /* 0x000fe40000000f00 */
[----:B------:R-:W-:-:S07]  /*8f50*/  MOV R37, R30 ;  /* 0x0000001e00257202 */ /* 0x000fce0000000f00 */
[----:B------:R-:W-:Y:S05]  /*8f60*/  WARPSYNC.COLLECTIVE R26, `(.L_x_1683) ;  /* 0x000000001a087348 */ /* 0x000fea0003c00000 */
[----:B------:R0:W1:Y:S02]  /*8f70*/  SHFL.BFLY P2, R30, R29, R28, R27 ;  /* 0x0c00001c1d1e7389 */ /* 0x000064000004001b */
[----:B01----:R-:W-:Y:S01]  /*8f80*/  ENDCOLLECTIVE ;  /* 0x000000000000791b */ /* 0x003fe20003800000 */
.L_x_1683:
        /* <DEDUP_REMOVED lines=8> */
.L_x_1684:
        /* <DEDUP_REMOVED lines=8> */
.L_x_1685:
        /* <DEDUP_REMOVED lines=10> */
.L_x_1686:
[----:B------:R0:W1:Y:S04]  /*9130*/  @!P0 LDS R22, [R39] ;  /* 0x0000000027168984 */ /* 0x0000680000000800 */
[----:B------:R0:W2:Y:S01]  /*9140*/  @!P0 LDS R20, [R39+0x500] ;  /* 0x0005000027148984 */ /* 0x0000a20000000800 */
[----:B------:R-:W-:Y:S02]  /*9150*/  MOV R29, R37 ;  /* 0x00000025001d7202 */ /* 0x000fe40000000f00 */
[----:B------:R-:W-:-:S07]  /*9160*/  MOV R23, R30 ;  /* 0x0000001e00177202 */ /* 0x000fce0000000f00 */
[----:B012---:R-:W-:Y:S05]  /*9170*/  WARPSYNC.COLLECTIVE R26, `(.L_x_1687) ;  /* 0x000000001a087348 */ /* 0x007fea0003c00000 */
[----:B------:R3:W4:Y:S02]  /*9180*/  SHFL.BFLY P2, R30, R29, R28, R27 ;  /* 0x0c00001c1d1e7389 */ /* 0x000724000004001b */
[----:B01234-:R-:W-:Y:S01]  /*9190*/  ENDCOLLECTIVE ;  /* 0x000000000000791b */ /* 0x01ffe20003800000 */
.L_x_1687:
        /* <DEDUP_REMOVED lines=9> */
.L_x_1688:
        /* <DEDUP_REMOVED lines=9> */
.L_x_1689:
[----:B------:R-:W-:Y:S01]  /*92c0*/  FADD.FTZ R38, R38, R39 ;  /* 0x0000002726267221 */ /* 0x000fe20000010000 */
[----:B------:R-:W-:Y:S01]  /*92d0*/  HFMA2.MMA R28, -RZ, RZ, 0, 4.76837158203125e-07 ;  /* 0x00000008ff1c7435 */ /* 0x000fe200000001ff */
[----:B------:R-:W-:Y:S02]  /*92e0*/  MOV R29, R21 ;  /* 0x00000015001d7202 */ /* 0x000fe40000000f00 */
[----:B------:R-:W-:-:S08]  /*92f0*/  MOV R40, R30 ;  /* 0x0000001e00287202 */ /* 0x000fd00000000f00 */
[----:B------:R-:W-:Y:S05]  /*9300*/  WARPSYNC.COLLECTIVE R26, `(.L_x_1690) ;  /* 0x000000001a087348 */ /* 0x000fea0003c00000 */
[----:B------:R0:W1:Y:S02]  /*9310*/  SHFL.BFLY P2, R30, R29, R28, R27 ;  /* 0x0c00001c1d1e7389 */ /* 0x000064000004001b */
[----:B01----:R-:W-:Y:S01]  /*9320*/  ENDCOLLECTIVE ;  /* 0x000000000000791b */ /* 0x003fe20003800000 */
.L_x_1690:
[----:B------:R-:W-:Y:S01]  /*9330*/  FADD.FTZ R37, R37, R40 ;  /* 0x0000002825257221 */ /* 0x000fe20000010000 */
[----:B------:R-:W-:Y:S02]  /*9340*/  MOV R29, R18 ;  /* 0x00000012001d7202 */ /* 0x000fe40000000f00 */
[----:B------:R-:W-:-:S07]  /*9350*/  MOV R42, R30 ;  /* 0x0000001e002a7202 */ /* 0x000fce0000000f00 */
[----:B------:R-:W-:Y:S05]  /*9360*/  WARPSYNC.COLLECTIVE R26, `(.L_x_1691) ;  /* 0x000000001a087348 */ /* 0x000fea0003c00000 */
[----:B------:R0:W1:Y:S02]  /*9370*/  SHFL.BFLY P2, R30, R29, R28, R27 ;  /* 0x0c00001c1d1e7389 */ /* 0x000064000004001b */
[----:B01----:R-:W-:Y:S01]  /*9380*/  ENDCOLLECTIVE ;  /* 0x000000000000791b */ /* 0x003fe20003800000 */
.L_x_1691:
[----:B------:R-:W-:Y:S01]  /*9390*/  FADD.FTZ R42, R42, R21 ;  /* 0x000000152a2a7221 */ /* 0x000fe20000010000 */
[----:B------:R-:W-:-:S04]  /*93a0*/  HFMA2.MMA R28, -RZ, RZ, 0, 2.384185791015625e-07 ;  /* 0x00000004ff1c7435 */ /* 0x000fc800000001ff */
[----:B------:R-:W-:Y:S02]  /*93b0*/  MOV R29, R42 ;  /* 0x0000002a001d7202 */ /* 0x000fe40000000f00 */
[----:B------:R-:W-:-:S07]  /*93c0*/  MOV R23, R30 ;  /* 0x0000001e00177202 */ /* 0x000fce0000000f00 */
[----:B------:R-:W-:Y:S05]  /*93d0*/  WARPSYNC.COLLECTIVE R26, `(.L_x_1692) ;  /* 0x000000001a087348 */ /* 0x000fea0003c00000 */
[----:B------:R0:W1:Y:S02]  /*93e0*/  SHFL.BFLY P2, R30, R29, R28, R27 ;  /* 0x0c00001c1d1e7389 */ /* 0x000064000004001b */
[----:B01----:R-:W-:Y:S01]  /*93f0*/  ENDCOLLECTIVE ;  /* 0x000000000000791b */ /* 0x003fe20003800000 */
.L_x_1692:
        /* <DEDUP_REMOVED lines=8> */
.L_x_1693:
        /* <DEDUP_REMOVED lines=12> */
.L_x_1694:
        /* <DEDUP_REMOVED lines=13> */
.L_x_1695:
        /* <DEDUP_REMOVED lines=14> */
.L_x_1696:
        /* <DEDUP_REMOVED lines=11> */
.L_x_1697:
[----:B------:R-:W-:Y:S01]  /*97a0*/  FADD.FTZ R35, R42, R35 ;  /* 0x000000232a237221 */ /* 0x000fe20000010000 */
[----:B------:R-:W-:Y:S06]  /*97b0*/  BRA `(.L_x_1698) ;  /* 0xffffffe000dc7947 */ /* 0x000fec000383ffff */
.L_x_1699:
        /* <DEDUP_REMOVED lines=12> */
.L_x_1839:


//--------------------- .text._ZN13group_norm_v214gn_cuda_kernelI6__halfLi320ELi3ELi32ELi20ELi4096ELb0ELi32ELi320ELi320ELi4ELb1ELi2ELb0ELb0ENS_16CompileConditionILi900EEEEEvPT_PKS4_S7_S7_flPfS8_Pj --------------------------
	.section	.text._ZN13group_norm_v214gn_cuda_kernelI6__halfLi320ELi3ELi32ELi20ELi4096ELb0ELi32ELi320ELi320ELi4ELb1ELi2ELb0ELb0ENS_16CompileConditionILi900EEEEEvPT_PKS4_S7_S7_flPfS8_Pj,"ax",@progbits
	.align	128
        .global         _ZN13group_norm_v214gn_cuda_kernelI6__halfLi320ELi3ELi32ELi20ELi4096ELb0ELi32ELi320ELi320ELi4ELb1ELi2ELb0ELb0ENS_16CompileConditionILi900EEEEEvPT_PKS4_S7_S7_flPfS8_Pj
        .type           _ZN13group_norm_v214gn_cuda_kernelI6__halfLi320ELi3ELi32ELi20ELi4096ELb0ELi32ELi320ELi320ELi4ELb1ELi2ELb0ELb0ENS_16CompileConditionILi900EEEEEvPT_PKS4_S7_S7_flPfS8_Pj,@function
        .size           _ZN13group_norm_v214gn_cuda_kernelI6__halfLi320ELi3ELi32ELi20ELi4096ELb0ELi32ELi320ELi320ELi4ELb1ELi2ELb0ELb0ENS_16CompileConditionILi900EEEEEvPT_PKS4_S7_S7_flPfS8_Pj,(.L_x_1840 - _ZN13group_norm_v214gn_cuda_kernelI6__halfLi320ELi3ELi32ELi20ELi4096ELb0ELi32ELi320ELi320ELi4ELb1ELi2ELb0ELb0ENS_16CompileConditionILi900EEEEEvPT_PKS4_S7_S7_flPfS8_Pj)
        .other          _ZN13group_norm_v214gn_cuda_kernelI6__halfLi320ELi3ELi32ELi20ELi4096ELb0ELi32ELi320ELi320ELi4ELb1ELi2ELb0ELb0ENS_16CompileConditionILi900EEEEEvPT_PKS4_S7_S7_flPfS8_Pj,@"STO_CUDA_ENTRY STV_DEFAULT"
_ZN13group_norm_v214gn_cuda_kernelI6__halfLi320ELi3ELi32ELi20ELi4096ELb0ELi32ELi320ELi320ELi4ELb1ELi2ELb0ELb0ENS_16CompileConditionILi900EEEEEvPT_PKS4_S7_S7_flPfS8_Pj:
.text._ZN13group_norm_v214gn_cuda_kernelI6__halfLi320ELi3ELi32ELi20ELi4096ELb0ELi32ELi320ELi320ELi4ELb1ELi2ELb0ELb0ENS_16CompileConditionILi900EEEEEvPT_PKS4_S7_S7_flPfS8_Pj:
        /* <DEDUP_REMOVED lines=38> */
[----:B------:R-:W-:Y:S02]  /*0260*/  SHF.R.S32.HI R2, RZ, 0x2, R7 ;  /* 0x00000002ff027819 */ /* 0x000fe40000011407 */
[----:B------:R-:W-:-:S02]  /*0270*/  IADD3 R8, R7, 0xc, RZ ;  /* 0x0000000c07087810 */ /* 0x000fc40007ffe0ff */
[----:B0-----:R-:W-:Y:S01]  /*0280*/  IADD3 R5, R7, 0x4, RZ ;  /* 0x0000000407057810 */ /* 0x001fe20007ffe0ff */
[----:B------:R-:W-:Y:S01]  /*0290*/  IMAD R2, R2, 0x28, R12 ;  /* 0x0000002802027824 */ /* 0x000fe200078e020c */
[----:B------:R-:W-:Y:S02]  /*02a0*/  SHF.R.S32.HI R7, RZ, 0x2, R6 ;  /* 0x00000002ff077819 */ /* 0x000fe40000011406 */
[----:B------:R-:W-:Y:S02]  /*02b0*/  SHF.R.S32.HI R5, RZ, 0x2, R5 ;  /* 0x00000002ff057819 */ /* 0x000fe40000011405 */
[----:B------:R-:W-:Y:S01]  /*02c0*/  SHF.R.S32.HI R9, RZ, 0x2, R8 ;  /* 0x00000002ff097819 */ /* 0x000fe20000011408 */
[----:B------:R-:W-:Y:S01]  /*02d0*/  IMAD R8, R7, 0x28, R12 ;  /* 0x0000002807087824 */ /* 0x000fe200078e020c */
[----:B------:R-:W-:Y:S01]  /*02e0*/  SHF.R.S32.HI R11, RZ, 0x2, R10 ;  /* 0x00000002ff0b7819 */ /* 0x000fe2000001140a */
[--C-:B------:R-:W-:Y:S01]  /*02f0*/  IMAD R6, R5, 0x28, R12.reuse ;  /* 0x0000002805067824 */ /* 0x100fe200078e020c */
[----:B------:R-:W-:Y:S01]  /*0300*/  IADD3 R7, R2, R3, RZ ;  /* 0x0000000302077210 */ /* 0x000fe20007ffe0ff */
[--C-:B------:R-:W-:Y:S01]  /*0310*/  IMAD R10, R9, 0x28, R12.reuse ;  /* 0x00000028090a7824 */ /* 0x100fe200078e020c */
[----:B------:R-:W-:Y:S01]  /*0320*/  IADD3 R2, R3, R8, RZ ;  /* 0x0000000803027210 */ /* 0x000fe20007ffe0ff */
[----:B------:R-:W-:Y:S01]  /*0330*/  IMAD R12, R11, 0x28, R12 ;  /* 0x000000280b0c7824 */ /* 0x000fe200078e020c */
[C---:B------:R-:W-:Y:S01]  /*0340*/  IADD3 R5, R3.reuse, R6, RZ ;  /* 0x0000000603057210 */ /* 0x040fe20007ffe0ff */
[----:B------:R-:W-:Y:S01]  /*0350*/  STL [R1+0x20], R7 ;  /* 0x0000200701007387 */ /* 0x000fe20000100800 */
[----:B------:R-:W-:-:S03]  /*0360*/  IADD3 R6, R3, R10, RZ ;  /* 0x0000000a03067210 */ /* 0x000fc60007ffe0ff */
[----:B------:R0:W-:Y:S04]  /*0370*/  STL [R1+0x1c], R5 ;  /* 0x00001c0501007387 */ /* 0x0001e80000100800 */
[----:B------:R1:W-:Y:S04]  /*0380*/  STL [R1+0x18], R2 ;  /* 0x0000180201007387 */ /* 0x0003e80000100800 */
[----:B------:R2:W-:Y:S01]  /*0390*/  STL [R1+0x14], R6 ;  /* 0x0000140601007387 */ /* 0x0005e20000100800 */
[----:B0-----:R-:W-:Y:S01]  /*03a0*/  IADD3 R5, R3, R12, RZ ;  /* 0x0000000c03057210 */ /* 0x001fe20007ffe0ff */
[----:B------:R-:W-:Y:S01]  /*03b0*/  HFMA2.MMA R3, -RZ, RZ, 0, 0 ;  /* 0x00000000ff037435 */ /* 0x000fe200000001ff */
[----:B-1----:R-:W-:-:S03]  /*03c0*/  MOV R2, R0 ;  /* 0x0000000000027202 */ /* 0x002fc60000000f00 */
[----:B------:R2:W-:Y:S01]  /*03d0*/  STL [R1+0x10], R5 ;  /* 0x0000100501007387 */ /* 0x0005e20000100800 */
[----:B------:R-:W-:-:S05]  /*03e0*/  LEA R0, R4, UR5, 0x3 ;  /* 0x0000000504007c11 */ /* 0x000fca000f8e18ff */
[----:B------:R2:W-:Y:S02]  /*03f0*/  STL [R1+0x24], R0 ;  /* 0x0000240001007387 */ /* 0x0005e40000100800 */
.L_x_1708:
[----:B------:R-:W2:Y:S01]  /*0400*/  S2R R32, SR_TID.X ;  /* 0x0000000000207919 */ /* 0x000ea20000002100 */
[----:B------:R-:W-:Y:S01]  /*0410*/  MOV R25, RZ ;  /* 0x000000ff00197202 */ /* 0x000fe20000000f00 */
        /* <DEDUP_REMOVED lines=27> */
[----:B------:R-:W-:-:S06]  /*05d0*/  LEA.HI.X R21, R5, UR9, R58, 0x1, P0 ;  /* 0x0000000905157c11 */ /* 0x000fcc00080f0c3a */
[----:B------:R-:W3:Y:S01]  /*05e0*/  LDG.E.64.CONSTANT R20, desc[UR6][R20.64] ;  /* 0x0000000614147981 */ /* 0x000ee2000c1e9b00 */
        /* <DEDUP_REMOVED lines=26> */
[----:B------:R-:W-:Y:S02]  /*0790*/  IADD3 R11, R11, 0x4600, RZ ;  /* 0x000046000b0b7810 */ /* 0x000fe40007ffe0ff */
        /* <DEDUP_REMOVED lines=16> */
[----:B------:R-:W4:Y:S01]  /*08a0*/  LDL R33, [R1+0x10] ;  /* 0x0000100001217983 */ /* 0x000f220000100800 */
[----:B--2---:R-:W-:-:S02]  /*08b0*/  HADD2.F32 R0, -RZ, R28.H0_H0 ;  /* 0x2000001cff007230 */ /* 0x004fc40000004100 */
[----:B------:R-:W-:-:S03]  /*08c0*/  HADD2.F32 R56, -RZ, R28.H1_H1 ;  /* 0x3000001cff387230 */ /* 0x000fc60000004100 */
[----:B------:R-:W-:Y:S01]  /*08d0*/  FFMA.FTZ R31, R0, R0, RZ ;  /* 0x00000000001f7223 */ /* 0x000fe200000100ff */
[----:B------:R-:W-:-:S03]  /*08e0*/  HADD2.F32 R55, -RZ, R29.H0_H0 ;  /* 0x2000001dff377230 */ /* 0x000fc60000004100 */
[----:B------:R-:W-:Y:S01]  /*08f0*/  FFMA.FTZ R30, R56, R56, R31 ;  /* 0x00000038381e7223 */ /* 0x000fe2000001001f */
[----:B------:R-:W-:Y:S01]  /*0900*/  HADD2.F32 R54, -RZ, R29.H1_H1 ;  /* 0x3000001dff367230 */ /* 0x000fe20000004100 */
[----:B------:R-:W2:Y:S02]  /*0910*/  LDL R31, [R1+0x20] ;  /* 0x00002000011f7983 */ /* 0x000ea40000100800 */
[----:B------:R-:W-:Y:S01]  /*0920*/  FFMA.FTZ R29, R55, R55, R30 ;  /* 0x00000037371d7223 */ /* 0x000fe2000001001e */
[----:B---3--:R-:W-:-:S03]  /*0930*/  HADD2.F32 R53, -RZ, R20.H0_H0 ;  /* 0x20000014ff357230 */ /* 0x008fc60000004100 */
[----:B------:R-:W-:-:S04]  /*0940*/  FFMA.FTZ R30, R54, R54, R29 ;  /* 0x00000036361e7223 */ /* 0x000fc8000001001d */
[----:B------:R-:W-:Y:S02]  /*0950*/  FFMA.FTZ R29, R53, R53, R30 ;  /* 0x00000035351d7223 */ /* 0x000fe4000001001e */
[----:B------:R-:W3:Y:S01]  /*0960*/  LDL R30, [R1+0x28] ;  /* 0x00002800011e7983 */ /* 0x000ee20000100800 */
[----:B------:R-:W-:-:S04]  /*0970*/  FADD.FTZ R25, RZ, R0 ;  /* 0x00000000ff197221 */ /* 0x000fc80000010000 */
[----:B------:R-:W-:-:S04]  /*0980*/  FADD.FTZ R28, R25, R56 ;  /* 0x00000038191c7221 */ /* 0x000fc80000010000 */
[----:B------:R-:W-:Y:S01]  /*0990*/  FADD.FTZ R25, R28, R55 ;  /* 0x000000371c197221 */ /* 0x000fe20000010000 */
[----:B------:R-:W-:-:S03]  /*09a0*/  HADD2.F32 R52, -RZ, R20.H1_H1 ;  /* 0x30000014ff347230 */ /* 0x000fc60000004100 */
[----:B------:R-:W-:Y:S01]  /*09b0*/  FADD.FTZ R28, R25, R54 ;  /* 0x00000036191c7221 */ /* 0x000fe20000010000 */
[----:B------:R-:W-:-:S03]  /*09c0*/  HADD2.F32 R51, -RZ, R21.H0_H0 ;  /* 0x20000015ff337230 */ /* 0x000fc60000004100 */
[----:B------:R-:W-:Y:S01]  /*09d0*/  FADD.FTZ R25, R28, R53 ;  /* 0x000000351c197221 */ /* 0x000fe20000010000 */
[----:B------:R-:W-:Y:S01]  /*09e0*/  FFMA.FTZ R28, R52, R52, R29 ;  /* 0x00000034341c7223 */ /* 0x000fe2000001001d */
[----:B------:R-:W-:Y:S02]  /*09f0*/  HADD2.F32 R50, -RZ, R21.H1_H1 ;  /* 0x30000015ff327230 */ /* 0x000fe40000004100 */
[----:B------:R-:W-:Y:S01]  /*0a00*/  FADD.FTZ R20, R25, R52 ;  /* 0x0000003419147221 */ /* 0x000fe20000010000 */
[----:B------:R-:W-:Y:S01]  /*0a10*/  FFMA.FTZ R25, R51, R51, R28 ;  /* 0x0000003333197223 */ /* 0x000fe2000001001c */
[--C-:B----4-:R-:W-:Y:S02]  /*0a20*/  HADD2.F32 R49, -RZ, R16.reuse.H0_H0 ;  /* 0x20000010ff317230 */ /* 0x110fe40000004100 */
[----:B------:R-:W-:Y:S01]  /*0a30*/  FADD.FTZ R21, R20, R51 ;  /* 0x0000003314157221 */ /* 0x000fe20000010000 */
[----:B------:R-:W-:Y:S01]  /*0a40*/  FFMA.FTZ R28, R50, R50, R25 ;  /* 0x00000032321c7223 */ /* 0x000fe20000010019 */
[----:B------:R-:W-:-:S02]  /*0a50*/  HADD2.F32 R48, -RZ, R16.H1_H1 ;  /* 0x30000010ff307230 */ /* 0x000fc40000004100 */
[----:B------:R-:W-:Y:S01]  /*0a60*/  FADD.FTZ R20, R21, R50 ;  /* 0x0000003215147221 */ /* 0x000fe20000010000 */
[----:B------:R-:W-:Y:S01]  /*0a70*/  FFMA.FTZ R25, R49, R49, R28 ;  /* 0x0000003131197223 */ /* 0x000fe2000001001c */
[--C-:B------:R-:W-:Y:S02]  /*0a80*/  HADD2.F32 R47, -RZ, R17.reuse.H0_H0 ;  /* 0x20000011ff2f7230 */ /* 0x100fe40000004100 */
[----:B------:R-:W-:Y:S01]  /*0a90*/  FADD.FTZ R21, R20, R49 ;  /* 0x0000003114157221 */ /* 0x000fe20000010000 */
[----:B------:R-:W-:Y:S01]  /*0aa0*/  FFMA.FTZ R20, R48, R48, R25 ;  /* 0x0000003030147223 */ /* 0x000fe20000010019 */
[----:B------:R-:W-:Y:S02]  /*0ab0*/  HADD2.F32 R46, -RZ, R17.H1_H1 ;  /* 0x30000011ff2e7230 */ /* 0x000fe40000004100 */
[----:B------:R-:W-:Y:S01]  /*0ac0*/  FADD.FTZ R16, R21, R48 ;  /* 0x0000003015107221 */ /* 0x000fe20000010000 */
[----:B------:R-:W-:Y:S01]  /*0ad0*/  FFMA.FTZ R21, R47, R47, R20 ;  /* 0x0000002f2f157223 */ /* 0x000fe20000010014 */
[----:B------:R-:W-:-:S02]  /*0ae0*/  HADD2.F32 R45, -RZ, R12.H0_H0 ;  /* 0x2000000cff2d7230 */ /* 0x000fc40000004100 */
[----:B------:R-:W-:Y:S01]  /*0af0*/  FADD.FTZ R17, R16, R47 ;  /* 0x0000002f10117221 */ /* 0x000fe20000010000 */
[----:B------:R-:W-:Y:S01]  /*0b00*/  FFMA.FTZ R20, R46, R46, R21 ;  /* 0x0000002e2e147223 */ /* 0x000fe20000010015 */
[----:B------:R-:W-:Y:S02]  /*0b10*/  HADD2.F32 R44, -RZ, R12.H1_H1 ;  /* 0x3000000cff2c7230 */ /* 0x000fe40000004100 */
[----:B------:R-:W-:Y:S01]  /*0b20*/  FADD.FTZ R16, R17, R46 ;  /* 0x0000002e11107221 */ /* 0x000fe20000010000 */
[----:B------:R-:W-:Y:S01]  /*0b30*/  FFMA.FTZ R21, R45, R45, R20 ;  /* 0x0000002d2d157223 */ /* 0x000fe20000010014 */
[--C-:B------:R-:W-:Y:S02]  /*0b40*/  HADD2.F32 R43, -RZ, R13.reuse.H0_H0 ;  /* 0x2000000dff2b7230 */ /* 0x100fe40000004100 */
        /* <DEDUP_REMOVED lines=52> */
[----:B------:R-:W-:-:S03]  /*0e90*/  FFMA.FTZ R26, R39, R39, R26 ;  /* 0x00000027271a7223 */ /* 0x000fc6000001001a */
[----:B------:R-:W-:Y:S01]  /*0ea0*/  FADD.FTZ R25, R25, R39 ;  /* 0x0000002719197221 */ /* 0x000fe20000010000 */
[----:B------:R-:W-:-:S03]  /*0eb0*/  FFMA.FTZ R27, R40, R40, R26 ;  /* 0x00000028281b7223 */ /* 0x000fc6000001001a */
[----:B------:R-:W-:Y:S01]  /*0ec0*/  FADD.FTZ R26, R25, R40 ;  /* 0x00000028191a7221 */ /* 0x000fe20000010000 */
[----:B------:R-:W-:-:S04]  /*0ed0*/  ISETP.GT.U32.AND P0, PT, R32, 0x3f, PT ;  /* 0x0000003f2000780c */ /* 0x000fc80003f04070 */
[----:B---3--:R-:W-:Y:S01]  /*0ee0*/  STS.64 [R30], R26 ;  /* 0x0000001a1e007388 */ /* 0x008fe20000000a00 */
[----:B------:R-:W-:Y:S08]  /*0ef0*/  BAR.SYNC.DEFER_BLOCKING 0x0 ;  /* 0x0000000000007b1d */ /* 0x000ff00000010000 */
[----:B--2---:R-:W0:Y:S04]  /*0f00*/  @!P0 LDS.64 R28, [R31] ;  /* 0x000000001f1c8984 */ /* 0x004e280000000a00 */
[----:B------:R-:W1:Y:S04]  /*0f10*/  @!P0 LDS.64 R30, [R61] ;  /* 0x000000003d1e8984 */ /* 0x000e680000000a00 */
[----:B------:R-:W2:Y:S01]  /*0f20*/  @!P0 LDS.64 R26, [R37] ;  /* 0x00000000251a8984 */ /* 0x000ea20000000a00 */
[----:B0-----:R-:W-:-:S04]  /*0f30*/  @!P0 FADD.FTZ R28, RZ, R28 ;  /* 0x0000001cff1c8221 */ /* 0x001fc80000010000 */
[----:B-1----:R-:W-:Y:S01]  /*0f40*/  @!P0 FADD.FTZ R28, R28, R30 ;  /* 0x0000001e1c1c8221 */ /* 0x002fe20000010000 */
[----:B------:R-:W-:-:S03]  /*0f50*/  @!P0 FADD.FTZ R25, RZ, R29 ;  /* 0x0000001dff198221 */ /* 0x000fc60000010000 */
[----:B--2---:R-:W-:Y:S02]  /*0f60*/  @!P0 FADD.FTZ R26, R28, R26 ;  /* 0x0000001a1c1a8221 */ /* 0x004fe40000010000 */
[----:B------:R-:W0:Y:S01]  /*0f70*/  @!P0 LDS.64 R28, [R36] ;  /* 0x00000000241c8984 */ /* 0x000e220000000a00 */
[----:B------:R-:W-:-:S03]  /*0f80*/  @!P0 FADD.FTZ R25, R25, R31 ;  /* 0x0000001f19198221 */ /* 0x000fc60000010000 */
[----:B------:R-:W1:Y:S01]  /*0f90*/  @!P0 LDS.64 R30, [R33] ;  /* 0x00000000211e8984 */ /* 0x000e620000000a00 */
[----:B0-----:R-:W-:Y:S01]  /*0fa0*/  @!P0 FADD.FTZ R26, R26, R28 ;  /* 0x0000001c1a1a8221 */ /* 0x001fe20000010000 */
[----:B------:R-:W-:-:S03]  /*0fb0*/  MOV R28, RZ ;  /* 0x000000ff001c7202 */ /* 0x000fc60000000f00 */
[----:B-1----:R-:W-:Y:S01]  /*0fc0*/  @!P0 FADD.FTZ R28, R26, R30 ;  /* 0x0000001e1a1c8221 */ /* 0x002fe20000010000 */
[----:B------:R-:W-:Y:S01]  /*0fd0*/  SHF.L.U32 R26, R24, 0x1, RZ ;  /* 0x00000001181a7819 */ /* 0x000fe200000006ff */
[----:B------:R-:W-:Y:S01]  /*0fe0*/  @!P0 FADD.FTZ R30, R25, R27 ;  /* 0x0000001b191e8221 */ /* 0x000fe20000010000 */
[----:B------:R-:W-:Y:S02]  /*0ff0*/  SHF.R.U32.HI R27, RZ, 0x1f, R24 ;  /* 0x0000001fff1b7819 */ /* 0x000fe40000011618 */
[C---:B------:R-:W-:Y:S02]  /*1000*/  IADD3 R24, P1, R26.reuse, UR8, RZ ;  /* 0x000000081a187c10 */ /* 0x040fe4000ff3e0ff */
[----:B------:R-:W-:Y:S02]  /*1010*/  IADD3 R26, P2, R26, UR10, RZ ;  /* 0x0000000a1a1a7c10 */ /* 0x000fe4000ff5e0ff */
[C---:B------:R-:W-:Y:S02]  /*1020*/  IADD3.X R25, R27.reuse, UR9, RZ, P1, !PT ;  /* 0x000000091b197c10 */ /* 0x040fe40008ffe4ff */
[----:B------:R-:W-:-:S04]  /*1030*/  IADD3.X R27, R27, UR11, RZ, P2, !PT ;  /* 0x0000000b1b1b7c10 */ /* 0x000fc800097fe4ff */
[----:B------:R-:W5:Y:S04]  /*1040*/  LDG.E.64.CONSTANT R24, desc[UR6][R24.64] ;  /* 0x0000000618187981 */ /* 0x000f68000c1e9b00 */
[----:B------:R-:W5:Y:S01]  /*1050*/  LDG.E.64.CONSTANT R26, desc[UR6][R26.64] ;  /* 0x000000061a1a7981 */ /* 0x000f62000c1e9b00 */
[----:B------:R-:W-:Y:S01]  /*1060*/  @!P0 FADD.FTZ R30, R30, R29 ;  /* 0x0000001d1e1e8221 */ /* 0x000fe20000010000 */
[----:B------:R-:W-:-:S03]  /*1070*/  MOV R29, RZ ;  /* 0x000000ff001d7202 */ /* 0x000fc60000000f00 */
[----:B------:R-:W-:Y:S02]  /*1080*/  @!P0 FADD.FTZ R29, R30, R31 ;  /* 0x0000001f1e1d8221 */ /* 0x000fe40000010000 */
        /* <DEDUP_REMOVED lines=23> */
.L_x_1701:
[----:B------:R-:W-:Y:S05]  /*1200*/  BSYNC B0 ;  /* 0x0000000000007941 */ /* 0x000fea0003800000 */
.L_x_1700:
[----:B------:R-:W-:Y:S06]  /*1210*/  BAR.SYNC.DEFER_BLOCKING 0x0 ;  /* 0x0000000000007b1d */ /* 0x000fec0000010000 */
[----:B------:R-:W-:Y:S05]  /*1220*/  @P2 BRA `(.L_x_1702) ;  /* 0x00000000003c2947 */ /* 0x000fea0003800000 */
[----:B0-----:R-:W0:Y:S01]  /*1230*/  LDC.64 R28, c[0x0][0x250] ;  /* 0x00009400ff1c7b82 */ /* 0x001e220000000a00 */
[----:B------:R-:W-:Y:S02]  /*1240*/  ISETP.NE.AND P1, PT, R35, RZ, PT ;  /* 0x000000ff2300720c */ /* 0x000fe40003f25270 */
[----:B------:R-:W-:-:S04]  /*1250*/  MOV R30, 0x7fffff81 ;  /* 0x7fffff81001e7802 */ /* 0x000fc80000000f00 */
[----:B------:R-:W-:Y:S01]  /*1260*/  SEL R30, R30, 0x1, !P1 ;  /* 0x000000011e1e7807 */ /* 0x000fe20004800000 */
[----:B0-----:R-:W-:Y:S01]  /*1270*/  IMAD.WIDE.U32 R28, R34, 0x4, R28 ;  /* 0x00000004221c7825 */ /* 0x001fe200078e001c */
[----:B------:R-:W-:Y:S06]  /*1280*/  MEMBAR.ALL.GPU ;  /* 0x0000000000007992 */ /* 0x000fec000000a000 */
[----:B------:R-:W-:-:S00]  /*1290*/  ERRBAR ;  /* 0x00000000000079ab */ /* 0x000fc00000000000 */
[----:B------:R-:W-:Y:S06]  /*12a0*/  CGAERRBAR ;  /* 0x00000000000075ab */ /* 0x000fec0000000000 */
[----:B------:R0:W5:Y:S02]  /*12b0*/  ATOM.E.ADD.STRONG.GPU PT, R30, desc[UR6][R28.64], R30 ;  /* 0x0000001e1c1e798a */ /* 0x00016400081ee1c6 */
.L_x_1703:
[----:B------:R-:W2:Y:S04]  /*12c0*/  LD.E.STRONG.GPU R31, desc[UR6][R28.64] ;  /* 0x000000061c1f7980 */ /* 0x000ea8000c10f900 */
[----:B--2---:R-:W-:Y:S01]  /*12d0*/  CCTL.IVALL ;  /* 0x00000000ff00798f */ /* 0x004fe20002000000 */
[----:B------:R-:W-:Y:S05]  /*12e0*/  YIELD ;  /* 0x0000000000007946 */ /* 0x000fea0003800000 */
[----:B-----5:R-:W-:-:S04]  /*12f0*/  LOP3.LUT R31, R31, R30, RZ, 0x3c, !PT ;  /* 0x0000001e1f1f7212 */ /* 0x020fc800078e3cff */
[----:B------:R-:W-:-:S13]  /*1300*/  ISETP.GT.AND P1, PT, R31, -0x1, PT ;  /* 0xffffffff1f00780c */ /* 0x000fda0003f24270 */
[----:B------:R-:W-:Y:S05]  /*1310*/  @P1 BRA `(.L_x_1703) ;  /* 0xfffffffc00e81947 */ /* 0x000fea000383ffff */
.L_x_1702:
        /* <DEDUP_REMOVED lines=57> */
.L_x_1705:
[----:B------:R-:W-:Y:S05]  /*16b0*/  BSYNC B0 ;  /* 0x0000000000007941 */ /* 0x000fea0003800000 */
.L_x_1704:
[----:B------:R-:W0:Y:S01]  /*16c0*/  SHFL.BFLY PT, R31, R28, 0x8, 0x1f ;  /* 0x0d001f001c1f7f89 */ /* 0x000e2200000e0000 */
[----:B------:R-:W-:Y:S01]  /*16d0*/  ULDC.64 UR8, c[0x0][0x240] ;  /* 0x0000900000087ab9 */ /* 0x000fe20000000a00 */
[----:B------:R-:W-:Y:S01]  /*16e0*/  BSSY B0, `(.L_x_1706) ;  /* 0x000002c000007945 */ /* 0x000fe20003800000 */
[----:B------:R-:W-:Y:S01]  /*16f0*/  ISETP.EQ.U32.AND P1, PT, RZ, UR8, PT ;  /* 0x00000008ff007c0c */ /* 0x000fe2000bf22070 */
[----:B------:R-:W1:Y:S01]  /*1700*/  SHFL.BFLY PT, R30, R29, 0x8, 0x1f ;  /* 0x0d001f001d1e7f89 */ /* 0x000e6200000e0000 */
[----:B------:R-:W2:Y:S01]  /*1710*/  S2R R32, SR_TID.X ;  /* 0x0000000000207919 */ /* 0x000ea20000002100 */
[----:B------:R-:W3:Y:S01]  /*1720*/  S2R R33, SR_CTAID.X ;  /* 0x0000000000217919 */ /* 0x000ee20000002500 */
        /* <DEDUP_REMOVED lines=24> */
[----:B------:R-:W-:-:S04]  /*18b0*/  ISETP.GT.U32.OR P0, PT, R32, 0xf, P0 ;  /* 0x0000000f2000780c */ /* 0x000fc80000704470 */
[----:B------:R-:W-:-:S13]  /*18c0*/  ISETP.EQ.OR.EX P0, PT, RZ, UR9, P0, P1 ;  /* 0x00000009ff007c0c */ /* 0x000fda0008702710 */
[----:B0-----:R-:W-:Y:S05]  /*18d0*/  @P0 BRA `(.L_x_1707) ;  /* 0x0000000000300947 */ /* 0x001fea0003800000 */
[----:B------:R-:W0:Y:S02]  /*18e0*/  S2R R33, SR_CTAID.Y ;  /* 0x0000000000217919 */ /* 0x000e240000002600 */
[----:B0-----:R-:W-:-:S04]  /*18f0*/  SHF.L.U32 R33, R33, 0x4, RZ ;  /* 0x0000000421217819 */ /* 0x001fc800000006ff */
[----:B------:R-:W-:-:S04]  /*1900*/  LOP3.LUT R33, R33, 0x10, RZ, 0xc0, !PT ;  /* 0x0000001021217812 */ /* 0x000fc800078ec0ff */
[----:B------:R-:W-:Y:S02]  /*1910*/  IADD3 R29, R33, R32, RZ ;  /* 0x00000020211d7210 */ /* 0x000fe40007ffe0ff */
[----:B------:R-:W-:Y:S02]  /*1920*/  SHF.L.U32 R32, R32, 0x3, RZ ;  /* 0x0000000320207819 */ /* 0x000fe400000006ff */
[----:B------:R-:W-:Y:S02]  /*1930*/  SHF.R.S32.HI R30, RZ, 0x1f, R29 ;  /* 0x0000001fff1e7819 */ /* 0x000fe4000001141d */
[----:B-----5:R-:W-:-:S04]  /*1940*/  LEA R29, P0, R2, R29, 0x5 ;  /* 0x0000001d021d7211 */ /* 0x020fc800078028ff */
[----:B------:R-:W-:Y:S02]  /*1950*/  LEA.HI.X R30, R2, R30, R3, 0x5, P0 ;  /* 0x0000001e021e7211 */ /* 0x000fe400000f2c03 */
[----:B------:R-:W-:-:S04]  /*1960*/  LEA R28, P0, R29, UR8, 0x3 ;  /* 0x000000081d1c7c11 */ /* 0x000fc8000f8018ff */
[----:B------:R-:W-:Y:S02]  /*1970*/  LEA.HI.X R29, R29, UR9, R30, 0x3, P0 ;  /* 0x000000091d1d7c11 */ /* 0x000fe400080f1c1e */
[----:B------:R-:W0:Y:S04]  /*1980*/  LDS.64 R30, [R32+UR5] ;  /* 0x00000005201e7984 */ /* 0x000e280008000a00 */
[----:B0-----:R0:W-:Y:S03]  /*1990*/  STG.E.64 desc[UR6][R28.64], R30 ;  /* 0x0000001e1c007986 */ /* 0x0011e6000c101b06 */
.L_x_1707:
[----:B------:R-:W-:Y:S05]  /*19a0*/  BSYNC B0 ;  /* 0x0000000000007941 */ /* 0x000fea0003800000 */
.L_x_1706:
[----:B0-----:R-:W2:Y:S01]  /*19b0*/  LDL R30, [R1+0x24] ;  /* 0x00002400011e7983 */ /* 0x001ea20000100800 */
[----:B------:R-:W-:Y:S01]  /*19c0*/  ULDC.64 UR10, c[0x0][0x210] ;  /* 0x00008400000a7ab9 */ /* 0x000fe20000000a00 */
[----:B------:R-:W-:Y:S01]  /*19d0*/  ULDC UR8, c[0x0][0x230] ;  /* 0x00008c0000087ab9 */ /* 0x000fe20000000800 */
[C---:B------:R-:W-:Y:S01]  /*19e0*/  LEA R28, P0, R4.reuse, UR10, 0x1 ;  /* 0x0000000a041c7c11 */ /* 0x040fe2000f8008ff */
[--C-:B-----5:R-:W-:Y:S01]  /*19f0*/  HADD2.F32 R33, -RZ, R27.reuse.H0_H0 ;  /* 0x2000001bff217230 */ /* 0x120fe20000004100 */
[----:B------:R-:W3:Y:S02]  /*1a00*/  LDL.LU R61, [R1+0x8] ;  /* 0x00000800013d7983 */ /* 0x000ee40000300800 */
[----:B------:R-:W-:Y:S01]  /*1a10*/  LEA.HI.X R29, R4, UR11, R57, 0x1, P0 ;  /* 0x0000000b041d7c11 */ /* 0x000fe200080f0c39 */
[----:B------:R-:W-:Y:S01]  /*1a20*/  HADD2.F32 R27, -RZ, R27.H1_H1 ;  /* 0x3000001bff1b7230 */ /* 0x000fe20000004100 */
[----:B------:R-:W4:Y:S04]  /*1a30*/  LDL.LU R57, [R1+0xc] ;  /* 0x00000c0001397983 */ /* 0x000f280000300800 */
[----:B--2---:R-:W0:Y:S02]  /*1a40*/  LDS.64 R30, [R30] ;  /* 0x000000001e1e7984 */ /* 0x004e240000000a00 */
[----:B0-----:R-:W-:Y:S01]  /*1a50*/  FADD.FTZ R4, R31, UR8 ;  /* 0x000000081f047e21 */ /* 0x001fe20008010000 */
[--C-:B------:R-:W-:Y:S01]  /*1a60*/  FADD.FTZ R32, R0, -R30.reuse ;  /* 0x8000001e00207221 */ /* 0x100fe20000010000 */
[----:B------:R-:W-:Y:S01]  /*1a70*/  FADD.FTZ R56, R56, -R30 ;  /* 0x8000001e38387221 */ /* 0x000fe20000010000 */
[----:B------:R-:W-:-:S02]  /*1a80*/  HADD2.F32 R31, -RZ, R24.H0_H0 ;  /* 0x20000018ff1f7230 */ /* 0x000fc40000004100 */
[--C-:B------:R-:W-:Y:S01]  /*1a90*/  FADD.FTZ R55, R55, -R30.reuse ;  /* 0x8000001e37377221 */ /* 0x100fe20000010000 */
[--C-:B------:R-:W-:Y:S01]  /*1aa0*/  FADD.FTZ R54, R54, -R30.reuse ;  /* 0x8000001e36367221 */ /* 0x100fe20000010000 */
[----:B------:R-:W0:Y:S01]  /*1ab0*/  MUFU.RSQ R4, R4 ;  /* 0x0000000400047308 */ /* 0x000e220000001400 */
[----:B------:R-:W-:Y:S02]  /*1ac0*/  HADD2.F32 R0, -RZ, R26.H0_H0 ;  /* 0x2000001aff007230 */ /* 0x000fe40000004100 */
[--C-:B------:R-:W-:Y:S01]  /*1ad0*/  FADD.FTZ R15, R15, -R30.reuse ;  /* 0x8000001e0f0f7221 */ /* 0x100fe20000010000 */
[----:B------:R-:W-:Y:S02]  /*1ae0*/  HADD2.F32 R24, -RZ, R24.H1_H1 ;  /* 0x30000018ff187230 */ /* 0x000fe40000004100 */
[--C-:B------:R-:W-:Y:S01]  /*1af0*/  FADD.FTZ R53, R53, -R30.reuse ;  /* 0x8000001e35357221 */ /* 0x100fe20000010000 */
[----:B------:R-:W-:Y:S02]  /*1b00*/  HADD2.F32 R26, -RZ, R26.H1_H1 ;  /* 0x3000001aff1a7230 */ /* 0x000fe40000004100 */
        /* <DEDUP_REMOVED lines=11> */
[----:B0-----:R-:W-:Y:S01]  /*1bc0*/  FMUL.FTZ R32, R32, R4 ;  /* 0x0000000420207220 */ /* 0x001fe20000410000 */
[----:B------:R-:W-:Y:S01]  /*1bd0*/  FMUL.FTZ R56, R4, R56 ;  /* 0x0000003804387220 */ /* 0x000fe20000410000 */
[--C-:B------:R-:W-:Y:S01]  /*1be0*/  FADD.FTZ R44, R44, -R30.reuse ;  /* 0x8000001e2c2c7221 */ /* 0x100fe20000010000 */
[----:B------:R-:W-:Y:S01]  /*1bf0*/  FADD.FTZ R43, R43, -R30 ;  /* 0x8000001e2b2b7221 */ /* 0x000fe20000010000 */
[----:B------:R-:W-:Y:S01]  /*1c00*/  FFMA.FTZ R32, R32, R31, R0 ;  /* 0x0000001f20207223 */ /* 0x000fe20000010000 */
[----:B------:R-:W-:Y:S01]  /*1c10*/  FFMA.FTZ R56, R56, R24, R26 ;  /* 0x0000001838387223 */ /* 0x000fe2000001001a */
[--C-:B------:R-:W-:Y:S01]  /*1c20*/  FADD.FTZ R42, R42, -R30.reuse ;  /* 0x8000001e2a2a7221 */ /* 0x100fe20000010000 */
[--C-:B------:R-:W-:Y:S01]  /*1c30*/  FADD.FTZ R12, R12, -R30.reuse ;  /* 0x8000001e0c0c7221 */ /* 0x100fe20000010000 */
[--C-:B------:R-:W-:Y:S01]  /*1c40*/  FADD.FTZ R13, R13, -R30.reuse ;  /* 0x8000001e0d0d7221 */ /* 0x100fe20000010000 */
[--C-:B------:R-:W-:Y:S01]  /*1c50*/  FADD.FTZ R14, R14, -R30.reuse ;  /* 0x8000001e0e0e7221 */ /* 0x100fe20000010000 */
[----:B------:R-:W-:Y:S01]  /*1c60*/  F2FP.F16.F32.PACK_AB R32, R56, R32 ;  /* 0x000000203820723e */ /* 0x000fe200000000ff */
[C---:B------:R-:W-:Y:S01]  /*1c70*/  FMUL.FTZ R55, R4.reuse, R55 ;  /* 0x0000003704377220 */ /* 0x040fe20000410000 */
[----:B------:R-:W-:Y:S01]  /*1c80*/  FMUL.FTZ R54, R4, R54 ;  /* 0x0000003604367220 */ /* 0x000fe20000410000 */
[----:B------:R-:W2:Y:S01]  /*1c90*/  LDL.LU R56, [R1+0x4] ;  /* 0x0000040001387983 */ /* 0x000ea20000300800 */
[--C-:B------:R-:W-:Y:S01]  /*1ca0*/  FADD.FTZ R16, R16, -R30.reuse ;  /* 0x8000001e10107221 */ /* 0x100fe20000010000 */
[--C-:B------:R-:W-:Y:S01]  /*1cb0*/  FADD.FTZ R17, R17, -R30.reuse ;  /* 0x8000001e11117221 */ /* 0x100fe20000010000 */
[--C-:B------:R-:W-:Y:S01]  /*1cc0*/  FADD.FTZ R18, R18, -R30.reuse ;  /* 0x8000001e12127221 */ /* 0x100fe20000010000 */
[----:B------:R0:W-:Y:S01]  /*1cd0*/  STG.E.U16 desc[UR6][R28.64], R32 ;  /* 0x000000201c007986 */ /* 0x0001e2000c101506 */
[--C-:B------:R-:W-:Y:S01]  /*1ce0*/  FADD.FTZ R20, R20, -R30.reuse ;  /* 0x8000001e14147221 */ /* 0x100fe20000010000 */
[--C-:B------:R-:W-:Y:S01]  /*1cf0*/  FADD.FTZ R21, R21, -R30.reuse ;  /* 0x8000001e15157221 */ /* 0x100fe20000010000 */
[--C-:B------:R-:W-:Y:S01]  /*1d00*/  FADD.FTZ R22, R22, -R30.reuse ;  /* 0x8000001e16167221 */ /* 0x100fe20000010000 */
[--C-:B------:R-:W-:Y:S01]  /*1d10*/  FADD.FTZ R38, R38, -R30.reuse ;  /* 0x8000001e26267221 */ /* 0x100fe20000010000 */
[----:B------:R-:W-:Y:S01]  /*1d20*/  FADD.FTZ R39, R39, -R30 ;  /* 0x8000001e27277221 */ /* 0x000fe20000010000 */
[----:B------:R-:W-:Y:S01]  /*1d30*/  ULDC.64 UR8, c[0x0][0x238] ;  /* 0x00008e0000087ab9 */ /* 0x000fe20000000a00 */
[----:B0-----:R-:W-:-:S05]  /*1d40*/  PRMT R32, R32, 0x7632, R32 ;  /* 0x0000763220207816 */ /* 0x001fca0000000020 */
[----:B------:R0:W-:Y:S02]  /*1d50*/  STG.E.U16 desc[UR6][R28.64+0x2], R32 ;  /* 0x000002201c007986 */ /* 0x0001e4000c101506 */
[--C-:B0-----:R-:W-:Y:S02]  /*1d60*/  HADD2.F32 R32, -RZ, R25.reuse.H0_H0 ;  /* 0x20000019ff207230 */ /* 0x101fe40000004100 */
[----:B------:R-:W-:-:S03]  /*1d70*/  HADD2.F32 R25, -RZ, R25.H1_H1 ;  /* 0x30000019ff197230 */ /* 0x000fc60000004100 */
[----:B------:R-:W-:Y:S02]  /*1d80*/  FFMA.FTZ R55, R55, R32, R33 ;  /* 0x0000002037377223 */ /* 0x000fe40000010021 */
[----:B------:R-:W-:-:S05]  /*1d90*/  FFMA.FTZ R54, R54, R25, R27 ;  /* 0x0000001936367223 */ /* 0x000fca000001001b */
[----:B------:R-:W-:Y:S02]  /*1da0*/  F2FP.F16.F32.PACK_AB R54, R54, R55 ;  /* 0x000000373636723e */ /* 0x000fe400000000ff */
[----:B------:R-:W3:Y:S02]  /*1db0*/  LDL.LU R55, [R1] ;  /* 0x0000000001377983 */ /* 0x000ee40000300800 */
[----:B------:R-:W-:Y:S01]  /*1dc0*/  PRMT R34, R54, 0x7632, R34 ;  /* 0x0000763236227816 */ /* 0x000fe20000000022 */
[C---:B------:R-:W-:Y:S01]  /*1dd0*/  FMUL.FTZ R15, R4.reuse, R15 ;  /* 0x0000000f040f7220 */ /* 0x040fe20000410000 */
[----:B------:R-:W-:Y:S01]  /*1de0*/  STG.E.U16 desc[UR6][R28.64+0x4], R54 ;  /* 0x000004361c007986 */ /* 0x000fe2000c101506 */
[C---:B------:R-:W-:Y:S01]  /*1df0*/  FMUL.FTZ R41, R4.reuse, R41 ;  /* 0x0000002904297220 */ /* 0x040fe20000410000 */
[C---:B------:R-:W-:Y:S02]  /*1e00*/  FMUL.FTZ R35, R4.reuse, R19 ;  /* 0x0000001304237220 */ /* 0x040fe40000410000 */
[----:B------:R0:W-:Y:S01]  /*1e10*/  STG.E.U16 desc[UR6][R28.64+0x6], R34 ;  /* 0x000006221c007986 */ /* 0x0001e2000c101506 */
[----:B------:R-:W-:Y:S01]  /*1e20*/  FMUL.FTZ R36, R4, R23 ;  /* 0x0000001704247220 */ /* 0x000fe20000410000 */
[----:B------:R-:W-:Y:S01]  /*1e30*/  FADD.FTZ R30, R40, -R30 ;  /* 0x8000001e281e7221 */ /* 0x000fe20000010000 */
[C-C-:B------:R-:W-:Y:S01]  /*1e40*/  FFMA.FTZ R19, R31.reuse, R15, R0.reuse ;  /* 0x0000000f1f137223 */ /* 0x140fe20000010000 */
[C-C-:B------:R-:W-:Y:S01]  /*1e50*/  FFMA.FTZ R23, R31.reuse, R41, R0.reuse ;  /* 0x000000291f177223 */ /* 0x140fe20000010000 */
[----:B------:R-:W-:Y:S01]  /*1e60*/  FFMA.FTZ R15, R31, R35, R0 ;  /* 0x000000231f0f7223 */ /* 0x000fe20000010000 */
[C---:B------:R-:W-:Y:S01]  /*1e70*/  FMUL.FTZ R52, R4.reuse, R52 ;  /* 0x0000003404347220 */ /* 0x040fe20000410000 */
[C---:B0-----:R-:W-:Y:S01]  /*1e80*/  FMUL.FTZ R34, R4.reuse, R53 ;  /* 0x0000003504227220 */ /* 0x041fe20000410000 */
[C---:B------:R-:W-:Y:S01]  /*1e90*/  FMUL.FTZ R29, R4.reuse, R49 ;  /* 0x00000031041d7220 */ /* 0x040fe20000410000 */
[----:B------:R-:W-:-:S02]  /*1ea0*/  FMUL.FTZ R28, R4, R45 ;  /* 0x0000002d041c7220 */ /* 0x000fc40000410000 */
        /* <DEDUP_REMOVED lines=24> */
[----:B------:R-:W-:Y:S01]  /*2030*/  LEA R4, P0, R5, UR10, 0x1 ;  /* 0x0000000a05047c11 */ /* 0x000fe2000f8008ff */
[----:B------:R-:W-:Y:S01]  /*2040*/  FFMA.FTZ R52, R24, R52, R26 ;  /* 0x0000003418347223 */ /* 0x000fe2000001001a */
[----:B------:R-:W-:Y:S01]  /*2050*/  FFMA.FTZ R51, R32, R51, R33 ;  /* 0x0000003320337223 */ /* 0x000fe20000010021 */
[----:B------:R-:W-:Y:S01]  /*2060*/  FFMA.FTZ R50, R25, R50, R27 ;  /* 0x0000003219327223 */ /* 0x000fe2000001001b */
[----:B------:R-:W-:-:S02]  /*2070*/  LEA.HI.X R5, R5, UR11, R58, 0x1, P0 ;  /* 0x0000000b05057c11 */ /* 0x000fc400080f0c3a */
[----:B------:R-:W-:Y:S01]  /*2080*/  LEA R12, P0, R6, UR10, 0x1 ;  /* 0x0000000a060c7c11 */ /* 0x000fe2000f8008ff */
[----:B------:R-:W-:Y:S01]  /*2090*/  FFMA.FTZ R48, R24, R48, R26 ;  /* 0x0000003018307223 */ /* 0x000fe2000001001a */
[----:B------:R-:W-:Y:S02]  /*20a0*/  F2FP.F16.F32.PACK_AB R34, R52, R34 ;  /* 0x000000223422723e */ /* 0x000fe400000000ff */
[----:B------:R-:W-:Y:S01]  /*20b0*/  LEA.HI.X R13, R6, UR11, R59, 0x1, P0 ;  /* 0x0000000b060d7c11 */ /* 0x000fe200080f0c3b */
[----:B------:R-:W-:Y:S01]  /*20c0*/  FFMA.FTZ R47, R32, R47, R33 ;  /* 0x0000002f202f7223 */ /* 0x000fe20000010021 */
[----:B------:R-:W-:Y:S01]  /*20d0*/  LEA R6, P0, R7, UR10, 0x1 ;  /* 0x0000000a07067c11 */ /* 0x000fe2000f8008ff */
[C---:B------:R-:W-:Y:S01]  /*20e0*/  FFMA.FTZ R46, R25.reuse, R46, R27 ;  /* 0x0000002e192e7223 */ /* 0x040fe2000001001b */
[----:B------:R-:W-:Y:S01]  /*20f0*/  F2FP.F16.F32.PACK_AB R50, R50, R51 ;  /* 0x000000333232723e */ /* 0x000fe200000000ff */
[C-C-:B------:R-:W-:Y:S01]  /*2100*/  FFMA.FTZ R43, R32.reuse, R43, R33.reuse ;  /* 0x0000002b202b7223 */ /* 0x140fe20000010021 */
[C-C-:B------:R-:W-:Y:S01]  /*2110*/  FFMA.FTZ R36, R32.reuse, R36, R33.reuse ;  /* 0x0000002420247223 */ /* 0x140fe20000010021 */
[C-C-:B------:R-:W-:Y:S01]  /*2120*/  FFMA.FTZ R40, R32.reuse, R40, R33.reuse ;  /* 0x0000002820287223 */ /* 0x140fe20000010021 */
[C-C-:B------:R-:W-:Y:S01]  /*2130*/  FFMA.FTZ R45, R32.reuse, R45, R33.reuse ;  /* 0x0000002d202d7223 */ /* 0x140fe20000010021 */
[----:B------:R-:W-:Y:S01]  /*2140*/  FFMA.FTZ R39, R32, R39, R33 ;  /* 0x0000002720277223 */ /* 0x000fe20000010021 */
[C-C-:B------:R-:W-:Y:S01]  /*2150*/  FFMA.FTZ R33, R25.reuse, R14, R27.reuse ;  /* 0x0000000e19217223 */ /* 0x140fe2000001001b */
[----:B------:R-:W-:Y:S01]  /*2160*/  FFMA.FTZ R51, R25, R18, R27 ;  /* 0x0000001219337223 */ /* 0x000fe2000001001b */
[----:B------:R-:W-:-:S02]  /*2170*/  LEA.HI.X R7, R7, UR11, R60, 0x1, P0 ;  /* 0x0000000b07077c11 */ /* 0x000fc400080f0c3c */
[----:B------:R-:W-:Y:S02]  /*2180*/  LEA R30, P1, R11, UR10, 0x1 ;  /* 0x0000000a0b1e7c11 */ /* 0x000fe4000f8208ff */
[----:B------:R-:W-:Y:S02]  /*2190*/  PRMT R14, R34, 0x7632, R14 ;  /* 0x00007632220e7816 */ /* 0x000fe4000000000e */
[----:B------:R-:W-:Y:S02]  /*21a0*/  PRMT R18, R50, 0x7632, R18 ;  /* 0x0000763232127816 */ /* 0x000fe40000000012 */
[----:B------:R-:W-:Y:S01]  /*21b0*/  LEA R16, P0, R8, UR10, 0x1 ;  /* 0x0000000a08107c11 */ /* 0x000fe2000f8008ff */
[--C-:B------:R-:W-:Y:S01]  /*21c0*/  FFMA.FTZ R44, R24, R44, R26.reuse ;  /* 0x0000002c182c7223 */ /* 0x100fe2000001001a */
[----:B------:R-:W-:Y:S01]  /*21d0*/  F2FP.F16.F32.PACK_AB R29, R48, R29 ;  /* 0x0000001d301d723e */ /* 0x000fe200000000ff */
[----:B------:R-:W-:Y:S01]  /*21e0*/  FFMA.FTZ R42, R25, R42, R27 ;  /* 0x0000002a192a7223 */ /* 0x000fe2000001001b */
[----:B------:R-:W-:Y:S01]  /*21f0*/  F2FP.F16.F32.PACK_AB R46, R46, R47 ;  /* 0x0000002f2e2e723e */ /* 0x000fe200000000ff */
[C-C-:B------:R-:W-:Y:S01]  /*2200*/  FFMA.FTZ R35, R24.reuse, R35, R26.reuse ;  /* 0x0000002318237223 */ /* 0x140fe2000001001a */
[----:B----4-:R-:W-:Y:S01]  /*2210*/  LEA.HI.X R31, R11, UR11, R57, 0x1, P1 ;  /* 0x0000000b0b1f7c11 */ /* 0x010fe200088f0c39 */
[C-C-:B------:R-:W-:Y:S01]  /*2220*/  FFMA.FTZ R37, R24.reuse, R37, R26.reuse ;  /* 0x0000002518257223 */ /* 0x140fe2000001001a */
[C-C-:B------:R-:W-:Y:S01]  /*2230*/  FFMA.FTZ R41, R24.reuse, R41, R26.reuse ;  /* 0x0000002918297223 */ /* 0x140fe2000001001a */
[----:B------:R-:W-:Y:S01]  /*2240*/  FFMA.FTZ R11, R24, R38, R26 ;  /* 0x00000026180b7223 */ /* 0x000fe2000001001a */
[----:B------:R-:W-:Y:S01]  /*2250*/  STG.E.U16 desc[UR6][R4.64], R34 ;  /* 0x0000002204007986 */ /* 0x000fe2000c101506 */
[----:B------:R-:W-:-:S03]  /*2260*/  PRMT R24, R46, 0x7632, R24 ;  /* 0x000076322e187816 */ /* 0x000fc60000000018 */
[----:B------:R-:W-:Y:S01]  /*2270*/  STG.E.U16 desc[UR6][R4.64+0x2], R14 ;  /* 0x0000020e04007986 */ /* 0x000fe2000c101506 */
[----:B------:R-:W-:-:S03]  /*2280*/  F2FP.F16.F32.PACK_AB R28, R44, R28 ;  /* 0x0000001c2c1c723e */ /* 0x000fc600000000ff */
[----:B------:R-:W-:Y:S01]  /*2290*/  STG.E.U16 desc[UR6][R4.64+0x4], R50 ;  /* 0x0000043204007986 */ /* 0x000fe2000c101506 */
[----:B------:R-:W-:-:S03]  /*22a0*/  F2FP.F16.F32.PACK_AB R42, R42, R43 ;  /* 0x0000002b2a2a723e */ /* 0x000fc600000000ff */
[----:B------:R0:W-:Y:S01]  /*22b0*/  STG.E.U16 desc[UR6][R4.64+0x6], R18 ;  /* 0x0000061204007986 */ /* 0x0001e2000c101506 */
[----:B------:R-:W-:-:S03]  /*22c0*/  F2FP.F16.F32.PACK_AB R23, R35, R23 ;  /* 0x000000172317723e */ /* 0x000fc600000000ff */
[----:B------:R-:W-:Y:S01]  /*22d0*/  STG.E.U16 desc[UR6][R12.64], R29 ;  /* 0x0000001d0c007986 */ /* 0x000fe2000c101506 */
[----:B0-----:R-:W-:-:S03]  /*22e0*/  PRMT R5, R29, 0x7632, R5 ;  /* 0x000076321d057816 */ /* 0x001fc60000000005 */
[----:B------:R-:W-:Y:S01]  /*22f0*/  STG.E.U16 desc[UR6][R12.64+0x4], R46 ;  /* 0x0000042e0c007986 */ /* 0x000fe2000c101506 */
[----:B------:R-:W-:-:S03]  /*2300*/  PRMT R4, R28, 0x7632, R4 ;  /* 0x000076321c047816 */ /* 0x000fc60000000004 */
[----:B------:R-:W-:Y:S01]  /*2310*/  STG.E.U16 desc[UR6][R12.64+0x2], R5 ;  /* 0x000002050c007986 */ /* 0x000fe2000c101506 */
[----:B------:R-:W-:-:S03]  /*2320*/  F2FP.F16.F32.PACK_AB R33, R33, R36 ;  /* 0x000000242121723e */ /* 0x000fc600000000ff */
[----:B------:R0:W-:Y:S01]  /*2330*/  STG.E.U16 desc[UR6][R12.64+0x6], R24 ;  /* 0x000006180c007986 */ /* 0x0001e2000c101506 */
[----:B------:R-:W-:Y:S01]  /*2340*/  FFMA.FTZ R22, R25, R22, R27 ;  /* 0x0000001619167223 */ /* 0x000fe2000001001b */
[----:B------:R-:W-:Y:S02]  /*2350*/  F2FP.F16.F32.PACK_AB R19, R37, R19 ;  /* 0x000000132513723e */ /* 0x000fe400000000ff */
[----:B------:R-:W-:Y:S01]  /*2360*/  F2FP.F16.F32.PACK_AB R40, R51, R40 ;  /* 0x000000283328723e */ /* 0x000fe200000000ff */
[----:B------:R-:W-:Y:S01]  /*2370*/  STG.E.U16 desc[UR6][R6.64], R28 ;  /* 0x0000001c06007986 */ /* 0x000fe2000c101506 */
[----:B0-----:R-:W-:-:S03]  /*2380*/  PRMT R13, R42, 0x7632, R13 ;  /* 0x000076322a0d7816 */ /* 0x001fc6000000000d */
[----:B------:R0:W-:Y:S01]  /*2390*/  STG.E.U16 desc[UR6][R6.64+0x2], R4 ;  /* 0x0000020406007986 */ /* 0x0001e2000c101506 */
[----:B------:R-:W-:-:S03]  /*23a0*/  PRMT R5, R23, 0x7632, R5 ;  /* 0x0000763217057816 */ /* 0x000fc60000000005 */
        /* <DEDUP_REMOVED lines=8> */
[----:B------:R-:W-:Y:S01]  /*2430*/  ULOP3.LUT UR4, UR4, 0x1, URZ, 0x3c, !UPT ;  /* 0x0000000104047892 */ /* 0x000fe2000f8e3c3f */
[----:B---3--:R-:W-:-:S02]  /*2440*/  LEA.HI.X R17, R8, UR11, R55, 0x1, P0 ;  /* 0x0000000b08117c11 */ /* 0x008fc400080f0c37 */
[----:B------:R-:W-:-:S04]  /*2450*/  LEA R8, P0, R9, UR10, 0x1 ;  /* 0x0000000a09087c11 */ /* 0x000fc8000f8008ff */
[----:B--2---:R-:W-:Y:S02]  /*2460*/  LEA.HI.X R9, R9, UR11, R56, 0x1, P0 ;  /* 0x0000000b09097c11 */ /* 0x004fe400080f0c38 */
[----:B------:R-:W-:-:S04]  /*2470*/  LEA R20, P0, R10, UR10, 0x1 ;  /* 0x0000000a0a147c11 */ /* 0x000fc8000f8008ff */
[----:B------:R-:W-:Y:S01]  /*2480*/  LEA.HI.X R21, R10, UR11, R61, 0x1, P0 ;  /* 0x0000000b0a157c11 */ /* 0x000fe200080f0c3d */
[----:B------:R-:W-:Y:S01]  /*2490*/  FFMA.FTZ R10, R25, R49, R27 ;  /* 0x00000031190a7223 */ /* 0x000fe2000001001b */
[----:B------:R-:W-:Y:S04]  /*24a0*/  STG.E.U16 desc[UR6][R16.64], R23 ;  /* 0x0000001710007986 */ /* 0x000fe8000c101506 */
[----:B------:R-:W-:Y:S01]  /*24b0*/  F2FP.F16.F32.PACK_AB R10, R10, R39 ;  /* 0x000000270a0a723e */ /* 0x000fe200000000ff */
[----:B------:R0:W-:Y:S01]  /*24c0*/  STG.E.U16 desc[UR6][R16.64+0x2], R5 ;  /* 0x0000020510007986 */ /* 0x0001e2000c101506 */
[----:B------:R-:W-:-:S03]  /*24d0*/  IADD3 R2, P0, R2, 0x1, RZ ;  /* 0x0000000102027810 */ /* 0x000fc60007f1e0ff */
[----:B------:R-:W-:Y:S04]  /*24e0*/  STG.E.U16 desc[UR6][R16.64+0x4], R33 ;  /* 0x0000042110007986 */ /* 0x000fe8000c101506 */
[----:B------:R1:W-:Y:S04]  /*24f0*/  STG.E.U16 desc[UR6][R16.64+0x6], R7 ;  /* 0x0000060710007986 */ /* 0x0003e8000c101506 */
[----:B------:R2:W-:Y:S01]  /*2500*/  STG.E.U16 desc[UR6][R8.64+0x2], R4 ;  /* 0x0000020408007986 */ /* 0x0005e2000c101506 */
[----:B0-----:R-:W-:-:S03]  /*2510*/  PRMT R5, R15, 0x7632, R5 ;  /* 0x000076320f057816 */ /* 0x001fc60000000005 */
[----:B------:R0:W-:Y:S01]  /*2520*/  STG.E.U16 desc[UR6][R8.64+0x6], R6 ;  /* 0x0000060608007986 */ /* 0x0001e2000c101506 */
[----:B-1----:R-:W-:-:S03]  /*2530*/  PRMT R7, R22, 0x7632, R7 ;  /* 0x0000763216077816 */ /* 0x002fc60000000007 */
[----:B------:R1:W-:Y:S01]  /*2540*/  STG.E.U16 desc[UR6][R8.64], R19 ;  /* 0x0000001308007986 */ /* 0x0003e2000c101506 */
[----:B--2---:R-:W-:-:S03]  /*2550*/  PRMT R4, R0, 0x7632, R4 ;  /* 0x0000763200047816 */ /* 0x004fc60000000004 */
[----:B------:R1:W-:Y:S01]  /*2560*/  STG.E.U16 desc[UR6][R8.64+0x4], R40 ;  /* 0x0000042808007986 */ /* 0x0003e2000c101506 */
[----:B0-----:R-:W-:-:S03]  /*2570*/  PRMT R6, R10, 0x7632, R6 ;  /* 0x000076320a067816 */ /* 0x001fc60000000006 */
[----:B------:R1:W-:Y:S01]  /*2580*/  STG.E.U16 desc[UR6][R20.64], R15 ;  /* 0x0000000f14007986 */ /* 0x0003e2000c101506 */
[----:B------:R-:W-:-:S03]  /*2590*/  IADD3.X R3, RZ, R3, RZ, P0, !PT ;  /* 0x00000003ff037210 */ /* 0x000fc600007fe4ff */
[----:B------:R1:W-:Y:S01]  /*25a0*/  STG.E.U16 desc[UR6][R20.64+0x2], R5 ;  /* 0x0000020514007986 */ /* 0x0003e2000c101506 */
[----:B------:R-:W-:-:S03]  /*25b0*/  ISETP.GE.U32.AND P0, PT, R2, UR8, PT ;  /* 0x0000000802007c0c */ /* 0x000fc6000bf06070 */
        /* <DEDUP_REMOVED lines=9> */
.L_x_1709:
        /* <DEDUP_REMOVED lines=11> */
.L_x_1840:


//--------------------- .text._ZN13group_norm_v214gn_cuda_kernelI6__halfLi320ELi1ELi32ELi20ELi4096ELb0ELi64ELi320ELi320ELi4ELb1ELi2ELb0ELb0ENS_16CompileConditionILi900EEEEEvPT_PKS4_S7_S7_flPfS8_Pj --------------------------
	.section	.text._ZN13group_norm_v214gn_cuda_kernelI6__halfLi320ELi1ELi32ELi20ELi4096ELb0ELi64ELi320ELi320ELi4ELb1ELi2ELb0ELb0ENS_16CompileConditionILi900EEEEEvPT_PKS4_S7_S7_flPfS8_Pj,"ax",@progbits
	.align	128
        .global         _ZN13group_norm_v214gn_cuda_kernelI6__halfLi320ELi1ELi32ELi20ELi4096ELb0ELi64ELi320ELi320ELi4ELb1ELi2ELb0ELb0ENS_16CompileConditionILi900EEEEEvPT_PKS4_S7_S7_flPfS8_Pj
        .type           _ZN13group_norm_v214gn_cuda_kernelI6__halfLi320ELi1ELi32ELi20ELi4096ELb0ELi64ELi320ELi320ELi4ELb1ELi2ELb0ELb0ENS_16CompileConditionILi900EEEEEvPT_PKS4_S7_S7_flPfS8_Pj,@function
        .size           _ZN13group_norm_v214gn_cuda_kernelI6__halfLi320ELi1ELi32ELi20ELi4096ELb0ELi64ELi320ELi320ELi4ELb1ELi2ELb0ELb0ENS_16CompileConditionILi900EEEEEvPT_PKS4_S7_S7_flPfS8_Pj,(.L_x_1841 - _ZN13group_norm_v214gn_cuda_kernelI6__halfLi320ELi1ELi32ELi20ELi4096ELb0ELi64ELi320ELi320ELi4ELb1ELi2ELb0ELb0ENS_16CompileConditionILi900EEEEEvPT_PKS4_S7_S7_flPfS8_Pj)
        .other          _ZN13group_norm_v214gn_cuda_kernelI6__halfLi320ELi1ELi32ELi20ELi4096ELb0ELi64ELi320ELi320ELi4ELb1ELi2ELb0ELb0ENS_16CompileConditionILi900EEEEEvPT_PKS4_S7_S7_flPfS8_Pj,@"STO_CUDA_ENTRY STV_DEFAULT"
_ZN13group_norm_v214gn_cuda_kernelI6__halfLi320ELi1ELi32ELi20ELi4096ELb0ELi64ELi320ELi320ELi4ELb1ELi2ELb0ELb0ENS_16CompileConditionILi900EEEEEvPT_PKS4_S7_S7_flPfS8_Pj:
.text._ZN13group_norm_v214gn_cuda_kernelI6__halfLi320ELi1ELi32ELi20ELi4096ELb0ELi64ELi320ELi320ELi4ELb1ELi2ELb0ELb0ENS_16CompileConditionILi900EEEEEvPT_PKS4_S7_S7_flPfS8_Pj:
        /* <DEDUP_REMOVED lines=10> */
[C---:B------:R-:W-:Y:S01]  /*00a0*/  LOP3.LUT R0, R67.reuse, 0x1, RZ, 0xc0, !PT ;  /* 0x0000000143007812 */ /* 0x040fe200078ec0ff */
[----:B------:R-:W2:Y:S01]  /*00b0*/  S2R R62, SR_CgaCtaId ;  /* 0x00000000003e7919 */ /* 0x000ea20000008800 */
[----:B------:R-:W-:Y:S01]  /*00c0*/  IADD3 R5, R4, 0xc80, RZ ;  /* 0x00000c8004057810 */ /* 0x000fe20007ffe0ff */
[----:B------:R-:W-:Y:S01]  /*00d0*/  ULDC.64 UR4, c[0x0][0x240] ;  /* 0x0000900000047ab9 */ /* 0x000fe20000000a00 */
[----:B------:R-:W-:Y:S01]  /*00e0*/  MOV R53, 0x7fffffc1 ;  /* 0x7fffffc100357802 */ /* 0x000fe20000000f00 */
[----:B------:R-:W3:Y:S01]  /*00f0*/  S2R R65, SR_CTAID.X ;  /* 0x0000000000417919 */ /* 0x000ee20000002500 */
[----:B------:R-:W-:Y:S01]  /*0100*/  IMAD R0, R0, 0x140, RZ ;  /* 0x0000014000007824 */ /* 0x000fe200078e02ff */
[----:B------:R-:W-:Y:S01]  /*0110*/  ISETP.EQ.U32.AND P2, PT, RZ, UR4, PT ;  /* 0x00000004ff007c0c */ /* 0x000fe2000bf42070 */
[----:B------:R-:W-:Y:S01]  /*0120*/  HFMA2.MMA R54, -RZ, RZ, 0, 0 ;  /* 0x00000000ff367435 */ /* 0x000fe200000001ff */
[----:B------:R-:W-:Y:S01]  /*0130*/  ULDC.64 UR8, c[0x0][0x208] ;  /* 0x0000820000087ab9 */ /* 0x000fe20000000a00 */
[----:B------:R-:W-:Y:S01]  /*0140*/  UMOV UR4, URZ ;  /* 0x0000003f00047c82 */ /* 0x000fe20008000000 */
[----:B-1----:R-:W-:-:S04]  /*0150*/  IMAD.WIDE.U32 R70, R67, 0x4, R70 ;  /* 0x0000000443467825 */ /* 0x002fc800078e0046 */
[----:B0-----:R-:W-:Y:S01]  /*0160*/  IMAD.WIDE.U32 R2, R66, -0x33333333, RZ ;  /* 0xcccccccd42027825 */ /* 0x001fe200078e00ff */
[----:B------:R-:W-:Y:S02]  /*0170*/  SHF.L.U32 R2, R67, 0x4, RZ ;  /* 0x0000000443027819 */ /* 0x000fe400000006ff */
[--C-:B------:R-:W-:Y:S02]  /*0180*/  SHF.R.U32.HI R63, RZ, 0x4, R66.reuse ;  /* 0x00000004ff3f7819 */ /* 0x100fe40000011642 */
[----:B------:R-:W-:Y:S02]  /*0190*/  SHF.R.U32.HI R9, RZ, 0x6, R3 ;  /* 0x00000006ff097819 */ /* 0x000fe40000011603 */
[C---:B--2---:R-:W-:Y:S02]  /*01a0*/  LEA R4, R62.reuse, R4, 0x18 ;  /* 0x000000043e047211 */ /* 0x044fe400078ec0ff */
[----:B------:R-:W-:Y:S01]  /*01b0*/  LEA R62, R62, R5, 0x18 ;  /* 0x000000053e3e7211 */ /* 0x000fe200078ec0ff */
[----:B------:R-:W-:Y:S01]  /*01c0*/  IMAD R3, R9, -0x50, R66 ;  /* 0xffffffb009037824 */ /* 0x000fe200078e0242 */
[----:B------:R-:W-:-:S02]  /*01d0*/  LOP3.LUT R55, R2, 0x10, RZ, 0xc0, !PT ;  /* 0x0000001002377812 */ /* 0x000fc400078ec0ff */
[----:B------:R-:W-:Y:S01]  /*01e0*/  SHF.R.U32.HI R5, RZ, 0x2, R66 ;  /* 0x00000002ff057819 */ /* 0x000fe20000011642 */
[C---:B------:R-:W-:Y:S01]  /*01f0*/  IMAD R64, R3.reuse, 0x28, R4 ;  /* 0x0000002803407824 */ /* 0x040fe200078e0204 */
[----:B------:R-:W-:Y:S02]  /*0200*/  LEA R2, R3, R0, 0x2 ;  /* 0x0000000003027211 */ /* 0x000fe400078e10ff */
[-C--:B------:R-:W-:Y:S02]  /*0210*/  IADD3 R7, R5, R55.reuse, RZ ;  /* 0x0000003705077210 */ /* 0x080fe40007ffe0ff */
[----:B------:R-:W-:Y:S01]  /*0220*/  IADD3 R8, RZ, -R55, RZ ;  /* 0x80000037ff087210 */ /* 0x000fe20007ffe0ff */
[----:B------:R-:W-:Y:S01]  /*0230*/  IMAD.WIDE.U32 R2, R2, -0x33333333, RZ ;  /* 0xcccccccd02027825 */ /* 0x000fe200078e00ff */
[C---:B---3--:R-:W-:Y:S02]  /*0240*/  ISETP.NE.AND P1, PT, R65.reuse, RZ, PT ;  /* 0x000000ff4100720c */ /* 0x048fe40003f25270 */
[----:B------:R-:W-:Y:S01]  /*0250*/  LOP3.LUT P0, RZ, R65, 0x3f, RZ, 0xc0, !PT ;  /* 0x0000003f41ff7812 */ /* 0x000fe2000780c0ff */
[----:B------:R-:W-:Y:S01]  /*0260*/  IMAD R7, R7, 0x14, -R0 ;  /* 0x0000001407077824 */ /* 0x000fe200078e0a00 */
[----:B------:R-:W-:-:S02]  /*0270*/  LOP3.LUT R65, R65, 0x3f, RZ, 0xc0, !PT ;  /* 0x0000003f41417812 */ /* 0x000fc400078ec0ff */
[----:B------:R-:W-:Y:S02]  /*0280*/  SHF.L.U32 R6, R5, 0x6, RZ ;  /* 0x0000000605067819 */ /* 0x000fe400000006ff */
[----:B------:R-:W-:Y:S02]  /*0290*/  MOV R2, R8 ;  /* 0x0000000800027202 */ /* 0x000fe40000000f00 */
[----:B------:R-:W-:Y:S02]  /*02a0*/  LOP3.LUT R65, R6, 0xffffffc0, R65, 0xe2, !PT ;  /* 0xffffffc006417812 */ /* 0x000fe400078ee241 */
[----:B------:R-:W-:Y:S02]  /*02b0*/  LEA.HI R3, R3, R2, RZ, 0x1c ;  /* 0x0000000203037211 */ /* 0x000fe400078fe0ff */
[C---:B------:R-:W-:Y:S02]  /*02c0*/  IADD3 R2, R7.reuse, 0x4, RZ ;  /* 0x0000000407027810 */ /* 0x040fe40007ffe0ff */
[----:B------:R-:W-:-:S02]  /*02d0*/  IADD3 R6, R7, 0x8, RZ ;  /* 0x0000000807067810 */ /* 0x000fc40007ffe0ff */
[C---:B------:R-:W-:Y:S02]  /*02e0*/  IADD3 R8, R7.reuse, 0xc, RZ ;  /* 0x0000000c07087810 */ /* 0x040fe40007ffe0ff */
[----:B------:R-:W-:Y:S02]  /*02f0*/  IADD3 R10, R7, 0x10, RZ ;  /* 0x00000010070a7810 */ /* 0x000fe40007ffe0ff */
[----:B------:R-:W-:Y:S02]  /*0300*/  LEA R64, R9, R64, 0x3 ;  /* 0x0000004009407211 */ /* 0x000fe400078e18ff */
[----:B------:R-:W-:Y:S02]  /*0310*/  SHF.R.S32.HI R5, RZ, 0x2, R7 ;  /* 0x00000002ff057819 */ /* 0x000fe40000011407 */
[----:B------:R-:W-:Y:S02]  /*0320*/  SHF.R.S32.HI R7, RZ, 0x2, R2 ;  /* 0x00000002ff077819 */ /* 0x000fe40000011402 */
[----:B------:R-:W-:Y:S01]  /*0330*/  SHF.R.S32.HI R9, RZ, 0x2, R6 ;  /* 0x00000002ff097819 */ /* 0x000fe20000011406 */
[----:B------:R-:W-:Y:S01]  /*0340*/  IMAD R5, R5, 0x28, R4 ;  /* 0x0000002805057824 */ /* 0x000fe200078e0204 */
[----:B------:R-:W-:Y:S01]  /*0350*/  SHF.R.S32.HI R11, RZ, 0x2, R8 ;  /* 0x00000002ff0b7819 */ /* 0x000fe20000011408 */
[----:B------:R-:W-:Y:S01]  /*0360*/  IMAD R7, R7, 0x28, R4 ;  /* 0x0000002807077824 */ /* 0x000fe200078e0204 */
[----:B------:R-:W-:Y:S01]  /*0370*/  SHF.R.S32.HI R13, RZ, 0x2, R10 ;  /* 0x00000002ff0d7819 */ /* 0x000fe2000001140a */
[--C-:B------:R-:W-:Y:S01]  /*0380*/  IMAD R9, R9, 0x28, R4.reuse ;  /* 0x0000002809097824 */ /* 0x100fe200078e0204 */
[C---:B------:R-:W-:Y:S01]  /*0390*/  SHF.L.U32 R0, R66.reuse, 0x3, RZ ;  /* 0x0000000342007819 */ /* 0x040fe200000006ff */
[--C-:B------:R-:W-:Y:S01]  /*03a0*/  IMAD R11, R11, 0x28, R4.reuse ;  /* 0x000000280b0b7824 */ /* 0x100fe200078e0204 */
[----:B------:R-:W-:Y:S01]  /*03b0*/  ISETP.GT.U32.OR P0, PT, R66, 0xf, P0 ;  /* 0x0000000f4200780c */ /* 0x000fe20000704470 */
[----:B------:R-:W-:Y:S01]  /*03c0*/  IMAD R13, R13, 0x28, R4 ;  /* 0x000000280d0d7824 */ /* 0x000fe200078e0204 */
[----:B------:R-:W-:-:S02]  /*03d0*/  LOP3.LUT R0, R0, 0x18, RZ, 0xc0, !PT ;  /* 0x0000001800007812 */ /* 0x000fc400078ec0ff */
[----:B------:R-:W-:Y:S02]  /*03e0*/  IADD3 R55, R55, R66, RZ ;  /* 0x0000004237377210 */ /* 0x000fe40007ffe0ff */
[-C--:B------:R-:W-:Y:S02]  /*03f0*/  LEA R63, R63, R62.reuse, 0x3 ;  /* 0x0000003e3f3f7211 */ /* 0x080fe400078e18ff */
[----:B------:R-:W-:Y:S02]  /*0400*/  LEA R62, R3, R62, 0x3 ;  /* 0x0000003e033e7211 */ /* 0x000fe400078e18ff */
[----:B------:R-:W-:Y:S02]  /*0410*/  IADD3 R61, R5, R0, RZ ;  /* 0x00000000053d7210 */ /* 0x000fe40007ffe0ff */
[C---:B------:R-:W-:Y:S02]  /*0420*/  IADD3 R60, R0.reuse, R7, RZ ;  /* 0x00000007003c7210 */ /* 0x040fe40007ffe0ff */
[----:B------:R-:W-:-:S02]  /*0430*/  IADD3 R59, R0, R9, RZ ;  /* 0x00000009003b7210 */ /* 0x000fc40007ffe0ff */
[C---:B------:R-:W-:Y:S02]  /*0440*/  IADD3 R58, R0.reuse, R11, RZ ;  /* 0x0000000b003a7210 */ /* 0x040fe40007ffe0ff */
[----:B------:R-:W-:Y:S02]  /*0450*/  IADD3 R57, R0, R13, RZ ;  /* 0x0000000d00397210 */ /* 0x000fe40007ffe0ff */
[----:B------:R-:W-:Y:S02]  /*0460*/  ISETP.EQ.OR.EX P0, PT, RZ, UR5, P0, P2 ;  /* 0x00000005ff007c0c */ /* 0x000fe40008702720 */
[----:B------:R-:W-:Y:S02]  /*0470*/  SEL R53, R53, 0x1, !P1 ;  /* 0x0000000135357807 */ /* 0x000fe40004800000 */
[----:B------:R-:W-:-:S09]  /*0480*/  SHF.R.S32.HI R52, RZ, 0x1f, R55 ;  /* 0x0000001fff347819 */ /* 0x000fd20000011437 */
.L_x_1718:
[----:B0-----:R-:W0:Y:S01]  /*0490*/  S2UR UR5, SR_CTAID.X ;  /* 0x00000000000579c3 */ /* 0x001e220000002500 */
[----:B-1----:R-:W-:Y:S01]  /*04a0*/  IMAD.WIDE.U32 R2, R66, -0x33333333, RZ ;  /* 0xcccccccd42027825 */ /* 0x002fe200078e00ff */
[----:B------:R-:W-:Y:S01]  /*04b0*/  LOP3.LUT R4, R67, 0x1, RZ, 0xc0, !PT ;  /* 0x0000000143047812 */ /* 0x000fe200078ec0ff */
[----:B------:R-:W-:-:S03]  /*04c0*/  ULDC.64 UR6, c[0x0][0x218] ;  /* 0x0000860000067ab9 */ /* 0x000fc60000000a00 */
[----:B------:R-:W-:-:S05]  /*04d0*/  SHF.R.U32.HI R3, RZ, 0x6, R3 ;  /* 0x00000006ff037819 */ /* 0x000fca0000011603 */
[----:B------:R-:W-:-:S04]  /*04e0*/  IMAD R5, R3, -0x50, R66 ;  /* 0xffffffb003057824 */ /* 0x000fc800078e0242 */
[----:B------:R-:W-:Y:S01]  /*04f0*/  IMAD R4, R4, 0x50, R5 ;  /* 0x0000005004047824 */ /* 0x000fe200078e0205 */
[----:B------:R-:W-:-:S04]  /*0500*/  MOV R5, RZ ;  /* 0x000000ff00057202 */ /* 0x000fc80000000f00 */
[----:B------:R-:W-:Y:S01]  /*0510*/  SHF.L.U32 R4, R4, 0x2, RZ ;  /* 0x0000000204047819 */ /* 0x000fe200000006ff */
[----:B0-----:R-:W-:-:S04]  /*0520*/  USHF.L.U32 UR5, UR5, 0x6, URZ ;  /* 0x0000000605057899 */ /* 0x001fc8000800063f */
[----:B------:R-:W-:Y:S01]  /*0530*/  IMAD.WIDE.U32 R8, R56, 0x280000, R4 ;  /* 0x0028000038087825 */ /* 0x000fe200078e0004 */
[----:B------:R-:W-:-:S06]  /*0540*/  ULOP3.LUT UR5, UR5, 0xfc0, URZ, 0xc0, !UPT ;  /* 0x00000fc005057892 */ /* 0x000fcc000f8ec03f */
[----:B------:R-:W-:Y:S01]  /*0550*/  IADD3 R0, R3, UR5, RZ ;  /* 0x0000000503007c10 */ /* 0x000fe2000fffe0ff */
[----:B------:R-:W-:-:S04]  /*0560*/  IMAD R3, R54, 0x280000, RZ ;  /* 0x0028000036037824 */ /* 0x000fc800078e02ff */
        /* <DEDUP_REMOVED lines=101> */
[----:B------:R-:W-:Y:S01]  /*0bc0*/  IADD3.X R73, R75, UR7, RZ, P1, !PT ;  /* 0x000000074b497c10 */ /* 0x000fe20008ffe4ff */
[----:B------:R-:W-:Y:S02]  /*0bd0*/  ULDC.64 UR6, c[0x0][0x228] ;  /* 0x00008a0000067ab9 */ /* 0x000fe40000000a00 */
[----:B------:R-:W-:-:S03]  /*0be0*/  IADD3 R74, P1, R74, UR6, RZ ;  /* 0x000000064a4a7c10 */ /* 0x000fc6000ff3e0ff */
[----:B------:R-:W5:Y:S01]  /*0bf0*/  LDG.E.64.CONSTANT R72, desc[UR8][R72.64] ;  /* 0x0000000848487981 */ /* 0x000f62000c1e9b00 */
[----:B------:R-:W-:-:S06]  /*0c00*/  IADD3.X R75, R75, UR7, RZ, P1, !PT ;  /* 0x000000074b4b7c10 */ /* 0x000fcc0008ffe4ff */
[----:B------:R-:W5:Y:S01]  /*0c10*/  LDG.E.64.CONSTANT R74, desc[UR8][R74.64] ;  /* 0x000000084a4a7981 */ /* 0x000f62000c1e9b00 */
[--C-:B--2---:R-:W-:Y:S02]  /*0c20*/  HADD2.F32 R0, -RZ, R18.reuse.H0_H0 ;  /* 0x20000012ff007230 */ /* 0x104fe40000004100 */
[----:B------:R-:W-:Y:S02]  /*0c30*/  HADD2.F32 R21, -RZ, R18.H1_H1 ;  /* 0x30000012ff157230 */ /* 0x000fe40000004100 */
[--C-:B------:R-:W-:Y:S02]  /*0c40*/  HADD2.F32 R20, -RZ, R19.reuse.H0_H0 ;  /* 0x20000013ff147230 */ /* 0x100fe40000004100 */
[----:B------:R-:W-:Y:S01]  /*0c50*/  FFMA.FTZ R12, R0, R0, RZ ;  /* 0x00000000000c7223 */ /* 0x000fe200000100ff */
[----:B------:R-:W-:Y:S01]  /*0c60*/  FADD.FTZ R8, RZ, R0 ;  /* 0x00000000ff087221 */ /* 0x000fe20000010000 */
[----:B------:R-:W-:Y:S02]  /*0c70*/  HADD2.F32 R19, -RZ, R19.H1_H1 ;  /* 0x30000013ff137230 */ /* 0x000fe40000004100 */
[----:B------:R-:W-:Y:S01]  /*0c80*/  FFMA.FTZ R9, R21, R21, R12 ;  /* 0x0000001515097223 */ /* 0x000fe2000001000c */
[----:B------:R-:W-:-:S03]  /*0c90*/  FADD.FTZ R5, R8, R21 ;  /* 0x0000001508057221 */ /* 0x000fc60000010000 */
[----:B------:R-:W-:Y:S01]  /*0ca0*/  FFMA.FTZ R12, R20, R20, R9 ;  /* 0x00000014140c7223 */ /* 0x000fe20000010009 */
[----:B------:R-:W-:Y:S01]  /*0cb0*/  FADD.FTZ R8, R5, R20 ;  /* 0x0000001405087221 */ /* 0x000fe20000010000 */
[--C-:B---3--:R-:W-:Y:S02]  /*0cc0*/  HADD2.F32 R18, -RZ, R14.reuse.H0_H0 ;  /* 0x2000000eff127230 */ /* 0x108fe40000004100 */
[----:B------:R-:W-:Y:S01]  /*0cd0*/  FFMA.FTZ R9, R19, R19, R12 ;  /* 0x0000001313097223 */ /* 0x000fe2000001000c */
[----:B------:R-:W-:Y:S01]  /*0ce0*/  FADD.FTZ R5, R8, R19 ;  /* 0x0000001308057221 */ /* 0x000fe20000010000 */
[----:B------:R-:W-:Y:S02]  /*0cf0*/  HADD2.F32 R17, -RZ, R14.H1_H1 ;  /* 0x3000000eff117230 */ /* 0x000fe40000004100 */
[----:B------:R-:W-:Y:S01]  /*0d00*/  FFMA.FTZ R12, R18, R18, R9 ;  /* 0x00000012120c7223 */ /* 0x000fe20000010009 */
[----:B------:R-:W-:Y:S01]  /*0d10*/  FADD.FTZ R8, R5, R18 ;  /* 0x0000001205087221 */ /* 0x000fe20000010000 */
[----:B------:R-:W-:-:S02]  /*0d20*/  HADD2.F32 R16, -RZ, R15.H0_H0 ;  /* 0x2000000fff107230 */ /* 0x000fc40000004100 */
[----:B------:R-:W-:Y:S01]  /*0d30*/  FFMA.FTZ R9, R17, R17, R12 ;  /* 0x0000001111097223 */ /* 0x000fe2000001000c */
[----:B------:R-:W-:Y:S01]  /*0d40*/  FADD.FTZ R5, R8, R17 ;  /* 0x0000001108057221 */ /* 0x000fe20000010000 */
[----:B------:R-:W-:Y:S02]  /*0d50*/  HADD2.F32 R15, -RZ, R15.H1_H1 ;  /* 0x3000000fff0f7230 */ /* 0x000fe40000004100 */
[----:B------:R-:W-:Y:S01]  /*0d60*/  FFMA.FTZ R8, R16, R16, R9 ;  /* 0x0000001010087223 */ /* 0x000fe20000010009 */
[----:B------:R-:W-:Y:S01]  /*0d70*/  FADD.FTZ R4, R5, R16 ;  /* 0x0000001005047221 */ /* 0x000fe20000010000 */
[--C-:B----4-:R-:W-:Y:S02]  /*0d80*/  HADD2.F32 R14, -RZ, R10.reuse.H0_H0 ;  /* 0x2000000aff0e7230 */ /* 0x110fe40000004100 */
[----:B------:R-:W-:Y:S01]  /*0d90*/  FFMA.FTZ R9, R15, R15, R8 ;  /* 0x0000000f0f097223 */ /* 0x000fe20000010008 */
[----:B------:R-:W-:Y:S01]  /*0da0*/  FADD.FTZ R5, R4, R15 ;  /* 0x0000000f04057221 */ /* 0x000fe20000010000 */
[----:B------:R-:W-:-:S02]  /*0db0*/  HADD2.F32 R13, -RZ, R10.H1_H1 ;  /* 0x3000000aff0d7230 */ /* 0x000fc40000004100 */
[----:B------:R-:W-:Y:S01]  /*0dc0*/  FFMA.FTZ R8, R14, R14, R9 ;  /* 0x0000000e0e087223 */ /* 0x000fe20000010009 */
[----:B------:R-:W-:Y:S01]  /*0dd0*/  FADD.FTZ R4, R5, R14 ;  /* 0x0000000e05047221 */ /* 0x000fe20000010000 */
[--C-:B------:R-:W-:Y:S02]  /*0de0*/  HADD2.F32 R12, -RZ, R11.reuse.H0_H0 ;  /* 0x2000000bff0c7230 */ /* 0x100fe40000004100 */
        /* <DEDUP_REMOVED lines=11> */
[--C-:B------:R-:W-:Y:S02]  /*0ea0*/  HADD2.F32 R8, -RZ, R7.reuse.H0_H0 ;  /* 0x20000007ff087230 */ /* 0x100fe40000004100 */
        /* <DEDUP_REMOVED lines=159> */
[----:B0-----:R-:W-:Y:S01]  /*18a0*/  @!P1 FADD.FTZ R129, RZ, R80 ;  /* 0x00000050ff819221 */ /* 0x001fe20000010000 */
[----:B------:R-:W-:-:S03]  /*18b0*/  @!P1 FADD.FTZ R130, RZ, R81 ;  /* 0x00000051ff829221 */ /* 0x000fc60000010000 */
[----:B-1----:R-:W-:Y:S01]  /*18c0*/  @!P1 FADD.FTZ R129, R129, R82 ;  /* 0x0000005281819221 */ /* 0x002fe20000010000 */
[----:B------:R-:W-:-:S03]  /*18d0*/  @!P1 FADD.FTZ R130, R130, R83 ;  /* 0x0000005382829221 */ /* 0x000fc60000010000 */
[----:B--2---:R-:W-:Y:S01]  /*18e0*/  @!P1 FADD.FTZ R129, R129, R84 ;  /* 0x0000005481819221 */ /* 0x004fe20000010000 */
[----:B------:R-:W-:Y:S01]  /*18f0*/  @!P1 FADD.FTZ R130, R130, R85 ;  /* 0x0000005582829221 */ /* 0x000fe20000010000 */
[----:B------:R-:W-:Y:S02]  /*1900*/  CS2R R80, SRZ ;  /* 0x0000000000507805 */ /* 0x000fe4000001ff00 */
[----:B---3--:R-:W-:Y:S01]  /*1910*/  @!P1 FADD.FTZ R129, R129, R86 ;  /* 0x0000005681819221 */ /* 0x008fe20000010000 */
[----:B------:R-:W-:-:S03]  /*1920*/  @!P1 FADD.FTZ R130, R130, R87 ;  /* 0x0000005782829221 */ /* 0x000fc60000010000 */
        /* <DEDUP_REMOVED lines=14> */
[----:B--2---:R-:W-:-:S07]  /*1a10*/  FADD.FTZ R81, R86, R89 ;  /* 0x0000005956517221 */ /* 0x004fce0000010000 */
[----:B------:R-:W2:Y:S01]  /*1a20*/  LDC.64 R82, c[0x0][0x248] ;  /* 0x00009200ff527b82 */ /* 0x000ea20000000a00 */
[----:B---3--:R-:W-:-:S05]  /*1a30*/  IMAD R80, R80, UR4, R67 ;  /* 0x0000000450507c24 */ /* 0x008fca000f8e0243 */
[----:B------:R-:W-:-:S04]  /*1a40*/  LEA R80, R80, R65, 0xa ;  /* 0x0000004150507211 */ /* 0x000fc800078e50ff */
[----:B------:R-:W-:Y:S01]  /*1a50*/  SHF.L.U32 R85, R80, 0x1, RZ ;  /* 0x0000000150557819 */ /* 0x000fe200000006ff */
[----:B-1----:R-:W-:-:S04]  /*1a60*/  FADD.FTZ R80, R84, R87 ;  /* 0x0000005754507221 */ /* 0x002fc80000010000 */
[----:B--2---:R-:W-:-:S05]  /*1a70*/  IMAD.WIDE.U32 R82, R85, 0x4, R82 ;  /* 0x0000000455527825 */ /* 0x004fca00078e0052 */
[----:B------:R3:W-:Y:S02]  /*1a80*/  STG.E.64 desc[UR8][R82.64], R80 ;  /* 0x0000005052007986 */ /* 0x0007e4000c101b08 */
.L_x_1711:
[----:B------:R-:W-:Y:S05]  /*1a90*/  BSYNC B0 ;  /* 0x0000000000007941 */ /* 0x000fea0003800000 */
.L_x_1710:
[----:B------:R-:W-:Y:S01]  /*1aa0*/  BAR.SYNC.DEFER_BLOCKING 0x0 ;  /* 0x0000000000007b1d */ /* 0x000fe20000010000 */
[----:B0-----:R-:W-:Y:S01]  /*1ab0*/  HFMA2.MMA R84, -RZ, RZ, 0, 0 ;  /* 0x00000000ff547435 */ /* 0x001fe200000001ff */
[----:B------:R-:W-:-:S04]  /*1ac0*/  MOV R88, RZ ;  /* 0x000000ff00587202 */ /* 0x000fc80000000f00 */
[----:B------:R-:W-:Y:S06]  /*1ad0*/  @P3 BRA `(.L_x_1712) ;  /* 0x0000000000283947 */ /* 0x000fec0003800000 */
[----:B------:R-:W-:Y:S06]  /*1ae0*/  MEMBAR.ALL.GPU ;  /* 0x0000000000007992 */ /* 0x000fec000000a000 */
[----:B------:R-:W-:-:S00]  /*1af0*/  ERRBAR ;  /* 0x00000000000079ab */ /* 0x000fc00000000000 */
[----:B------:R-:W-:Y:S06]  /*1b00*/  CGAERRBAR ;  /* 0x00000000000075ab */ /* 0x000fec0000000000 */
[----:B---3--:R0:W5:Y:S02]  /*1b10*/  ATOM.E.ADD.STRONG.GPU PT, R80, desc[UR8][R70.64], R53 ;  /* 0x000000354650798a */ /* 0x00816400081ee1c8 */
.L_x_1713:
[----:B------:R-:W3:Y:S04]  /*1b20*/  LD.E.STRONG.GPU R81, desc[UR8][R70.64] ;  /* 0x0000000846517980 */ /* 0x000ee8000c10f900 */
[----:B---3--:R-:W-:Y:S01]  /*1b30*/  CCTL.IVALL ;  /* 0x00000000ff00798f */ /* 0x008fe20002000000 */
[----:B------:R-:W-:Y:S05]  /*1b40*/  YIELD ;  /* 0x0000000000007946 */ /* 0x000fea0003800000 */
[----:B-----5:R-:W-:-:S04]  /*1b50*/  LOP3.LUT R81, R81, R80, RZ, 0x3c, !PT ;  /* 0x0000005051517212 */ /* 0x020fc800078e3cff */
[----:B------:R-:W-:-:S13]  /*1b60*/  ISETP.GT.AND P2, PT, R81, -0x1, PT ;  /* 0xffffffff5100780c */ /* 0x000fda0003f44270 */
[----:B------:R-:W-:Y:S05]  /*1b70*/  @P2 BRA `(.L_x_1713) ;  /* 0xfffffffc00e82947 */ /* 0x000fea000383ffff */
.L_x_1712:
[----:B------:R-:W-:Y:S05]  /*1b80*/  WARPSYNC.ALL ;  /* 0x0000000000007948 */ /* 0x000fea0003800000 */
[----:B------:R-:W-:Y:S06]  /*1b90*/  BAR.SYNC.DEFER_BLOCKING 0x0 ;  /* 0x0000000000007b1d */ /* 0x000fec0000010000 */
[----:B------:R-:W-:Y:S04]  /*1ba0*/  BSSY B0, `(.L_x_1714) ;  /* 0x000001d000007945 */ /* 0x000fe80003800000 */
[----:B------:R-:W-:Y:S05]  /*1bb0*/  @P1 BRA `(.L_x_1715) ;  /* 0x00000000006c1947 */ /* 0x000fea0003800000 */
[----:B---3--:R-:W3:Y:S01]  /*1bc0*/  LDC R80, c[0x0][0x10] ;  /* 0x00000400ff507b82 */ /* 0x008ee20000000800 */
[----:B------:R-:W-:Y:S02]  /*1bd0*/  SHF.R.U32.HI R83, RZ, 0x4, R66 ;  /* 0x00000004ff537819 */ /* 0x000fe40000011642 */
[----:B------:R-:W-:-:S05]  /*1be0*/  LOP3.LUT R81, R66, 0xf, RZ, 0xc0, !PT ;  /* 0x0000000f42517812 */ /* 0x000fca00078ec0ff */
[----:B-1----:R-:W1:Y:S01]  /*1bf0*/  LDC.64 R86, c[0x0][0x248] ;  /* 0x00009200ff567b82 */ /* 0x002e620000000a00 */
[----:B---3--:R-:W-:-:S05]  /*1c00*/  IMAD R80, R80, UR4, R67 ;  /* 0x0000000450507c24 */ /* 0x008fca000f8e0243 */
[----:B------:R-:W-:-:S04]  /*1c10*/  LEA R80, R80, R83, 0x4 ;  /* 0x0000005350507211 */ /* 0x000fc800078e20ff */
[----:B------:R-:W-:-:S04]  /*1c20*/  LEA R81, R80, R81, 0x6 ;  /* 0x0000005150517211 */ /* 0x000fc800078e30ff */
[----:B------:R-:W-:-:S04]  /*1c30*/  SHF.L.U32 R83, R81, 0x1, RZ ;  /* 0x0000000151537819 */ /* 0x000fc800000006ff */
[C---:B------:R-:W-:Y:S01]  /*1c40*/  IADD3 R85, R83.reuse, 0x20, RZ ;  /* 0x0000002053557810 */ /* 0x040fe20007ffe0ff */
[C---:B-1----:R-:W-:Y:S01]  /*1c50*/  IMAD.WIDE.U32 R80, R83.reuse, 0x4, R86 ;  /* 0x0000000453507825 */ /* 0x042fe200078e0056 */
[----:B--2---:R-:W-:-:S03]  /*1c60*/  IADD3 R89, R83, 0x40, RZ ;  /* 0x0000004053597810 */ /* 0x004fc60007ffe0ff */
        /* <DEDUP_REMOVED lines=16> */
.L_x_1715:
[----:B------:R-:W-:Y:S05]  /*1d70*/  BSYNC B0 ;  /* 0x0000000000007941 */ /* 0x000fea0003800000 */
.L_x_1714:
[----:B---3--:R-:W3:Y:S01]  /*1d80*/  SHFL.BFLY PT, R81, R88, 0x8, 0x1f ;  /* 0x0d001f0058517f89 */ /* 0x008ee200000e0000 */
[----:B------:R-:W-:Y:S01]  /*1d90*/  LOP3.LUT P1, RZ, R66, 0xffffff0f, RZ, 0xc0, !PT ;  /* 0xffffff0f42ff7812 */ /* 0x000fe2000782c0ff */
[----:B------:R-:W-:Y:S02]  /*1da0*/  BSSY B0, `(.L_x_1716) ;  /* 0x0000023000007945 */ /* 0x000fe40003800000 */
        /* <DEDUP_REMOVED lines=8> */
[----:B-1----:R-:W1:Y:S01]  /*1e30*/  SHFL.BFLY PT, R87, R86, 0x2, 0x1f ;  /* 0x0c401f0056577f89 */ /* 0x002e6200000e0000 */
[----:B---3--:R-:W-:Y:S01]  /*1e40*/  FADD.FTZ R85, R82, R85 ;  /* 0x0000005552557221 */ /* 0x008fe20000010000 */
[----:B-1----:R-:W-:-:S04]  /*1e50*/  FADD.FTZ R87, R86, R87 ;  /* 0x0000005756577221 */ /* 0x002fc80000010000 */
[----:B------:R-:W1:Y:S04]  /*1e60*/  SHFL.BFLY PT, R80, R85, 0x1, 0x1f ;  /* 0x0c201f0055507f89 */ /* 0x000e6800000e0000 */
[----:B------:R-:W3:Y:S01]  /*1e70*/  SHFL.BFLY PT, R84, R87, 0x1, 0x1f ;  /* 0x0c201f0057547f89 */ /* 0x000ee200000e0000 */
[----:B-1----:R-:W-:-:S04]  /*1e80*/  @!P1 FADD.FTZ R80, R85, R80 ;  /* 0x0000005055509221 */ /* 0x002fc80000010000 */
[----:B------:R-:W-:Y:S01]  /*1e90*/  @!P1 FMUL.FTZ R80, R80, 1.2207031431898940355e-05 ;  /* 0x374ccccd50509820 */ /* 0x000fe20000410000 */
[----:B---3--:R-:W-:-:S03]  /*1ea0*/  @!P1 FADD.FTZ R84, R87, R84 ;  /* 0x0000005457549221 */ /* 0x008fc60000010000 */
[----:B------:R-:W-:-:S04]  /*1eb0*/  @!P1 FMUL.FTZ R81, R80, R80 ;  /* 0x0000005050519220 */ /* 0x000fc80000410000 */
[----:B------:R-:W-:-:S05]  /*1ec0*/  @!P1 FFMA.FTZ R81, R84, 1.2207031431898940355e-05, -R81 ;  /* 0x374ccccd54519823 */ /* 0x000fca0000010851 */
[----:B------:R-:W-:-:S05]  /*1ed0*/  @!P1 FMNMX.FTZ R81, RZ, R81, !PT ;  /* 0x00000051ff519209 */ /* 0x000fca0007810000 */
[----:B------:R1:W-:Y:S01]  /*1ee0*/  @!P1 STS.64 [R63], R80 ;  /* 0x000000503f009388 */ /* 0x0003e20000000a00 */
[----:B------:R-:W-:Y:S06]  /*1ef0*/  BAR.SYNC.DEFER_BLOCKING 0x0 ;  /* 0x0000000000007b1d */ /* 0x000fec0000010000 */
[----:B------:R-:W-:Y:S05]  /*1f00*/  @P0 BRA `(.L_x_1717) ;  /* 0x0000000000300947 */ /* 0x000fea0003800000 */
[----:B------:R-:W3:Y:S01]  /*1f10*/  S2UR UR6, SR_CgaCtaId ;  /* 0x00000000000679c3 */ /* 0x000ee20000008800 */
[----:B------:R-:W-:Y:S01]  /*1f20*/  UMOV UR5, 0x400 ;  /* 0x0000040000057882 */ /* 0x000fe20000000000 */
[----:B------:R-:W-:Y:S01]  /*1f30*/  LEA R83, P1, R56, R55, 0x5 ;  /* 0x0000003738537211 */ /* 0x000fe200078228ff */
[----:B------:R-:W-:-:S03]  /*1f40*/  UIADD3 UR5, UR5, 0xc80, URZ ;  /* 0x00000c8005057890 */ /* 0x000fc6000fffe03f */
[----:B------:R-:W-:Y:S01]  /*1f50*/  LEA.HI.X R84, R56, R52, R54, 0x5, P1 ;  /* 0x0000003438547211 */ /* 0x000fe200008f2c36 */
[----:B---3--:R-:W-:-:S03]  /*1f60*/  ULEA UR5, UR6, UR5, 0x18 ;  /* 0x0000000506057291 */ /* 0x008fc6000f8ec03f */
[----:B------:R-:W-:Y:S02]  /*1f70*/  ULDC.64 UR6, c[0x0][0x240] ;  /* 0x0000900000067ab9 */ /* 0x000fe40000000a00 */
[C---:B------:R-:W-:Y:S02]  /*1f80*/  LEA R82, P1, R83.reuse, UR6, 0x3 ;  /* 0x0000000653527c11 */ /* 0x040fe4000f8218ff */
[----:B-1----:R-:W-:Y:S02]  /*1f90*/  LEA R80, R66, UR5, 0x3 ;  /* 0x0000000542507c11 */ /* 0x002fe4000f8e18ff */
[----:B------:R-:W-:-:S04]  /*1fa0*/  LEA.HI.X R83, R83, UR7, R84, 0x3, P1 ;  /* 0x0000000753537c11 */ /* 0x000fc800088f1c54 */
[----:B------:R-:W1:Y:S04]  /*1fb0*/  LDS.64 R80, [R80] ;  /* 0x0000000050507984 */ /* 0x000e680000000a00 */
[----:B-1----:R3:W-:Y:S02]  /*1fc0*/  STG.E.64 desc[UR8][R82.64], R80 ;  /* 0x0000005052007986 */ /* 0x0027e4000c101b08 */
.L_x_1717:
[----:B------:R-:W-:Y:S05]  /*1fd0*/  BSYNC B0 ;  /* 0x0000000000007941 */ /* 0x000fea0003800000 */
.L_x_1716:
[----:B-1-3--:R-:W1:Y:S01]  /*1fe0*/  LDS.64 R80, [R62] ;  /* 0x000000003e507984 */ /* 0x00ae620000000a00 */
[----:B------:R-:W-:Y:S01]  /*1ff0*/  ULDC.64 UR6, c[0x0][0x210] ;  /* 0x0000840000067ab9 */ /* 0x000fe20000000a00 */
[----:B------:R-:W-:Y:S01]  /*2000*/  ULDC UR5, c[0x0][0x230] ;  /* 0x00008c0000057ab9 */ /* 0x000fe20000000800 */
[----:B------:R-:W-:Y:S01]  /*2010*/  LEA R82, P2, R69, UR6, 0x1 ;  /* 0x0000000645527c11 */ /* 0x000fe2000f8408ff */
[----:B------:R-:W-:Y:S01]  /*2020*/  ULOP3.LUT UR4, UR4, 0x1, URZ, 0x3c, !UPT ;  /* 0x0000000104047892 */ /* 0x000fe2000f8e3c3f */
[----:B------:R-:W-:Y:S02]  /*2030*/  LEA R84, P1, R51, UR6, 0x1 ;  /* 0x0000000633547c11 */ /* 0x000fe4000f8208ff */
[----:B------:R-:W-:Y:S02]  /*2040*/  LEA R86, P3, R49, UR6, 0x1 ;  /* 0x0000000631567c11 */ /* 0x000fe4000f8608ff */
[----:B------:R-:W-:Y:S02]  /*2050*/  LEA.HI.X R83, R69, UR7, R68, 0x1, P2 ;  /* 0x0000000745537c11 */ /* 0x000fe400090f0c44 */
[----:B------:R-:W-:-:S02]  /*2060*/  LEA.HI.X R85, R51, UR7, R50, 0x1, P1 ;  /* 0x0000000733557c11 */ /* 0x000fc400088f0c32 */
[----:B------:R-:W-:Y:S02]  /*2070*/  LEA.HI.X R87, R49, UR7, R48, 0x1, P3 ;  /* 0x0000000731577c11 */ /* 0x000fe400098f0c30 */
[----:B------:R-:W-:Y:S02]  /*2080*/  LEA R68, P2, R47, UR6, 0x1 ;  /* 0x000000062f447c11 */ /* 0x000fe4000f8408ff */
[----:B------:R-:W-:Y:S02]  /*2090*/  LEA R48, P1, R45, UR6, 0x1 ;  /* 0x000000062d307c11 */ /* 0x000fe4000f8208ff */
[----:B------:R-:W-:Y:S02]  /*20a0*/  LEA.HI.X R69, R47, UR7, R46, 0x1, P2 ;  /* 0x000000072f457c11 */ /* 0x000fe400090f0c2e */
[----:B------:R-:W-:Y:S02]  /*20b0*/  LEA.HI.X R49, R45, UR7, R44, 0x1, P1 ;  /* 0x000000072d317c11 */ /* 0x000fe400088f0c2c */
[----:B------:R-:W-:-:S02]  /*20c0*/  LEA R50, P2, R43, UR6, 0x1 ;  /* 0x000000062b327c11 */ /* 0x000fc4000f8408ff */
[----:B------:R-:W-:Y:S02]  /*20d0*/  LEA R46, P3, R41, UR6, 0x1 ;  /* 0x00000006292e7c11 */ /* 0x000fe4000f8608ff */
[----:B------:R-:W-:Y:S02]  /*20e0*/  LEA R44, P1, R39, UR6, 0x1 ;  /* 0x00000006272c7c11 */ /* 0x000fe4000f8208ff */
[----:B------:R-:W-:Y:S02]  /*20f0*/  LEA.HI.X R51, R43, UR7, R42, 0x1, P2 ;  /* 0x000000072b337c11 */ /* 0x000fe400090f0c2a */
[----:B------:R-:W-:Y:S02]  /*2100*/  LEA.HI.X R47, R41, UR7, R40, 0x1, P3 ;  /* 0x00000007292f7c11 */ /* 0x000fe400098f0c28 */
[----:B------:R-:W-:Y:S02]  /*2110*/  LEA.HI.X R45, R39, UR7, R38, 0x1, P1 ;  /* 0x00000007272d7c11 */ /* 0x000fe400088f0c26 */
[----:B------:R-:W-:-:S02]  /*2120*/  LEA R40, P2, R37, UR6, 0x1 ;  /* 0x0000000625287c11 */ /* 0x000fc4000f8408ff */
[----:B------:R-:W-:Y:S02]  /*2130*/  LEA R38, P1, R33, UR6, 0x1 ;  /* 0x0000000621267c11 */ /* 0x000fe4000f8208ff */
[----:B------:R-:W-:Y:S01]  /*2140*/  LEA.HI.X R41, R37, UR7, R36, 0x1, P2 ;  /* 0x0000000725297c11 */ /* 0x000fe200090f0c24 */
[----:B-1----:R-:W-:Y:S01]  /*2150*/  FADD.FTZ R81, R81, UR5 ;  /* 0x0000000551517e21 */ /* 0x002fe20008010000 */
[----:B------:R-:W-:Y:S01]  /*2160*/  LEA.HI.X R39, R33, UR7, R32, 0x1, P1 ;  /* 0x0000000721277c11 */ /* 0x000fe200088f0c20 */
[--C-:B------:R-:W-:Y:S01]  /*2170*/  FADD.FTZ R0, R0, -R80.reuse ;  /* 0x8000005000007221 */ /* 0x100fe20000010000 */
[----:B------:R-:W-:Y:S01]  /*2180*/  LEA R42, P3, R35, UR6, 0x1 ;  /* 0x00000006232a7c11 */ /* 0x000fe2000f8608ff */
[--C-:B------:R-:W-:Y:S01]  /*2190*/  FADD.FTZ R104, R104, -R80.reuse ;  /* 0x8000005068687221 */ /* 0x100fe20000010000 */
[----:B------:R-:W-:Y:S01]  /*21a0*/  LEA R36, P2, R31, UR6, 0x1 ;  /* 0x000000061f247c11 */ /* 0x000fe2000f8408ff */
[----:B------:R-:W1:Y:S01]  /*21b0*/  MUFU.RSQ R81, R81 ;  /* 0x0000005100517308 */ /* 0x000e620000001400 */
[----:B------:R-:W-:Y:S01]  /*21c0*/  LEA R32, P1, R29, UR6, 0x1 ;  /* 0x000000061d207c11 */ /* 0x000fe2000f8208ff */
[----:B------:R-:W-:Y:S01]  /*21d0*/  FADD.FTZ R10, R10, -R80 ;  /* 0x800000500a0a7221 */ /* 0x000fe20000010000 */
[----:B------:R-:W-:Y:S01]  /*21e0*/  LEA.HI.X R43, R35, UR7, R34, 0x1, P3 ;  /* 0x00000007232b7c11 */ /* 0x000fe200098f0c22 */
[----:B------:R-:W-:Y:S01]  /*21f0*/  FADD.FTZ R6, R6, -R80 ;  /* 0x8000005006067221 */ /* 0x000fe20000010000 */
[----:B------:R-:W-:Y:S01]  /*2200*/  LEA.HI.X R37, R31, UR7, R30, 0x1, P2 ;  /* 0x000000071f257c11 */ /* 0x000fe200090f0c1e */
[----:B------:R-:W-:Y:S01]  /*2210*/  FADD.FTZ R122, R122, -R80 ;  /* 0x800000507a7a7221 */ /* 0x000fe20000010000 */
[----:B------:R-:W-:Y:S01]  /*2220*/  LEA.HI.X R33, R29, UR7, R28, 0x1, P1 ;  /* 0x000000071d217c11 */ /* 0x000fe200088f0c1c */
        /* <DEDUP_REMOVED lines=64> */
[----:B------:R-:W-:Y:S01]  /*2630*/  FADD.FTZ R134, R97, -R80 ;  /* 0x8000005061867221 */ /* 0x000fe20000010000 */
[----:B-----5:R-:W-:-:S02]  /*2640*/  HADD2.F32 R80, -RZ, R72.H0_H0 ;  /* 0x20000048ff507230 */ /* 0x020fc40000004100 */
[----:B-1----:R-:W-:Y:S01]  /*2650*/  FMUL.FTZ R0, R0, R81 ;  /* 0x0000005100007220 */ /* 0x002fe20000410000 */
[----:B------:R-:W-:Y:S02]  /*2660*/  HADD2.F32 R23, -RZ, R74.H0_H0 ;  /* 0x2000004aff177230 */ /* 0x000fe40000004100 */
        /* <DEDUP_REMOVED lines=16> */
[--C-:B------:R-:W-:Y:S01]  /*2770*/  FFMA.FTZ R91, R0, R80, R23.reuse ;  /* 0x00000050005b7223 */ /* 0x100fe20000010017 */
        /* <DEDUP_REMOVED lines=52> */
[C-C-:B--2---:R-:W-:Y:S01]  /*2ac0*/  FFMA.FTZ R89, R80.reuse, R138, R23.reuse ;  /* 0x0000008a50597223 */ /* 0x144fe20000010017 */
        /* <DEDUP_REMOVED lines=9> */
[----:B------:R-:W-:Y:S01]  /*2b60*/  HADD2.F32 R112, -RZ, R72.H1_H1 ;  /* 0x30000048ff707230 */ /* 0x000fe20000004100 */
[----:B------:R-:W-:Y:S01]  /*2b70*/  IADD3 R56, P1, R56, 0x1, RZ ;  /* 0x0000000138387810 */ /* 0x000fe20007f3e0ff */
[----:B------:R-:W-:Y:S01]  /*2b80*/  HADD2.F32 R93, -RZ, R74.H1_H1 ;  /* 0x3000004aff5d7230 */ /* 0x000fe20000004100 */
[----:B------:R-:W-:Y:S01]  /*2b90*/  ULDC.64 UR6, c[0x0][0x238] ;  /* 0x00008e0000067ab9 */ /* 0x000fe20000000a00 */
[--C-:B------:R-:W-:Y:S01]  /*2ba0*/  HADD2.F32 R95, -RZ, R73.reuse.H0_H0 ;  /* 0x20000049ff5f7230 */ /* 0x100fe20000004100 */
[----:B------:R-:W-:Y:S01]  /*2bb0*/  IADD3.X R54, RZ, R54, RZ, P1, !PT ;  /* 0x00000036ff367210 */ /* 0x000fe20000ffe4ff */
[----:B------:R-:W-:-:S02]  /*2bc0*/  HADD2.F32 R80, -RZ, R73.H1_H1 ;  /* 0x30000049ff507230 */ /* 0x000fc40000004100 */
[--C-:B------:R-:W-:Y:S01]  /*2bd0*/  FFMA.FTZ R116, R21, R112, R93.reuse ;  /* 0x0000007015747223 */ /* 0x100fe2000001005d */
[--C-:B------:R-:W-:Y:S02]  /*2be0*/  HADD2.F32 R97, -RZ, R75.reuse.H0_H0 ;  /* 0x2000004bff617230 */ /* 0x100fe40000004100 */
[C-C-:B------:R-:W-:Y:S01]  /*2bf0*/  FFMA.FTZ R100, R112.reuse, R100, R93.reuse ;  /* 0x0000006470647223 */ /* 0x140fe2000001005d */
[----:B------:R-:W-:Y:S02]  /*2c00*/  HADD2.F32 R108, -RZ, R75.H1_H1 ;  /* 0x3000004bff6c7230 */ /* 0x000fe40000004100 */
[C-C-:B------:R-:W-:Y:S01]  /*2c10*/  FFMA.FTZ R75, R112.reuse, R17, R93.reuse ;  /* 0x00000011704b7223 */ /* 0x140fe2000001005d */
[----:B------:R-:W-:Y:S01]  /*2c20*/  FFMA.FTZ R17, R112, R13, R93 ;  /* 0x0000000d70117223 */ /* 0x000fe2000001005d */
[----:B------:R-:W-:Y:S01]  /*2c30*/  FFMA.FTZ R20, R20, R95, R97 ;  /* 0x0000005f14147223 */ /* 0x000fe20000010061 */
[C-C-:B------:R-:W-:Y:S01]  /*2c40*/  FFMA.FTZ R13, R112.reuse, R9, R93.reuse ;  /* 0x00000009700d7223 */ /* 0x140fe2000001005d */
        /* <DEDUP_REMOVED lines=11> */
[----:B------:R-:W-:Y:S01]  /*2d00*/  F2FP.F16.F32.PACK_AB R20, R19, R20 ;  /* 0x000000141314723e */ /* 0x000fe200000000ff */
[----:B------:R-:W-:Y:S01]  /*2d10*/  FFMA.FTZ R112, R112, R144, R93 ;  /* 0x0000009070707223 */ /* 0x000fe2000001005d */
[C-C-:B------:R-:W-:Y:S01]  /*2d20*/  FFMA.FTZ R16, R95.reuse, R16, R97.reuse ;  /* 0x000000105f107223 */ /* 0x140fe20000010061 */
[----:B------:R-:W-:Y:S01]  /*2d30*/  F2FP.F16.F32.PACK_AB R91, R116, R91 ;  /* 0x0000005b745b723e */ /* 0x000fe200000000ff */
        /* <DEDUP_REMOVED lines=17> */
[C-C-:B------:R-:W-:Y:S01]  /*2e50*/  FFMA.FTZ R15, R80.reuse, R22, R108.reuse ;  /* 0x00000016500f7223 */ /* 0x140fe2000001006c */
[C---:B------:R-:W-:Y:S01]  /*2e60*/  FFMA.FTZ R11, R80.reuse, R26, R108 ;  /* 0x0000001a500b7223 */ /* 0x040fe2000001006c */
[----:B------:R-:W-:Y:S01]  /*2e70*/  PRMT R22, R91, 0x7632, R22 ;  /* 0x000076325b167816 */ /* 0x000fe20000000016 */
[----:B------:R-:W-:Y:S01]  /*2e80*/  FFMA.FTZ R97, R80, R3, R108 ;  /* 0x0000000350617223 */ /* 0x000fe2000001006c */
[----:B------:R-:W-:Y:S01]  /*2e90*/  PRMT R26, R20, 0x7632, R26 ;  /* 0x00007632141a7816 */ /* 0x000fe2000000001a */
[C-C-:B------:R-:W-:Y:S01]  /*2ea0*/  FFMA.FTZ R99, R80.reuse, R99, R108.reuse ;  /* 0x0000006350637223 */ /* 0x140fe2000001006c */
[----:B------:R-:W-:Y:S01]  /*2eb0*/  F2FP.F16.F32.PACK_AB R18, R75, R18 ;  /* 0x000000124b12723e */ /* 0x000fe200000000ff */
[----:B------:R-:W-:Y:S01]  /*2ec0*/  STG.E.U16 desc[UR8][R82.64], R91 ;  /* 0x0000005b52007986 */ /* 0x000fe2000c101508 */
[----:B------:R-:W-:Y:S01]  /*2ed0*/  F2FP.F16.F32.PACK_AB R16, R19, R16 ;  /* 0x000000101310723e */ /* 0x000fe200000000ff */
[C-C-:B------:R-:W-:Y:S01]  /*2ee0*/  FFMA.FTZ R101, R80.reuse, R101, R108.reuse ;  /* 0x0000006550657223 */ /* 0x140fe2000001006c */
[----:B------:R-:W-:Y:S01]  /*2ef0*/  F2FP.F16.F32.PACK_AB R14, R17, R14 ;  /* 0x0000000e110e723e */ /* 0x000fe200000000ff */
[----:B------:R-:W-:Y:S01]  /*2f00*/  STG.E.U16 desc[UR8][R82.64+0x2], R22 ;  /* 0x0000021652007986 */ /* 0x000fe2000c101508 */
[----:B------:R-:W-:Y:S01]  /*2f10*/  F2FP.F16.F32.PACK_AB R12, R93, R12 ;  /* 0x0000000c5d0c723e */ /* 0x000fe200000000ff */
[C-C-:B------:R-:W-:Y:S01]  /*2f20*/  FFMA.FTZ R105, R80.reuse, R105, R108.reuse ;  /* 0x0000006950697223 */ /* 0x140fe2000001006c */
[----:B------:R-:W-:Y:S01]  /*2f30*/  F2FP.F16.F32.PACK_AB R0, R13, R0 ;  /* 0x000000000d00723e */ /* 0x000fe200000000ff */
[----:B------:R1:W-:Y:S01]  /*2f40*/  STG.E.U16 desc[UR8][R82.64+0x4], R20 ;  /* 0x0000041452007986 */ /* 0x0003e2000c101508 */
[----:B------:R-:W-:Y:S01]  /*2f50*/  F2FP.F16.F32.PACK_AB R8, R95, R8 ;  /* 0x000000085f08723e */ /* 0x000fe200000000ff */
[--C-:B------:R-:W-:Y:S01]  /*2f60*/  FFMA.FTZ R109, R80, R109, R108.reuse ;  /* 0x0000006d506d7223 */ /* 0x100fe2000001006c */
[----:B------:R-:W-:Y:S01]  /*2f70*/  PRMT R19, R18, 0x7632, R19 ;  /* 0x0000763212137816 */ /* 0x000fe20000000013 */
[----:B------:R-:W-:Y:S01]  /*2f80*/  STG.E.U16 desc[UR8][R82.64+0x6], R26 ;  /* 0x0000061a52007986 */ /* 0x000fe2000c101508 */
[----:B------:R-:W-:Y:S01]  /*2f90*/  PRMT R17, R16, 0x7632, R17 ;  /* 0x0000763210117816 */ /* 0x000fe20000000011 */
[--C-:B------:R-:W-:Y:S01]  /*2fa0*/  FFMA.FTZ R113, R80, R113, R108.reuse ;  /* 0x0000007150717223 */ /* 0x100fe2000001006c */
[----:B------:R-:W-:Y:S01]  /*2fb0*/  PRMT R13, R12, 0x7632, R13 ;  /* 0x000076320c0d7816 */ /* 0x000fe2000000000d */
[----:B------:R2:W-:Y:S01]  /*2fc0*/  STG.E.U16 desc[UR8][R84.64+0x4], R16 ;  /* 0x0000041054007986 */ /* 0x0005e2000c101508 */
[----:B------:R-:W-:Y:S01]  /*2fd0*/  F2FP.F16.F32.PACK_AB R2, R9, R2 ;  /* 0x000000020902723e */ /* 0x000fe200000000ff */
[----:B------:R-:W-:Y:S01]  /*2fe0*/  FFMA.FTZ R117, R80, R117, R108 ;  /* 0x0000007550757223 */ /* 0x000fe2000001006c */
[----:B------:R-:W-:Y:S01]  /*2ff0*/  PRMT R9, R8, 0x7632, R9 ;  /* 0x0000763208097816 */ /* 0x000fe20000000009 */
[----:B------:R-:W-:Y:S01]  /*3000*/  STG.E.U16 desc[UR8][R84.64], R18 ;  /* 0x0000001254007986 */ /* 0x000fe2000c101508 */
[----:B-1----:R-:W-:Y:S01]  /*3010*/  PRMT R20, R14, 0x7632, R20 ;  /* 0x000076320e147816 */ /* 0x002fe20000000014 */
[C-C-:B------:R-:W-:Y:S01]  /*3020*/  FFMA.FTZ R121, R80.reuse, R121, R108.reuse ;  /* 0x0000007950797223 */ /* 0x140fe2000001006c */
[----:B------:R-:W-:Y:S01]  /*3030*/  F2FP.F16.F32.PACK_AB R4, R97, R4 ;  /* 0x000000046104723e */ /* 0x000fe200000000ff */
[----:B------:R-:W-:Y:S01]  /*3040*/  STG.E.U16 desc[UR8][R84.64+0x2], R19 ;  /* 0x0000021354007986 */ /* 0x000fe2000c101508 */
[----:B------:R-:W-:Y:S01]  /*3050*/  F2FP.F16.F32.PACK_AB R76, R99, R76 ;  /* 0x0000004c634c723e */ /* 0x000fe200000000ff */
[----:B------:R-:W-:Y:S01]  /*3060*/  FFMA.FTZ R3, R80, R130, R108 ;  /* 0x0000008250037223 */ /* 0x000fe2000001006c */
[----:B------:R-:W-:Y:S01]  /*3070*/  F2FP.F16.F32.PACK_AB R5, R5, R6 ;  /* 0x000000060505723e */ /* 0x000fe200000000ff */
[----:B------:R-:W-:Y:S01]  /*3080*/  STG.E.U16 desc[UR8][R84.64+0x6], R17 ;  /* 0x0000061154007986 */ /* 0x000fe2000c101508 */
[----:B--2---:R-:W-:Y:S01]  /*3090*/  PRMT R16, R0, 0x7632, R16 ;  /* 0x0000763200107816 */ /* 0x004fe20000000010 */
[----:B------:R-:W-:Y:S01]  /*30a0*/  FFMA.FTZ R7, R80, R134, R108 ;  /* 0x0000008650077223 */ /* 0x000fe2000001006c */
[----:B------:R-:W-:Y:S01]  /*30b0*/  F2FP.F16.F32.PACK_AB R89, R100, R89 ;  /* 0x000000596459723e */ /* 0x000fe200000000ff */
[----:B------:R-:W-:Y:S01]  /*30c0*/  STG.E.U16 desc[UR8][R86.64], R14 ;  /* 0x0000000e56007986 */ /* 0x000fe2000c101508 */
[----:B------:R-:W-:-:S02]  /*30d0*/  F2FP.F16.F32.PACK_AB R78, R101, R78 ;  /* 0x0000004e654e723e */ /* 0x000fc400000000ff */
[----:B------:R-:W-:Y:S01]  /*30e0*/  F2FP.F16.F32.PACK_AB R102, R105, R102 ;  /* 0x000000666966723e */ /* 0x000fe200000000ff */
[----:B------:R1:W-:Y:S01]  /*30f0*/  STG.E.U16 desc[UR8][R86.64+0x2], R20 ;  /* 0x0000021456007986 */ /* 0x0003e2000c101508 */
[----:B------:R-:W-:Y:S02]  /*3100*/  PRMT R6, R5, 0x7632, R6 ;  /* 0x0000763205067816 */ /* 0x000fe40000000006 */
[----:B------:R-:W-:Y:S01]  /*3110*/  F2FP.F16.F32.PACK_AB R88, R103, R88 ;  /* 0x000000586758723e */ /* 0x000fe200000000ff */
[----:B------:R2:W-:Y:S01]  /*3120*/  STG.E.U16 desc[UR8][R86.64+0x4], R12 ;  /* 0x0000040c56007986 */ /* 0x0005e2000c101508 */
[----:B------:R-:W-:Y:S02]  /*3130*/  F2FP.F16.F32.PACK_AB R72, R72, R81 ;  /* 0x000000514848723e */ /* 0x000fe400000000ff */
[----:B------:R-:W-:Y:S01]  /*3140*/  F2FP.F16.F32.PACK_AB R106, R109, R106 ;  /* 0x0000006a6d6a723e */ /* 0x000fe200000000ff */
[----:B------:R-:W-:Y:S01]  /*3150*/  STG.E.U16 desc[UR8][R86.64+0x6], R13 ;  /* 0x0000060d56007986 */ /* 0x000fe2000c101508 */
[----:B------:R-:W-:-:S02]  /*3160*/  F2FP.F16.F32.PACK_AB R74, R74, R79 ;  /* 0x0000004f4a4a723e */ /* 0x000fc400000000ff */
[----:B------:R-:W-:Y:S01]  /*3170*/  PRMT R22, R88, 0x7632, R22 ;  /* 0x0000763258167816 */ /* 0x000fe20000000016 */
[----:B------:R3:W-:Y:S01]  /*3180*/  STG.E.U16 desc[UR8][R68.64], R0 ;  /* 0x0000000044007986 */ /* 0x0007e2000c101508 */
[----:B-1----:R-:W-:Y:S02]  /*3190*/  PRMT R20, R72, 0x7632, R20 ;  /* 0x0000763248147816 */ /* 0x002fe40000000014 */
[----:B------:R-:W-:Y:S01]  /*31a0*/  F2FP.F16.F32.PACK_AB R110, R113, R110 ;  /* 0x0000006e716e723e */ /* 0x000fe200000000ff */
[----:B------:R1:W-:Y:S01]  /*31b0*/  STG.E.U16 desc[UR8][R68.64+0x2], R16 ;  /* 0x0000021044007986 */ /* 0x0003e2000c101508 */
[----:B--2---:R-:W-:Y:S02]  /*31c0*/  PRMT R12, R2, 0x7632, R12 ;  /* 0x00007632020c7816 */ /* 0x004fe4000000000c */
[----:B------:R-:W-:Y:S01]  /*31d0*/  F2FP.F16.F32.PACK_AB R77, R96, R77 ;  /* 0x0000004d604d723e */ /* 0x000fe200000000ff */
[----:B------:R-:W-:Y:S01]  /*31e0*/  STG.E.U16 desc[UR8][R68.64+0x4], R8 ;  /* 0x0000040844007986 */ /* 0x000fe2000c101508 */
[----:B------:R-:W-:-:S02]  /*31f0*/  F2FP.F16.F32.PACK_AB R114, R117, R114 ;  /* 0x000000727572723e */ /* 0x000fc400000000ff */
[----:B------:R-:W-:Y:S01]  /*3200*/  F2FP.F16.F32.PACK_AB R118, R121, R118 ;  /* 0x000000767976723e */ /* 0x000fe200000000ff */
[----:B------:R-:W-:Y:S01]  /*3210*/  STG.E.U16 desc[UR8][R68.64+0x6], R9 ;  /* 0x0000060944007986 */ /* 0x000fe2000c101508 */
[----:B---3--:R-:W-:Y:S02]  /*3220*/  PRMT R0, R4, 0x7632, R0 ;  /* 0x0000763204007816 */ /* 0x008fe40000000000 */
[----:B------:R-:W-:Y:S01]  /*3230*/  PRMT R19, R77, 0x7632, R19 ;  /* 0x000076324d137816 */ /* 0x000fe20000000013 */
[----:B------:R2:W-:Y:S01]  /*3240*/  STG.E.U16 desc[UR8][R48.64], R2 ;  /* 0x0000000230007986 */ /* 0x0005e2000c101508 */
[----:B------:R-:W-:Y:S02]  /*3250*/  F2FP.F16.F32.PACK_AB R27, R98, R27 ;  /* 0x0000001b621b723e */ /* 0x000fe400000000ff */
[----:B------:R-:W-:Y:S01]  /*3260*/  F2FP.F16.F32.PACK_AB R25, R104, R25 ;  /* 0x000000196819723e */ /* 0x000fe200000000ff */
[----:B------:R-:W-:Y:S01]  /*3270*/  STG.E.U16 desc[UR8][R48.64+0x2], R12 ;  /* 0x0000020c30007986 */ /* 0x000fe2000c101508 */
[----:B------:R-:W-:-:S02]  /*3280*/  F2FP.F16.F32.PACK_AB R15, R15, R90 ;  /* 0x0000005a0f0f723e */ /* 0x000fc400000000ff */
[----:B------:R-:W-:Y:S01]  /*3290*/  F2FP.F16.F32.PACK_AB R11, R11, R92 ;  /* 0x0000005c0b0b723e */ /* 0x000fe200000000ff */
[----:B------:R3:W-:Y:S01]  /*32a0*/  STG.E.U16 desc[UR8][R48.64+0x4], R4 ;  /* 0x0000040430007986 */ /* 0x0007e2000c101508 */
[----:B------:R-:W-:Y:S02]  /*32b0*/  PRMT R18, R27, 0x7632, R18 ;  /* 0x000076321b127816 */ /* 0x000fe40000000012 */
[----:B-1----:R-:W-:Y:S01]  /*32c0*/  PRMT R16, R25, 0x7632, R16 ;  /* 0x0000763219107816 */ /* 0x002fe20000000010 */
[----:B------:R1:W-:Y:S01]  /*32d0*/  STG.E.U16 desc[UR8][R48.64+0x6], R0 ;  /* 0x0000060030007986 */ /* 0x0003e2000c101508 */
[----:B--2---:R-:W-:Y:S02]  /*32e0*/  PRMT R2, R76, 0x7632, R2 ;  /* 0x000076324c027816 */ /* 0x004fe40000000002 */
[----:B------:R-:W-:Y:S01]  /*32f0*/  F2FP.F16.F32.PACK_AB R24, R73, R24 ;  /* 0x000000184918723e */ /* 0x000fe200000000ff */
[----:B------:R-:W-:Y:S01]  /*3300*/  STG.E.U16 desc[UR8][R50.64], R5 ;  /* 0x0000000532007986 */ /* 0x000fe2000c101508 */
[----:B------:R-:W-:-:S02]  /*3310*/  F2FP.F16.F32.PACK_AB R10, R21, R10 ;  /* 0x0000000a150a723e */ /* 0x000fc400000000ff */
[----:B------:R-:W-:Y:S01]  /*3320*/  F2FP.F16.F32.PACK_AB R3, R3, R94 ;  /* 0x0000005e0303723e */ /* 0x000fe200000000ff */
[----:B------:R2:W-:Y:S01]  /*3330*/  STG.E.U16 desc[UR8][R50.64+0x6], R2 ;  /* 0x0000060232007986 */ /* 0x0005e2000c101508 */
[----:B---3--:R-:W-:Y:S02]  /*3340*/  PRMT R4, R78, 0x7632, R4 ;  /* 0x000076324e047816 */ /* 0x008fe40000000004 */
[----:B------:R-:W-:Y:S01]  /*3350*/  F2FP.F16.F32.PACK_AB R23, R112, R23 ;  /* 0x000000177017723e */ /* 0x000fe200000000ff */
[----:B------:R-:W-:Y:S01]  /*3360*/  STG.E.U16 desc[UR8][R50.64+0x2], R6 ;  /* 0x0000020632007986 */ /* 0x000fe2000c101508 */
[----:B-1----:R-:W-:Y:S02]  /*3370*/  PRMT R0, R89, 0x7632, R0 ;  /* 0x0000763259007816 */ /* 0x002fe40000000000 */
[----:B------:R-:W-:Y:S01]  /*3380*/  F2FP.F16.F32.PACK_AB R7, R7, R128 ;  /* 0x000000800707723e */ /* 0x000fe200000000ff */
[----:B------:R-:W-:Y:S01]  /*3390*/  STG.E.U16 desc[UR8][R50.64+0x4], R76 ;  /* 0x0000044c32007986 */ /* 0x000fe2000c101508 */
[----:B------:R-:W-:-:S02]  /*33a0*/  PRMT R17, R24, 0x7632, R17 ;  /* 0x0000763218117816 */ /* 0x000fc40000000011 */
[----:B------:R-:W-:Y:S01]  /*33b0*/  PRMT R14, R23, 0x7632, R14 ;  /* 0x00007632170e7816 */ /* 0x000fe2000000000e */
[----:B------:R-:W-:Y:S01]  /*33c0*/  STG.E.U16 desc[UR8][R46.64], R89 ;  /* 0x000000592e007986 */ /* 0x000fe2000c101508 */
[----:B--2---:R-:W-:Y:S02]  /*33d0*/  PRMT R2, R102, 0x7632, R2 ;  /* 0x0000763266027816 */ /* 0x004fe40000000002 */
[----:B------:R-:W-:Y:S01]  /*33e0*/  ISETP.GE.U32.AND P1, PT, R56, UR6, PT ;  /* 0x0000000638007c0c */ /* 0x000fe2000bf26070 */
[----:B------:R1:W-:Y:S03]  /*33f0*/  STG.E.U16 desc[UR8][R46.64+0x2], R0 ;  /* 0x000002002e007986 */ /* 0x0003e6000c101508 */
[----:B------:R-:W-:Y:S01]  /*3400*/  ISETP.GE.AND.EX P1, PT, R54, UR7, PT, P1 ;  /* 0x0000000736007c0c */ /* 0x000fe2000bf26310 */
[----:B------:R-:W-:Y:S04]  /*3410*/  STG.E.U16 desc[UR8][R46.64+0x4], R78 ;  /* 0x0000044e2e007986 */ /* 0x000fe8000c101508 */
[----:B------:R2:W-:Y:S04]  /*3420*/  STG.E.U16 desc[UR8][R46.64+0x6], R4 ;  /* 0x000006042e007986 */ /* 0x0005e8000c101508 */
[----:B------:R3:W-:Y:S01]  /*3430*/  STG.E.U16 desc[UR8][R44.64+0x6], R2 ;  /* 0x000006022c007986 */ /* 0x0007e2000c101508 */
[----:B-1----:R-:W-:-:S03]  /*3440*/  PRMT R0, R106, 0x7632, R0 ;  /* 0x000076326a007816 */ /* 0x002fc60000000000 */
[----:B------:R-:W-:Y:S04]  /*3450*/  STG.E.U16 desc[UR8][R44.64], R88 ;  /* 0x000000582c007986 */ /* 0x000fe8000c101508 */
[----:B------:R-:W-:Y:S01]  /*3460*/  STG.E.U16 desc[UR8][R44.64+0x2], R22 ;  /* 0x000002162c007986 */ /* 0x000fe2000c101508 */
[----:B--2---:R-:W-:Y:S02]  /*3470*/  PRMT R4, R110, 0x7632, R4 ;  /* 0x000076326e047816 */ /* 0x004fe40000000004 */
[----:B---3--:R-:W-:Y:S01]  /*3480*/  PRMT R2, R74, 0x7632, R2 ;  /* 0x000076324a027816 */ /* 0x008fe20000000002 */
[----:B------:R-:W-:Y:S04]  /*3490*/  STG.E.U16 desc[UR8][R44.64+0x4], R102 ;  /* 0x000004662c007986 */ /* 0x000fe8000c101508 */
[----:B------:R-:W-:Y:S04]  /*34a0*/  STG.E.U16 desc[UR8][R40.64], R72 ;  /* 0x0000004828007986 */ /* 0x000fe8000c101508 */
[----:B------:R-:W-:Y:S04]  /*34b0*/  STG.E.U16 desc[UR8][R40.64+0x2], R20 ;  /* 0x0000021428007986 */ /* 0x000fe8000c101508 */
[----:B------:R-:W-:Y:S04]  /*34c0*/  STG.E.U16 desc[UR8][R40.64+0x4], R106 ;  /* 0x0000046a28007986 */ /* 0x000fe8000c101508 */
[----:B------:R1:W-:Y:S04]  /*34d0*/  STG.E.U16 desc[UR8][R40.64+0x6], R0 ;  /* 0x0000060028007986 */ /* 0x0003e8000c101508 */
[----:B------:R2:W-:Y:S04]  /*34e0*/  STG.E.U16 desc[UR8][R42.64+0x2], R2 ;  /* 0x000002022a007986 */ /* 0x0005e8000c101508 */
        /* <DEDUP_REMOVED lines=17> */
[----:B------:R1:W-:Y:S04]  /*3600*/  STG.E.U16 desc[UR8][R32.64+0x4], R15 ;  /* 0x0000040f20007986 */ /* 0x0003e8000c101508 */
[----:B------:R2:W-:Y:S04]  /*3610*/  STG.E.U16 desc[UR8][R32.64+0x6], R0 ;  /* 0x0000060020007986 */ /* 0x0005e8000c101508 */
[----:B------:R3:W-:Y:S01]  /*3620*/  STG.E.U16 desc[UR8][R34.64+0x6], R2 ;  /* 0x0000060222007986 */ /* 0x0007e2000c101508 */
[----:B-1----:R-:W-:-:S03]  /*3630*/  PRMT R15, R10, 0x7632, R15 ;  /* 0x000076320a0f7816 */ /* 0x002fc6000000000f */
[----:B------:R1:W-:Y:S01]  /*3640*/  STG.E.U16 desc[UR8][R34.64], R24 ;  /* 0x0000001822007986 */ /* 0x0003e2000c101508 */
[----:B--2---:R-:W-:-:S03]  /*3650*/  PRMT R0, R3, 0x7632, R0 ;  /* 0x0000763203007816 */ /* 0x004fc60000000000 */
[----:B------:R1:W-:Y:S01]  /*3660*/  STG.E.U16 desc[UR8][R34.64+0x2], R17 ;  /* 0x0000021122007986 */ /* 0x0003e2000c101508 */
[----:B---3--:R-:W-:-:S03]  /*3670*/  PRMT R2, R7, 0x7632, R2 ;  /* 0x0000763207027816 */ /* 0x008fc60000000002 */
        /* <DEDUP_REMOVED lines=11> */
.L_x_1719:
        /* <DEDUP_REMOVED lines=13> */
.L_x_1841:


//--------------------- .text._ZN13group_norm_v214gn_cuda_kernelI6__halfLi320ELi1ELi32ELi20ELi4096ELb0ELi128ELi320ELi320ELi4ELb1ELi4ELb0ELb0ENS_16CompileConditionILi900EEEEEvPT_PKS4_S7_S7_flPfS8_Pj --------------------------
	.section	.text._ZN13group_norm_v214gn_cuda_kernelI6__halfLi320ELi1ELi32ELi20ELi4096ELb0ELi128ELi320ELi320ELi4ELb1ELi4ELb0ELb0ENS_16CompileConditionILi900EEEEEvPT_PKS4_S7_S7_flPfS8_Pj,"ax",@progbits
	.align	128
        .global         _ZN13group_norm_v214gn_cuda_kernelI6__halfLi320ELi1ELi32ELi20ELi4096ELb0ELi128ELi320ELi320ELi4ELb1ELi4ELb0ELb0ENS_16CompileConditionILi900EEEEEvPT_PKS4_S7_S7_flPfS8_Pj
        .type           _ZN13group_norm_v214gn_cuda_kernelI6__halfLi320ELi1ELi32ELi20ELi4096ELb0ELi128ELi320ELi320ELi4ELb1ELi4ELb0ELb0ENS_16CompileConditionILi900EEEEEvPT_PKS4_S7_S7_flPfS8_Pj,@function
        .size           _ZN13group_norm_v214gn_cuda_kernelI6__halfLi320ELi1ELi32ELi20ELi4096ELb0ELi128ELi320ELi320ELi4ELb1ELi4ELb0ELb0ENS_16CompileConditionILi900EEEEEvPT_PKS4_S7_S7_flPfS8_Pj,(.L_x_1842 - _ZN13group_norm_v214gn_cuda_kernelI6__halfLi320ELi1ELi32ELi20ELi4096ELb0ELi128ELi320ELi320ELi4ELb1ELi4ELb0ELb0ENS_16CompileConditionILi900EEEEEvPT_PKS4_S7_S7_flPfS8_Pj)
        .other          _ZN13group_norm_v214gn_cuda_kernelI6__halfLi320ELi1ELi32ELi20ELi4096ELb0ELi128ELi320ELi320ELi4ELb1ELi4ELb0ELb0ENS_16CompileConditionILi900EEEEEvPT_PKS4_S7_S7_flPfS8_Pj,@"STO_CUDA_ENTRY STV_DEFAULT"
_ZN13group_norm_v214gn_cuda_kernelI6__halfLi320ELi1ELi32ELi20ELi4096ELb0ELi128ELi320ELi320ELi4ELb1ELi4ELb0ELb0ENS_16CompileConditionILi900EEEEEvPT_PKS4_S7_S7_flPfS8_Pj:
.text._ZN13group_norm_v214gn_cuda_kernelI6__halfLi320ELi1ELi32ELi20ELi4096ELb0ELi128ELi320ELi320ELi4ELb1ELi4ELb0ELb0ENS_16CompileConditionILi900EEEEEvPT_PKS4_S7_S7_flPfS8_Pj:
        /* <DEDUP_REMOVED lines=44> */
[----:B------:R-:W-:Y:S01]  /*02c0*/  SHF.L.U32 R4, R10, 0x3, RZ ;  /* 0x000000030a047819 */ /* 0x000fe200000006ff */
[----:B------:R-:W-:Y:S01]  /*02d0*/  IMAD R0, R0, 0x14, -R5 ;  /* 0x0000001400007824 */ /* 0x000fe200078e0a05 */
[----:B------:R-:W-:Y:S01]  /*02e0*/  LEA.HI R2, R3, R2, RZ, 0x1c ;  /* 0x0000000203027211 */ /* 0x000fe200078fe0ff */
[----:B------:R-:W-:Y:S01]  /*02f0*/  UMOV UR5, URZ ;  /* 0x0000003f00057c82 */ /* 0x000fe20008000000 */
[----:B------:R-:W-:Y:S01]  /*0300*/  LOP3.LUT R4, R4, 0x18, RZ, 0xc0, !PT ;  /* 0x0000001804047812 */ /* 0x000fe200078ec0ff */
[----:B------:R-:W-:Y:S01]  /*0310*/  UMOV UR4, URZ ;  /* 0x0000003f00047c82 */ /* 0x000fe20008000000 */
        /* <DEDUP_REMOVED lines=11> */
[----:B------:R-:W-:Y:S02]  /*03d0*/  SHF.R.S32.HI R8, RZ, 0x2, R8 ;  /* 0x00000002ff087819 */ /* 0x000fe40000011408 */
[----:B------:R-:W-:Y:S01]  /*03e0*/  IADD3 R6, R3, R4, RZ ;  /* 0x0000000403067210 */ /* 0x000fe20007ffe0ff */
[--C-:B------:R-:W-:Y:S01]  /*03f0*/  IMAD R9, R0, 0x28, R11.reuse ;  /* 0x0000002800097824 */ /* 0x100fe200078e020b */
[----:B------:R-:W-:Y:S01]  /*0400*/  IADD3 R3, R4, R5, RZ ;  /* 0x0000000504037210 */ /* 0x000fe20007ffe0ff */
[----:B------:R-:W-:Y:S01]  /*0410*/  IMAD R11, R8, 0x28, R11 ;  /* 0x00000028080b7824 */ /* 0x000fe200078e020b */
[----:B------:R-:W-:Y:S01]  /*0420*/  IADD3 R0, R4, R7, RZ ;  /* 0x0000000704007210 */ /* 0x000fe20007ffe0ff */
[----:B------:R-:W-:Y:S01]  /*0430*/  STL [R1+0x11c], R6 ;  /* 0x00011c0601007387 */ /* 0x000fe20000100800 */
[----:B------:R-:W-:-:S03]  /*0440*/  IADD3 R10, R10, UR9, RZ ;  /* 0x000000090a0a7c10 */ /* 0x000fc6000fffe0ff */
[----:B------:R0:W-:Y:S04]  /*0450*/  STL [R1+0x118], R3 ;  /* 0x0001180301007387 */ /* 0x0001e80000100800 */
[----:B------:R1:W-:Y:S01]  /*0460*/  STL [R1+0x114], R0 ;  /* 0x0001140001007387 */ /* 0x0003e20000100800 */
[C---:B0-----:R-:W-:Y:S02]  /*0470*/  IADD3 R3, R4.reuse, R9, RZ ;  /* 0x0000000904037210 */ /* 0x041fe40007ffe0ff */
[----:B-1----:R-:W-:-:S03]  /*0480*/  IADD3 R0, R4, R11, RZ ;  /* 0x0000000b04007210 */ /* 0x002fc60007ffe0ff */
[----:B------:R0:W-:Y:S04]  /*0490*/  STL [R1+0x110], R3 ;  /* 0x0001100301007387 */ /* 0x0001e80000100800 */
[----:B------:R1:W-:Y:S01]  /*04a0*/  STL [R1+0x10c], R0 ;  /* 0x00010c0001007387 */ /* 0x0003e20000100800 */
[----:B0-----:R-:W-:Y:S02]  /*04b0*/  SHF.R.S32.HI R3, RZ, 0x1f, R10 ;  /* 0x0000001fff037819 */ /* 0x001fe4000001140a */
[----:B-1----:R-:W-:-:S05]  /*04c0*/  LEA R0, R2, UR8, 0x3 ;  /* 0x0000000802007c11 */ /* 0x002fca000f8e18ff */
[----:B------:R0:W-:Y:S02]  /*04d0*/  STL [R1+0x120], R0 ;  /* 0x0001200001007387 */ /* 0x0001e40000100800 */
.L_x_1724:
[----:B------:R-:W1:Y:S01]  /*04e0*/  S2R R128, SR_TID.X ;  /* 0x0000000000807919 */ /* 0x000e620000002100 */
[----:B------:R-:W2:Y:S01]  /*04f0*/  S2UR UR18, SR_CTAID.X ;  /* 0x00000000001279c3 */ /* 0x000ea20000002500 */
[----:B------:R-:W-:Y:S01]  /*0500*/  ULOP3.LUT UR9, UR11, 0x1, URZ, 0xc0, !UPT ;  /* 0x000000010b097892 */ /* 0x000fe2000f8ec03f */
[----:B------:R-:W-:Y:S01]  /*0510*/  HFMA2.MMA R69, -RZ, RZ, 0, 0 ;  /* 0x00000000ff457435 */ /* 0x000fe200000001ff */
[----:B------:R-:W-:Y:S01]  /*0520*/  MOV R27, UR10 ;  /* 0x0000000a001b7c02 */ /* 0x000fe20008000f00 */
        /* <DEDUP_REMOVED lines=8> */
[----:B------:R-:W-:-:S04]  /*05b0*/  IMAD R68, R3, 0x50, R68 ;  /* 0x0000005003447824 */ /* 0x000fc800078e0244 */
[----:B------:R-:W-:Y:S01]  /*05c0*/  IADD3 R9, R2, UR9, RZ ;  /* 0x0000000902097c10 */ /* 0x000fe2000fffe0ff */
[----:B------:R-:W-:Y:S01]  /*05d0*/  UIMAD UR9, UR5, 0x280000, URZ ;  /* 0x00280000050978a4 */ /* 0x000fe2000f8e023f */
[----:B------:R-:W-:-:S03]  /*05e0*/  SHF.L.U32 R68, R68, 0x2, RZ ;  /* 0x0000000244447819 */ /* 0x000fc600000006ff */
[----:B------:R-:W-:Y:S02]  /*05f0*/  IMAD R9, R9, 0x280, RZ ;  /* 0x0000028009097824 */ /* 0x000fe400078e02ff */
[----:B------:R-:W-:-:S03]  /*0600*/  IMAD.WIDE.U32 R26, R27, 0x280000, R68 ;  /* 0x002800001b1a7825 */ /* 0x000fc600078e0044 */
[----:B------:R-:W-:Y:S02]  /*0610*/  IADD3 R65, R9, 0xa00, RZ ;  /* 0x00000a0009417810 */ /* 0x000fe40007ffe0ff */
[----:B------:R-:W-:Y:S02]  /*0620*/  IADD3 R8, R27, UR9, RZ ;  /* 0x000000091b087c10 */ /* 0x000fe4000fffe0ff */
[C---:B------:R-:W-:Y:S02]  /*0630*/  IADD3 R66, P1, R9.reuse, R26, RZ ;  /* 0x0000001a09427210 */ /* 0x040fe40007f3e0ff */
[----:B------:R-:W-:Y:S02]  /*0640*/  IADD3 R3, R9, 0x1400, RZ ;  /* 0x0000140009037810 */ /* 0x000fe40007ffe0ff */
[----:B0-----:R-:W-:Y:S02]  /*0650*/  IADD3.X R0, RZ, R8, RZ, P1, !PT ;  /* 0x00000008ff007210 */ /* 0x001fe40000ffe4ff */
[----:B------:R-:W-:-:S02]  /*0660*/  LEA R2, P1, R66, UR14, 0x1 ;  /* 0x0000000e42027c11 */ /* 0x000fc4000f8208ff */
[-C--:B------:R-:W-:Y:S01]  /*0670*/  IADD3 R65, P2, R65, R26.reuse, RZ ;  /* 0x0000001a41417210 */ /* 0x080fe20007f5e0ff */
[----:B------:R0:W-:Y:S01]  /*0680*/  STL [R1+0x18], R0 ;  /* 0x0000180001007387 */ /* 0x0001e20000100800 */
[----:B------:R-:W-:Y:S02]  /*0690*/  IADD3 R64, P3, R3, R26, RZ ;  /* 0x0000001a03407210 */ /* 0x000fe40007f7e0ff */
[----:B------:R-:W-:Y:S02]  /*06a0*/  LEA.HI.X R3, R66, UR15, R0, 0x1, P1 ;  /* 0x0000000f42037c11 */ /* 0x000fe400088f0c00 */
[-C--:B------:R-:W-:Y:S02]  /*06b0*/  IADD3.X R4, RZ, R8.reuse, RZ, P2, !PT ;  /* 0x00000008ff047210 */ /* 0x080fe400017fe4ff */
[----:B------:R-:W-:Y:S02]  /*06c0*/  LEA R164, P1, R65, UR14, 0x1 ;  /* 0x0000000e41a47c11 */ /* 0x000fe4000f8208ff */
[----:B------:R-:W2:Y:S01]  /*06d0*/  LDG.E.64.CONSTANT R2, desc[UR12][R2.64] ;  /* 0x0000000c02027981 */ /* 0x000ea2000c1e9b00 */
[----:B0-----:R-:W-:-:S02]  /*06e0*/  IADD3.X R0, RZ, R8, RZ, P3, !PT ;  /* 0x00000008ff007210 */ /* 0x001fc40001ffe4ff */
[----:B------:R-:W-:Y:S02]  /*06f0*/  LEA.HI.X R165, R65, UR15, R4, 0x1, P1 ;  /* 0x0000000f41a57c11 */ /* 0x000fe400088f0c04 */
[C---:B------:R-:W-:Y:S02]  /*0700*/  IADD3 R63, R9.reuse, 0x1e00, RZ ;  /* 0x00001e00093f7810 */ /* 0x040fe40007ffe0ff */
[C---:B------:R-:W-:Y:S02]  /*0710*/  IADD3 R5, R9.reuse, 0x2800, RZ ;  /* 0x0000280009057810 */ /* 0x040fe40007ffe0ff */
[----:B------:R-:W3:Y:S01]  /*0720*/  LDG.E.64.CONSTANT R164, desc[UR12][R164.64] ;  /* 0x0000000ca4a47981 */ /* 0x000ee2000c1e9b00 */
[C---:B------:R-:W-:Y:S02]  /*0730*/  LEA R160, P2, R64.reuse, UR14, 0x1 ;  /* 0x0000000e40a07c11 */ /* 0x040fe4000f8408ff */
[----:B------:R-:W-:Y:S02]  /*0740*/  IADD3 R61, R9, 0x3200, RZ ;  /* 0x00003200093d7810 */ /* 0x000fe40007ffe0ff */
[----:B------:R-:W-:-:S02]  /*0750*/  LEA.HI.X R161, R64, UR15, R0, 0x1, P2 ;  /* 0x0000000f40a17c11 */ /* 0x000fc400090f0c00 */
[----:B------:R-:W-:Y:S01]  /*0760*/  IADD3 R63, P1, R63, R26, RZ ;  /* 0x0000001a3f3f7210 */ /* 0x000fe20007f3e0ff */
[----:B------:R-:W-:Y:S04]  /*0770*/  STL [R1+0x1c], R4 ;  /* 0x00001c0401007387 */ /* 0x000fe80000100800 */
[----:B------:R-:W4:Y:S04]  /*0780*/  LDG.E.64.CONSTANT R160, desc[UR12][R160.64] ;  /* 0x0000000ca0a07981 */ /* 0x000f28000c1e9b00 */
[----:B------:R0:W-:Y:S02]  /*0790*/  STL [R1+0x20], R0 ;  /* 0x0000200001007387 */ /* 0x0001e40000100800 */
[----:B0-----:R-:W-:-:S02]  /*07a0*/  IADD3.X R0, RZ, R8, RZ, P1, !PT ;  /* 0x00000008ff007210 */ /* 0x001fc40000ffe4ff */
[----:B------:R-:W-:-:S04]  /*07b0*/  LEA R156, P1, R63, UR14, 0x1 ;  /* 0x0000000e3f9c7c11 */ /* 0x000fc8000f8208ff */
[----:B------:R-:W-:-:S06]  /*07c0*/  LEA.HI.X R157, R63, UR15, R0, 0x1, P1 ;  /* 0x0000000f3f9d7c11 */ /* 0x000fcc00088f0c00 */
[----:B------:R-:W5:Y:S01]  /*07d0*/  LDG.E.64.CONSTANT R156, desc[UR12][R156.64] ;  /* 0x0000000c9c9c7981 */ /* 0x000f62000c1e9b00 */
[----:B------:R-:W-:Y:S02]  /*07e0*/  IADD3 R62, P2, R5, R26, RZ ;  /* 0x0000001a053e7210 */ /* 0x000fe40007f5e0ff */
[----:B------:R-:W-:Y:S02]  /*07f0*/  IADD3 R7, R9, 0x3c00, RZ ;  /* 0x00003c0009077810 */ /* 0x000fe40007ffe0ff */
[----:B------:R-:W-:Y:S02]  /*0800*/  IADD3.X R4, RZ, R8, RZ, P2, !PT ;  /* 0x00000008ff047210 */ /* 0x000fe400017fe4ff */
[C---:B------:R-:W-:Y:S02]  /*0810*/  LEA R152, P1, R62.reuse, UR14, 0x1 ;  /* 0x0000000e3e987c11 */ /* 0x040fe4000f8208ff */
[----:B------:R-:W-:Y:S02]  /*0820*/  IADD3 R61, P3, R61, R26, RZ ;  /* 0x0000001a3d3d7210 */ /* 0x000fe40007f7e0ff */
[----:B------:R-:W-:Y:S01]  /*0830*/  LEA.HI.X R153, R62, UR15, R4, 0x1, P1 ;  /* 0x0000000f3e997c11 */ /* 0x000fe200088f0c04 */
[----:B------:R0:W-:Y:S01]  /*0840*/  STL [R1+0x24], R0 ;  /* 0x0000240001007387 */ /* 0x0001e20000100800 */
[----:B------:R-:W-:-:S02]  /*0850*/  IADD3 R59, R9, 0x4600, RZ ;  /* 0x00004600093b7810 */ /* 0x000fc40007ffe0ff */
[----:B------:R-:W-:Y:S01]  /*0860*/  IADD3 R60, P1, R7, R26, RZ ;  /* 0x0000001a073c7210 */ /* 0x000fe20007f3e0ff */
[----:B------:R1:W-:Y:S01]  /*0870*/  STL [R1+0x28], R4 ;  /* 0x0000280401007387 */ /* 0x0003e20000100800 */
[----:B------:R-:W-:Y:S02]  /*0880*/  LEA R148, P2, R61, UR14, 0x1 ;  /* 0x0000000e3d947c11 */ /* 0x000fe4000f8408ff */
[----:B------:R-:W-:Y:S01]  /*0890*/  IADD3 R5, R9, 0x5000, RZ ;  /* 0x0000500009057810 */ /* 0x000fe20007ffe0ff */
[----:B------:R-:W5:Y:S01]  /*08a0*/  LDG.E.64.CONSTANT R152, desc[UR12][R152.64] ;  /* 0x0000000c98987981 */ /* 0x000f62000c1e9b00 */
[----:B0-----:R-:W-:Y:S02]  /*08b0*/  IADD3.X R0, RZ, R8, RZ, P3, !PT ;  /* 0x00000008ff007210 */ /* 0x001fe40001ffe4ff */
[----:B------:R-:W-:Y:S02]  /*08c0*/  IADD3 R59, P3, R59, R26, RZ ;  /* 0x0000001a3b3b7210 */ /* 0x000fe40007f7e0ff */
[----:B-1----:R-:W-:-:S02]  /*08d0*/  IADD3.X R4, RZ, R8, RZ, P1, !PT ;  /* 0x00000008ff047210 */ /* 0x002fc40000ffe4ff */
[C---:B------:R-:W-:Y:S01]  /*08e0*/  LEA R144, P1, R60.reuse, UR14, 0x1 ;  /* 0x0000000e3c907c11 */ /* 0x040fe2000f8208ff */
[----:B------:R0:W-:Y:S01]  /*08f0*/  STL [R1+0x2c], R0 ;  /* 0x00002c0001007387 */ /* 0x0001e20000100800 */
[----:B------:R-:W-:Y:S02]  /*0900*/  LEA.HI.X R149, R61, UR15, R0, 0x1, P2 ;  /* 0x0000000f3d957c11 */ /* 0x000fe400090f0c00 */
[----:B------:R-:W-:Y:S02]  /*0910*/  LEA R140, P2, R59, UR14, 0x1 ;  /* 0x0000000e3b8c7c11 */ /* 0x000fe4000f8408ff */
[----:B------:R-:W-:Y:S02]  /*0920*/  LEA.HI.X R145, R60, UR15, R4, 0x1, P1 ;  /* 0x0000000f3c917c11 */ /* 0x000fe400088f0c04 */
[----:B------:R-:W-:Y:S01]  /*0930*/  IADD3 R58, P1, R5, R26, RZ ;  /* 0x0000001a053a7210 */ /* 0x000fe20007f3e0ff */
[----:B------:R-:W-:Y:S01]  /*0940*/  STL [R1+0x30], R4 ;  /* 0x0000300401007387 */ /* 0x000fe20000100800 */
[----:B0-----:R-:W-:-:S02]  /*0950*/  IADD3.X R0, RZ, R8, RZ, P3, !PT ;  /* 0x00000008ff007210 */ /* 0x001fc40001ffe4ff */
[----:B------:R-:W-:Y:S01]  /*0960*/  IADD3 R57, R9, 0x5a00, RZ ;  /* 0x00005a0009397810 */ /* 0x000fe20007ffe0ff */
[----:B------:R-:W5:Y:S01]  /*0970*/  LDG.E.64.CONSTANT R148, desc[UR12][R148.64] ;  /* 0x0000000c94947981 */ /* 0x000f62000c1e9b00 */
[----:B------:R-:W-:-:S03]  /*0980*/  LEA.HI.X R141, R59, UR15, R0, 0x1, P2 ;  /* 0x0000000f3b8d7c11 */ /* 0x000fc600090f0c00 */
[----:B------:R0:W-:Y:S01]  /*0990*/  STL [R1+0x34], R0 ;  /* 0x0000340001007387 */ /* 0x0001e20000100800 */
[C---:B------:R-:W-:Y:S02]  /*09a0*/  IADD3 R7, R9.reuse, 0x6400, RZ ;  /* 0x0000640009077810 */ /* 0x040fe40007ffe0ff */
[C---:B------:R-:W-:Y:S01]  /*09b0*/  IADD3 R55, R9.reuse, 0x6e00, RZ ;  /* 0x00006e0009377810 */ /* 0x040fe20007ffe0ff */
[----:B------:R-:W5:Y:S01]  /*09c0*/  LDG.E.64.CONSTANT R144, desc[UR12][R144.64] ;  /* 0x0000000c90907981 */ /* 0x000f62000c1e9b00 */
[----:B------:R-:W-:-:S03]  /*09d0*/  IADD3 R53, R9, 0x8200, RZ ;  /* 0x0000820009357810 */ /* 0x000fc60007ffe0ff */
[----:B------:R-:W5:Y:S01]  /*09e0*/  LDG.E.64.CONSTANT R140, desc[UR12][R140.64] ;  /* 0x0000000c8c8c7981 */ /* 0x000f62000c1e9b00 */
[----:B0-----:R-:W-:Y:S02]  /*09f0*/  IADD3.X R0, RZ, R8, RZ, P1, !PT ;  /* 0x00000008ff007210 */ /* 0x001fe40000ffe4ff */
[----:B------:R-:W-:-:S04]  /*0a00*/  LEA R136, P1, R58, UR14, 0x1 ;  /* 0x0000000e3a887c11 */ /* 0x000fc8000f8208ff */
[----:B------:R-:W-:Y:S02]  /*0a10*/  LEA.HI.X R137, R58, UR15, R0, 0x1, P1 ;  /* 0x0000000f3a897c11 */ /* 0x000fe400088f0c00 */
[----:B------:R-:W-:Y:S01]  /*0a20*/  IADD3 R57, P1, R57, R26, RZ ;  /* 0x0000001a39397210 */ /* 0x000fe20007f3e0ff */
[----:B------:R0:W-:Y:S01]  /*0a30*/  STL [R1+0x38], R0 ;  /* 0x0000380001007387 */ /* 0x0001e20000100800 */
[----:B------:R-:W-:-:S03]  /*0a40*/  IADD3 R51, R9, 0x9600, RZ ;  /* 0x0000960009337810 */ /* 0x000fc60007ffe0ff */
[----:B------:R-:W5:Y:S01]  /*0a50*/  LDG.E.64.CONSTANT R136, desc[UR12][R136.64] ;  /* 0x0000000c88887981 */ /* 0x000f62000c1e9b00 */
[----:B0-----:R-:W-:Y:S02]  /*0a60*/  IADD3.X R0, RZ, R8, RZ, P1, !PT ;  /* 0x00000008ff007210 */ /* 0x001fe40000ffe4ff */
[----:B------:R-:W-:-:S04]  /*0a70*/  LEA R4, P1, R57, UR14, 0x1 ;  /* 0x0000000e39047c11 */ /* 0x000fc8000f8208ff */
[----:B------:R-:W-:Y:S02]  /*0a80*/  LEA.HI.X R5, R57, UR15, R0, 0x1, P1 ;  /* 0x0000000f39057c11 */ /* 0x000fe400088f0c00 */
[----:B------:R-:W-:Y:S01]  /*0a90*/  IADD3 R56, P1, R7, R26, RZ ;  /* 0x0000001a07387210 */ /* 0x000fe20007f3e0ff */
[----:B------:R0:W-:Y:S04]  /*0aa0*/  STL [R1+0x3c], R0 ;  /* 0x00003c0001007387 */ /* 0x0001e80000100800 */
[----:B------:R-:W5:Y:S01]  /*0ab0*/  LDG.E.64.CONSTANT R4, desc[UR12][R4.64] ;  /* 0x0000000c04047981 */ /* 0x000f62000c1e9b00 */
[----:B0-----:R-:W-:Y:S02]  /*0ac0*/  IADD3.X R0, RZ, R8, RZ, P1, !PT ;  /* 0x00000008ff007210 */ /* 0x001fe40000ffe4ff */
[----:B------:R-:W-:-:S04]  /*0ad0*/  LEA R28, P1, R56, UR14, 0x1 ;  /* 0x0000000e381c7c11 */ /* 0x000fc8000f8208ff */
[----:B------:R-:W-:Y:S02]  /*0ae0*/  LEA.HI.X R29, R56, UR15, R0, 0x1, P1 ;  /* 0x0000000f381d7c11 */ /* 0x000fe400088f0c00 */
[----:B------:R-:W-:Y:S01]  /*0af0*/  IADD3 R55, P1, R55, R26, RZ ;  /* 0x0000001a37377210 */ /* 0x000fe20007f3e0ff */
[----:B------:R0:W-:Y:S01]  /*0b00*/  STL [R1+0x40], R0 ;  /* 0x0000400001007387 */ /* 0x0001e20000100800 */
[C---:B------:R-:W-:Y:S02]  /*0b10*/  IADD3 R7, R9.reuse, 0x7800, RZ ;  /* 0x0000780009077810 */ /* 0x040fe40007ffe0ff */
[----:B------:R-:W-:Y:S01]  /*0b20*/  IADD3 R13, R9, 0xa000, RZ ;  /* 0x0000a000090d7810 */ /* 0x000fe20007ffe0ff */
        /* <DEDUP_REMOVED lines=12> */
[-C--:B------:R-:W-:Y:S01]  /*0bf0*/  IADD3 R53, P1, R53, R26.reuse, RZ ;  /* 0x0000001a35357210 */ /* 0x080fe20007f3e0ff */
[----:B------:R0:W-:Y:S01]  /*0c00*/  STL [R1+0x48], R0 ;  /* 0x0000480001007387 */ /* 0x0001e20000100800 */
[----:B------:R-:W-:Y:S02]  /*0c10*/  IADD3 R7, R9, 0x8c00, RZ ;  /* 0x00008c0009077810 */ /* 0x000fe40007ffe0ff */
[----:B------:R-:W-:Y:S01]  /*0c20*/  IADD3 R49, P2, R49, R26, RZ ;  /* 0x0000001a31317210 */ /* 0x000fe20007f5e0ff */
[----:B------:R-:W5:Y:S01]  /*0c30*/  LDG.E.64.CONSTANT R18, desc[UR12][R18.64] ;  /* 0x0000000c12127981 */ /* 0x000f62000c1e9b00 */
[----:B0-----:R-:W-:Y:S02]  /*0c40*/  IADD3.X R0, RZ, R8, RZ, P1, !PT ;  /* 0x00000008ff007210 */ /* 0x001fe40000ffe4ff */
[----:B------:R-:W-:-:S04]  /*0c50*/  LEA R14, P1, R53, UR14, 0x1 ;  /* 0x0000000e350e7c11 */ /* 0x000fc8000f8208ff */
[----:B------:R-:W-:Y:S02]  /*0c60*/  LEA.HI.X R15, R53, UR15, R0, 0x1, P1 ;  /* 0x0000000f350f7c11 */ /* 0x000fe400088f0c00 */
[----:B------:R-:W-:Y:S01]  /*0c70*/  IADD3 R52, P1, R7, R26, RZ ;  /* 0x0000001a07347210 */ /* 0x000fe20007f3e0ff */
[----:B------:R0:W-:Y:S01]  /*0c80*/  STL [R1+0x4c], R0 ;  /* 0x00004c0001007387 */ /* 0x0001e20000100800 */
[-C--:B------:R-:W-:Y:S02]  /*0c90*/  IADD3.X R16, RZ, R8.reuse, RZ, P2, !PT ;  /* 0x00000008ff107210 */ /* 0x080fe400017fe4ff */
[----:B------:R-:W-:Y:S01]  /*0ca0*/  IADD3 R47, R9, 0xbe00, RZ ;  /* 0x0000be00092f7810 */ /* 0x000fe20007ffe0ff */
[----:B------:R-:W5:Y:S01]  /*0cb0*/  LDG.E.64.CONSTANT R14, desc[UR12][R14.64] ;  /* 0x0000000c0e0e7981 */ /* 0x000f62000c1e9b00 */
[----:B0-----:R-:W-:Y:S02]  /*0cc0*/  IADD3.X R0, RZ, R8, RZ, P1, !PT ;  /* 0x00000008ff007210 */ /* 0x001fe40000ffe4ff */
[----:B------:R-:W-:-:S04]  /*0cd0*/  LEA R10, P1, R52, UR14, 0x1 ;  /* 0x0000000e340a7c11 */ /* 0x000fc8000f8208ff */
[----:B------:R-:W-:Y:S02]  /*0ce0*/  LEA.HI.X R11, R52, UR15, R0, 0x1, P1 ;  /* 0x0000000f340b7c11 */ /* 0x000fe400088f0c00 */
[-C--:B------:R-:W-:Y:S01]  /*0cf0*/  IADD3 R51, P1, R51, R26.reuse, RZ ;  /* 0x0000001a33337210 */ /* 0x080fe20007f3e0ff */
[----:B------:R0:W-:Y:S01]  /*0d00*/  STL [R1+0x54], R0 ;  /* 0x0000540001007387 */ /* 0x0001e20000100800 */
[----:B------:R-:W-:Y:S02]  /*0d10*/  IADD3 R47, P2, R47, R26, RZ ;  /* 0x0000001a2f2f7210 */ /* 0x000fe40007f5e0ff */
[----:B------:R-:W-:Y:S01]  /*0d20*/  IADD3 R45, R9, 0xd200, RZ ;  /* 0x0000d200092d7810 */ /* 0x000fe20007ffe0ff */
        /* <DEDUP_REMOVED lines=11> */
[C---:B------:R-:W-:Y:S01]  /*0de0*/  LEA R70, P1, R49.reuse, UR14, 0x1 ;  /* 0x0000000e31467c11 */ /* 0x040fe2000f8208ff */
[----:B------:R0:W-:Y:S03]  /*0df0*/  STL [R1+0x60], R0 ;  /* 0x0000600001007387 */ /* 0x0001e60000100800 */
[----:B------:R-:W-:Y:S02]  /*0e00*/  LEA.HI.X R71, R49, UR15, R16, 0x1, P1 ;  /* 0x0000000f31477c11 */ /* 0x000fe400088f0c10 */
[----:B------:R-:W-:-:S04]  /*0e10*/  IADD3 R48, P1, R17, R26, RZ ;  /* 0x0000001a11307210 */ /* 0x000fc80007f3e0ff */
[----:B------:R-:W5:Y:S01]  /*0e20*/  LDG.E.64.CONSTANT R70, desc[UR12][R70.64] ;  /* 0x0000000c46467981 */ /* 0x000f62000c1e9b00 */
[--C-:B--2---:R-:W-:Y:S02]  /*0e30*/  HADD2.F32 R30, -RZ, R3.reuse.H0_H0 ;  /* 0x20000003ff1e7230 */ /* 0x104fe40000004100 */
[----:B------:R-:W-:Y:S02]  /*0e40*/  HADD2.F32 R25, -RZ, R3.H1_H1 ;  /* 0x30000003ff197230 */ /* 0x000fe40000004100 */
[--C-:B------:R-:W-:Y:S01]  /*0e50*/  HADD2.F32 R31, -RZ, R2.reuse.H1_H1 ;  /* 0x30000002ff1f7230 */ /* 0x100fe20000004100 */
[----:B------:R-:W-:Y:S01]  /*0e60*/  STL [R1+0x4], R30 ;  /* 0x0000041e01007387 */ /* 0x000fe20000100800 */
[----:B0-----:R-:W-:Y:S02]  /*0e70*/  HADD2.F32 R0, -RZ, R2.H0_H0 ;  /* 0x20000002ff007230 */ /* 0x001fe40000004100 */
[--C-:B---3--:R-:W-:Y:S01]  /*0e80*/  HADD2.F32 R24, -RZ, R164.reuse.H0_H0 ;  /* 0x200000a4ff187230 */ /* 0x108fe20000004100 */
[----:B------:R-:W-:Y:S01]  /*0e90*/  STL [R1], R25 ;  /* 0x0000001901007387 */ /* 0x000fe20000100800 */
[----:B------:R-:W-:-:S02]  /*0ea0*/  HADD2.F32 R20, -RZ, R164.H1_H1 ;  /* 0x300000a4ff147230 */ /* 0x000fc40000004100 */
[----:B------:R-:W-:Y:S01]  /*0eb0*/  HADD2.F32 R21, -RZ, R165.H0_H0 ;  /* 0x200000a5ff157230 */ /* 0x000fe20000004100 */
[----:B------:R0:W2:Y:S04]  /*0ec0*/  LDG.E.64.CONSTANT R2, desc[UR12][R12.64] ;  /* 0x0000000c0c027981 */ /* 0x0000a8000c1e9b00 */
[----:B------:R-:W-:Y:S04]  /*0ed0*/  STL [R1+0x8], R31 ;  /* 0x0000081f01007387 */ /* 0x000fe80000100800 */
[----:B------:R-:W-:Y:S01]  /*0ee0*/  STL [R1+0x84], R16 ;  /* 0x0000841001007387 */ /* 0x000fe20000100800 */
[----:B0-----:R-:W-:-:S02]  /*0ef0*/  IADD3.X R12, RZ, R8, RZ, P1, !PT ;  /* 0x00000008ff0c7210 */ /* 0x001fc40000ffe4ff */
[C---:B------:R-:W-:Y:S01]  /*0f00*/  LEA R72, P1, R48.reuse, UR14, 0x1 ;  /* 0x0000000e30487c11 */ /* 0x040fe2000f8208ff */
[----:B------:R-:W-:Y:S04]  /*0f10*/  STL [R1+0x14], R24 ;  /* 0x0000141801007387 */ /* 0x000fe80000100800 */
[----:B------:R-:W-:Y:S01]  /*0f20*/  STL [R1+0x10], R20 ;  /* 0x0000101401007387 */ /* 0x000fe20000100800 */
[----:B------:R-:W-:-:S03]  /*0f30*/  LEA.HI.X R73, R48, UR15, R12, 0x1, P1 ;  /* 0x0000000f30497c11 */ /* 0x000fc600088f0c0c */
[----:B------:R-:W-:Y:S01]  /*0f40*/  STL [R1+0xc], R21 ;  /* 0x00000c1501007387 */ /* 0x000fe20000100800 */
[----:B------:R-:W-:-:S03]  /*0f50*/  LEA R74, P1, R47, UR14, 0x1 ;  /* 0x0000000e2f4a7c11 */ /* 0x000fc6000f8208ff */
[----:B------:R0:W-:Y:S01]  /*0f60*/  STL [R1+0x88], R12 ;  /* 0x0000880c01007387 */ /* 0x0001e20000100800 */
[----:B------:R-:W-:Y:S01]  /*0f70*/  IADD3 R13, R9, 0xc800, RZ ;  /* 0x0000c800090d7810 */ /* 0x000fe20007ffe0ff */
[----:B------:R-:W-:Y:S02]  /*0f80*/  HADD2.F32 R165, -RZ, R165.H1_H1 ;  /* 0x300000a5ffa57230 */ /* 0x000fe40000004100 */
[----:B----4-:R-:W-:Y:S01]  /*0f90*/  HADD2.F32 R164, -RZ, R160.H0_H0 ;  /* 0x200000a0ffa47230 */ /* 0x010fe20000004100 */
[----:B------:R-:W3:Y:S01]  /*0fa0*/  LDG.E.64.CONSTANT R72, desc[UR12][R72.64] ;  /* 0x0000000c48487981 */ /* 0x000ee2000c1e9b00 */
[----:B0-----:R-:W-:-:S04]  /*0fb0*/  IADD3.X R12, RZ, R8, RZ, P2, !PT ;  /* 0x00000008ff0c7210 */ /* 0x001fc800017fe4ff */
[----:B------:R-:W-:Y:S01]  /*0fc0*/  LEA.HI.X R75, R47, UR15, R12, 0x1, P1 ;  /* 0x0000000f2f4b7c11 */ /* 0x000fe200088f0c0c */
[----:B------:R0:W-:Y:S01]  /*0fd0*/  STL [R1+0x94], R12 ;  /* 0x0000940c01007387 */ /* 0x0001e20000100800 */
[----:B------:R-:W-:Y:S01]  /*0fe0*/  IADD3 R46, P1, R13, R26, RZ ;  /* 0x0000001a0d2e7210 */ /* 0x000fe20007f3e0ff */
[----:B------:R-:W-:Y:S02]  /*0ff0*/  HADD2.F32 R163, -RZ, R160.H1_H1 ;  /* 0x300000a0ffa37230 */ /* 0x000fe40000004100 */
[----:B------:R-:W-:Y:S01]  /*1000*/  HADD2.F32 R162, -RZ, R161.H0_H0 ;  /* 0x200000a1ffa27230 */ /* 0x000fe20000004100 */
[----:B------:R-:W4:Y:S01]  /*1010*/  LDG.E.64.CONSTANT R74, desc[UR12][R74.64] ;  /* 0x0000000c4a4a7981 */ /* 0x000f22000c1e9b00 */
[----:B0-----:R-:W-:-:S04]  /*1020*/  FADD.FTZ R12, RZ, R0 ;  /* 0x00000000ff0c7221 */ /* 0x001fc80000010000 */
[----:B------:R-:W-:-:S04]  /*1030*/  FADD.FTZ R12, R12, R31 ;  /* 0x0000001f0c0c7221 */ /* 0x000fc80000010000 */
[----:B------:R-:W-:-:S04]  /*1040*/  FADD.FTZ R12, R12, R30 ;  /* 0x0000001e0c0c7221 */ /* 0x000fc80000010000 */
[----:B------:R-:W-:Y:S01]  /*1050*/  FADD.FTZ R12, R12, R25 ;  /* 0x000000190c0c7221 */ /* 0x000fe20000010000 */
[----:B------:R-:W-:-:S03]  /*1060*/  FFMA.FTZ R13, R0, R0, RZ ;  /* 0x00000000000d7223 */ /* 0x000fc600000100ff */
[----:B------:R-:W-:Y:S01]  /*1070*/  FADD.FTZ R12, R12, R24 ;  /* 0x000000180c0c7221 */ /* 0x000fe20000010000 */
[----:B------:R-:W-:Y:S01]  /*1080*/  FFMA.FTZ R16, R31, R31, R13 ;  /* 0x0000001f1f107223 */ /* 0x000fe2000001000d */
[----:B------:R-:W-:Y:S02]  /*1090*/  IADD3.X R17, RZ, R8, RZ, P1, !PT ;  /* 0x00000008ff117210 */ /* 0x000fe40000ffe4ff */
[----:B------:R-:W-:Y:S01]  /*10a0*/  FADD.FTZ R12, R12, R20 ;  /* 0x000000140c0c7221 */ /* 0x000fe20000010000 */
[----:B------:R-:W-:Y:S02]  /*10b0*/  LEA R76, P1, R46, UR14, 0x1 ;  /* 0x0000000e2e4c7c11 */ /* 0x000fe4000f8208ff */
[----:B------:R-:W-:Y:S01]  /*10c0*/  IADD3 R13, R9, 0xdc00, RZ ;  /* 0x0000dc00090d7810 */ /* 0x000fe20007ffe0ff */
[----:B------:R-:W-:Y:S01]  /*10d0*/  FADD.FTZ R12, R12, R21 ;  /* 0x000000150c0c7221 */ /* 0x000fe20000010000 */
[----:B------:R-:W-:Y:S01]  /*10e0*/  FFMA.FTZ R16, R30, R30, R16 ;  /* 0x0000001e1e107223 */ /* 0x000fe20000010010 */
[----:B------:R-:W-:-:S02]  /*10f0*/  LEA.HI.X R77, R46, UR15, R17, 0x1, P1 ;  /* 0x0000000f2e4d7c11 */ /* 0x000fc400088f0c11 */
[-C--:B------:R-:W-:Y:S01]  /*1100*/  IADD3 R44, P2, R13, R26.reuse, RZ ;  /* 0x0000001a0d2c7210 */ /* 0x080fe20007f5e0ff */
[----:B------:R-:W-:Y:S01]  /*1110*/  FADD.FTZ R13, R12, R165 ;  /* 0x000000a50c0d7221 */ /* 0x000fe20000010000 */
[----:B------:R-:W-:Y:S01]  /*1120*/  IADD3 R45, P1, R45, R26, RZ ;  /* 0x0000001a2d2d7210 */ /* 0x000fe20007f3e0ff */
[----:B------:R-:W-:Y:S01]  /*1130*/  FFMA.FTZ R16, R25, R25, R16 ;  /* 0x0000001919107223 */ /* 0x000fe20000010010 */
[----:B------:R0:W-:Y:S01]  /*1140*/  STL [R1+0x70], R17 ;  /* 0x0000701101007387 */ /* 0x0001e20000100800 */
[----:B------:R-:W-:Y:S02]  /*1150*/  FADD.FTZ R12, R13, R164 ;  /* 0x000000a40d0c7221 */ /* 0x000fe40000010000 */
[----:B------:R-:W-:Y:S01]  /*1160*/  FFMA.FTZ R16, R24, R24, R16 ;  /* 0x0000001818107223 */ /* 0x000fe20000010010 */
[----:B------:R-:W-:Y:S02]  /*1170*/  HADD2.F32 R161, -RZ, R161.H1_H1 ;  /* 0x300000a1ffa17230 */ /* 0x000fe40000004100 */
[----:B------:R-:W-:Y:S01]  /*1180*/  FADD.FTZ R13, R12, R163 ;  /* 0x000000a30c0d7221 */ /* 0x000fe20000010000 */
[----:B-----5:R-:W-:Y:S01]  /*1190*/  HADD2.F32 R160, -RZ, R156.H0_H0 ;  /* 0x2000009cffa07230 */ /* 0x020fe20000004100 */
[----:B------:R-:W5:Y:S01]  /*11a0*/  LDG.E.64.CONSTANT R76, desc[UR12][R76.64] ;  /* 0x0000000c4c4c7981 */ /* 0x000f62000c1e9b00 */
[----:B0-----:R-:W-:-:S02]  /*11b0*/  IADD3.X R17, RZ, R8, RZ, P1, !PT ;  /* 0x00000008ff117210 */ /* 0x001fc40000ffe4ff */
[C---:B------:R-:W-:Y:S01]  /*11c0*/  LEA R78, P1, R45.reuse, UR14, 0x1 ;  /* 0x0000000e2d4e7c11 */ /* 0x040fe2000f8208ff */
[----:B------:R-:W-:Y:S01]  /*11d0*/  FFMA.FTZ R16, R20, R20, R16 ;  /* 0x0000001414107223 */ /* 0x000fe20000010010 */
[----:B------:R-:W-:Y:S02]  /*11e0*/  IADD3.X R20, RZ, R8, RZ, P2, !PT ;  /* 0x00000008ff147210 */ /* 0x000fe400017fe4ff */
[----:B------:R-:W-:Y:S02]  /*11f0*/  LEA.HI.X R79, R45, UR15, R17, 0x1, P1 ;  /* 0x0000000f2d4f7c11 */ /* 0x000fe400088f0c11 */
[----:B------:R-:W-:Y:S01]  /*1200*/  LEA R80, P1, R44, UR14, 0x1 ;  /* 0x0000000e2c507c11 */ /* 0x000fe2000f8208ff */
[----:B------:R-:W-:-:S03]  /*1210*/  FADD.FTZ R12, R13, R162 ;  /* 0x000000a20d0c7221 */ /* 0x000fc60000010000 */
[----:B------:R-:W-:Y:S01]  /*1220*/  LEA.HI.X R81, R44, UR15, R20, 0x1, P1 ;  /* 0x0000000f2c517c11 */ /* 0x000fe200088f0c14 */
[----:B------:R-:W-:Y:S01]  /*1230*/  FADD.FTZ R13, R12, R161 ;  /* 0x000000a10c0d7221 */ /* 0x000fe20000010000 */
[----:B------:R-:W-:Y:S01]  /*1240*/  IADD3 R43, P1, R43, R26, RZ ;  /* 0x0000001a2b2b7210 */ /* 0x000fe20007f3e0ff */
[----:B------:R-:W-:Y:S02]  /*1250*/  STL [R1+0x8c], R17 ;  /* 0x00008c1101007387 */ /* 0x000fe40000100800 */
[----:B------:R-:W-:Y:S02]  /*1260*/  FADD.FTZ R12, R13, R160 ;  /* 0x000000a00d0c7221 */ /* 0x000fe40000010000 */
[----:B------:R0:W-:Y:S01]  /*1270*/  STL [R1+0x90], R20 ;  /* 0x0000901401007387 */ /* 0x0001e20000100800 */
[----:B------:R-:W-:-:S03]  /*1280*/  IADD3 R13, R9, 0xf000, RZ ;  /* 0x0000f000090d7810 */ /* 0x000fc60007ffe0ff */
[----:B------:R-:W2:Y:S01]  /*1290*/  LDG.E.64.CONSTANT R80, desc[UR12][R80.64] ;  /* 0x0000000c50507981 */ /* 0x000ea2000c1e9b00 */
[----:B------:R-:W-:-:S03]  /*12a0*/  FFMA.FTZ R16, R21, R21, R16 ;  /* 0x0000001515107223 */ /* 0x000fc60000010010 */
[----:B------:R-:W5:Y:S01]  /*12b0*/  LDG.E.64.CONSTANT R78, desc[UR12][R78.64] ;  /* 0x0000000c4e4e7981 */ /* 0x000f62000c1e9b00 */
[----:B0-----:R-:W-:Y:S02]  /*12c0*/  IADD3.X R20, RZ, R8, RZ, P1, !PT ;  /* 0x00000008ff147210 */ /* 0x001fe40000ffe4ff */
[----:B------:R-:W-:-:S04]  /*12d0*/  LEA R82, P1, R43, UR14, 0x1 ;  /* 0x0000000e2b527c11 */ /* 0x000fc8000f8208ff */
[----:B------:R-:W-:Y:S02]  /*12e0*/  LEA.HI.X R83, R43, UR15, R20, 0x1, P1 ;  /* 0x0000000f2b537c11 */ /* 0x000fe400088f0c14 */
[----:B------:R-:W-:Y:S01]  /*12f0*/  IADD3 R42, P1, R13, R26, RZ ;  /* 0x0000001a0d2a7210 */ /* 0x000fe20007f3e0ff */
[----:B------:R0:W-:Y:S04]  /*1300*/  STL [R1+0x74], R20 ;  /* 0x0000741401007387 */ /* 0x0001e80000100800 */
[----:B------:R-:W3:Y:S01]  /*1310*/  LDG.E.64.CONSTANT R82, desc[UR12][R82.64] ;  /* 0x0000000c52527981 */ /* 0x000ee2000c1e9b00 */
[----:B0-----:R-:W-:Y:S02]  /*1320*/  IADD3.X R20, RZ, R8, RZ, P1, !PT ;  /* 0x00000008ff147210 */ /* 0x001fe40000ffe4ff */
[----:B------:R-:W-:-:S04]  /*1330*/  LEA R84, P1, R42, UR14, 0x1 ;  /* 0x0000000e2a547c11 */ /* 0x000fc8000f8208ff */
[----:B------:R-:W-:-:S06]  /*1340*/  LEA.HI.X R85, R42, UR15, R20, 0x1, P1 ;  /* 0x0000000f2a557c11 */ /* 0x000fcc00088f0c14 */
[----:B------:R-:W4:Y:S01]  /*1350*/  LDG.E.64.CONSTANT R84, desc[UR12][R84.64] ;  /* 0x0000000c54547981 */ /* 0x000f22000c1e9b00 */
[----:B------:R-:W-:-:S04]  /*1360*/  FFMA.FTZ R17, R165, R165, R16 ;  /* 0x000000a5a5117223 */ /* 0x000fc80000010010 */
[----:B------:R-:W-:-:S04]  /*1370*/  FFMA.FTZ R16, R164, R164, R17 ;  /* 0x000000a4a4107223 */ /* 0x000fc80000010011 */
[----:B------:R-:W-:-:S04]  /*1380*/  FFMA.FTZ R17, R163, R163, R16 ;  /* 0x000000a3a3117223 */ /* 0x000fc80000010010 */
[----:B------:R-:W-:Y:S01]  /*1390*/  FFMA.FTZ R16, R162, R162, R17 ;  /* 0x000000a2a2107223 */ /* 0x000fe20000010011 */
[----:B------:R-:W-:-:S03]  /*13a0*/  HADD2.F32 R159, -RZ, R156.H1_H1 ;  /* 0x3000009cff9f7230 */ /* 0x000fc60000004100 */
[----:B------:R-:W-:Y:S01]  /*13b0*/  FFMA.FTZ R17, R161, R161, R16 ;  /* 0x000000a1a1117223 */ /* 0x000fe20000010010 */
[----:B------:R-:W-:-:S03]  /*13c0*/  HADD2.F32 R158, -RZ, R157.H0_H0 ;  /* 0x2000009dff9e7230 */ /* 0x000fc60000004100 */
[----:B------:R-:W-:Y:S01]  /*13d0*/  FFMA.FTZ R16, R160, R160, R17 ;  /* 0x000000a0a0107223 */ /* 0x000fe20000010011 */
[----:B------:R-:W-:-:S03]  /*13e0*/  FADD.FTZ R17, R12, R159 ;  /* 0x0000009f0c117221 */ /* 0x000fc60000010000 */
[----:B------:R-:W-:Y:S01]  /*13f0*/  FFMA.FTZ R21, R159, R159, R16 ;  /* 0x0000009f9f157223 */ /* 0x000fe20000010010 */
[----:B------:R-:W-:Y:S02]  /*1400*/  HADD2.F32 R157, -RZ, R157.H1_H1 ;  /* 0x3000009dff9d7230 */ /* 0x000fe40000004100 */
        /* <DEDUP_REMOVED lines=14> */
[--C-:B------:R-:W-:Y:S01]  /*14f0*/  HADD2.F32 R152, -RZ, R148.reuse.H0_H0 ;  /* 0x20000094ff987230 */ /* 0x100fe20000004100 */
[----:B------:R-:W-:Y:S01]  /*1500*/  IADD3 R41, R9, 0xfa00, RZ ;  /* 0x0000fa0009297810 */ /* 0x000fe20007ffe0ff */
[----:B------:R-:W-:Y:S01]  /*1510*/  FADD.FTZ R17, R12, R153 ;  /* 0x000000990c117221 */ /* 0x000fe20000010000 */
[----:B------:R-:W-:Y:S01]  /*1520*/  FFMA.FTZ R21, R153, R153, R16 ;  /* 0x0000009999157223 */ /* 0x000fe20000010010 */
[----:B------:R-:W-:Y:S01]  /*1530*/  HADD2.F32 R151, -RZ, R148.H1_H1 ;  /* 0x30000094ff977230 */ /* 0x000fe20000004100 */
[----:B------:R-:W-:Y:S01]  /*1540*/  IADD3 R13, R9, 0x10400, RZ ;  /* 0x00010400090d7810 */ /* 0x000fe20007ffe0ff */
[----:B------:R-:W-:Y:S01]  /*1550*/  FADD.FTZ R12, R17, R152 ;  /* 0x00000098110c7221 */ /* 0x000fe20000010000 */
[----:B------:R-:W-:Y:S01]  /*1560*/  IADD3 R41, P1, R41, R26, RZ ;  /* 0x0000001a29297210 */ /* 0x000fe20007f3e0ff */
[----:B------:R-:W-:Y:S01]  /*1570*/  FFMA.FTZ R16, R152, R152, R21 ;  /* 0x0000009898107223 */ /* 0x000fe20000010015 */
[--C-:B------:R-:W-:Y:S01]  /*1580*/  HADD2.F32 R150, -RZ, R149.reuse.H0_H0 ;  /* 0x20000095ff967230 */ /* 0x100fe20000004100 */
[----:B------:R0:W-:Y:S01]  /*1590*/  STL [R1+0x68], R20 ;  /* 0x0000681401007387 */ /* 0x0001e20000100800 */
[----:B------:R-:W-:Y:S01]  /*15a0*/  IADD3 R40, P2, R13, R26, RZ ;  /* 0x0000001a0d287210 */ /* 0x000fe20007f5e0ff */
[----:B------:R-:W-:Y:S01]  /*15b0*/  FFMA.FTZ R17, R151, R151, R16 ;  /* 0x0000009797117223 */ /* 0x000fe20000010010 */
[----:B------:R-:W-:Y:S01]  /*15c0*/  FADD.FTZ R13, R12, R151 ;  /* 0x000000970c0d7221 */ /* 0x000fe20000010000 */
[----:B------:R-:W-:-:S02]  /*15d0*/  HADD2.F32 R149, -RZ, R149.H1_H1 ;  /* 0x30000095ff957230 */ /* 0x000fc40000004100 */
[----:B------:R-:W-:Y:S01]  /*15e0*/  FFMA.FTZ R16, R150, R150, R17 ;  /* 0x0000009696107223 */ /* 0x000fe20000010011 */
[----:B0-----:R-:W-:Y:S02]  /*15f0*/  IADD3.X R20, RZ, R8, RZ, P1, !PT ;  /* 0x00000008ff147210 */ /* 0x001fe40000ffe4ff */
[----:B------:R-:W-:Y:S01]  /*1600*/  LEA R86, P1, R41, UR14, 0x1 ;  /* 0x0000000e29567c11 */ /* 0x000fe2000f8208ff */
[----:B------:R-:W-:Y:S01]  /*1610*/  FADD.FTZ R12, R13, R150 ;  /* 0x000000960d0c7221 */ /* 0x000fe20000010000 */
[--C-:B------:R-:W-:Y:S02]  /*1620*/  HADD2.F32 R148, -RZ, R144.reuse.H0_H0 ;  /* 0x20000090ff947230 */ /* 0x100fe40000004100 */
[----:B------:R-:W-:Y:S01]  /*1630*/  LEA.HI.X R87, R41, UR15, R20, 0x1, P1 ;  /* 0x0000000f29577c11 */ /* 0x000fe200088f0c14 */
[----:B------:R-:W-:Y:S01]  /*1640*/  FFMA.FTZ R17, R149, R149, R16 ;  /* 0x0000009595117223 */ /* 0x000fe20000010010 */
[----:B------:R-:W-:Y:S01]  /*1650*/  FADD.FTZ R13, R12, R149 ;  /* 0x000000950c0d7221 */ /* 0x000fe20000010000 */
[----:B------:R-:W-:-:S02]  /*1660*/  HADD2.F32 R147, -RZ, R144.H1_H1 ;  /* 0x30000090ff937230 */ /* 0x000fc40000004100 */
[----:B------:R-:W-:Y:S01]  /*1670*/  FFMA.FTZ R16, R148, R148, R17 ;  /* 0x0000009494107223 */ /* 0x000fe20000010011 */
[----:B------:R-:W5:Y:S01]  /*1680*/  LDG.E.64.CONSTANT R86, desc[UR12][R86.64] ;  /* 0x0000000c56567981 */ /* 0x000f62000c1e9b00 */
[----:B------:R-:W-:Y:S01]  /*1690*/  FADD.FTZ R12, R13, R148 ;  /* 0x000000940d0c7221 */ /* 0x000fe20000010000 */
[--C-:B------:R-:W-:Y:S02]  /*16a0*/  HADD2.F32 R146, -RZ, R145.reuse.H0_H0 ;  /* 0x20000091ff927230 */ /* 0x100fe40000004100 */
[----:B------:R-:W-:Y:S01]  /*16b0*/  FFMA.FTZ R17, R147, R147, R16 ;  /* 0x0000009393117223 */ /* 0x000fe20000010010 */
[----:B------:R0:W-:Y:S01]  /*16c0*/  STL [R1+0x78], R20 ;  /* 0x0000781401007387 */ /* 0x0001e20000100800 */
[----:B------:R-:W-:Y:S01]  /*16d0*/  LEA R88, P1, R40, UR14, 0x1 ;  /* 0x0000000e28587c11 */ /* 0x000fe2000f8208ff */
[----:B------:R-:W-:Y:S01]  /*16e0*/  FADD.FTZ R13, R12, R147 ;  /* 0x000000930c0d7221 */ /* 0x000fe20000010000 */
[----:B------:R-:W-:Y:S02]  /*16f0*/  HADD2.F32 R145, -RZ, R145.H1_H1 ;  /* 0x30000091ff917230 */ /* 0x000fe40000004100 */
[----:B------:R-:W-:Y:S01]  /*1700*/  FFMA.FTZ R12, R146, R146, R17 ;  /* 0x00000092920c7223 */ /* 0x000fe20000010011 */
[----:B------:R-:W-:-:S02]  /*1710*/  HADD2.F32 R39, -RZ, R4.H0_H0 ;  /* 0x20000004ff277230 */ /* 0x000fc40000004100 */
[----:B------:R-:W-:Y:S01]  /*1720*/  HADD2.F32 R38, -RZ, R4.H1_H1 ;  /* 0x30000004ff267230 */ /* 0x000fe20000004100 */
[----:B0-----:R-:W-:Y:S01]  /*1730*/  IADD3.X R20, RZ, R8, RZ, P2, !PT ;  /* 0x00000008ff147210 */ /* 0x001fe200017fe4ff */
[----:B------:R-:W-:Y:S01]  /*1740*/  FADD.FTZ R4, R13, R146 ;  /* 0x000000920d047221 */ /* 0x000fe20000010000 */
[--C-:B------:R-:W-:Y:S02]  /*1750*/  HADD2.F32 R144, -RZ, R140.reuse.H0_H0 ;  /* 0x2000008cff907230 */ /* 0x100fe40000004100 */
[----:B------:R-:W-:Y:S01]  /*1760*/  LEA.HI.X R89, R40, UR15, R20, 0x1, P1 ;  /* 0x0000000f28597c11 */ /* 0x000fe200088f0c14 */
[--C-:B------:R-:W-:Y:S01]  /*1770*/  HADD2.F32 R37, -RZ, R5.reuse.H0_H0 ;  /* 0x20000005ff257230 */ /* 0x100fe20000004100 */
[----:B------:R-:W-:Y:S01]  /*1780*/  IADD3 R35, R9, 0x10e00, RZ ;  /* 0x00010e0009237810 */ /* 0x000fe20007ffe0ff */
[----:B------:R-:W-:Y:S02]  /*1790*/  HADD2.F32 R36, -RZ, R5.H1_H1 ;  /* 0x30000005ff247230 */ /* 0x000fe40000004100 */
[----:B------:R-:W-:Y:S01]  /*17a0*/  FFMA.FTZ R13, R145, R145, R12 ;  /* 0x00000091910d7223 */ /* 0x000fe2000001000c */
[----:B------:R-:W-:Y:S01]  /*17b0*/  FADD.FTZ R5, R4, R145 ;  /* 0x0000009104057221 */ /* 0x000fe20000010000 */
[----:B------:R-:W-:Y:S01]  /*17c0*/  HADD2.F32 R143, -RZ, R140.H1_H1 ;  /* 0x3000008cff8f7230 */ /* 0x000fe20000004100 */
[----:B------:R-:W5:Y:S01]  /*17d0*/  LDG.E.64.CONSTANT R88, desc[UR12][R88.64] ;  /* 0x0000000c58587981 */ /* 0x000f62000c1e9b00 */
[----:B------:R-:W-:Y:S01]  /*17e0*/  IADD3 R35, P1, R35, R26, RZ ;  /* 0x0000001a23237210 */ /* 0x000fe20007f3e0ff */
[----:B------:R-:W-:Y:S01]  /*17f0*/  FFMA.FTZ R12, R144, R144, R13 ;  /* 0x00000090900c7223 */ /* 0x000fe2000001000d */
[----:B------:R-:W-:Y:S01]  /*1800*/  FADD.FTZ R4, R5, R144 ;  /* 0x0000009005047221 */ /* 0x000fe20000010000 */
[--C-:B------:R-:W-:Y:S01]  /*1810*/  HADD2.F32 R142, -RZ, R141.reuse.H0_H0 ;  /* 0x2000008dff8e7230 */ /* 0x100fe20000004100 */
[----:B------:R0:W-:Y:S01]  /*1820*/  STL [R1+0x7c], R20 ;  /* 0x00007c1401007387 */ /* 0x0001e20000100800 */
[----:B------:R-:W-:Y:S01]  /*1830*/  FFMA.FTZ R17, R143, R143, R12 ;  /* 0x0000008f8f117223 */ /* 0x000fe2000001000c */
[----:B------:R-:W-:Y:S01]  /*1840*/  FADD.FTZ R13, R4, R143 ;  /* 0x0000008f040d7221 */ /* 0x000fe20000010000 */
[----:B------:R-:W-:Y:S01]  /*1850*/  HADD2.F32 R141, -RZ, R141.H1_H1 ;  /* 0x3000008dff8d7230 */ /* 0x000fe20000004100 */
[----:B------:R-:W-:Y:S01]  /*1860*/  IADD3 R5, R9, 0x11800, RZ ;  /* 0x0001180009057810 */ /* 0x000fe20007ffe0ff */
[----:B------:R-:W-:Y:S01]  /*1870*/  FFMA.FTZ R12, R142, R142, R17 ;  /* 0x0000008e8e0c7223 */ /* 0x000fe20000010011 */
[----:B0-----:R-:W-:-:S02]  /*1880*/  IADD3.X R20, RZ, R8, RZ, P1, !PT ;  /* 0x00000008ff147210 */ /* 0x001fc40000ffe4ff */
[----:B------:R-:W-:Y:S01]  /*1890*/  LEA R90, P1, R35, UR14, 0x1 ;  /* 0x0000000e235a7c11 */ /* 0x000fe2000f8208ff */
[----:B------:R-:W-:Y:S01]  /*18a0*/  FADD.FTZ R4, R13, R142 ;  /* 0x0000008e0d047221 */ /* 0x000fe20000010000 */
[--C-:B------:R-:W-:Y:S02]  /*18b0*/  HADD2.F32 R140, -RZ, R136.reuse.H0_H0 ;  /* 0x20000088ff8c7230 */ /* 0x100fe40000004100 */
[----:B------:R-:W-:Y:S01]  /*18c0*/  LEA.HI.X R91, R35, UR15, R20, 0x1, P1 ;  /* 0x0000000f235b7c11 */ /* 0x000fe200088f0c14 */
[----:B------:R-:W-:Y:S01]  /*18d0*/  FFMA.FTZ R13, R141, R141, R12 ;  /* 0x0000008d8d0d7223 */ /* 0x000fe2000001000c */
[----:B------:R-:W-:Y:S01]  /*18e0*/  IADD3 R34, P1, R5, R26, RZ ;  /* 0x0000001a05227210 */ /* 0x000fe20007f3e0ff */
[----:B------:R-:W-:Y:S01]  /*18f0*/  FADD.FTZ R5, R4, R141 ;  /* 0x0000008d04057221 */ /* 0x000fe20000010000 */
[----:B------:R-:W-:Y:S02]  /*1900*/  HADD2.F32 R139, -RZ, R136.H1_H1 ;  /* 0x30000088ff8b7230 */ /* 0x000fe40000004100 */
[----:B------:R-:W-:Y:S01]  /*1910*/  FFMA.FTZ R12, R140, R140, R13 ;  /* 0x0000008c8c0c7223 */ /* 0x000fe2000001000d */
[----:B------:R-:W5:Y:S01]  /*1920*/  LDG.E.64.CONSTANT R90, desc[UR12][R90.64] ;  /* 0x0000000c5a5a7981 */ /* 0x000f62000c1e9b00 */
[----:B------:R-:W-:Y:S01]  /*1930*/  FADD.FTZ R4, R5, R140 ;  /* 0x0000008c05047221 */ /* 0x000fe20000010000 */
[--C-:B------:R-:W-:Y:S01]  /*1940*/  HADD2.F32 R138, -RZ, R137.reuse.H0_H0 ;  /* 0x20000089ff8a7230 */ /* 0x100fe20000004100 */
[----:B------:R-:W-:Y:S01]  /*1950*/  IADD3.X R16, RZ, R8, RZ, P1, !PT ;  /* 0x00000008ff107210 */ /* 0x000fe20000ffe4ff */
[----:B------:R-:W-:Y:S01]  /*1960*/  FFMA.FTZ R13, R139, R139, R12 ;  /* 0x0000008b8b0d7223 */ /* 0x000fe2000001000c */
[----:B------:R-:W-:Y:S01]  /*1970*/  LEA R92, P1, R34, UR14, 0x1 ;  /* 0x0000000e225c7c11 */ /* 0x000fe2000f8208ff */
[----:B------:R-:W-:Y:S01]  /*1980*/  FADD.FTZ R5, R4, R139 ;  /* 0x0000008b04057221 */ /* 0x000fe20000010000 */
[----:B------:R-:W-:-:S02]  /*1990*/  HADD2.F32 R137, -RZ, R137.H1_H1 ;  /* 0x30000089ff897230 */ /* 0x000fc40000004100 */
[----:B------:R-:W-:Y:S01]  /*19a0*/  FFMA.FTZ R12, R138, R138, R13 ;  /* 0x0000008a8a0c7223 */ /* 0x000fe2000001000d */
[----:B------:R-:W-:Y:S01]  /*19b0*/  LEA.HI.X R93, R34, UR15, R16, 0x1, P1 ;  /* 0x0000000f225d7c11 */ /* 0x000fe200088f0c10 */
[----:B------:R-:W-:Y:S01]  /*19c0*/  FADD.FTZ R4, R5, R138 ;  /* 0x0000008a05047221 */ /* 0x000fe20000010000 */
[----:B------:R-:W-:Y:S01]  /*19d0*/  IADD3 R33, R9, 0x12200, RZ ;  /* 0x0001220009217810 */ /* 0x000fe20007ffe0ff */
[----:B------:R-:W-:Y:S02]  /*19e0*/  FFMA.FTZ R12, R137, R137, R12 ;  /* 0x00000089890c7223 */ /* 0x000fe4000001000c */
[----:B------:R-:W-:Y:S01]  /*19f0*/  FADD.FTZ R4, R4, R137 ;  /* 0x0000008904047221 */ /* 0x000fe20000010000 */
[----:B------:R-:W5:Y:S01]  /*1a00*/  LDG.E.64.CONSTANT R92, desc[UR12][R92.64] ;  /* 0x0000000c5c5c7981 */ /* 0x000f62000c1e9b00 */
[----:B------:R-:W-:Y:S01]  /*1a10*/  FFMA.FTZ R17, R39, R39, R12 ;  /* 0x0000002727117223 */ /* 0x000fe2000001000c */
[----:B------:R-:W-:Y:S01]  /*1a20*/  IADD3 R33, P2, R33, R26, RZ ;  /* 0x0000001a21217210 */ /* 0x000fe20007f5e0ff */
[----:B------:R-:W-:Y:S01]  /*1a30*/  FADD.FTZ R13, R4, R39 ;  /* 0x00000027040d7221 */ /* 0x000fe20000010000 */
[----:B------:R-:W-:Y:S01]  /*1a40*/  STL [R1+0x6c], R20 ;  /* 0x00006c1401007387 */ /* 0x000fe20000100800 */
[----:B------:R-:W-:Y:S01]  /*1a50*/  FFMA.FTZ R12, R38, R38, R17 ;  /* 0x00000026260c7223 */ /* 0x000fe20000010011 */
[----:B------:R-:W-:Y:S01]  /*1a60*/  LEA R94, P1, R33, UR14, 0x1 ;  /* 0x0000000e215e7c11 */ /* 0x000fe2000f8208ff */
[----:B------:R-:W-:Y:S01]  /*1a70*/  FADD.FTZ R4, R13, R38 ;  /* 0x000000260d047221 */ /* 0x000fe20000010000 */
[----:B------:R0:W-:Y:S01]  /*1a80*/  STL [R1+0x64], R16 ;  /* 0x0000641001007387 */ /* 0x0001e20000100800 */
[----:B------:R-:W-:-:S02]  /*1a90*/  FFMA.FTZ R17, R37, R37, R12 ;  /* 0x0000002525117223 */ /* 0x000fc4000001000c */
[----:B------:R-:W-:Y:S01]  /*1aa0*/  FADD.FTZ R13, R4, R37 ;  /* 0x00000025040d7221 */ /* 0x000fe20000010000 */
[----:B------:R-:W-:Y:S01]  /*1ab0*/  HADD2.F32 R32, -RZ, R28.H0_H0 ;  /* 0x2000001cff207230 */ /* 0x000fe20000004100 */
[----:B0-----:R-:W-:Y:S01]  /*1ac0*/  IADD3.X R16, RZ, R8, RZ, P2, !PT ;  /* 0x00000008ff107210 */ /* 0x001fe200017fe4ff */
[----:B------:R-:W-:-:S03]  /*1ad0*/  FFMA.FTZ R17, R36, R36, R17 ;  /* 0x0000002424117223 */ /* 0x000fc60000010011 */
[----:B------:R-:W-:Y:S01]  /*1ae0*/  LEA.HI.X R95, R33, UR15, R16, 0x1, P1 ;  /* 0x0000000f215f7c11 */ /* 0x000fe200088f0c10 */
[----:B------:R-:W-:Y:S01]  /*1af0*/  FADD.FTZ R13, R13, R36 ;  /* 0x000000240d0d7221 */ /* 0x000fe20000010000 */
[----:B------:R-:W-:Y:S01]  /*1b00*/  IADD3 R5, R9, 0x12c00, RZ ;  /* 0x00012c0009057810 */ /* 0x000fe20007ffe0ff */
[----:B------:R-:W-:Y:S02]  /*1b10*/  HADD2.F32 R31, -RZ, R28.H1_H1 ;  /* 0x3000001cff1f7230 */ /* 0x000fe40000004100 */
[----:B------:R-:W-:Y:S01]  /*1b20*/  FFMA.FTZ R12, R32, R32, R17 ;  /* 0x00000020200c7223 */ /* 0x000fe20000010011 */
[----:B------:R-:W5:Y:S01]  /*1b30*/  LDG.E.64.CONSTANT R94, desc[UR12][R94.64] ;  /* 0x0000000c5e5e7981 */ /* 0x000f62000c1e9b00 */
[----:B------:R-:W-:Y:S01]  /*1b40*/  IADD3 R28, P1, R5, R26, RZ ;  /* 0x0000001a051c7210 */ /* 0x000fe20007f3e0ff */
[----:B------:R-:W-:Y:S01]  /*1b50*/  FADD.FTZ R4, R13, R32 ;  /* 0x000000200d047221 */ /* 0x000fe20000010000 */
[--C-:B------:R-:W-:Y:S01]  /*1b60*/  HADD2.F32 R30, -RZ, R29.reuse.H0_H0 ;  /* 0x2000001dff1e7230 */ /* 0x100fe20000004100 */
[----:B------:R0:W-:Y:S01]  /*1b70*/  STL [R1+0x80], R16 ;  /* 0x0000801001007387 */ /* 0x0001e20000100800 */
[----:B------:R-:W-:Y:S01]  /*1b80*/  FFMA.FTZ R13, R31, R31, R12 ;  /* 0x0000001f1f0d7223 */ /* 0x000fe2000001000c */
[----:B------:R-:W-:Y:S01]  /*1b90*/  FADD.FTZ R5, R4, R31 ;  /* 0x0000001f04057221 */ /* 0x000fe20000010000 */
[----:B------:R-:W-:-:S02]  /*1ba0*/  HADD2.F32 R29, -RZ, R29.H1_H1 ;  /* 0x3000001dff1d7230 */ /* 0x000fc40000004100 */
[----:B------:R-:W-:Y:S01]  /*1bb0*/  FFMA.FTZ R4, R30, R30, R13 ;  /* 0x0000001e1e047223 */ /* 0x000fe2000001000d */
[----:B0-----:R-:W-:Y:S02]  /*1bc0*/  IADD3.X R16, RZ, R8, RZ, P1, !PT ;  /* 0x00000008ff107210 */ /* 0x001fe40000ffe4ff */
[C---:B------:R-:W-:Y:S01]  /*1bd0*/  LEA R96, P1, R28.reuse, UR14, 0x1 ;  /* 0x0000000e1c607c11 */ /* 0x040fe2000f8208ff */
[----:B------:R-:W-:Y:S01]  /*1be0*/  FADD.FTZ R12, R5, R30 ;  /* 0x0000001e050c7221 */ /* 0x000fe20000010000 */
[--C-:B------:R-:W-:Y:S02]  /*1bf0*/  HADD2.F32 R27, -RZ, R22.reuse.H0_H0 ;  /* 0x20000016ff1b7230 */ /* 0x100fe40000004100 */
[----:B------:R-:W-:Y:S01]  /*1c00*/  LEA.HI.X R97, R28, UR15, R16, 0x1, P1 ;  /* 0x0000000f1c617c11 */ /* 0x000fe200088f0c10 */
[----:B------:R-:W-:Y:S01]  /*1c10*/  FFMA.FTZ R4, R29, R29, R4 ;  /* 0x0000001d1d047223 */ /* 0x000fe20000010004 */
[----:B------:R-:W-:Y:S01]  /*1c20*/  IADD3 R9, R9, 0x13600, RZ ;  /* 0x0001360009097810 */ /* 0x000fe20007ffe0ff */
[----:B------:R-:W-:Y:S01]  /*1c30*/  FADD.FTZ R12, R12, R29 ;  /* 0x0000001d0c0c7221 */ /* 0x000fe20000010000 */
[----:B------:R-:W-:-:S02]  /*1c40*/  HADD2.F32 R25, -RZ, R22.H1_H1 ;  /* 0x30000016ff197230 */ /* 0x000fc40000004100 */
[----:B------:R-:W-:Y:S01]  /*1c50*/  FFMA.FTZ R4, R27, R27, R4 ;  /* 0x0000001b1b047223 */ /* 0x000fe20000010004 */
[----:B------:R-:W5:Y:S01]  /*1c60*/  LDG.E.64.CONSTANT R96, desc[UR12][R96.64] ;  /* 0x0000000c60607981 */ /* 0x000f62000c1e9b00 */
[----:B------:R-:W-:Y:S01]  /*1c70*/  IADD3 R26, P1, R9, R26, RZ ;  /* 0x0000001a091a7210 */ /* 0x000fe20007f3e0ff */
[----:B------:R-:W-:Y:S01]  /*1c80*/  FADD.FTZ R5, R12, R27 ;  /* 0x0000001b0c057221 */ /* 0x000fe20000010000 */
[--C-:B------:R-:W-:Y:S02]  /*1c90*/  HADD2.F32 R24, -RZ, R23.reuse.H0_H0 ;  /* 0x20000017ff187230 */ /* 0x100fe40000004100 */
[----:B------:R-:W-:Y:S01]  /*1ca0*/  FFMA.FTZ R4, R25, R25, R4 ;  /* 0x0000001919047223 */ /* 0x000fe20000010004 */
[----:B------:R-:W-:Y:S01]  /*1cb0*/  IADD3.X R8, RZ, R8, RZ, P1, !PT ;  /* 0x00000008ff087210 */ /* 0x000fe20000ffe4ff */
[----:B------:R-:W-:Y:S01]  /*1cc0*/  FADD.FTZ R5, R5, R25 ;  /* 0x0000001905057221 */ /* 0x000fe20000010000 */
[----:B------:R-:W-:Y:S01]  /*1cd0*/  LEA R98, P1, R26, UR14, 0x1 ;  /* 0x0000000e1a627c11 */ /* 0x000fe2000f8208ff */
[----:B------:R-:W-:-:S02]  /*1ce0*/  HADD2.F32 R23, -RZ, R23.H1_H1 ;  /* 0x30000017ff177230 */ /* 0x000fc40000004100 */
[----:B------:R-:W-:Y:S01]  /*1cf0*/  FFMA.FTZ R4, R24, R24, R4 ;  /* 0x0000001818047223 */ /* 0x000fe20000010004 */
[----:B------:R-:W-:Y:S01]  /*1d00*/  FADD.FTZ R5, R5, R24 ;  /* 0x0000001805057221 */ /* 0x000fe20000010000 */
[----:B------:R-:W-:Y:S01]  /*1d10*/  LEA.HI.X R99, R26, UR15, R8, 0x1, P1 ;  /* 0x0000000f1a637c11 */ /* 0x000fe200088f0c08 */
[--C-:B------:R-:W-:Y:S02]  /*1d20*/  HADD2.F32 R22, -RZ, R18.reuse.H0_H0 ;  /* 0x20000012ff167230 */ /* 0x100fe40000004100 */
[----:B------:R-:W-:Y:S01]  /*1d30*/  FFMA.FTZ R4, R23, R23, R4 ;  /* 0x0000001717047223 */ /* 0x000fe20000010004 */
[----:B------:R-:W-:Y:S01]  /*1d40*/  FADD.FTZ R5, R5, R23 ;  /* 0x0000001705057221 */ /* 0x000fe20000010000 */
[----:B------:R-:W-:Y:S02]  /*1d50*/  HADD2.F32 R21, -RZ, R18.H1_H1 ;  /* 0x30000012ff157230 */ /* 0x000fe40000004100 */
[--C-:B------:R-:W-:Y:S01]  /*1d60*/  HADD2.F32 R20, -RZ, R19.reuse.H0_H0 ;  /* 0x20000013ff147230 */ /* 0x100fe20000004100 */
[----:B------:R-:W5:Y:S01]  /*1d70*/  LDG.E.64.CONSTANT R98, desc[UR12][R98.64] ;  /* 0x0000000c62627981 */ /* 0x000f62000c1e9b00 */
[----:B------:R-:W-:Y:S01]  /*1d80*/  FFMA.FTZ R4, R22, R22, R4 ;  /* 0x0000001616047223 */ /* 0x000fe20000010004 */
[----:B------:R-:W-:Y:S01]  /*1d90*/  FADD.FTZ R5, R5, R22 ;  /* 0x0000001605057221 */ /* 0x000fe20000010000 */
[--C-:B------:R-:W-:Y:S01]  /*1da0*/  HADD2.F32 R17, -RZ, R14.reuse.H1_H1 ;  /* 0x3000000eff117230 */ /* 0x100fe20000004100 */
[----:B------:R0:W-:Y:S01]  /*1db0*/  STL [R1+0x58], R16 ;  /* 0x0000581001007387 */ /* 0x0001e20000100800 */
[----:B------:R-:W-:Y:S01]  /*1dc0*/  FFMA.FTZ R4, R21, R21, R4 ;  /* 0x0000001515047223 */ /* 0x000fe20000010004 */
[----:B------:R-:W-:Y:S01]  /*1dd0*/  FADD.FTZ R5, R5, R21 ;  /* 0x0000001505057221 */ /* 0x000fe20000010000 */
[----:B------:R-:W-:Y:S01]  /*1de0*/  HADD2.F32 R19, -RZ, R19.H1_H1 ;  /* 0x30000013ff137230 */ /* 0x000fe20000004100 */
[----:B------:R-:W-:Y:S01]  /*1df0*/  ULDC.64 UR14, c[0x0][0x220] ;  /* 0x00008800000e7ab9 */ /* 0x000fe20000000a00 */
[----:B------:R-:W-:Y:S01]  /*1e00*/  FFMA.FTZ R4, R20, R20, R4 ;  /* 0x0000001414047223 */ /* 0x000fe20000010004 */
[----:B------:R-:W-:Y:S01]  /*1e10*/  FADD.FTZ R5, R5, R20 ;  /* 0x0000001405057221 */ /* 0x000fe20000010000 */
[----:B------:R-:W-:-:S02]  /*1e20*/  HADD2.F32 R18, -RZ, R14.H0_H0 ;  /* 0x2000000eff127230 */ /* 0x000fc40000004100 */
[----:B------:R-:W-:Y:S01]  /*1e30*/  FFMA.FTZ R4, R19, R19, R4 ;  /* 0x0000001313047223 */ /* 0x000fe20000010004 */
[----:B------:R-:W-:-:S03]  /*1e40*/  FADD.FTZ R104, R5, R19 ;  /* 0x0000001305687221 */ /* 0x000fc60000010000 */
[----:B------:R-:W-:Y:S01]  /*1e50*/  FFMA.FTZ R106, R18, R18, R4 ;  /* 0x00000012126a7223 */ /* 0x000fe20000010004 */
[----:B------:R-:W-:Y:S01]  /*1e60*/  FADD.FTZ R104, R104, R18 ;  /* 0x0000001268687221 */ /* 0x000fe20000010000 */
[--C-:B0-----:R-:W-:Y:S02]  /*1e70*/  HADD2.F32 R16, -RZ, R15.reuse.H0_H0 ;  /* 0x2000000fff107230 */ /* 0x101fe40000004100 */
        /* <DEDUP_REMOVED lines=20> */
[----:B------:R0:W-:Y:S01]  /*1fc0*/  STL [R1+0x50], R8 ;  /* 0x0000500801007387 */ /* 0x0001e20000100800 */
[----:B------:R-:W-:Y:S02]  /*1fd0*/  HADD2.F32 R9, -RZ, R6.H1_H1 ;  /* 0x30000006ff097230 */ /* 0x000fe40000004100 */
[----:B------:R-:W-:Y:S01]  /*1fe0*/  FFMA.FTZ R106, R10, R10, R106 ;  /* 0x0000000a0a6a7223 */ /* 0x000fe2000001006a */
[----:B------:R-:W-:Y:S01]  /*1ff0*/  FADD.FTZ R104, R104, R10 ;  /* 0x0000000a68687221 */ /* 0x000fe20000010000 */
[----:B--2---:R-:W-:-:S02]  /*2000*/  HADD2.F32 R112, -RZ, R81.H0_H0 ;  /* 0x20000051ff707230 */ /* 0x004fc40000004100 */
[----:B------:R-:W-:Y:S01]  /*2010*/  FFMA.FTZ R106, R9, R9, R106 ;  /* 0x00000009096a7223 */ /* 0x000fe2000001006a */
[----:B------:R-:W-:Y:S01]  /*2020*/  FADD.FTZ R104, R104, R9 ;  /* 0x0000000968687221 */ /* 0x000fe20000010000 */
[----:B0-----:R-:W-:Y:S02]  /*2030*/  HADD2.F32 R8, -RZ, R7.H0_H0 ;  /* 0x20000007ff087230 */ /* 0x001fe40000004100 */
[----:B------:R-:W-:Y:S02]  /*2040*/  HADD2.F32 R115, -RZ, R81.H1_H1 ;  /* 0x30000051ff737230 */ /* 0x000fe40000004100 */
[--C-:B---3--:R-:W-:Y:S01]  /*2050*/  HADD2.F32 R116, -RZ, R83.reuse.H0_H0 ;  /* 0x20000053ff747230 */ /* 0x108fe20000004100 */
[----:B------:R-:W2:Y:S01]  /*2060*/  LDL R81, [R1+0x114] ;  /* 0x0001140001517983 */ /* 0x000ea20000100800 */
[----:B------:R-:W-:-:S03]  /*2070*/  HADD2.F32 R119, -RZ, R83.H1_H1 ;  /* 0x30000053ff777230 */ /* 0x000fc60000004100 */
[----:B------:R-:W3:Y:S01]  /*2080*/  LDL R83, [R1+0x118] ;  /* 0x0001180001537983 */ /* 0x000ee20000100800 */
[----:B------:R-:W-:Y:S02]  /*2090*/  HADD2.F32 R7, -RZ, R7.H1_H1 ;  /* 0x30000007ff077230 */ /* 0x000fe40000004100 */
[----:B------:R-:W-:Y:S01]  /*20a0*/  FFMA.FTZ R106, R8, R8, R106 ;  /* 0x00000008086a7223 */ /* 0x000fe2000001006a */
[--C-:B----4-:R-:W-:Y:S02]  /*20b0*/  HADD2.F32 R120, -RZ, R85.reuse.H0_H0 ;  /* 0x20000055ff787230 */ /* 0x110fe40000004100 */
[----:B------:R-:W-:Y:S02]  /*20c0*/  HADD2.F32 R123, -RZ, R85.H1_H1 ;  /* 0x30000055ff7b7230 */ /* 0x000fe40000004100 */
[----:B------:R-:W4:Y:S01]  /*20d0*/  LDL R85, [R1+0x11c] ;  /* 0x00011c0001557983 */ /* 0x000f220000100800 */
[----:B------:R-:W-:Y:S01]  /*20e0*/  FADD.FTZ R104, R104, R8 ;  /* 0x0000000868687221 */ /* 0x000fe20000010000 */
[----:B------:R-:W-:-:S02]  /*20f0*/  HADD2.F32 R114, -RZ, R82.H0_H0 ;  /* 0x20000052ff727230 */ /* 0x000fc40000004100 */
[----:B------:R-:W-:Y:S02]  /*2100*/  HADD2.F32 R117, -RZ, R82.H1_H1 ;  /* 0x30000052ff757230 */ /* 0x000fe40000004100 */
[----:B------:R-:W-:Y:S01]  /*2110*/  FFMA.FTZ R106, R7, R7, R106 ;  /* 0x00000007076a7223 */ /* 0x000fe2000001006a */
[--C-:B------:R-:W-:Y:S01]  /*2120*/  HADD2.F32 R6, -RZ, R2.reuse.H0_H0 ;  /* 0x20000002ff067230 */ /* 0x100fe20000004100 */
[----:B------:R-:W2:Y:S01]  /*2130*/  LDL R82, [R1+0x110] ;  /* 0x0001100001527983 */ /* 0x000ea20000100800 */
[----:B------:R-:W-:Y:S01]  /*2140*/  FADD.FTZ R104, R104, R7 ;  /* 0x0000000768687221 */ /* 0x000fe20000010000 */
[----:B------:R-:W-:Y:S02]  /*2150*/  HADD2.F32 R5, -RZ, R2.H1_H1 ;  /* 0x30000002ff057230 */ /* 0x000fe40000004100 */
[--C-:B------:R-:W-:Y:S02]  /*2160*/  HADD2.F32 R118, -RZ, R84.reuse.H0_H0 ;  /* 0x20000054ff767230 */ /* 0x100fe40000004100 */
[----:B------:R-:W-:Y:S01]  /*2170*/  FFMA.FTZ R106, R6, R6, R106 ;  /* 0x00000006066a7223 */ /* 0x000fe2000001006a */
[----:B------:R-:W-:-:S02]  /*2180*/  HADD2.F32 R121, -RZ, R84.H1_H1 ;  /* 0x30000054ff797230 */ /* 0x000fc40000004100 */
[----:B------:R-:W-:Y:S01]  /*2190*/  FADD.FTZ R104, R104, R6 ;  /* 0x0000000668687221 */ /* 0x000fe20000010000 */
[----:B------:R-:W2:Y:S01]  /*21a0*/  LDL R84, [R1+0x10c] ;  /* 0x00010c0001547983 */ /* 0x000ea20000100800 */
        /* <DEDUP_REMOVED lines=42> */
[----:B-----5:R-:W-:-:S02]  /*2450*/  HADD2.F32 R75, -RZ, R76.H0_H0 ;  /* 0x2000004cff4b7230 */ /* 0x020fc40000004100 */
        /* <DEDUP_REMOVED lines=48> */
[----:B------:R-:W-:Y:S01]  /*2760*/  FADD.FTZ R76, R76, R120 ;  /* 0x000000784c4c7221 */ /* 0x000fe20000010000 */
[--C-:B------:R-:W-:Y:S01]  /*2770*/  HADD2.F32 R122, -RZ, R86.reuse.H0_H0 ;  /* 0x20000056ff7a7230 */ /* 0x100fe20000004100 */
[----:B------:R-:W0:Y:S01]  /*2780*/  S2R R80, SR_CgaCtaId ;  /* 0x0000000000507919 */ /* 0x000e220000008800 */
        /* <DEDUP_REMOVED lines=17> */
[----:B------:R-:W-:-:S04]  /*28a0*/  IMAD.WIDE.U32 R78, R128, -0x33333333, RZ ;  /* 0xcccccccd804e7825 */ /* 0x000fc800078e00ff */
[----:B------:R-:W-:Y:S01]  /*28b0*/  FFMA.FTZ R77, R126, R126, R77 ;  /* 0x0000007e7e4d7223 */ /* 0x000fe2000001004d */
[--C-:B------:R-:W-:Y:S02]  /*28c0*/  HADD2.F32 R88, -RZ, R89.reuse.H0_H0 ;  /* 0x20000059ff587230 */ /* 0x100fe40000004100 */
[----:B------:R-:W-:Y:S01]  /*28d0*/  FADD.FTZ R76, R76, R126 ;  /* 0x0000007e4c4c7221 */ /* 0x000fe20000010000 */
[----:B------:R-:W-:Y:S01]  /*28e0*/  HADD2.F32 R127, -RZ, R89.H1_H1 ;  /* 0x30000059ff7f7230 */ /* 0x000fe20000004100 */
[----:B------:R-:W-:Y:S01]  /*28f0*/  SHF.R.U32.HI R78, RZ, 0x6, R79 ;  /* 0x00000006ff4e7819 */ /* 0x000fe2000001164f */
[----:B------:R-:W-:Y:S01]  /*2900*/  FFMA.FTZ R77, R88, R88, R77 ;  /* 0x00000058584d7223 */ /* 0x000fe2000001004d */
[----:B------:R-:W-:Y:S01]  /*2910*/  MOV R79, 0x400 ;  /* 0x00000400004f7802 */ /* 0x000fe20000000f00 */
[----:B------:R-:W-:Y:S01]  /*2920*/  FADD.FTZ R76, R76, R88 ;  /* 0x000000584c4c7221 */ /* 0x000fe20000010000 */
[----:B------:R-:W-:Y:S02]  /*2930*/  HADD2.F32 R89, -RZ, R90.H0_H0 ;  /* 0x2000005aff597230 */ /* 0x000fe40000004100 */
[----:B------:R-:W-:Y:S01]  /*2940*/  FFMA.FTZ R77, R127, R127, R77 ;  /* 0x0000007f7f4d7223 */ /* 0x000fe2000001004d */
[----:B0-----:R-:W-:Y:S01]  /*2950*/  LEA R79, R80, R79, 0x18 ;  /* 0x0000004f504f7211 */ /* 0x001fe200078ec0ff */
[----:B------:R-:W-:Y:S01]  /*2960*/  FADD.FTZ R76, R76, R127 ;  /* 0x0000007f4c4c7221 */ /* 0x000fe20000010000 */
[----:B------:R-:W-:-:S02]  /*2970*/  IMAD R80, R78, -0x50, R128 ;  /* 0xffffffb04e507824 */ /* 0x000fc400078e0280 */
[----:B------:R-:W-:Y:S01]  /*2980*/  FFMA.FTZ R77, R89, R89, R77 ;  /* 0x00000059594d7223 */ /* 0x000fe2000001004d */
[----:B------:R-:W-:Y:S02]  /*2990*/  HADD2.F32 R128, -RZ, R90.H1_H1 ;  /* 0x3000005aff807230 */ /* 0x000fe40000004100 */
[----:B------:R-:W-:Y:S01]  /*29a0*/  FADD.FTZ R76, R76, R89 ;  /* 0x000000594c4c7221 */ /* 0x000fe20000010000 */
[----:B------:R-:W-:Y:S02]  /*29b0*/  IMAD R79, R80, 0x28, R79 ;  /* 0x00000028504f7824 */ /* 0x000fe400078e024f */
[--C-:B------:R-:W-:Y:S02]  /*29c0*/  HADD2.F32 R90, -RZ, R91.reuse.H0_H0 ;  /* 0x2000005bff5a7230 */ /* 0x100fe40000004100 */
[----:B------:R-:W-:Y:S01]  /*29d0*/  FFMA.FTZ R77, R128, R128, R77 ;  /* 0x00000080804d7223 */ /* 0x000fe2000001004d */
[----:B------:R-:W-:Y:S01]  /*29e0*/  FADD.FTZ R76, R76, R128 ;  /* 0x000000804c4c7221 */ /* 0x000fe20000010000 */
[----:B------:R-:W-:Y:S01]  /*29f0*/  HADD2.F32 R129, -RZ, R91.H1_H1 ;  /* 0x3000005bff817230 */ /* 0x000fe20000004100 */
[----:B------:R-:W-:Y:S01]  /*2a00*/  LEA R78, R78, R79, 0x3 ;  /* 0x0000004f4e4e7211 */ /* 0x000fe200078e18ff */
        /* <DEDUP_REMOVED lines=41> */
[----:B------:R-:W0:Y:S01]  /*2ca0*/  S2R R80, SR_TID.X ;  /* 0x0000000000507919 */ /* 0x000e220000002100 */
        /* <DEDUP_REMOVED lines=13> */
[----:B0-----:R-:W-:-:S13]  /*2d80*/  ISETP.GT.U32.AND P1, PT, R80, 0x3f, PT ;  /* 0x0000003f5000780c */ /* 0x001fda0003f24070 */
[----:B----4-:R-:W0:Y:S04]  /*2d90*/  @!P1 LDS.64 R76, [R85] ;  /* 0x00000000554c9984 */ /* 0x010e280000000a00 */
[----:B---3--:R-:W1:Y:S04]  /*2da0*/  @!P1 LDS.64 R78, [R83] ;  /* 0x00000000534e9984 */ /* 0x008e680000000a00 */
[----:B--2---:R-:W2:Y:S04]  /*2db0*/  @!P1 LDS.64 R80, [R81] ;  /* 0x0000000051509984 */ /* 0x004ea80000000a00 */
[----:B------:R-:W3:Y:S04]  /*2dc0*/  @!P1 LDS.64 R82, [R82] ;  /* 0x0000000052529984 */ /* 0x000ee80000000a00 */
[----:B------:R-:W4:Y:S01]  /*2dd0*/  @!P1 LDS.64 R84, [R84] ;  /* 0x0000000054549984 */ /* 0x000f220000000a00 */
[----:B0-----:R-:W-:Y:S01]  /*2de0*/  @!P1 FADD.FTZ R77, RZ, R77 ;  /* 0x0000004dff4d9221 */ /* 0x001fe20000010000 */
[----:B------:R-:W-:-:S03]  /*2df0*/  @!P1 FADD.FTZ R76, RZ, R76 ;  /* 0x0000004cff4c9221 */ /* 0x000fc60000010000 */
[----:B-1----:R-:W-:Y:S01]  /*2e00*/  @!P1 FADD.FTZ R79, R77, R79 ;  /* 0x0000004f4d4f9221 */ /* 0x002fe20000010000 */
[----:B------:R-:W-:-:S03]  /*2e10*/  @!P1 FADD.FTZ R76, R76, R78 ;  /* 0x0000004e4c4c9221 */ /* 0x000fc60000010000 */
[----:B--2---:R-:W-:Y:S01]  /*2e20*/  @!P1 FADD.FTZ R81, R79, R81 ;  /* 0x000000514f519221 */ /* 0x004fe20000010000 */
[----:B------:R-:W-:-:S03]  /*2e30*/  @!P1 FADD.FTZ R80, R76, R80 ;  /* 0x000000504c509221 */ /* 0x000fc60000010000 */
[----:B---3--:R-:W-:Y:S01]  /*2e40*/  @!P1 FADD.FTZ R83, R81, R83 ;  /* 0x0000005351539221 */ /* 0x008fe20000010000 */
[----:B------:R-:W-:-:S03]  /*2e50*/  CS2R R76, SRZ ;  /* 0x00000000004c7805 */ /* 0x000fc6000001ff00 */
[----:B----4-:R-:W-:Y:S02]  /*2e60*/  @!P1 FADD.FTZ R77, R83, R85 ;  /* 0x00000055534d9221 */ /* 0x010fe40000010000 */
[----:B------:R-:W2:Y:S01]  /*2e70*/  LDL R83, [R1+0x124] ;  /* 0x0001240001537983 */ /* 0x000ea20000100800 */
[----:B------:R-:W-:-:S04]  /*2e80*/  @!P1 FADD.FTZ R82, R80, R82 ;  /* 0x0000005250529221 */ /* 0x000fc80000010000 */
[----:B------:R-:W-:Y:S02]  /*2e90*/  @!P1 FADD.FTZ R76, R82, R84 ;  /* 0x00000054524c9221 */ /* 0x000fe40000010000 */
[----:B------:R-:W0:Y:S03]  /*2ea0*/  S2R R84, SR_TID.X ;  /* 0x0000000000547919 */ /* 0x000e260000002100 */
[----:B------:R-:W1:Y:S01]  /*2eb0*/  SHFL.BFLY PT, R78, R76, 0x2, 0x1f ;  /* 0x0c401f004c4e7f89 */ /* 0x000e6200000e0000 */
[----:B0-----:R-:W-:-:S03]  /*2ec0*/  LOP3.LUT P2, RZ, R84, 0xffffffc3, RZ, 0xc0, !PT ;  /* 0xffffffc354ff7812 */ /* 0x001fc6000784c0ff */
[----:B------:R-:W0:Y:S10]  /*2ed0*/  SHFL.BFLY PT, R79, R77, 0x2, 0x1f ;  /* 0x0c401f004d4f7f89 */ /* 0x000e3400000e0000 */
[----:B------:R-:W3:Y:S01]  /*2ee0*/  @!P2 LDC R80, c[0x0][0x10] ;  /* 0x00000400ff50ab82 */ /* 0x000ee20000000800 */
[----:B------:R-:W-:Y:S01]  /*2ef0*/  ISETP.GT.U32.AND P1, PT, R84, 0xff, PT ;  /* 0x000000ff5400780c */ /* 0x000fe20003f24070 */
[----:B-1----:R-:W-:Y:S01]  /*2f00*/  FADD.FTZ R76, R78, R76 ;  /* 0x0000004c4e4c7221 */ /* 0x002fe20000010000 */
[----:B------:R-:W-:-:S05]  /*2f10*/  MOV R78, UR4 ;  /* 0x00000004004e7c02 */ /* 0x000fca0008000f00 */
[----:B------:R-:W1:Y:S01]  /*2f20*/  @!P2 LDC.64 R84, c[0x0][0x248] ;  /* 0x00009200ff54ab82 */ /* 0x000e620000000a00 */
[----:B0-----:R-:W-:Y:S01]  /*2f30*/  FADD.FTZ R77, R79, R77 ;  /* 0x0000004d4f4d7221 */ /* 0x001fe20000010000 */
[----:B---3--:R-:W-:Y:S01]  /*2f40*/  @!P2 IMAD R78, R80, R78, UR11 ;  /* 0x0000000b504eae24 */ /* 0x008fe2000f8e024e */
[----:B------:R-:W0:Y:S04]  /*2f50*/  SHFL.BFLY PT, R81, R76, 0x1, 0x1f ;  /* 0x0c201f004c517f89 */ /* 0x000e2800000e0000 */
[----:B------:R-:W3:Y:S01]  /*2f60*/  SHFL.BFLY PT, R82, R77, 0x1, 0x1f ;  /* 0x0c201f004d527f89 */ /* 0x000ee200000e0000 */
[----:B------:R-:W4:Y:S01]  /*2f70*/  @!P1 LDC R80, c[0x0][0x10] ;  /* 0x00000400ff509b82 */ /* 0x000f220000000800 */
[----:B0-----:R-:W-:Y:S01]  /*2f80*/  FADD.FTZ R76, R76, R81 ;  /* 0x000000514c4c7221 */ /* 0x001fe20000010000 */
[----:B---3--:R-:W-:Y:S01]  /*2f90*/  FADD.FTZ R77, R77, R82 ;  /* 0x000000524d4d7221 */ /* 0x008fe20000010000 */
[----:B------:R-:W-:-:S02]  /*2fa0*/  SHF.L.U32 R82, R68, 0x1, RZ ;  /* 0x0000000144527819 */ /* 0x000fc400000006ff */
[----:B------:R-:W-:Y:S02]  /*2fb0*/  MOV R81, UR4 ;  /* 0x0000000400517c02 */ /* 0x000fe40008000f00 */
[----:B------:R-:W-:-:S03]  /*2fc0*/  SHF.R.U32.HI R68, RZ, 0x1f, R68 ;  /* 0x0000001fff447819 */ /* 0x000fc60000011644 */
[----:B----4-:R-:W-:Y:S01]  /*2fd0*/  @!P1 IMAD R81, R80, R81, UR11 ;  /* 0x0000000b50519e24 */ /* 0x010fe2000f8e0251 */
[----:B--2---:R-:W-:-:S04]  /*2fe0*/  @!P2 LEA R78, R78, R83, 0x9 ;  /* 0x000000534e4ea211 */ /* 0x004fc800078e48ff */
[----:B------:R-:W-:-:S05]  /*2ff0*/  @!P2 SHF.L.U32 R78, R78, 0x1, RZ ;  /* 0x000000014e4ea819 */ /* 0x000fca00000006ff */
[----:B-1----:R-:W-:Y:S02]  /*3000*/  @!P2 IMAD.WIDE.U32 R78, R78, 0x4, R84 ;  /* 0x000000044e4ea825 */ /* 0x002fe400078e0054 */
[----:B------:R-:W0:Y:S03]  /*3010*/  S2R R85, SR_TID.X ;  /* 0x0000000000557919 */ /* 0x000e260000002100 */
[----:B------:R1:W-:Y:S01]  /*3020*/  @!P2 STG.E.64 desc[UR12][R78.64], R76 ;  /* 0x0000004c4e00a986 */ /* 0x0003e2000c101b0c */
[----:B------:R-:W-:Y:S01]  /*3030*/  BAR.SYNC.DEFER_BLOCKING 0x0 ;  /* 0x0000000000007b1d */ /* 0x000fe20000010000 */
[C---:B-1----:R-:W-:Y:S02]  /*3040*/  IADD3 R76, P3, R82.reuse, UR14, RZ ;  /* 0x0000000e524c7c10 */ /* 0x042fe4000ff7e0ff */
[----:B------:R-:W-:Y:S02]  /*3050*/  IADD3 R82, P4, R82, UR16, RZ ;  /* 0x0000001052527c10 */ /* 0x000fe4000ff9e0ff */
[----:B0-----:R-:W-:-:S02]  /*3060*/  ISETP.NE.AND P2, PT, R85, RZ, PT ;  /* 0x000000ff5500720c */ /* 0x001fc40003f45270 */
[----:B------:R-:W-:Y:S02]  /*3070*/  @!P1 SHF.L.U32 R80, R85, 0x1, RZ ;  /* 0x0000000155509819 */ /* 0x000fe400000006ff */
[C---:B------:R-:W-:Y:S02]  /*3080*/  IADD3.X R77, R68.reuse, UR15, RZ, P3, !PT ;  /* 0x0000000f444d7c10 */ /* 0x040fe40009ffe4ff */
[----:B------:R-:W-:Y:S02]  /*3090*/  IADD3.X R83, R68, UR17, RZ, P4, !PT ;  /* 0x0000001144537c10 */ /* 0x000fe4000a7fe4ff */
[----:B------:R-:W-:-:S05]  /*30a0*/  @!P1 LOP3.LUT R80, R80, 0x7fffffe0, RZ, 0xc0, !PT ;  /* 0x7fffffe050509812 */ /* 0x000fca00078ec0ff */
        /* <DEDUP_REMOVED lines=10> */
.L_x_1721:
        /* <DEDUP_REMOVED lines=8> */
.L_x_1720:
[----:B------:R-:W0:Y:S01]  /*31d0*/  S2R R78, SR_TID.X ;  /* 0x00000000004e7919 */ /* 0x000e220000002100 */
[----:B------:R-:W1:Y:S01]  /*31e0*/  @!P1 LDC.64 R84, c[0x0][0x248] ;  /* 0x00009200ff549b82 */ /* 0x000e620000000a00 */
[----:B------:R-:W-:Y:S05]  /*31f0*/  WARPSYNC.ALL ;  /* 0x0000000000007948 */ /* 0x000fea0003800000 */
[----:B------:R-:W-:Y:S01]  /*3200*/  @!P1 LEA R80, R81, R80, 0x9 ;  /* 0x0000005051509211 */ /* 0x000fe200078e48ff */
[----:B------:R-:W5:Y:S04]  /*3210*/  LDG.E.64.CONSTANT R76, desc[UR12][R76.64] ;  /* 0x0000000c4c4c7981 */ /* 0x000f68000c1e9b00 */
[----:B------:R-:W5:Y:S01]  /*3220*/  LDG.E.64.CONSTANT R82, desc[UR12][R82.64] ;  /* 0x0000000c52527981 */ /* 0x000f62000c1e9b00 */
[----:B0-----:R-:W-:-:S04]  /*3230*/  @!P1 LOP3.LUT R78, R78, 0xf, RZ, 0xc0, !PT ;  /* 0x0000000f4e4e9812 */ /* 0x001fc800078ec0ff */
[----:B------:R-:W-:-:S04]  /*3240*/  @!P1 IADD3 R78, R80, R78, RZ ;  /* 0x0000004e504e9210 */ /* 0x000fc80007ffe0ff */
[----:B------:R-:W-:-:S04]  /*3250*/  @!P1 SHF.L.U32 R78, R78, 0x1, RZ ;  /* 0x000000014e4e9819 */ /* 0x000fc800000006ff */
[C---:B------:R-:W-:Y:S01]  /*3260*/  @!P1 IADD3 R80, R78.reuse, 0x20, RZ ;  /* 0x000000204e509810 */ /* 0x040fe20007ffe0ff */
[--C-:B-1----:R-:W-:Y:S01]  /*3270*/  @!P1 IMAD.WIDE.U32 R78, R78, 0x4, R84.reuse ;  /* 0x000000044e4e9825 */ /* 0x102fe200078e0054 */
[----:B------:R-:W-:Y:S03]  /*3280*/  BAR.SYNC.DEFER_BLOCKING 0x0 ;  /* 0x0000000000007b1d */ /* 0x000fe60000010000 */
[----:B------:R-:W-:-:S03]  /*3290*/  @!P1 IMAD.WIDE.U32 R80, R80, 0x4, R84 ;  /* 0x0000000450509825 */ /* 0x000fc600078e0054 */
[----:B------:R-:W2:Y:S04]  /*32a0*/  @!P1 LDG.E.64 R78, desc[UR12][R78.64] ;  /* 0x0000000c4e4e9981 */ /* 0x000ea8000c1e1b00 */
[----:B------:R-:W3:Y:S01]  /*32b0*/  @!P1 LDG.E.64 R80, desc[UR12][R80.64] ;  /* 0x0000000c50509981 */ /* 0x000ee2000c1e1b00 */
[----:B------:R-:W-:Y:S01]  /*32c0*/  MOV R68, RZ ;  /* 0x000000ff00447202 */ /* 0x000fe20000000f00 */
[----:B------:R-:W0:Y:S01]  /*32d0*/  S2R R85, SR_TID.X ;  /* 0x0000000000557919 */ /* 0x000e220000002100 */
        /* <DEDUP_REMOVED lines=20> */
[----:B0-----:R-:W-:Y:S01]  /*3420*/  LOP3.LUT P1, RZ, R85, 0xffffff0f, RZ, 0xc0, !PT ;  /* 0xffffff0f55ff7812 */ /* 0x001fe2000782c0ff */
[----:B-1----:R-:W-:-:S12]  /*3430*/  FADD.FTZ R78, R68, R78 ;  /* 0x0000004e444e7221 */ /* 0x002fd80000010000 */
[----:B------:R-:W-:Y:S01]  /*3440*/  @!P1 FMUL.FTZ R78, R78, 1.2207031431898940355e-05 ;  /* 0x374ccccd4e4e9820 */ /* 0x000fe20000410000 */
[----:B--2---:R-:W-:-:S03]  /*3450*/  FADD.FTZ R79, R79, R80 ;  /* 0x000000504f4f7221 */ /* 0x004fc60000010000 */
[----:B------:R-:W-:-:S04]  /*3460*/  @!P1 FMUL.FTZ R68, R78, R78 ;  /* 0x0000004e4e449220 */ /* 0x000fc80000410000 */
[----:B------:R-:W-:Y:S01]  /*3470*/  @!P1 FFMA.FTZ R79, R79, 1.2207031431898940355e-05, -R68 ;  /* 0x374ccccd4f4f9823 */ /* 0x000fe20000010844 */
[----:B------:R-:W-:-:S04]  /*3480*/  @!P1 SHF.R.U32.HI R68, RZ, 0x1, R85 ;  /* 0x00000001ff449819 */ /* 0x000fc80000011655 */
[----:B------:R-:W-:Y:S02]  /*3490*/  @!P1 LOP3.LUT R68, R68, 0x7ffffff8, RZ, 0xc0, !PT ;  /* 0x7ffffff844449812 */ /* 0x000fe400078ec0ff */
[----:B------:R-:W-:-:S05]  /*34a0*/  @!P1 FMNMX.FTZ R79, RZ, R79, !PT ;  /* 0x0000004fff4f9209 */ /* 0x000fca0007810000 */
[----:B------:R0:W-:Y:S01]  /*34b0*/  @!P1 STS.64 [R68+UR8], R78 ;  /* 0x0000004e44009988 */ /* 0x0001e20008000a08 */
[----:B------:R-:W-:Y:S06]  /*34c0*/  BAR.SYNC.DEFER_BLOCKING 0x0 ;  /* 0x0000000000007b1d */ /* 0x000fec0000010000 */
[----:B------:R-:W-:Y:S05]  /*34d0*/  @P0 BRA `(.L_x_1723) ;  /* 0x00000000004c0947 */ /* 0x000fea0003800000 */
[----:B------:R-:W1:Y:S01]  /*34e0*/  S2R R84, SR_TID.X ;  /* 0x0000000000547919 */ /* 0x000e620000002100 */
[----:B------:R-:W-:Y:S01]  /*34f0*/  USHF.L.U32 UR16, UR11, 0x4, URZ ;  /* 0x000000040b107899 */ /* 0x000fe2000800063f */
[----:B------:R-:W-:Y:S01]  /*3500*/  LEA R80, R85, UR8, 0x3 ;  /* 0x0000000855507c11 */ /* 0x000fe2000f8e18ff */
[----:B------:R-:W-:Y:S01]  /*3510*/  USHF.L.U32 UR14, UR11, 0x4, URZ ;  /* 0x000000040b0e7899 */ /* 0x000fe2000800063f */
[----:B0-----:R-:W-:Y:S01]  /*3520*/  MOV R68, UR10 ;  /* 0x0000000a00447c02 */ /* 0x001fe20008000f00 */
[----:B------:R-:W-:Y:S01]  /*3530*/  ULOP3.LUT UR15, UR16, 0x10, URZ, 0xc0, !UPT ;  /* 0x00000010100f7892 */ /* 0x000fe2000f8ec03f */
[----:B------:R-:W-:Y:S01]  /*3540*/  MOV R79, UR10 ;  /* 0x0000000a004f7c02 */ /* 0x000fe20008000f00 */
[----:B------:R-:W-:Y:S01]  /*3550*/  ULOP3.LUT UR9, UR14, 0x10, URZ, 0xc0, !UPT ;  /* 0x000000100e097892 */ /* 0x000fe2000f8ec03f */
[----:B------:R-:W-:-:S03]  /*3560*/  MOV R78, UR5 ;  /* 0x00000005004e7c02 */ /* 0x000fc60008000f00 */
[C---:B-1----:R-:W-:Y:S01]  /*3570*/  IADD3 R81, R84.reuse, UR15, RZ ;  /* 0x0000000f54517c10 */ /* 0x042fe2000fffe0ff */
[----:B------:R-:W-:Y:S01]  /*3580*/  ULDC.64 UR14, c[0x0][0x240] ;  /* 0x00009000000e7ab9 */ /* 0x000fe20000000a00 */
[----:B------:R-:W-:Y:S02]  /*3590*/  IADD3 R84, R84, UR9, RZ ;  /* 0x0000000954547c10 */ /* 0x000fe4000fffe0ff */
[----:B------:R-:W-:Y:S02]  /*35a0*/  LEA R68, P1, R68, R81, 0x5 ;  /* 0x0000005144447211 */ /* 0x000fe400078228ff */
[----:B------:R-:W0:Y:S01]  /*35b0*/  LDS.64 R80, [R80] ;  /* 0x0000000050507984 */ /* 0x000e220000000a00 */
[----:B------:R-:W-:-:S04]  /*35c0*/  SHF.R.S32.HI R84, RZ, 0x1f, R84 ;  /* 0x0000001fff547819 */ /* 0x000fc80000011454 */
[----:B------:R-:W-:Y:S02]  /*35d0*/  LEA.HI.X R79, R79, R84, R78, 0x5, P1 ;  /* 0x000000544f4f7211 */ /* 0x000fe400008f2c4e */
[----:B------:R-:W-:-:S04]  /*35e0*/  LEA R78, P1, R68, UR14, 0x3 ;  /* 0x0000000e444e7c11 */ /* 0x000fc8000f8218ff */
[----:B------:R-:W-:-:S05]  /*35f0*/  LEA.HI.X R79, R68, UR15, R79, 0x3, P1 ;  /* 0x0000000f444f7c11 */ /* 0x000fca00088f1c4f */
[----:B0-----:R1:W-:Y:S04]  /*3600*/  STG.E.64 desc[UR12][R78.64], R80 ;  /* 0x000000504e007986 */ /* 0x0013e8000c101b0c */
.L_x_1723:
[----:B------:R-:W-:Y:S05]  /*3610*/  BSYNC B0 ;  /* 0x0000000000007941 */ /* 0x000fea0003800000 */
.L_x_1722:
[----:B-1----:R-:W2:Y:S01]  /*3620*/  LDL.LU R80, [R1+0x18] ;  /* 0x0000180001507983 */ /* 0x002ea20000300800 */
[----:B------:R-:W-:Y:S01]  /*3630*/  ULDC.64 UR14, c[0x0][0x210] ;  /* 0x00008400000e7ab9 */ /* 0x000fe20000000a00 */
[----:B------:R-:W-:Y:S02]  /*3640*/  ULDC UR9, c[0x0][0x230] ;  /* 0x00008c0000097ab9 */ /* 0x000fe40000000800 */
[----:B0-----:R-:W3:Y:S04]  /*3650*/  LDL R68, [R1+0x120] ;  /* 0x0001200001447983 */ /* 0x001ee80000100800 */
[----:B------:R-:W-:Y:S04]  /*3660*/  STL [R1+0x12c], R28 ;  /* 0x00012c1c01007387 */ /* 0x000fe80000100800 */
[----:B------:R0:W-:Y:S04]  /*3670*/  STL [R1+0x128], R26 ;  /* 0x0001281a01007387 */ /* 0x0001e80000100800 */
[----:B0-----:R-:W4:Y:S01]  /*3680*/  LDL.LU R26, [R1+0x8] ;  /* 0x00000800011a7983 */ /* 0x001f220000300800 */
[----:B------:R-:W-:-:S03]  /*3690*/  LEA R78, P1, R66, UR14, 0x1 ;  /* 0x0000000e424e7c11 */ /* 0x000fc6000f8208ff */
[----:B------:R-:W4:Y:S04]  /*36a0*/  LDL.LU R28, [R1+0x4] ;  /* 0x00000400011c7983 */ /* 0x000f280000300800 */
[----:B------:R-:W4:Y:S01]  /*36b0*/  LDL.LU R85, [R1] ;  /* 0x0000000001557983 */ /* 0x000f220000300800 */
[----:B--2---:R-:W-:-:S03]  /*36c0*/  LEA.HI.X R79, R66, UR15, R80, 0x1, P1 ;  /* 0x0000000f424f7c11 */ /* 0x004fc600088f0c50 */
[----:B---3--:R-:W0:Y:S02]  /*36d0*/  LDS.64 R80, [R68] ;  /* 0x0000000044507984 */ /* 0x008e240000000a00 */
[----:B0-----:R-:W-:Y:S01]  /*36e0*/  FADD.FTZ R66, R81, UR9 ;  /* 0x0000000951427e21 */ /* 0x001fe20008010000 */
[--C-:B----4-:R-:W-:Y:S02]  /*36f0*/  FADD.FTZ R81, R26, -R80.reuse ;  /* 0x800000501a517221 */ /* 0x110fe40000010000 */
[----:B------:R-:W2:Y:S03]  /*3700*/  LDL.LU R26, [R1+0x14] ;  /* 0x00001400011a7983 */ /* 0x000ea60000300800 */
[----:B------:R-:W0:Y:S01]  /*3710*/  MUFU.RSQ R66, R66 ;  /* 0x0000004200427308 */ /* 0x000e220000001400 */
[----:B------:R-:W-:Y:S01]  /*3720*/  FADD.FTZ R84, R0, -R80 ;  /* 0x8000005000547221 */ /* 0x000fe20000010000 */
[----:B-----5:R-:W-:-:S02]  /*3730*/  HADD2.F32 R68, -RZ, R76.H0_H0 ;  /* 0x2000004cff447230 */ /* 0x020fc40000004100 */
[----:B------:R-:W-:Y:S02]  /*3740*/  HADD2.F32 R0, -RZ, R82.H0_H0 ;  /* 0x20000052ff007230 */ /* 0x000fe40000004100 */
[----:B------:R-:W-:Y:S02]  /*3750*/  HADD2.F32 R76, -RZ, R76.H1_H1 ;  /* 0x3000004cff4c7230 */ /* 0x000fe40000004100 */
[----:B------:R-:W-:Y:S02]  /*3760*/  HADD2.F32 R82, -RZ, R82.H1_H1 ;  /* 0x30000052ff527230 */ /* 0x000fe40000004100 */
[----:B0-----:R-:W-:Y:S01]  /*3770*/  FMUL.FTZ R84, R84, R66 ;  /* 0x0000004254547220 */ /* 0x001fe20000410000 */
[----:B------:R-:W-:-:S03]  /*3780*/  FMUL.FTZ R81, R66, R81 ;  /* 0x0000005142517220 */ /* 0x000fc60000410000 */
[----:B------:R-:W-:Y:S01]  /*3790*/  FFMA.FTZ R84, R84, R68, R0 ;  /* 0x0000004454547223 */ /* 0x000fe20000010000 */
[----:B------:R-:W-:-:S05]  /*37a0*/  FFMA.FTZ R81, R81, R76, R82 ;  /* 0x0000004c51517223 */ /* 0x000fca0000010052 */
[----:B------:R-:W-:-:S05]  /*37b0*/  F2FP.F16.F32.PACK_AB R81, R81, R84 ;  /* 0x000000545151723e */ /* 0x000fca00000000ff */
[----:B------:R0:W-:Y:S01]  /*37c0*/  STG.E.U16 desc[UR12][R78.64], R81 ;  /* 0x000000514e007986 */ /* 0x0001e2000c10150c */
[--C-:B------:R-:W-:Y:S01]  /*37d0*/  FADD.FTZ R28, R28, -R80.reuse ;  /* 0x800000501c1c7221 */ /* 0x100fe20000010000 */
[----:B------:R-:W-:Y:S01]  /*37e0*/  FADD.FTZ R85, R85, -R80 ;  /* 0x8000005055557221 */ /* 0x000fe20000010000 */
[--C-:B------:R-:W-:Y:S02]  /*37f0*/  HADD2.F32 R84, -RZ, R83.reuse.H0_H0 ;  /* 0x20000053ff547230 */ /* 0x100fe40000004100 */
[----:B------:R-:W-:Y:S01]  /*3800*/  HADD2.F32 R83, -RZ, R83.H1_H1 ;  /* 0x30000053ff537230 */ /* 0x000fe20000004100 */
[----:B0-----:R-:W-:Y:S01]  /*3810*/  PRMT R81, R81, 0x7632, R81 ;  /* 0x0000763251517816 */ /* 0x001fe20000000051 */
[C---:B------:R-:W-:Y:S01]  /*3820*/  FMUL.FTZ R28, R66.reuse, R28 ;  /* 0x0000001c421c7220 */ /* 0x040fe20000410000 */
[----:B------:R-:W-:-:S03]  /*3830*/  FMUL.FTZ R85, R66, R85 ;  /* 0x0000005542557220 */ /* 0x000fc60000410000 */
[----:B------:R0:W-:Y:S02]  /*3840*/  STG.E.U16 desc[UR12][R78.64+0x2], R81 ;  /* 0x000002514e007986 */ /* 0x0001e4000c10150c */
[--C-:B0-----:R-:W-:Y:S02]  /*3850*/  HADD2.F32 R81, -RZ, R77.reuse.H0_H0 ;  /* 0x2000004dff517230 */ /* 0x101fe40000004100 */
[----:B------:R-:W-:-:S03]  /*3860*/  HADD2.F32 R77, -RZ, R77.H1_H1 ;  /* 0x3000004dff4d7230 */ /* 0x000fc60000004100 */
[----:B------:R-:W-:Y:S02]  /*3870*/  FFMA.FTZ R28, R28, R81, R84 ;  /* 0x000000511c1c7223 */ /* 0x000fe40000010054 */
[----:B------:R-:W-:-:S05]  /*3880*/  FFMA.FTZ R85, R85, R77, R83 ;  /* 0x0000004d55557223 */ /* 0x000fca0000010053 */
[----:B------:R-:W-:Y:S01]  /*3890*/  F2FP.F16.F32.PACK_AB R85, R85, R28 ;  /* 0x0000001c5555723e */ /* 0x000fe200000000ff */
[--C-:B------:R-:W-:Y:S01]  /*38a0*/  FADD.FTZ R160, R160, -R80.reuse ;  /* 0x80000050a0a07221 */ /* 0x100fe20000010000 */
[--C-:B------:R-:W-:Y:S01]  /*38b0*/  FADD.FTZ R156, R156, -R80.reuse ;  /* 0x800000509c9c7221 */ /* 0x100fe20000010000 */
[--C-:B------:R-:W-:Y:S01]  /*38c0*/  FADD.FTZ R152, R152, -R80.reuse ;  /* 0x8000005098987221 */ /* 0x100fe20000010000 */
[--C-:B------:R-:W-:Y:S01]  /*38d0*/  FADD.FTZ R148, R148, -R80.reuse ;  /* 0x8000005094947221 */ /* 0x100fe20000010000 */
[----:B------:R0:W-:Y:S01]  /*38e0*/  STG.E.U16 desc[UR12][R78.64+0x4], R85 ;  /* 0x000004554e007986 */ /* 0x0001e2000c10150c */
[----:B------:R-:W-:Y:S01]  /*38f0*/  FMUL.FTZ R160, R66, R160 ;  /* 0x000000a042a07220 */ /* 0x000fe20000410000 */
[--C-:B------:R-:W-:Y:S01]  /*3900*/  FADD.FTZ R144, R144, -R80.reuse ;  /* 0x8000005090907221 */ /* 0x100fe20000010000 */
[----:B------:R-:W-:Y:S01]  /*3910*/  FADD.FTZ R140, R140, -R80 ;  /* 0x800000508c8c7221 */ /* 0x000fe20000010000 */
[----:B------:R-:W3:Y:S01]  /*3920*/  LDL.LU R28, [R1+0x12c] ;  /* 0x00012c00011c7983 */ /* 0x000ee20000300800 */
[----:B0-----:R-:W-:-:S05]  /*3930*/  PRMT R85, R85, 0x7632, R85 ;  /* 0x0000763255557816 */ /* 0x001fca0000000055 */
[----:B------:R0:W-:Y:S01]  /*3940*/  STG.E.U16 desc[UR12][R78.64+0x6], R85 ;  /* 0x000006554e007986 */ /* 0x0001e2000c10150c */
[C---:B------:R-:W-:Y:S01]  /*3950*/  FMUL.FTZ R156, R66.reuse, R156 ;  /* 0x0000009c429c7220 */ /* 0x040fe20000410000 */
[C---:B------:R-:W-:Y:S01]  /*3960*/  FMUL.FTZ R152, R66.reuse, R152 ;  /* 0x0000009842987220 */ /* 0x040fe20000410000 */
[----:B------:R-:W-:Y:S01]  /*3970*/  FMUL.FTZ R148, R66, R148 ;  /* 0x0000009442947220 */ /* 0x000fe20000410000 */
[----:B------:R-:W-:Y:S01]  /*3980*/  FADD.FTZ R39, R39, -R80 ;  /* 0x8000005027277221 */ /* 0x000fe20000010000 */
[----:B------:R-:W-:Y:S01]  /*3990*/  FFMA.FTZ R156, R68, R156, R0 ;  /* 0x0000009c449c7223 */ /* 0x000fe20000010000 */
[--C-:B------:R-:W-:Y:S01]  /*39a0*/  FADD.FTZ R32, R32, -R80.reuse ;  /* 0x8000005020207221 */ /* 0x100fe20000010000 */
[--C-:B------:R-:W-:Y:S01]  /*39b0*/  FADD.FTZ R27, R27, -R80.reuse ;  /* 0x800000501b1b7221 */ /* 0x100fe20000010000 */
[----:B------:R-:W-:Y:S01]  /*39c0*/  FMUL.FTZ R144, R66, R144 ;  /* 0x0000009042907220 */ /* 0x000fe20000410000 */
[----:B------:R-:W-:Y:S01]  /*39d0*/  FADD.FTZ R22, R22, -R80 ;  /* 0x8000005016167221 */ /* 0x000fe20000010000 */
[----:B------:R-:W-:Y:S01]  /*39e0*/  FMUL.FTZ R140, R66, R140 ;  /* 0x0000008c428c7220 */ /* 0x000fe20000410000 */
[----:B0-----:R-:W-:Y:S01]  /*39f0*/  FFMA.FTZ R85, R68, R152, R0 ;  /* 0x0000009844557223 */ /* 0x001fe20000010000 */
[----:B------:R-:W-:Y:S01]  /*3a00*/  FADD.FTZ R18, R18, -R80 ;  /* 0x8000005012127221 */ /* 0x000fe20000010000 */
[C---:B------:R-:W-:Y:S01]  /*3a10*/  FMUL.FTZ R39, R66.reuse, R39 ;  /* 0x0000002742277220 */ /* 0x040fe20000410000 */
[C---:B------:R-:W-:Y:S01]  /*3a20*/  FMUL.FTZ R32, R66.reuse, R32 ;  /* 0x0000002042207220 */ /* 0x040fe20000410000 */
[----:B------:R-:W-:Y:S01]  /*3a30*/  FMUL.FTZ R27, R66, R27 ;  /* 0x0000001b421b7220 */ /* 0x000fe20000410000 */
[----:B------:R-:W-:Y:S01]  /*3a40*/  FFMA.FTZ R144, R68, R144, R0 ;  /* 0x0000009044907223 */ /* 0x000fe20000010000 */
[----:B------:R-:W-:Y:S01]  /*3a50*/  FMUL.FTZ R22, R66, R22 ;  /* 0x0000001642167220 */ /* 0x000fe20000410000 */
[----:B------:R-:W-:Y:S01]  /*3a60*/  FADD.FTZ R14, R14, -R80 ;  /* 0x800000500e0e7221 */ /* 0x000fe20000010000 */
[----:B------:R-:W-:-:S03]  /*3a70*/  FMUL.FTZ R18, R66, R18 ;  /* 0x0000001242127220 */ /* 0x000fc60000410000 */
[----:B------:R-:W-:Y:S01]  /*3a80*/  FMUL.FTZ R14, R66, R14 ;  /* 0x0000000e420e7220 */ /* 0x000fe20000410000 */
[----:B--2---:R-:W-:-:S04]  /*3a90*/  FADD.FTZ R78, R26, -R80 ;  /* 0x800000501a4e7221 */ /* 0x004fc80000010000 */
[----:B------:R-:W-:-:S04]  /*3aa0*/  FMUL.FTZ R78, R66, R78 ;  /* 0x0000004e424e7220 */ /* 0x000fc80000410000 */
[C-C-:B------:R-:W-:Y:S01]  /*3ab0*/  FFMA.FTZ R26, R68.reuse, R78, R0.reuse ;  /* 0x0000004e441a7223 */ /* 0x140fe20000010000 */
[----:B------:R-:W-:-:S05]  /*3ac0*/  FFMA.FTZ R78, R68, R160, R0 ;  /* 0x000000a0444e7223 */ /* 0x000fca0000010000 */
[----:B------:R0:W-:Y:S04]  /*3ad0*/  STL [R1+0xec], R78 ;  /* 0x0000ec4e01007387 */ /* 0x0001e80000100800 */
[----:B------:R-:W-:Y:S01]  /*3ae0*/  STL [R1+0xfc], R156 ;  /* 0x0000fc9c01007387 */ /* 0x000fe20000100800 */
[----:B0-----:R-:W-:-:S03]  /*3af0*/  FFMA.FTZ R78, R68, R148, R0 ;  /* 0x00000094444e7223 */ /* 0x001fc60000010000 */
[----:B------:R0:W-:Y:S04]  /*3b00*/  STL [R1+0x104], R85 ;  /* 0x0001045501007387 */ /* 0x0001e80000100800 */
[----:B------:R1:W-:Y:S01]  /*3b10*/  STL [R1+0x108], R78 ;  /* 0x0001084e01007387 */ /* 0x0003e20000100800 */
[----:B0-----:R-:W-:-:S03]  /*3b20*/  FFMA.FTZ R85, R68, R140, R0 ;  /* 0x0000008c44557223 */ /* 0x001fc60000010000 */
[----:B------:R-:W-:Y:S01]  /*3b30*/  STL [R1+0x100], R144 ;  /* 0x0001009001007387 */ /* 0x000fe20000100800 */
[C-C-:B-1----:R-:W-:Y:S01]  /*3b40*/  FFMA.FTZ R78, R68.reuse, R39, R0.reuse ;  /* 0x00000027444e7223 */ /* 0x142fe20000010000 */
[C-C-:B------:R-:W-:Y:S01]  /*3b50*/  FFMA.FTZ R39, R68.reuse, R32, R0.reuse ;  /* 0x0000002044277223 */ /* 0x140fe20000010000 */
[C-C-:B------:R-:W-:Y:S01]  /*3b60*/  FFMA.FTZ R32, R68.reuse, R27, R0.reuse ;  /* 0x0000001b44207223 */ /* 0x140fe20000010000 */
[C-C-:B------:R-:W-:Y:S01]  /*3b70*/  FFMA.FTZ R27, R68.reuse, R22, R0.reuse ;  /* 0x00000016441b7223 */ /* 0x140fe20000010000 */
[----:B------:R-:W-:Y:S01]  /*3b80*/  STL [R1+0xf8], R85 ;  /* 0x0000f85501007387 */ /* 0x000fe20000100800 */
[----:B------:R-:W-:-:S03]  /*3b90*/  FFMA.FTZ R22, R68, R18, R0 ;  /* 0x0000001244167223 */ /* 0x000fc60000010000 */
[----:B------:R-:W-:Y:S01]  /*3ba0*/  STL [R1+0xf4], R78 ;  /* 0x0000f44e01007387 */ /* 0x000fe20000100800 */
[----:B------:R-:W-:-:S03]  /*3bb0*/  FFMA.FTZ R18, R68, R14, R0 ;  /* 0x0000000e44127223 */ /* 0x000fc60000010000 */
[----:B------:R-:W-:Y:S04]  /*3bc0*/  STL [R1+0xf0], R39 ;  /* 0x0000f02701007387 */ /* 0x000fe80000100800 */
[----:B------:R-:W-:Y:S04]  /*3bd0*/  STL [R1+0xe8], R32 ;  /* 0x0000e82001007387 */ /* 0x000fe80000100800 */
[----:B------:R-:W-:Y:S04]  /*3be0*/  STL [R1+0xe4], R27 ;  /* 0x0000e41b01007387 */ /* 0x000fe80000100800 */
[----:B------:R-:W-:Y:S04]  /*3bf0*/  STL [R1+0xe0], R22 ;  /* 0x0000e01601007387 */ /* 0x000fe80000100800 */
[----:B------:R-:W2:Y:S01]  /*3c00*/  LDL.LU R14, [R1+0x10] ;  /* 0x00001000010e7983 */ /* 0x000ea20000300800 */
[--C-:B------:R-:W-:Y:S01]  /*3c10*/  FADD.FTZ R10, R10, -R80.reuse ;  /* 0x800000500a0a7221 */ /* 0x100fe20000010000 */
[--C-:B------:R-:W-:Y:S01]  /*3c20*/  FADD.FTZ R6, R6, -R80.reuse ;  /* 0x8000005006067221 */ /* 0x100fe20000010000 */
[----:B------:R-:W-:-:S02]  /*3c30*/  FADD.FTZ R2, R2, -R80 ;  /* 0x8000005002027221 */ /* 0x000fc40000010000 */
[C---:B------:R-:W-:Y:S01]  /*3c40*/  FMUL.FTZ R10, R66.reuse, R10 ;  /* 0x0000000a420a7220 */ /* 0x040fe20000410000 */
[----:B------:R-:W-:Y:S01]  /*3c50*/  FADD.FTZ R69, R69, -R80 ;  /* 0x8000005045457221 */ /* 0x000fe20000010000 */
[----:B------:R-:W-:Y:S02]  /*3c60*/  FMUL.FTZ R6, R66, R6 ;  /* 0x0000000642067220 */ /* 0x000fe40000410000 */
[----:B------:R-:W-:Y:S01]  /*3c70*/  FFMA.FTZ R10, R68, R10, R0 ;  /* 0x0000000a440a7223 */ /* 0x000fe20000010000 */
[C---:B------:R-:W-:Y:S01]  /*3c80*/  FMUL.FTZ R2, R66.reuse, R2 ;  /* 0x0000000242027220 */ /* 0x040fe20000410000 */
[--C-:B------:R-:W-:Y:S01]  /*3c90*/  FADD.FTZ R73, R73, -R80.reuse ;  /* 0x8000005049497221 */ /* 0x100fe20000010000 */
[----:B------:R-:W-:Y:S01]  /*3ca0*/  FMUL.FTZ R69, R66, R69 ;  /* 0x0000004542457220 */ /* 0x000fe20000410000 */
[--C-:B------:R-:W-:Y:S01]  /*3cb0*/  FADD.FTZ R75, R75, -R80.reuse ;  /* 0x800000504b4b7221 */ /* 0x100fe20000010000 */
[----:B------:R0:W-:Y:S01]  /*3cc0*/  STL [R1+0xdc], R18 ;  /* 0x0000dc1201007387 */ /* 0x0001e20000100800 */
[----:B------:R-:W-:Y:S01]  /*3cd0*/  FADD.FTZ R106, R106, -R80 ;  /* 0x800000506a6a7221 */ /* 0x000fe20000010000 */
[----:B------:R-:W-:-:S02]  /*3ce0*/  FMUL.FTZ R73, R66, R73 ;  /* 0x0000004942497220 */ /* 0x000fc40000410000 */
[----:B------:R1:W-:Y:S01]  /*3cf0*/  STL [R1+0xd8], R10 ;  /* 0x0000d80a01007387 */ /* 0x0003e20000100800 */
[----:B------:R-:W-:Y:S01]  /*3d00*/  FMUL.FTZ R75, R66, R75 ;  /* 0x0000004b424b7220 */ /* 0x000fe20000410000 */
[----:B------:R-:W-:Y:S01]  /*3d10*/  FADD.FTZ R110, R110, -R80 ;  /* 0x800000506e6e7221 */ /* 0x000fe20000010000 */
[C-C-:B0-----:R-:W-:Y:S01]  /*3d20*/  FFMA.FTZ R18, R68.reuse, R6, R0.reuse ;  /* 0x0000000644127223 */ /* 0x141fe20000010000 */
[C-C-:B------:R-:W-:Y:S01]  /*3d30*/  FFMA.FTZ R6, R68.reuse, R69, R0.reuse ;  /* 0x0000004544067223 */ /* 0x140fe20000010000 */
[----:B-1----:R-:W-:Y:S01]  /*3d40*/  FFMA.FTZ R10, R68, R2, R0 ;  /* 0x00000002440a7223 */ /* 0x002fe20000010000 */
[----:B------:R-:W-:Y:S01]  /*3d50*/  FMUL.FTZ R106, R66, R106 ;  /* 0x0000006a426a7220 */ /* 0x000fe20000410000 */
[--C-:B------:R-:W-:Y:S01]  /*3d60*/  FADD.FTZ R114, R114, -R80.reuse ;  /* 0x8000005072727221 */ /* 0x100fe20000010000 */
[----:B------:R-:W-:Y:S01]  /*3d70*/  STL [R1+0xd4], R18 ;  /* 0x0000d41201007387 */ /* 0x000fe20000100800 */
[----:B------:R-:W-:Y:S01]  /*3d80*/  FADD.FTZ R118, R118, -R80 ;  /* 0x8000005076767221 */ /* 0x000fe20000010000 */
[----:B------:R-:W-:-:S02]  /*3d90*/  FFMA.FTZ R2, R68, R73, R0 ;  /* 0x0000004944027223 */ /* 0x000fc40000010000 */
[----:B------:R0:W-:Y:S01]  /*3da0*/  STL [R1+0xd0], R10 ;  /* 0x0000d00a01007387 */ /* 0x0001e20000100800 */
[C---:B------:R-:W-:Y:S01]  /*3db0*/  FMUL.FTZ R110, R66.reuse, R110 ;  /* 0x0000006e426e7220 */ /* 0x040fe20000410000 */
[----:B------:R-:W-:Y:S02]  /*3dc0*/  FMUL.FTZ R114, R66, R114 ;  /* 0x0000007242727220 */ /* 0x000fe40000410000 */
[----:B------:R1:W-:Y:S01]  /*3dd0*/  STL [R1+0xcc], R6 ;  /* 0x0000cc0601007387 */ /* 0x0003e20000100800 */
[----:B------:R-:W-:Y:S01]  /*3de0*/  FADD.FTZ R122, R122, -R80 ;  /* 0x800000507a7a7221 */ /* 0x000fe20000010000 */
[----:B------:R-:W-:Y:S01]  /*3df0*/  FMUL.FTZ R118, R66, R118 ;  /* 0x0000007642767220 */ /* 0x000fe20000410000 */
[C---:B0-----:R-:W-:Y:S01]  /*3e00*/  FFMA.FTZ R10, R68.reuse, R75, R0 ;  /* 0x0000004b440a7223 */ /* 0x041fe20000010000 */
        /* <DEDUP_REMOVED lines=8> */
[C---:B0-----:R-:W-:Y:S01]  /*3e90*/  FFMA.FTZ R2, R68.reuse, R110, R0 ;  /* 0x0000006e44027223 */ /* 0x041fe20000010000 */
[----:B------:R-:W-:Y:S01]  /*3ea0*/  FADD.FTZ R91, R91, -R80 ;  /* 0x800000505b5b7221 */ /* 0x000fe20000010000 */
[--C-:B-1----:R-:W-:Y:S01]  /*3eb0*/  FFMA.FTZ R10, R68, R114, R0.reuse ;  /* 0x00000072440a7223 */ /* 0x102fe20000010000 */
[----:B------:R-:W-:Y:S01]  /*3ec0*/  FMUL.FTZ R89, R66, R89 ;  /* 0x0000005942597220 */ /* 0x000fe20000410000 */
[----:B----4-:R-:W-:Y:S01]  /*3ed0*/  FFMA.FTZ R6, R68, R118, R0 ;  /* 0x0000007644067223 */ /* 0x010fe20000010000 */
[--C-:B------:R-:W-:Y:S01]  /*3ee0*/  FADD.FTZ R93, R93, -R80.reuse ;  /* 0x800000505d5d7221 */ /* 0x100fe20000010000 */
[----:B------:R0:W-:Y:S01]  /*3ef0*/  STL [R1+0xbc], R2 ;  /* 0x0000bc0201007387 */ /* 0x0001e20000100800 */
[----:B------:R-:W-:Y:S01]  /*3f00*/  FADD.FTZ R95, R95, -R80 ;  /* 0x800000505f5f7221 */ /* 0x000fe20000010000 */
[C---:B------:R-:W-:Y:S02]  /*3f10*/  FMUL.FTZ R91, R66.reuse, R91 ;  /* 0x0000005b425b7220 */ /* 0x040fe40000410000 */
[----:B------:R1:W-:Y:S01]  /*3f20*/  STL [R1+0xb8], R10 ;  /* 0x0000b80a01007387 */ /* 0x0003e20000100800 */
[----:B------:R-:W-:-:S03]  /*3f30*/  FMUL.FTZ R93, R66, R93 ;  /* 0x0000005d425d7220 */ /* 0x000fc60000410000 */
[----:B------:R4:W-:Y:S01]  /*3f40*/  STL [R1+0xb4], R6 ;  /* 0x0000b40601007387 */ /* 0x0009e20000100800 */
[--C-:B0-----:R-:W-:Y:S01]  /*3f50*/  FFMA.FTZ R2, R68, R122, R0.reuse ;  /* 0x0000007a44027223 */ /* 0x101fe20000010000 */
[----:B------:R-:W-:Y:S01]  /*3f60*/  FMUL.FTZ R95, R66, R95 ;  /* 0x0000005f425f7220 */ /* 0x000fe20000410000 */
[----:B-1----:R-:W-:-:S03]  /*3f70*/  FFMA.FTZ R10, R68, R87, R0 ;  /* 0x00000057440a7223 */ /* 0x002fc60000010000 */
[----:B------:R0:W-:Y:S01]  /*3f80*/  STL [R1+0xb0], R2 ;  /* 0x0000b00201007387 */ /* 0x0001e20000100800 */
[----:B----4-:R-:W-:-:S03]  /*3f90*/  FFMA.FTZ R6, R68, R89, R0 ;  /* 0x0000005944067223 */ /* 0x010fc60000010000 */
[----:B------:R1:W-:Y:S01]  /*3fa0*/  STL [R1+0xac], R10 ;  /* 0x0000ac0a01007387 */ /* 0x0003e20000100800 */
[--C-:B------:R-:W-:Y:S01]  /*3fb0*/  FADD.FTZ R164, R164, -R80.reuse ;  /* 0x80000050a4a47221 */ /* 0x100fe20000010000 */
[----:B------:R-:W-:Y:S02]  /*3fc0*/  FADD.FTZ R97, R97, -R80 ;  /* 0x8000005061617221 */ /* 0x000fe40000010000 */
[----:B------:R4:W-:Y:S01]  /*3fd0*/  STL [R1+0xa8], R6 ;  /* 0x0000a80601007387 */ /* 0x0009e20000100800 */
[C-C-:B0-----:R-:W-:Y:S01]  /*3fe0*/  FFMA.FTZ R2, R68.reuse, R91, R0.reuse ;  /* 0x0000005b44027223 */ /* 0x141fe20000010000 */
[--C-:B-1----:R-:W-:Y:S01]  /*3ff0*/  FFMA.FTZ R10, R68, R93, R0.reuse ;  /* 0x0000005d440a7223 */ /* 0x102fe20000010000 */
[----:B------:R-:W-:Y:S01]  /*4000*/  FMUL.FTZ R164, R66, R164 ;  /* 0x000000a442a47220 */ /* 0x000fe20000410000 */
[--C-:B----4-:R-:W-:Y:S01]  /*4010*/  FFMA.FTZ R6, R68, R95, R0.reuse ;  /* 0x0000005f44067223 */ /* 0x110fe20000010000 */
[----:B------:R-:W-:Y:S01]  /*4020*/  FMUL.FTZ R97, R66, R97 ;  /* 0x0000006142617220 */ /* 0x000fe20000410000 */
[----:B------:R0:W-:Y:S01]  /*4030*/  STL [R1+0xa4], R2 ;  /* 0x0000a40201007387 */ /* 0x0001e20000100800 */
[----:B------:R-:W-:-:S03]  /*4040*/  FFMA.FTZ R79, R68, R164, R0 ;  /* 0x000000a4444f7223 */ /* 0x000fc60000010000 */
[----:B------:R-:W-:Y:S01]  /*4050*/  STL [R1+0xa0], R10 ;  /* 0x0000a00a01007387 */ /* 0x000fe20000100800 */
[----:B------:R-:W-:-:S03]  /*4060*/  FADD.FTZ R159, R159, -R80 ;  /* 0x800000509f9f7221 */ /* 0x000fc60000010000 */
[----:B------:R-:W-:Y:S01]  /*4070*/  STL [R1+0x9c], R6 ;  /* 0x00009c0601007387 */ /* 0x000fe20000100800 */
[----:B------:R-:W-:Y:S01]  /*4080*/  FADD.FTZ R155, R155, -R80 ;  /* 0x800000509b9b7221 */ /* 0x000fe20000010000 */
[----:B0-----:R-:W-:Y:S02]  /*4090*/  FFMA.FTZ R2, R68, R97, R0 ;  /* 0x0000006144027223 */ /* 0x001fe40000010000 */
[----:B------:R-:W4:Y:S01]  /*40a0*/  LDL.LU R22, [R1+0xc] ;  /* 0x00000c0001167983 */ /* 0x000f220000300800 */
[--C-:B------:R-:W-:Y:S01]  /*40b0*/  FADD.FTZ R151, R151, -R80.reuse ;  /* 0x8000005097977221 */ /* 0x100fe20000010000 */
[C---:B------:R-:W-:Y:S01]  /*40c0*/  FMUL.FTZ R159, R66.reuse, R159 ;  /* 0x0000009f429f7220 */ /* 0x040fe20000410000 */
[C---:B------:R-:W-:Y:S01]  /*40d0*/  FMUL.FTZ R155, R66.reuse, R155 ;  /* 0x0000009b429b7220 */ /* 0x040fe20000410000 */
[--C-:B------:R-:W-:Y:S01]  /*40e0*/  FADD.FTZ R147, R147, -R80.reuse ;  /* 0x8000005093937221 */ /* 0x100fe20000010000 */
[----:B------:R-:W-:Y:S01]  /*40f0*/  FMUL.FTZ R151, R66, R151 ;  /* 0x0000009742977220 */ /* 0x000fe20000410000 */
[--C-:B------:R-:W-:Y:S01]  /*4100*/  FADD.FTZ R143, R143, -R80.reuse ;  /* 0x800000508f8f7221 */ /* 0x100fe20000010000 */
[----:B------:R-:W-:Y:S01]  /*4110*/  FADD.FTZ R139, R139, -R80 ;  /* 0x800000508b8b7221 */ /* 0x000fe20000010000 */
[C-C-:B------:R-:W-:Y:S01]  /*4120*/  FFMA.FTZ R32, R76.reuse, R159, R82.reuse ;  /* 0x0000009f4c207223 */ /* 0x140fe20000010052 */
[----:B------:R-:W-:Y:S01]  /*4130*/  FFMA.FTZ R27, R76, R155, R82 ;  /* 0x0000009b4c1b7223 */ /* 0x000fe20000010052 */
[C---:B------:R-:W-:Y:S01]  /*4140*/  FMUL.FTZ R147, R66.reuse, R147 ;  /* 0x0000009342937220 */ /* 0x040fe20000410000 */
[----:B------:R-:W-:Y:S01]  /*4150*/  FMUL.FTZ R143, R66, R143 ;  /* 0x0000008f428f7220 */ /* 0x000fe20000410000 */
[----:B------:R-:W-:Y:S01]  /*4160*/  STL [R1+0x98], R2 ;  /* 0x0000980201007387 */ /* 0x000fe20000100800 */
[----:B------:R-:W-:Y:S01]  /*4170*/  FADD.FTZ R102, R102, -R80 ;  /* 0x8000005066667221 */ /* 0x000fe20000010000 */
[----:B------:R-:W-:-:S02]  /*4180*/  FMUL.FTZ R139, R66, R139 ;  /* 0x0000008b428b7220 */ /* 0x000fc40000410000 */
[----:B------:R0:W-:Y:S01]  /*4190*/  STL [R1+0x18], R32 ;  /* 0x0000182001007387 */ /* 0x0001e20000100800 */
[--C-:B------:R-:W-:Y:S01]  /*41a0*/  FADD.FTZ R113, R113, -R80.reuse ;  /* 0x8000005071717221 */ /* 0x100fe20000010000 */
[----:B------:R-:W-:Y:S02]  /*41b0*/  FMUL.FTZ R102, R66, R102 ;  /* 0x0000006642667220 */ /* 0x000fe40000410000 */
[----:B------:R1:W-:Y:S01]  /*41c0*/  STL [R1+0x14], R27 ;  /* 0x0000141b01007387 */ /* 0x0003e20000100800 */
[----:B------:R-:W-:Y:S01]  /*41d0*/  FADD.FTZ R105, R105, -R80 ;  /* 0x8000005069697221 */ /* 0x000fe20000010000 */
[C-C-:B0-----:R-:W-:Y:S01]  /*41e0*/  FFMA.FTZ R32, R76.reuse, R147, R82.reuse ;  /* 0x000000934c207223 */ /* 0x141fe20000010052 */
[--C-:B-1----:R-:W-:Y:S01]  /*41f0*/  FFMA.FTZ R27, R76, R143, R82.reuse ;  /* 0x0000008f4c1b7223 */ /* 0x102fe20000010052 */
[C---:B------:R-:W-:Y:S01]  /*4200*/  FMUL.FTZ R113, R66.reuse, R113 ;  /* 0x0000007142717220 */ /* 0x040fe20000410000 */
[----:B------:R-:W-:Y:S01]  /*4210*/  FMUL.FTZ R105, R66, R105 ;  /* 0x0000006942697220 */ /* 0x000fe20000410000 */
[----:B------:R-:W-:Y:S01]  /*4220*/  FFMA.FTZ R144, R76, R102, R82 ;  /* 0x000000664c907223 */ /* 0x000fe20000010052 */
[----:B------:R-:W-:-:S02]  /*4230*/  FADD.FTZ R109, R109, -R80 ;  /* 0x800000506d6d7221 */ /* 0x000fc40000010000 */
[----:B------:R-:W-:Y:S02]  /*4240*/  FFMA.FTZ R143, R76, R105, R82 ;  /* 0x000000694c8f7223 */ /* 0x000fe40000010052 */
[----:B------:R-:W-:-:S04]  /*4250*/  FMUL.FTZ R109, R66, R109 ;  /* 0x0000006d426d7220 */ /* 0x000fc80000410000 */
[----:B------:R-:W-:Y:S01]  /*4260*/  FFMA.FTZ R140, R76, R109, R82 ;  /* 0x0000006d4c8c7223 */ /* 0x000fe20000010052 */
[----:B--2---:R-:W-:-:S04]  /*4270*/  FADD.FTZ R0, R14, -R80 ;  /* 0x800000500e007221 */ /* 0x004fc80000010000 */
[----:B------:R-:W-:-:S04]  /*4280*/  FMUL.FTZ R0, R66, R0 ;  /* 0x0000000042007220 */ /* 0x000fc80000410000 */
[C-C-:B------:R-:W-:Y:S01]  /*4290*/  FFMA.FTZ R18, R76.reuse, R0, R82.reuse ;  /* 0x000000004c127223 */ /* 0x140fe20000010052 */
[----:B------:R-:W-:-:S05]  /*42a0*/  FFMA.FTZ R0, R76, R151, R82 ;  /* 0x000000974c007223 */ /* 0x000fca0000010052 */
[----:B------:R0:W-:Y:S04]  /*42b0*/  STL [R1+0x10], R0 ;  /* 0x0000100001007387 */ /* 0x0001e80000100800 */
[----:B------:R-:W-:Y:S01]  /*42c0*/  STL [R1+0x8], R32 ;  /* 0x0000082001007387 */ /* 0x000fe20000100800 */
[----:B0-----:R-:W-:-:S03]  /*42d0*/  FFMA.FTZ R0, R76, R139, R82 ;  /* 0x0000008b4c007223 */ /* 0x001fc60000010052 */
[----:B------:R-:W-:Y:S04]  /*42e0*/  STL [R1+0x4], R27 ;  /* 0x0000041b01007387 */ /* 0x000fe80000100800 */
[----:B------:R0:W-:Y:S01]  /*42f0*/  STL [R1], R0 ;  /* 0x0000000001007387 */ /* 0x0001e20000100800 */
[----:B------:R-:W-:-:S03]  /*4300*/  FFMA.FTZ R139, R76, R113, R82 ;  /* 0x000000714c8b7223 */ /* 0x000fc60000010052 */
[----:B------:R-:W2:Y:S04]  /*4310*/  LDL.LU R102, [R1+0x1c] ;  /* 0x00001c0001667983 */ /* 0x000ea80000300800 */
[----:B------:R-:W3:Y:S04]  /*4320*/  LDL.LU R113, [R1+0x20] ;  /* 0x0000200001717983 */ /* 0x000ee80000300800 */
[----:B------:R-:W3:Y:S04]  /*4330*/  LDL.LU R105, [R1+0x24] ;  /* 0x0000240001697983 */ /* 0x000ee80000300800 */
[----:B------:R-:W3:Y:S04]  /*4340*/  LDL.LU R95, [R1+0x28] ;  /* 0x00002800015f7983 */ /* 0x000ee80000300800 */
[----:B------:R-:W3:Y:S04]  /*4350*/  LDL.LU R106, [R1+0x2c] ;  /* 0x00002c00016a7983 */ /* 0x000ee80000300800 */
[----:B------:R-:W3:Y:S04]  /*4360*/  LDL.LU R97, [R1+0x30] ;  /* 0x0000300001617983 */ /* 0x000ee80000300800 */
[----:B------:R-:W3:Y:S04]  /*4370*/  LDL.LU R109, [R1+0x34] ;  /* 0x00003400016d7983 */ /* 0x000ee80000300800 */
[----:B------:R-:W3:Y:S01]  /*4380*/  LDL.LU R110, [R1+0x38] ;  /* 0x00003800016e7983 */ /* 0x000ee20000300800 */
        /* <DEDUP_REMOVED lines=19> */
[----:B------:R-:W-:Y:S01]  /*44c0*/  FMUL.FTZ R21, R66, R21 ;  /* 0x0000001542157220 */ /* 0x000fe20000410000 */
[----:B------:R-:W-:Y:S01]  /*44d0*/  FADD.FTZ R136, R136, -R80 ;  /* 0x8000005088887221 */ /* 0x000fe20000010000 */
        /* <DEDUP_REMOVED lines=19> */
[--C-:B------:R-:W-:Y:S01]  /*4610*/  FADD.FTZ R37, R37, -R80.reuse ;  /* 0x8000005025257221 */ /* 0x100fe20000010000 */
        /* <DEDUP_REMOVED lines=14> */
[--C-:B----4-:R-:W-:Y:S01]  /*4700*/  FADD.FTZ R21, R22, -R80.reuse ;  /* 0x8000005016157221 */ /* 0x110fe20000010000 */
        /* <DEDUP_REMOVED lines=15> */
[C-C-:B------:R-:W-:Y:S01]  /*4800*/  FFMA.FTZ R17, R76.reuse, R163, R82.reuse ;  /* 0x000000a34c117223 */ /* 0x140fe20000010052 */
[C-C-:B------:R-:W-:Y:S01]  /*4810*/  FFMA.FTZ R155, R76.reuse, R13, R82.reuse ;  /* 0x0000000d4c9b7223 */ /* 0x140fe20000010052 */
[C-C-:B------:R-:W-:Y:S01]  /*4820*/  FFMA.FTZ R152, R76.reuse, R9, R82.reuse ;  /* 0x000000094c987223 */ /* 0x140fe20000010052 */
        /* <DEDUP_REMOVED lines=15> */
[--C-:B0-----:R-:W-:Y:S01]  /*4920*/  FFMA.FTZ R0, R76, R134, R82.reuse ;  /* 0x000000864c007223 */ /* 0x101fe20000010052 */
[----:B------:R-:W-:Y:S01]  /*4930*/  FMUL.FTZ R37, R66, R37 ;  /* 0x0000002542257220 */ /* 0x000fe20000410000 */
[----:B------:R-:W-:Y:S01]  /*4940*/  FFMA.FTZ R76, R76, R136, R82 ;  /* 0x000000884c4c7223 */ /* 0x000fe20000010052 */
[----:B------:R-:W-:Y:S01]  /*4950*/  MOV R114, R79 ;  /* 0x0000004f00727202 */ /* 0x000fe20000000f00 */
        /* <DEDUP_REMOVED lines=154> */
[----:B------:R-:W-:-:S02]  /*5300*/  F2FP.F16.F32.PACK_AB R83, R18, R26 ;  /* 0x0000001a1253723e */ /* 0x000fc400000000ff */
[----:B------:R-:W4:Y:S01]  /*5310*/  LDL.LU R26, [R1+0x128] ;  /* 0x00012800011a7983 */ /* 0x000f220000300800 */
[----:B------:R-:W-:-:S03]  /*5320*/  LEA R90, P1, R65, UR14, 0x1 ;  /* 0x0000000e415a7c11 */ /* 0x000fc6000f8208ff */
[----:B------:R-:W4:Y:S01]  /*5330*/  LDL.LU R101, [R1+0x3c] ;  /* 0x00003c0001657983 */ /* 0x000f220000300800 */
[----:B------:R-:W-:-:S03]  /*5340*/  F2FP.F16.F32.PACK_AB R18, R165, R88 ;  /* 0x00000058a512723e */ /* 0x000fc600000000ff */
[----:B------:R-:W4:Y:S01]  /*5350*/  LDL.LU R100, [R1+0x40] ;  /* 0x0000400001647983 */ /* 0x000f220000300800 */
[----:B------:R-:W-:-:S03]  /*5360*/  LEA R88, P2, R64, UR14, 0x1 ;  /* 0x0000000e40587c11 */ /* 0x000fc6000f8408ff */
[----:B------:R-:W4:Y:S01]  /*5370*/  LDL.LU R103, [R1+0x44] ;  /* 0x0000440001677983 */ /* 0x000f220000300800 */
[----:B--2---:R-:W-:Y:S02]  /*5380*/  LEA.HI.X R91, R65, UR15, R102, 0x1, P1 ;  /* 0x0000000f415b7c11 */ /* 0x004fe400088f0c66 */
[C---:B------:R-:W-:Y:S01]  /*5390*/  LEA R92, P1, R63.reuse, UR14, 0x1 ;  /* 0x0000000e3f5c7c11 */ /* 0x040fe2000f8208ff */
[----:B------:R-:W2:Y:S01]  /*53a0*/  LDL.LU R102, [R1+0x48] ;  /* 0x0000480001667983 */ /* 0x000ea20000300800 */
[----:B---3--:R-:W-:Y:S02]  /*53b0*/  LEA.HI.X R89, R64, UR15, R113, 0x1, P2 ;  /* 0x0000000f40597c11 */ /* 0x008fe400090f0c71 */
[----:B------:R-:W-:Y:S02]  /*53c0*/  LEA R64, P2, R62, UR14, 0x1 ;  /* 0x0000000e3e407c11 */ /* 0x000fe4000f8408ff */
[----:B------:R-:W-:Y:S02]  /*53d0*/  LEA.HI.X R93, R63, UR15, R105, 0x1, P1 ;  /* 0x0000000f3f5d7c11 */ /* 0x000fe400088f0c69 */
[----:B------:R-:W3:Y:S01]  /*53e0*/  LDL.LU R105, [R1+0x4c] ;  /* 0x00004c0001697983 */ /* 0x000ee20000300800 */
[----:B------:R-:W-:-:S03]  /*53f0*/  LEA R94, P1, R61, UR14, 0x1 ;  /* 0x0000000e3d5e7c11 */ /* 0x000fc6000f8208ff */
[----:B------:R-:W3:Y:S01]  /*5400*/  LDL.LU R104, [R1+0x54] ;  /* 0x0000540001687983 */ /* 0x000ee20000300800 */
[----:B------:R-:W-:Y:S02]  /*5410*/  LEA.HI.X R65, R62, UR15, R95, 0x1, P2 ;  /* 0x0000000f3e417c11 */ /* 0x000fe400090f0c5f */
[C---:B------:R-:W-:Y:S01]  /*5420*/  LEA R62, P2, R60.reuse, UR14, 0x1 ;  /* 0x0000000e3c3e7c11 */ /* 0x040fe2000f8408ff */
[----:B------:R-:W3:Y:S01]  /*5430*/  LDL.LU R107, [R1+0x5c] ;  /* 0x00005c00016b7983 */ /* 0x000ee20000300800 */
[----:B------:R-:W-:Y:S02]  /*5440*/  LEA.HI.X R95, R61, UR15, R106, 0x1, P1 ;  /* 0x0000000f3d5f7c11 */ /* 0x000fe400088f0c6a */
[C---:B------:R-:W-:Y:S01]  /*5450*/  LEA R96, P1, R59.reuse, UR14, 0x1 ;  /* 0x0000000e3b607c11 */ /* 0x040fe2000f8208ff */
[----:B------:R-:W3:Y:S01]  /*5460*/  LDL.LU R106, [R1+0x60] ;  /* 0x00006000016a7983 */ /* 0x000ee20000300800 */
[----:B------:R-:W-:Y:S02]  /*5470*/  LEA.HI.X R63, R60, UR15, R97, 0x1, P2 ;  /* 0x0000000f3c3f7c11 */ /* 0x000fe400090f0c61 */
[----:B------:R-:W-:-:S02]  /*5480*/  LEA.HI.X R97, R59, UR15, R109, 0x1, P1 ;  /* 0x0000000f3b617c11 */ /* 0x000fc400088f0c6d */
[----:B------:R-:W3:Y:S01]  /*5490*/  LDL.LU R109, [R1+0x84] ;  /* 0x00008400016d7983 */ /* 0x000ee20000300800 */
[----:B------:R-:W-:-:S03]  /*54a0*/  LEA R60, P2, R58, UR14, 0x1 ;  /* 0x0000000e3a3c7c11 */ /* 0x000fc6000f8408ff */
[----:B------:R-:W3:Y:S01]  /*54b0*/  LDL.LU R108, [R1+0x88] ;  /* 0x00008800016c7983 */ /* 0x000ee20000300800 */
[----:B------:R-:W-:-:S03]  /*54c0*/  LEA.HI.X R61, R58, UR15, R110, 0x1, P2 ;  /* 0x0000000f3a3d7c11 */ /* 0x000fc600090f0c6e */
[----:B------:R-:W3:Y:S04]  /*54d0*/  LDL.LU R111, [R1+0x94] ;  /* 0x00009400016f7983 */ /* 0x000ee80000300800 */
[----:B------:R-:W3:Y:S04]  /*54e0*/  LDL.LU R110, [R1+0x70] ;  /* 0x00007000016e7983 */ /* 0x000ee80000300800 */
[----:B------:R-:W3:Y:S04]  /*54f0*/  LDL.LU R113, [R1+0x8c] ;  /* 0x00008c0001717983 */ /* 0x000ee80000300800 */
[----:B------:R-:W3:Y:S01]  /*5500*/  LDL.LU R112, [R1+0x90] ;  /* 0x0000900001707983 */ /* 0x000ee20000300800 */
[----:B------:R-:W-:-:S03]  /*5510*/  F2FP.F16.F32.PACK_AB R17, R17, R114 ;  /* 0x000000721111723e */ /* 0x000fc600000000ff */
[----:B------:R-:W3:Y:S04]  /*5520*/  LDL.LU R115, [R1+0x74] ;  /* 0x0000740001737983 */ /* 0x000ee80000300800 */
        /* <DEDUP_REMOVED lines=9> */
[----:B------:R-:W3:Y:S01]  /*55c0*/  LDL.LU R158, [R1+0xec] ;  /* 0x0000ec00019e7983 */ /* 0x000ee20000300800 */
[----:B------:R-:W-:-:S02]  /*55d0*/  LEA R98, P1, R57, UR14, 0x1 ;  /* 0x0000000e39627c11 */ /* 0x000fc4000f8208ff */
[----:B------:R-:W-:Y:S01]  /*55e0*/  LEA R58, P2, R56, UR14, 0x1 ;  /* 0x0000000e383a7c11 */ /* 0x000fe2000f8408ff */
[----:B------:R-:W3:Y:S04]  /*55f0*/  LDL.LU R142, [R1+0x14] ;  /* 0x00001400018e7983 */ /* 0x000ee80000300800 */
[----:B------:R-:W3:Y:S04]  /*5600*/  LDL.LU R150, [R1+0xfc] ;  /* 0x0000fc0001967983 */ /* 0x000ee80000300800 */
[----:B------:R-:W3:Y:S04]  /*5610*/  LDL.LU R146, [R1+0x10] ;  /* 0x0000100001927983 */ /* 0x000ee80000300800 */
[----:B------:R-:W3:Y:S04]  /*5620*/  LDL.LU R154, [R1+0x104] ;  /* 0x00010400019a7983 */ /* 0x000ee80000300800 */
[----:B------:R-:W-:Y:S04]  /*5630*/  STG.E.U16 desc[UR12][R90.64], R83 ;  /* 0x000000535a007986 */ /* 0x000fe8000c10150c */
[----:B------:R0:W-:Y:S01]  /*5640*/  STG.E.U16 desc[UR12][R90.64+0x4], R18 ;  /* 0x000004125a007986 */ /* 0x0001e2000c10150c */
[----:B----4-:R-:W-:-:S02]  /*5650*/  LEA.HI.X R99, R57, UR15, R101, 0x1, P1 ;  /* 0x0000000f39637c11 */ /* 0x010fc400088f0c65 */
[----:B------:R-:W-:Y:S02]  /*5660*/  LEA.HI.X R59, R56, UR15, R100, 0x1, P2 ;  /* 0x0000000f383b7c11 */ /* 0x000fe400090f0c64 */
[C---:B------:R-:W-:Y:S02]  /*5670*/  LEA R100, P1, R55.reuse, UR14, 0x1 ;  /* 0x0000000e37647c11 */ /* 0x040fe4000f8208ff */
[C---:B------:R-:W-:Y:S02]  /*5680*/  LEA R56, P2, R54.reuse, UR14, 0x1 ;  /* 0x0000000e36387c11 */ /* 0x040fe4000f8408ff */
[----:B------:R-:W-:Y:S02]  /*5690*/  LEA.HI.X R101, R55, UR15, R103, 0x1, P1 ;  /* 0x0000000f37657c11 */ /* 0x000fe400088f0c67 */
[----:B--2---:R-:W-:Y:S02]  /*56a0*/  LEA.HI.X R57, R54, UR15, R102, 0x1, P2 ;  /* 0x0000000f36397c11 */ /* 0x004fe400090f0c66 */
[----:B------:R-:W-:-:S02]  /*56b0*/  LEA R102, P1, R53, UR14, 0x1 ;  /* 0x0000000e35667c11 */ /* 0x000fc4000f8208ff */
[C---:B------:R-:W-:Y:S02]  /*56c0*/  LEA R54, P2, R52.reuse, UR14, 0x1 ;  /* 0x0000000e34367c11 */ /* 0x040fe4000f8408ff */
[----:B---3--:R-:W-:Y:S02]  /*56d0*/  LEA.HI.X R103, R53, UR15, R105, 0x1, P1 ;  /* 0x0000000f35677c11 */ /* 0x008fe400088f0c69 */
        /* <DEDUP_REMOVED lines=34> */
[----:B------:R-:W-:Y:S02]  /*5900*/  PRMT R28, R18, 0x7632, R28 ;  /* 0x00007632121c7816 */ /* 0x000fe4000000001c */
[----:B------:R-:W-:Y:S01]  /*5910*/  LEA.HI.X R121, R26, UR15, R138, 0x1, P1 ;  /* 0x0000000f1a797c11 */ /* 0x000fe200088f0c8a */
[----:B------:R-:W-:Y:S01]  /*5920*/  UIADD3 UR10, UP0, UR10, 0x2, URZ ;  /* 0x000000020a0a7890 */ /* 0x000fe2000ff1e03f */
[----:B------:R-:W-:Y:S01]  /*5930*/  PRMT R26, R83, 0x7632, R26 ;  /* 0x00007632531a7816 */ /* 0x000fe2000000001a */
[----:B------:R-:W-:Y:S01]  /*5940*/  STG.E.U16 desc[UR12][R90.64+0x6], R28 ;  /* 0x0000061c5a007986 */ /* 0x000fe2000c10150c */
[----:B0-----:R-:W-:Y:S01]  /*5950*/  PRMT R18, R17, 0x7632, R18 ;  /* 0x0000763211127816 */ /* 0x001fe20000000012 */
[----:B------:R-:W-:Y:S02]  /*5960*/  ULDC.64 UR14, c[0x0][0x238] ;  /* 0x00008e00000e7ab9 */ /* 0x000fe40000000a00 */
[----:B------:R-:W-:Y:S04]  /*5970*/  STG.E.U16 desc[UR12][R90.64+0x2], R26 ;  /* 0x0000021a5a007986 */ /* 0x000fe8000c10150c */
[----:B------:R0:W-:Y:S02]  /*5980*/  STG.E.U16 desc[UR12][R88.64], R17 ;  /* 0x0000001158007986 */ /* 0x0001e4000c10150c */
[----:B0-----:R-:W-:-:S02]  /*5990*/  F2FP.F16.F32.PACK_AB R17, R162, R158 ;  /* 0x0000009ea211723e */ /* 0x001fc400000000ff */
[----:B------:R-:W2:Y:S04]  /*59a0*/  LDL.LU R162, [R1+0x8] ;  /* 0x0000080001a27983 */ /* 0x000ea80000300800 */
[----:B------:R-:W2:Y:S01]  /*59b0*/  LDL.LU R158, [R1+0x108] ;  /* 0x00010800019e7983 */ /* 0x000ea20000300800 */
[----:B------:R-:W-:Y:S02]  /*59c0*/  F2FP.F16.F32.PACK_AB R86, R137, R86 ;  /* 0x000000568956723e */ /* 0x000fe400000000ff */
[----:B------:R-:W-:Y:S02]  /*59d0*/  F2FP.F16.F32.PACK_AB R85, R136, R85 ;  /* 0x000000558855723e */ /* 0x000fe400000000ff */
[----:B------:R-:W-:Y:S01]  /*59e0*/  PRMT R26, R86, 0x7632, R26 ;  /* 0x00007632561a7816 */ /* 0x000fe2000000001a */
[----:B------:R0:W-:Y:S01]  /*59f0*/  STG.E.U16 desc[UR12][R88.64+0x2], R18 ;  /* 0x0000021258007986 */ /* 0x0001e2000c10150c */
[----:B------:R-:W-:-:S03]  /*5a00*/  F2FP.F16.F32.PACK_AB R82, R135, R82 ;  /* 0x000000528752723e */ /* 0x000fc600000000ff */
[----:B------:R-:W-:Y:S04]  /*5a10*/  STG.E.U16 desc[UR12][R88.64+0x4], R86 ;  /* 0x0000045658007986 */ /* 0x000fe8000c10150c */
[----:B------:R1:W-:Y:S01]  /*5a20*/  STG.E.U16 desc[UR12][R88.64+0x6], R26 ;  /* 0x0000061a58007986 */ /* 0x0003e2000c10150c */
[----:B0-----:R-:W-:-:S03]  /*5a30*/  PRMT R18, R17, 0x7632, R18 ;  /* 0x0000763211127816 */ /* 0x001fc60000000012 */
[----:B------:R0:W-:Y:S01]  /*5a40*/  STG.E.U16 desc[UR12][R92.64], R17 ;  /* 0x000000115c007986 */ /* 0x0001e2000c10150c */
[----:B-1----:R-:W-:-:S03]  /*5a50*/  PRMT R26, R85, 0x7632, R26 ;  /* 0x00007632551a7816 */ /* 0x002fc6000000001a */
[----:B------:R1:W-:Y:S01]  /*5a60*/  STG.E.U16 desc[UR12][R92.64+0x2], R18 ;  /* 0x000002125c007986 */ /* 0x0003e2000c10150c */
[----:B0-----:R-:W-:-:S03]  /*5a70*/  F2FP.F16.F32.PACK_AB R17, R142, R150 ;  /* 0x000000968e11723e */ /* 0x001fc600000000ff */
[----:B------:R-:W-:Y:S04]  /*5a80*/  STG.E.U16 desc[UR12][R92.64+0x4], R85 ;  /* 0x000004555c007986 */ /* 0x000fe8000c10150c */
[----:B------:R0:W-:Y:S01]  /*5a90*/  STG.E.U16 desc[UR12][R92.64+0x6], R26 ;  /* 0x0000061a5c007986 */ /* 0x0001e2000c10150c */
[----:B-1----:R-:W-:-:S03]  /*5aa0*/  PRMT R18, R17, 0x7632, R18 ;  /* 0x0000763211127816 */ /* 0x002fc60000000012 */
[----:B------:R-:W3:Y:S04]  /*5ab0*/  LDL.LU R142, [R1+0x4] ;  /* 0x00000400018e7983 */ /* 0x000ee80000300800 */
[----:B------:R1:W-:Y:S01]  /*5ac0*/  STG.E.U16 desc[UR12][R64.64], R17 ;  /* 0x0000001140007986 */ /* 0x0003e2000c10150c */
[----:B0-----:R-:W-:-:S03]  /*5ad0*/  PRMT R26, R82, 0x7632, R26 ;  /* 0x00007632521a7816 */ /* 0x001fc6000000001a */
[----:B------:R-:W3:Y:S01]  /*5ae0*/  LDL.LU R150, [R1+0x100] ;  /* 0x0001000001967983 */ /* 0x000ee20000300800 */
[----:B-1----:R-:W-:-:S03]  /*5af0*/  F2FP.F16.F32.PACK_AB R17, R146, R154 ;  /* 0x0000009a9211723e */ /* 0x002fc600000000ff */
[----:B------:R0:W-:Y:S04]  /*5b00*/  STG.E.U16 desc[UR12][R64.64+0x2], R18 ;  /* 0x0000021240007986 */ /* 0x0001e8000c10150c */
[----:B------:R-:W4:Y:S04]  /*5b10*/  LDL.LU R146, [R1] ;  /* 0x0000000001927983 */ /* 0x000f280000300800 */
[----:B------:R-:W-:Y:S04]  /*5b20*/  STG.E.U16 desc[UR12][R64.64+0x4], R82 ;  /* 0x0000045240007986 */ /* 0x000fe8000c10150c */
[----:B------:R-:W-:Y:S01]  /*5b30*/  STG.E.U16 desc[UR12][R64.64+0x6], R26 ;  /* 0x0000061a40007986 */ /* 0x000fe2000c10150c */
[----:B0-----:R-:W-:-:S03]  /*5b40*/  PRMT R18, R17, 0x7632, R18 ;  /* 0x0000763211127816 */ /* 0x001fc60000000012 */
[----:B------:R-:W4:Y:S04]  /*5b50*/  LDL.LU R154, [R1+0xf8] ;  /* 0x0000f800019a7983 */ /* 0x000f280000300800 */
[----:B------:R2:W-:Y:S02]  /*5b60*/  STG.E.U16 desc[UR12][R94.64], R17 ;  /* 0x000000115e007986 */ /* 0x0005e4000c10150c */
[----:B--2---:R-:W-:Y:S02]  /*5b70*/  F2FP.F16.F32.PACK_AB R17, R162, R158 ;  /* 0x0000009ea211723e */ /* 0x004fe400000000ff */
[----:B------:R-:W2:Y:S01]  /*5b80*/  LDL.LU R158, [R1+0xf4] ;  /* 0x0000f400019e7983 */ /* 0x000ea20000300800 */
[----:B------:R-:W-:-:S04]  /*5b90*/  F2FP.F16.F32.PACK_AB R79, R134, R79 ;  /* 0x0000004f864f723e */ /* 0x000fc800000000ff */
[----:B------:R-:W-:Y:S01]  /*5ba0*/  PRMT R26, R79, 0x7632, R26 ;  /* 0x000076324f1a7816 */ /* 0x000fe2000000001a */
[----:B------:R-:W-:Y:S01]  /*5bb0*/  STG.E.U16 desc[UR12][R94.64+0x2], R18 ;  /* 0x000002125e007986 */ /* 0x000fe2000c10150c */
[----:B------:R-:W-:-:S03]  /*5bc0*/  PRMT R28, R17, 0x7632, R28 ;  /* 0x00007632111c7816 */ /* 0x000fc6000000001c */
[----:B------:R-:W-:Y:S04]  /*5bd0*/  STG.E.U16 desc[UR12][R94.64+0x4], R79 ;  /* 0x0000044f5e007986 */ /* 0x000fe8000c10150c */
[----:B------:R-:W-:Y:S04]  /*5be0*/  STG.E.U16 desc[UR12][R94.64+0x6], R26 ;  /* 0x0000061a5e007986 */ /* 0x000fe8000c10150c */
[----:B------:R4:W-:Y:S01]  /*5bf0*/  STG.E.U16 desc[UR12][R62.64], R17 ;  /* 0x000000113e007986 */ /* 0x0009e2000c10150c */
[----:B---3--:R-:W-:-:S03]  /*5c00*/  F2FP.F16.F32.PACK_AB R33, R142, R150 ;  /* 0x000000968e21723e */ /* 0x008fc600000000ff */
[----:B------:R-:W3:Y:S01]  /*5c10*/  LDL.LU R150, [R1+0xf0] ;  /* 0x0000f00001967983 */ /* 0x000ee20000300800 */
[----:B----4-:R-:W-:-:S03]  /*5c20*/  F2FP.F16.F32.PACK_AB R17, R146, R154 ;  /* 0x0000009a9211723e */ /* 0x010fc600000000ff */
[----:B------:R-:W4:Y:S01]  /*5c30*/  LDL.LU R154, [R1+0xe8] ;  /* 0x0000e800019a7983 */ /* 0x000f220000300800 */
[----:B--2---:R-:W-:-:S03]  /*5c40*/  F2FP.F16.F32.PACK_AB R164, R164, R158 ;  /* 0x0000009ea4a4723e */ /* 0x004fc600000000ff */
[----:B------:R-:W2:Y:S01]  /*5c50*/  LDL.LU R158, [R1+0xe4] ;  /* 0x0000e400019e7983 */ /* 0x000ea20000300800 */
        /* <DEDUP_REMOVED lines=29> */
[----:B------:R-:W2:Y:S04]  /*5e30*/  LDL.LU R158, [R1+0xa8] ;  /* 0x0000a800019e7983 */ /* 0x000ea80000300800 */
[----:B------:R-:W2:Y:S01]  /*5e40*/  LDL.LU R146, [R1+0xa4] ;  /* 0x0000a40001927983 */ /* 0x000ea20000300800 */
[----:B---3--:R-:W-:-:S03]  /*5e50*/  F2FP.F16.F32.PACK_AB R10, R10, R150 ;  /* 0x000000960a0a723e */ /* 0x008fc600000000ff */
[----:B------:R-:W3:Y:S01]  /*5e60*/  LDL.LU R150, [R1+0xa0] ;  /* 0x0000a00001967983 */ /* 0x000ee20000300800 */
[----:B----4-:R-:W-:-:S03]  /*5e70*/  F2FP.F16.F32.PACK_AB R9, R9, R154 ;  /* 0x0000009a0909723e */ /* 0x010fc600000000ff */
[----:B------:R-:W4:Y:S01]  /*5e80*/  LDL.LU R154, [R1+0x9c] ;  /* 0x00009c00019a7983 */ /* 0x000f220000300800 */
[----:B------:R-:W-:Y:S02]  /*5e90*/  F2FP.F16.F32.PACK_AB R78, R133, R78 ;  /* 0x0000004e854e723e */ /* 0x000fe400000000ff */
[----:B------:R-:W-:Y:S02]  /*5ea0*/  F2FP.F16.F32.PACK_AB R75, R132, R75 ;  /* 0x0000004b844b723e */ /* 0x000fe400000000ff */
[----:B--2---:R-:W-:Y:S02]  /*5eb0*/  F2FP.F16.F32.PACK_AB R6, R6, R158 ;  /* 0x0000009e0606723e */ /* 0x004fe400000000ff */
[----:B------:R-:W2:Y:S01]  /*5ec0*/  LDL.LU R158, [R1+0x98] ;  /* 0x00009800019e7983 */ /* 0x000ea20000300800 */
[----:B------:R-:W-:Y:S02]  /*5ed0*/  PRMT R64, R78, 0x7632, R64 ;  /* 0x000076324e407816 */ /* 0x000fe40000000040 */
[----:B------:R-:W-:-:S02]  /*5ee0*/  PRMT R18, R33, 0x7632, R18 ;  /* 0x0000763221127816 */ /* 0x000fc40000000012 */
[----:B------:R-:W-:Y:S02]  /*5ef0*/  PRMT R26, R75, 0x7632, R26 ;  /* 0x000076324b1a7816 */ /* 0x000fe4000000001a */
[----:B------:R-:W-:Y:S01]  /*5f00*/  F2FP.F16.F32.PACK_AB R74, R131, R74 ;  /* 0x0000004a834a723e */ /* 0x000fe200000000ff */
[----:B------:R0:W-:Y:S01]  /*5f10*/  STG.E.U16 desc[UR12][R62.64+0x2], R28 ;  /* 0x0000021c3e007986 */ /* 0x0001e2000c10150c */
[----:B------:R-:W-:-:S03]  /*5f20*/  F2FP.F16.F32.PACK_AB R73, R130, R73 ;  /* 0x000000498249723e */ /* 0x000fc600000000ff */
[----:B------:R-:W-:Y:S01]  /*5f30*/  STG.E.U16 desc[UR12][R62.64+0x4], R78 ;  /* 0x0000044e3e007986 */ /* 0x000fe2000c10150c */
[----:B------:R-:W-:-:S03]  /*5f40*/  F2FP.F16.F32.PACK_AB R72, R129, R72 ;  /* 0x000000488148723e */ /* 0x000fc600000000ff */
[----:B------:R-:W-:Y:S04]  /*5f50*/  STG.E.U16 desc[UR12][R62.64+0x6], R64 ;  /* 0x000006403e007986 */ /* 0x000fe8000c10150c */
[----:B------:R1:W-:Y:S01]  /*5f60*/  STG.E.U16 desc[UR12][R96.64], R33 ;  /* 0x0000002160007986 */ /* 0x0003e2000c10150c */
[----:B0-----:R-:W-:-:S03]  /*5f70*/  PRMT R28, R17, 0x7632, R28 ;  /* 0x00007632111c7816 */ /* 0x001fc6000000001c */
[----:B------:R0:W-:Y:S04]  /*5f80*/  STG.E.U16 desc[UR12][R96.64+0x2], R18 ;  /* 0x0000021260007986 */ /* 0x0001e8000c10150c */
[----:B------:R-:W-:Y:S04]  /*5f90*/  STG.E.U16 desc[UR12][R96.64+0x4], R75 ;  /* 0x0000044b60007986 */ /* 0x000fe8000c10150c */
[----:B------:R-:W-:Y:S01]  /*5fa0*/  STG.E.U16 desc[UR12][R96.64+0x6], R26 ;  /* 0x0000061a60007986 */ /* 0x000fe2000c10150c */
[----:B-1----:R-:W-:-:S03]  /*5fb0*/  PRMT R33, R74, 0x7632, R33 ;  /* 0x000076324a217816 */ /* 0x002fc60000000021 */
[----:B------:R1:W-:Y:S01]  /*5fc0*/  STG.E.U16 desc[UR12][R60.64], R17 ;  /* 0x000000113c007986 */ /* 0x0003e2000c10150c */
[----:B0-----:R-:W-:-:S03]  /*5fd0*/  PRMT R18, R164, 0x7632, R18 ;  /* 0x00007632a4127816 */ /* 0x001fc60000000012 */
[----:B------:R0:W-:Y:S01]  /*5fe0*/  STG.E.U16 desc[UR12][R60.64+0x2], R28 ;  /* 0x0000021c3c007986 */ /* 0x0001e2000c10150c */
[----:B------:R-:W-:-:S03]  /*5ff0*/  F2FP.F16.F32.PACK_AB R70, R128, R70 ;  /* 0x000000468046723e */ /* 0x000fc600000000ff */
[----:B------:R-:W-:Y:S01]  /*6000*/  STG.E.U16 desc[UR12][R60.64+0x4], R74 ;  /* 0x0000044a3c007986 */ /* 0x000fe2000c10150c */
[----:B-1----:R-:W-:-:S03]  /*6010*/  PRMT R17, R73, 0x7632, R17 ;  /* 0x0000763249117816 */ /* 0x002fc60000000011 */
[----:B------:R-:W-:Y:S01]  /*6020*/  STG.E.U16 desc[UR12][R60.64+0x6], R33 ;  /* 0x000006213c007986 */ /* 0x000fe2000c10150c */
[----:B------:R-:W-:Y:S02]  /*6030*/  PRMT R26, R163, 0x7632, R26 ;  /* 0x00007632a31a7816 */ /* 0x000fe4000000001a */
[----:B0-----:R-:W-:Y:S01]  /*6040*/  PRMT R28, R72, 0x7632, R28 ;  /* 0x00007632481c7816 */ /* 0x001fe2000000001c */
[----:B------:R0:W-:Y:S01]  /*6050*/  STG.E.U16 desc[UR12][R98.64+0x6], R17 ;  /* 0x0000061162007986 */ /* 0x0001e2000c10150c */
[----:B------:R-:W-:-:S03]  /*6060*/  F2FP.F16.F32.PACK_AB R69, R127, R69 ;  /* 0x000000457f45723e */ /* 0x000fc600000000ff */
[----:B------:R-:W-:Y:S01]  /*6070*/  STG.E.U16 desc[UR12][R98.64], R164 ;  /* 0x000000a462007986 */ /* 0x000fe2000c10150c */
[----:B------:R-:W-:-:S03]  /*6080*/  F2FP.F16.F32.PACK_AB R68, R126, R68 ;  /* 0x000000447e44723e */ /* 0x000fc600000000ff */
[----:B------:R1:W-:Y:S01]  /*6090*/  STG.E.U16 desc[UR12][R98.64+0x2], R18 ;  /* 0x0000021262007986 */ /* 0x0003e2000c10150c */
[----:B0-----:R-:W-:-:S03]  /*60a0*/  PRMT R17, R160, 0x7632, R17 ;  /* 0x00007632a0117816 */ /* 0x001fc60000000011 */
[----:B------:R-:W-:Y:S01]  /*60b0*/  STG.E.U16 desc[UR12][R98.64+0x4], R73 ;  /* 0x0000044962007986 */ /* 0x000fe2000c10150c */
[----:B------:R-:W-:-:S03]  /*60c0*/  F2FP.F16.F32.PACK_AB R67, R125, R67 ;  /* 0x000000437d43723e */ /* 0x000fc600000000ff */
[----:B------:R0:W-:Y:S01]  /*60d0*/  STG.E.U16 desc[UR12][R58.64+0x2], R26 ;  /* 0x0000021a3a007986 */ /* 0x0001e2000c10150c */
[----:B-1----:R-:W-:-:S03]  /*60e0*/  PRMT R18, R70, 0x7632, R18 ;  /* 0x0000763246127816 */ /* 0x002fc60000000012 */
[----:B------:R1:W-:Y:S04]  /*60f0*/  STG.E.U16 desc[UR12][R58.64+0x6], R28 ;  /* 0x0000061c3a007986 */ /* 0x0003e8000c10150c */
[----:B------:R-:W-:Y:S04]  /*6100*/  STG.E.U16 desc[UR12][R58.64], R163 ;  /* 0x000000a33a007986 */ /* 0x000fe8000c10150c */
[----:B------:R-:W-:Y:S01]  /*6110*/  STG.E.U16 desc[UR12][R58.64+0x4], R72 ;  /* 0x000004483a007986 */ /* 0x000fe2000c10150c */
[----:B0-----:R-:W-:Y:S02]  /*6120*/  PRMT R26, R69, 0x7632, R26 ;  /* 0x00007632451a7816 */ /* 0x001fe4000000001a */
[----:B-1----:R-:W-:Y:S01]  /*6130*/  PRMT R28, R159, 0x7632, R28 ;  /* 0x000076329f1c7816 */ /* 0x002fe2000000001c */
[----:B------:R0:W-:Y:S01]  /*6140*/  STG.E.U16 desc[UR12][R100.64+0x2], R17 ;  /* 0x0000021164007986 */ /* 0x0001e2000c10150c */
[----:B------:R-:W-:-:S03]  /*6150*/  F2FP.F16.F32.PACK_AB R39, R124, R39 ;  /* 0x000000277c27723e */ /* 0x000fc600000000ff */
[----:B------:R-:W-:Y:S04]  /*6160*/  STG.E.U16 desc[UR12][R100.64], R160 ;  /* 0x000000a064007986 */ /* 0x000fe8000c10150c */
[----:B------:R-:W-:Y:S01]  /*6170*/  STG.E.U16 desc[UR12][R100.64+0x4], R70 ;  /* 0x0000044664007986 */ /* 0x000fe2000c10150c */
[----:B0-----:R-:W-:-:S03]  /*6180*/  PRMT R17, R156, 0x7632, R17 ;  /* 0x000076329c117816 */ /* 0x001fc60000000011 */
[----:B------:R0:W-:Y:S01]  /*6190*/  STG.E.U16 desc[UR12][R100.64+0x6], R18 ;  /* 0x0000061264007986 */ /* 0x0001e2000c10150c */
[----:B------:R-:W-:-:S03]  /*61a0*/  F2FP.F16.F32.PACK_AB R38, R123, R38 ;  /* 0x000000267b26723e */ /* 0x000fc600000000ff */
[----:B------:R1:W-:Y:S04]  /*61b0*/  STG.E.U16 desc[UR12][R56.64+0x2], R28 ;  /* 0x0000021c38007986 */ /* 0x0003e8000c10150c */
[----:B------:R3:W-:Y:S01]  /*61c0*/  STG.E.U16 desc[UR12][R56.64+0x6], R26 ;  /* 0x0000061a38007986 */ /* 0x0007e2000c10150c */
[----:B0-----:R-:W-:-:S03]  /*61d0*/  PRMT R18, R68, 0x7632, R18 ;  /* 0x0000763244127816 */ /* 0x001fc60000000012 */
[----:B------:R-:W-:Y:S01]  /*61e0*/  STG.E.U16 desc[UR12][R56.64], R159 ;  /* 0x0000009f38007986 */ /* 0x000fe2000c10150c */
[----:B-1----:R-:W-:-:S03]  /*61f0*/  PRMT R28, R67, 0x7632, R28 ;  /* 0x00007632431c7816 */ /* 0x002fc6000000001c */
[----:B------:R-:W-:Y:S01]  /*6200*/  STG.E.U16 desc[UR12][R56.64+0x4], R69 ;  /* 0x0000044538007986 */ /* 0x000fe2000c10150c */
[----:B---3--:R-:W-:-:S03]  /*6210*/  PRMT R26, R155, 0x7632, R26 ;  /* 0x000076329b1a7816 */ /* 0x008fc6000000001a */
[----:B------:R0:W-:Y:S01]  /*6220*/  STG.E.U16 desc[UR12][R102.64+0x2], R17 ;  /* 0x0000021166007986 */ /* 0x0001e2000c10150c */
[----:B------:R-:W-:-:S03]  /*6230*/  F2FP.F16.F32.PACK_AB R37, R122, R37 ;  /* 0x000000257a25723e */ /* 0x000fc600000000ff */
[----:B------:R-:W-:Y:S04]  /*6240*/  STG.E.U16 desc[UR12][R102.64], R156 ;  /* 0x0000009c66007986 */ /* 0x000fe8000c10150c */
[----:B------:R-:W-:Y:S01]  /*6250*/  STG.E.U16 desc[UR12][R102.64+0x4], R68 ;  /* 0x0000044466007986 */ /* 0x000fe2000c10150c */
[----:B0-----:R-:W-:-:S03]  /*6260*/  PRMT R17, R152, 0x7632, R17 ;  /* 0x0000763298117816 */ /* 0x001fc60000000011 */
[----:B------:R0:W-:Y:S04]  /*6270*/  STG.E.U16 desc[UR12][R102.64+0x6], R18 ;  /* 0x0000061266007986 */ /* 0x0001e8000c10150c */
        /* <DEDUP_REMOVED lines=8> */
[----:B------:R-:W-:Y:S02]  /*6300*/  F2FP.F16.F32.PACK_AB R32, R87, R32 ;  /* 0x000000205720723e */ /* 0x000fe400000000ff */
[----:B------:R-:W-:Y:S01]  /*6310*/  F2FP.F16.F32.PACK_AB R31, R84, R31 ;  /* 0x0000001f541f723e */ /* 0x000fe200000000ff */
        /* <DEDUP_REMOVED lines=8> */
[----:B------:R0:W-:Y:S01]  /*63a0*/  STG.E.U16 desc[UR12][R52.64+0x6], R28 ;  /* 0x0000061c34007986 */ /* 0x0001e2000c10150c */
[----:B------:R-:W-:-:S03]  /*63b0*/  F2FP.F16.F32.PACK_AB R30, R80, R30 ;  /* 0x0000001e501e723e */ /* 0x000fc600000000ff */
[----:B------:R3:W-:Y:S01]  /*63c0*/  STG.E.U16 desc[UR12][R106.64+0x6], R17 ;  /* 0x000006116a007986 */ /* 0x0007e2000c10150c */
[----:B-1----:R-:W-:Y:S02]  /*63d0*/  PRMT R26, R32, 0x7632, R26 ;  /* 0x00007632201a7816 */ /* 0x002fe4000000001a */
[----:B------:R-:W-:Y:S02]  /*63e0*/  F2FP.F16.F32.PACK_AB R27, R71, R27 ;  /* 0x0000001b471b723e */ /* 0x000fe400000000ff */
[----:B0-----:R-:W-:Y:S01]  /*63f0*/  PRMT R53, R148, 0x7632, R53 ;  /* 0x0000763294357816 */ /* 0x001fe20000000035 */
[----:B------:R-:W-:Y:S01]  /*6400*/  STG.E.U16 desc[UR12][R106.64], R148 ;  /* 0x000000946a007986 */ /* 0x000fe2000c10150c */
[----:B---3--:R-:W-:-:S03]  /*6410*/  PRMT R17, R31, 0x7632, R17 ;  /* 0x000076321f117816 */ /* 0x008fc60000000011 */
[----:B------:R-:W-:Y:S01]  /*6420*/  STG.E.U16 desc[UR12][R106.64+0x2], R53 ;  /* 0x000002356a007986 */ /* 0x000fe2000c10150c */
[----:B------:R-:W-:-:S03]  /*6430*/  PRMT R54, R144, 0x7632, R54 ;  /* 0x0000763290367816 */ /* 0x000fc60000000036 */
[----:B------:R-:W-:Y:S01]  /*6440*/  STG.E.U16 desc[UR12][R106.64+0x4], R37 ;  /* 0x000004256a007986 */ /* 0x000fe2000c10150c */
[----:B------:R-:W-:-:S03]  /*6450*/  F2FP.F16.F32.PACK_AB R25, R66, R25 ;  /* 0x000000194219723e */ /* 0x000fc600000000ff */
[----:B------:R-:W-:Y:S04]  /*6460*/  STG.E.U16 desc[UR12][R50.64], R147 ;  /* 0x0000009332007986 */ /* 0x000fe8000c10150c */
[----:B------:R0:W-:Y:S04]  /*6470*/  STG.E.U16 desc[UR12][R50.64+0x2], R18 ;  /* 0x0000021232007986 */ /* 0x0001e8000c10150c */
[----:B------:R-:W-:Y:S04]  /*6480*/  STG.E.U16 desc[UR12][R50.64+0x4], R32 ;  /* 0x0000042032007986 */ /* 0x000fe8000c10150c */
[----:B------:R1:W-:Y:S01]  /*6490*/  STG.E.U16 desc[UR12][R50.64+0x6], R26 ;  /* 0x0000061a32007986 */ /* 0x0003e2000c10150c */
[----:B------:R-:W-:-:S03]  /*64a0*/  F2FP.F16.F32.PACK_AB R24, R36, R24 ;  /* 0x000000182418723e */ /* 0x000fc600000000ff */
[----:B------:R3:W-:Y:S01]  /*64b0*/  STG.E.U16 desc[UR12][R108.64+0x6], R17 ;  /* 0x000006116c007986 */ /* 0x0007e2000c10150c */
[----:B0-----:R-:W-:Y:S02]  /*64c0*/  PRMT R18, R143, 0x7632, R18 ;  /* 0x000076328f127816 */ /* 0x001fe40000000012 */
[----:B------:R-:W-:Y:S01]  /*64d0*/  PRMT R55, R140, 0x7632, R55 ;  /* 0x000076328c377816 */ /* 0x000fe20000000037 */
[----:B------:R-:W-:Y:S01]  /*64e0*/  STG.E.U16 desc[UR12][R108.64], R144 ;  /* 0x000000906c007986 */ /* 0x000fe2000c10150c */
[----:B-1----:R-:W-:-:S03]  /*64f0*/  PRMT R26, R30, 0x7632, R26 ;  /* 0x000076321e1a7816 */ /* 0x002fc6000000001a */
[----:B------:R-:W-:Y:S01]  /*6500*/  STG.E.U16 desc[UR12][R108.64+0x2], R54 ;  /* 0x000002366c007986 */ /* 0x000fe2000c10150c */
[----:B---3--:R-:W-:-:S03]  /*6510*/  PRMT R17, R27, 0x7632, R17 ;  /* 0x000076321b117816 */ /* 0x008fc60000000011 */
[----:B------:R-:W-:Y:S01]  /*6520*/  STG.E.U16 desc[UR12][R108.64+0x4], R31 ;  /* 0x0000041f6c007986 */ /* 0x000fe2000c10150c */
[----:B------:R-:W-:-:S03]  /*6530*/  PRMT R56, R14, 0x7632, R56 ;  /* 0x000076320e387816 */ /* 0x000fc60000000038 */
[----:B------:R-:W-:Y:S04]  /*6540*/  STG.E.U16 desc[UR12][R48.64], R143 ;  /* 0x0000008f30007986 */ /* 0x000fe8000c10150c */
[----:B------:R0:W-:Y:S04]  /*6550*/  STG.E.U16 desc[UR12][R48.64+0x2], R18 ;  /* 0x0000021230007986 */ /* 0x0001e8000c10150c */
[----:B------:R-:W-:Y:S04]  /*6560*/  STG.E.U16 desc[UR12][R48.64+0x4], R30 ;  /* 0x0000041e30007986 */ /* 0x000fe8000c10150c */
[----:B------:R1:W-:Y:S01]  /*6570*/  STG.E.U16 desc[UR12][R48.64+0x6], R26 ;  /* 0x0000061a30007986 */ /* 0x0003e2000c10150c */
[----:B------:R-:W-:-:S03]  /*6580*/  F2FP.F16.F32.PACK_AB R22, R29, R22 ;  /* 0x000000161d16723e */ /* 0x000fc600000000ff */
[----:B------:R3:W-:Y:S01]  /*6590*/  STG.E.U16 desc[UR12][R110.64+0x6], R17 ;  /* 0x000006116e007986 */ /* 0x0007e2000c10150c */
[----:B0-----:R-:W-:Y:S02]  /*65a0*/  PRMT R18, R139, 0x7632, R18 ;  /* 0x000076328b127816 */ /* 0x001fe40000000012 */
[----:B------:R-:W-:Y:S01]  /*65b0*/  F2FP.F16.F32.PACK_AB R21, R23, R21 ;  /* 0x000000151715723e */ /* 0x000fe200000000ff */
        /* <DEDUP_REMOVED lines=9> */
[----:B------:R-:W-:Y:S04]  /*6650*/  STG.E.U16 desc[UR12][R46.64+0x6], R26 ;  /* 0x0000061a2e007986 */ /* 0x000fe8000c10150c */
[----:B------:R1:W-:Y:S01]  /*6660*/  STG.E.U16 desc[UR12][R112.64], R14 ;  /* 0x0000000e70007986 */ /* 0x0003e2000c10150c */
[----:B0-----:R-:W-:-:S03]  /*6670*/  PRMT R18, R13, 0x7632, R18 ;  /* 0x000076320d127816 */ /* 0x001fc60000000012 */
[----:B------:R-:W-:Y:S04]  /*6680*/  STG.E.U16 desc[UR12][R112.64+0x2], R56 ;  /* 0x0000023870007986 */ /* 0x000fe8000c10150c */
[----:B------:R-:W-:Y:S04]  /*6690*/  STG.E.U16 desc[UR12][R112.64+0x4], R24 ;  /* 0x0000041870007986 */ /* 0x000fe8000c10150c */
[----:B------:R-:W-:Y:S01]  /*66a0*/  STG.E.U16 desc[UR12][R112.64+0x6], R17 ;  /* 0x0000061170007986 */ /* 0x000fe2000c10150c */
[----:B-1----:R-:W-:-:S03]  /*66b0*/  PRMT R14, R22, 0x7632, R14 ;  /* 0x00007632160e7816 */ /* 0x002fc6000000000e */
[----:B------:R0:W-:Y:S01]  /*66c0*/  STG.E.U16 desc[UR12][R44.64], R13 ;  /* 0x0000000d2c007986 */ /* 0x0001e2000c10150c */
[----:B------:R-:W-:Y:S02]  /*66d0*/  F2FP.F16.F32.PACK_AB R19, R19, R20 ;  /* 0x000000141313723e */ /* 0x000fe400000000ff */
[----:B------:R-:W-:Y:S01]  /*66e0*/  F2FP.F16.F32.PACK_AB R15, R15, R16 ;  /* 0x000000100f0f723e */ /* 0x000fe200000000ff */
[----:B------:R-:W-:Y:S01]  /*66f0*/  STG.E.U16 desc[UR12][R44.64+0x2], R18 ;  /* 0x000002122c007986 */ /* 0x000fe2000c10150c */
[----:B------:R-:W-:-:S03]  /*6700*/  PRMT R58, R6, 0x7632, R58 ;  /* 0x00007632063a7816 */ /* 0x000fc6000000003a */
[----:B------:R-:W-:Y:S01]  /*6710*/  STG.E.U16 desc[UR12][R44.64+0x4], R22 ;  /* 0x000004162c007986 */ /* 0x000fe2000c10150c */
[----:B0-----:R-:W-:-:S03]  /*6720*/  PRMT R13, R21, 0x7632, R13 ;  /* 0x00007632150d7816 */ /* 0x001fc6000000000d */
[----:B------:R0:W-:Y:S01]  /*6730*/  STG.E.U16 desc[UR12][R44.64+0x6], R14 ;  /* 0x0000060e2c007986 */ /* 0x0001e2000c10150c */
[----:B------:R-:W-:-:S03]  /*6740*/  F2FP.F16.F32.PACK_AB R5, R5, R146 ;  /* 0x000000920505723e */ /* 0x000fc600000000ff */
[----:B------:R1:W-:Y:S04]  /*6750*/  STG.E.U16 desc[UR12][R114.64], R10 ;  /* 0x0000000a72007986 */ /* 0x0003e8000c10150c */
[----:B------:R-:W-:Y:S04]  /*6760*/  STG.E.U16 desc[UR12][R114.64+0x2], R57 ;  /* 0x0000023972007986 */ /* 0x000fe8000c10150c */
[----:B------:R-:W-:Y:S01]  /*6770*/  STG.E.U16 desc[UR12][R114.64+0x4], R21 ;  /* 0x0000041572007986 */ /* 0x000fe2000c10150c */
[----:B0-----:R-:W-:-:S03]  /*6780*/  PRMT R14, R9, 0x7632, R14 ;  /* 0x00007632090e7816 */ /* 0x001fc6000000000e */
[----:B------:R-:W-:Y:S01]  /*6790*/  STG.E.U16 desc[UR12][R114.64+0x6], R13 ;  /* 0x0000060d72007986 */ /* 0x000fe2000c10150c */
[----:B-1----:R-:W-:-:S03]  /*67a0*/  PRMT R10, R19, 0x7632, R10 ;  /* 0x00007632130a7816 */ /* 0x002fc6000000000a */
[----:B------:R0:W-:Y:S01]  /*67b0*/  STG.E.U16 desc[UR12][R42.64], R9 ;  /* 0x000000092a007986 */ /* 0x0001e2000c10150c */
[----:B------:R-:W-:Y:S02]  /*67c0*/  F2FP.F16.F32.PACK_AB R11, R11, R12 ;  /* 0x0000000c0b0b723e */ /* 0x000fe400000000ff */
[----:B------:R-:W-:Y:S01]  /*67d0*/  F2FP.F16.F32.PACK_AB R2, R2, R150 ;  /* 0x000000960202723e */ /* 0x000fe200000000ff */
[----:B------:R-:W-:Y:S01]  /*67e0*/  STG.E.U16 desc[UR12][R42.64+0x2], R14 ;  /* 0x0000020e2a007986 */ /* 0x000fe2000c10150c */
[----:B------:R-:W-:-:S03]  /*67f0*/  F2FP.F16.F32.PACK_AB R7, R7, R8 ;  /* 0x000000080707723e */ /* 0x000fc600000000ff */
[----:B------:R-:W-:Y:S01]  /*6800*/  STG.E.U16 desc[UR12][R42.64+0x4], R19 ;  /* 0x000004132a007986 */ /* 0x000fe2000c10150c */
[----:B0-----:R-:W-:-:S03]  /*6810*/  PRMT R9, R15, 0x7632, R9 ;  /* 0x000076320f097816 */ /* 0x001fc60000000009 */
[----:B------:R-:W-:Y:S01]  /*6820*/  STG.E.U16 desc[UR12][R42.64+0x6], R10 ;  /* 0x0000060a2a007986 */ /* 0x000fe2000c10150c */
[----:B------:R-:W-:-:S03]  /*6830*/  PRMT R20, R5, 0x7632, R20 ;  /* 0x0000763205147816 */ /* 0x000fc60000000014 */
[----:B------:R0:W-:Y:S01]  /*6840*/  STG.E.U16 desc[UR12][R116.64], R6 ;  /* 0x0000000674007986 */ /* 0x0001e2000c10150c */
[----:B------:R-:W-:-:S03]  /*6850*/  PRMT R17, R2, 0x7632, R17 ;  /* 0x0000763202117816 */ /* 0x000fc60000000011 */
[----:B------:R-:W-:Y:S01]  /*6860*/  STG.E.U16 desc[UR12][R116.64+0x2], R58 ;  /* 0x0000023a74007986 */ /* 0x000fe2000c10150c */
[----:B----4-:R-:W-:-:S03]  /*6870*/  F2FP.F16.F32.PACK_AB R0, R0, R154 ;  /* 0x0000009a0000723e */ /* 0x010fc600000000ff */
[----:B------:R-:W-:Y:S04]  /*6880*/  STG.E.U16 desc[UR12][R116.64+0x4], R15 ;  /* 0x0000040f74007986 */ /* 0x000fe8000c10150c */
[----:B------:R-:W-:Y:S01]  /*6890*/  STG.E.U16 desc[UR12][R116.64+0x6], R9 ;  /* 0x0000060974007986 */ /* 0x000fe2000c10150c */
[----:B0-----:R-:W-:-:S03]  /*68a0*/  PRMT R6, R11, 0x7632, R6 ;  /* 0x000076320b067816 */ /* 0x001fc60000000006 */
[----:B------:R0:W-:Y:S01]  /*68b0*/  STG.E.U16 desc[UR12][R40.64], R5 ;  /* 0x0000000528007986 */ /* 0x0001e2000c10150c */
[----:B------:R-:W-:Y:S02]  /*68c0*/  F2FP.F16.F32.PACK_AB R3, R3, R4 ;  /* 0x000000040303723e */ /* 0x000fe400000000ff */
[----:B--2---:R-:W-:Y:S01]  /*68d0*/  F2FP.F16.F32.PACK_AB R76, R76, R158 ;  /* 0x0000009e4c4c723e */ /* 0x004fe200000000ff */
[----:B------:R-:W-:Y:S01]  /*68e0*/  STG.E.U16 desc[UR12][R40.64+0x2], R20 ;  /* 0x0000021428007986 */ /* 0x000fe2000c10150c */
[----:B------:R-:W-:Y:S01]  /*68f0*/  F2FP.F16.F32.PACK_AB R77, R77, R81 ;  /* 0x000000514d4d723e */ /* 0x000fe200000000ff */
[----:B------:R-:W-:Y:S02]  /*6900*/  UIADD3.X UR5, URZ, UR5, URZ, UP0, !UPT ;  /* 0x000000053f057290 */ /* 0x000fe400087fe43f */
[----:B------:R-:W-:Y:S01]  /*6910*/  STG.E.U16 desc[UR12][R40.64+0x4], R11 ;  /* 0x0000040b28007986 */ /* 0x000fe2000c10150c */
[----:B0-----:R-:W-:-:S03]  /*6920*/  PRMT R5, R7, 0x7632, R5 ;  /* 0x0000763207057816 */ /* 0x001fc60000000005 */
[----:B------:R-:W-:Y:S01]  /*6930*/  STG.E.U16 desc[UR12][R40.64+0x6], R6 ;  /* 0x0000060628007986 */ /* 0x000fe2000c10150c */
[----:B------:R-:W-:Y:S01]  /*6940*/  PRMT R59, R0, 0x7632, R59 ;  /* 0x00007632003b7816 */ /* 0x000fe2000000003b */
[----:B------:R-:W-:Y:S02]  /*6950*/  UISETP.GE.U32.AND UP0, UPT, UR10, UR14, UPT ;  /* 0x0000000e0a00728c */ /* 0x000fe4000bf06070 */
[----:B------:R0:W-:Y:S01]  /*6960*/  STG.E.U16 desc[UR12][R34.64], R2 ;  /* 0x0000000222007986 */ /* 0x0001e2000c10150c */
[----:B------:R-:W-:-:S03]  /*6970*/  PRMT R60, R76, 0x7632, R60 ;  /* 0x000076324c3c7816 */ /* 0x000fc6000000003c */
[----:B------:R-:W-:Y:S04]  /*6980*/  STG.E.U16 desc[UR12][R34.64+0x2], R17 ;  /* 0x0000021122007986 */ /* 0x000fe8000c10150c */
[----:B------:R-:W-:Y:S04]  /*6990*/  STG.E.U16 desc[UR12][R34.64+0x4], R7 ;  /* 0x0000040722007986 */ /* 0x000fe8000c10150c */
[----:B------:R-:W-:Y:S01]  /*69a0*/  STG.E.U16 desc[UR12][R34.64+0x6], R5 ;  /* 0x0000060522007986 */ /* 0x000fe2000c10150c */
[----:B0-----:R-:W-:-:S03]  /*69b0*/  PRMT R2, R3, 0x7632, R2 ;  /* 0x0000763203027816 */ /* 0x001fc60000000002 */
[----:B------:R0:W-:Y:S01]  /*69c0*/  STG.E.U16 desc[UR12][R118.64], R0 ;  /* 0x0000000076007986 */ /* 0x0001e2000c10150c */
[----:B------:R-:W-:-:S03]  /*69d0*/  UISETP.GE.AND.EX UP0, UPT, UR5, UR15, UPT, UP0 ;  /* 0x0000000f0500728c */ /* 0x000fc6000bf06300 */
[----:B------:R1:W-:Y:S04]  /*69e0*/  STG.E.U16 desc[UR12][R118.64+0x2], R59 ;  /* 0x0000023b76007986 */ /* 0x0003e8000c10150c */
[----:B------:R1:W-:Y:S01]  /*69f0*/  STG.E.U16 desc[UR12][R118.64+0x4], R3 ;  /* 0x0000040376007986 */ /* 0x0003e2000c10150c */
[----:B0-----:R-:W-:-:S03]  /*6a00*/  PRMT R0, R77, 0x7632, R0 ;  /* 0x000076324d007816 */ /* 0x001fc60000000000 */
        /* <DEDUP_REMOVED lines=9> */
.L_x_1725:
        /* <DEDUP_REMOVED lines=14> */
.L_x_1842:


//--------------------- .text._ZN13group_norm_v214gn_cuda_kernelI6__halfLi320ELi2ELi32ELi20ELi4096ELb0ELi64ELi320ELi320ELi4ELb1ELi4ELb0ELb0ENS_16CompileConditionILi900EEEEEvPT_PKS4_S7_S7_flPfS8_Pj --------------------------
	.section	.text._ZN13group_norm_v214gn_cuda_kernelI6__halfLi320ELi2ELi32ELi20ELi4096ELb0ELi64ELi320ELi320ELi4ELb1ELi4ELb0ELb0ENS_16CompileConditionILi900EEEEEvPT_PKS4_S7_S7_flPfS8_Pj,"ax",@progbits
	.align	128
        .global         _ZN13group_norm_v214gn_cuda_kernelI6__halfLi320ELi2ELi32ELi20ELi4096ELb0ELi64ELi320ELi320ELi4ELb1ELi4ELb0ELb0ENS_16CompileConditionILi900EEEEEvPT_PKS4_S7_S7_flPfS8_Pj
        .type           _ZN13group_norm_v214gn_cuda_kernelI6__halfLi320ELi2ELi32ELi20ELi4096ELb0ELi64ELi320ELi320ELi4ELb1ELi4ELb0ELb0ENS_16CompileConditionILi900EEEEEvPT_PKS4_S7_S7_flPfS8_Pj,@function
        .size           _ZN13group_norm_v214gn_cuda_kernelI6__halfLi320ELi2ELi32ELi20ELi4096ELb0ELi64ELi320ELi320ELi4ELb1ELi4ELb0ELb0ENS_16CompileConditionILi900EEEEEvPT_PKS4_S7_S7_flPfS8_Pj,(.L_x_1843 - _ZN13group_norm_v214gn_cuda_kernelI6__halfLi320ELi2ELi32ELi20ELi4096ELb0ELi64ELi320ELi320ELi4ELb1ELi4ELb0ELb0ENS_16CompileConditionILi900EEEEEvPT_PKS4_S7_S7_flPfS8_Pj)
        .other          _ZN13group_norm_v214gn_cuda_kernelI6__halfLi320ELi2ELi32ELi20ELi4096ELb0ELi64ELi320ELi320ELi4ELb1ELi4ELb0ELb0ENS_16CompileConditionILi900EEEEEvPT_PKS4_S7_S7_flPfS8_Pj,@"STO_CUDA_ENTRY STV_DEFAULT"
_ZN13group_norm_v214gn_cuda_kernelI6__halfLi320ELi2ELi32ELi20ELi4096ELb0ELi64ELi320ELi320ELi4ELb1ELi4ELb0ELb0ENS_16CompileConditionILi900EEEEEvPT_PKS4_S7_S7_flPfS8_Pj:
.text._ZN13group_norm_v214gn_cuda_kernelI6__halfLi320ELi2ELi32ELi20ELi4096ELb0ELi64ELi320ELi320ELi4ELb1ELi4ELb0ELb0ENS_16CompileConditionILi900EEEEEvPT_PKS4_S7_S7_flPfS8_Pj:
        /* <DEDUP_REMOVED lines=25> */
[-C--:B------:R-:W-:Y:S02]  /*0190*/  IADD3 R6, RZ, -R4.reuse, RZ ;  /* 0x80000004ff067210 */ /* 0x080fe40007ffe0ff */
[----:B------:R-:W-:Y:S01]  /*01a0*/  LEA.HI R5, R8, R4, RZ, 0x1e ;  /* 0x0000000408057211 */ /* 0x000fe200078ff0ff */
        /* <DEDUP_REMOVED lines=10> */
[----:B------:R-:W-:-:S02]  /*0250*/  IADD3 R7, R5, 0xc, RZ ;  /* 0x0000000c05077810 */ /* 0x000fc40007ffe0ff */
[----:B------:R-:W-:Y:S02]  /*0260*/  SHF.R.S32.HI R0, RZ, 0x2, R5 ;  /* 0x00000002ff007819 */ /* 0x000fe40000011405 */
[C---:B------:R-:W-:Y:S02]  /*0270*/  IADD3 R6, R5.reuse, 0x8, RZ ;  /* 0x0000000805067810 */ /* 0x040fe40007ffe0ff */
[C---:B0-----:R-:W-:Y:S01]  /*0280*/  IADD3 R4, R5.reuse, 0x4, RZ ;  /* 0x0000000405047810 */ /* 0x041fe20007ffe0ff */
[----:B------:R-:W-:Y:S01]  /*0290*/  IMAD R0, R0, 0x28, R10 ;  /* 0x0000002800007824 */ /* 0x000fe200078e020a */
[----:B------:R-:W-:Y:S02]  /*02a0*/  IADD3 R5, R5, 0x10, RZ ;  /* 0x0000001005057810 */ /* 0x000fe40007ffe0ff */
[----:B------:R-:W-:Y:S02]  /*02b0*/  SHF.R.S32.HI R4, RZ, 0x2, R4 ;  /* 0x00000002ff047819 */ /* 0x000fe40000011404 */
[----:B------:R-:W-:-:S02]  /*02c0*/  SHF.R.S32.HI R7, RZ, 0x2, R7 ;  /* 0x00000002ff077819 */ /* 0x000fc40000011407 */
[----:B------:R-:W-:Y:S01]  /*02d0*/  SHF.R.S32.HI R6, RZ, 0x2, R6 ;  /* 0x00000002ff067819 */ /* 0x000fe20000011406 */
[--C-:B------:R-:W-:Y:S01]  /*02e0*/  IMAD R4, R4, 0x28, R10.reuse ;  /* 0x0000002804047824 */ /* 0x100fe200078e020a */
        /* <DEDUP_REMOVED lines=16> */
.L_x_1734:
[----:B------:R-:W1:Y:S01]  /*03f0*/  S2R R4, SR_TID.X ;  /* 0x0000000000047919 */ /* 0x000e620000002100 */
[----:B------:R-:W-:Y:S01]  /*0400*/  MOV R9, RZ ;  /* 0x000000ff00097202 */ /* 0x000fe20000000f00 */
[----:B------:R-:W-:Y:S01]  /*0410*/  IMAD R37, R38, 0x280000, RZ ;  /* 0x0028000026257824 */ /* 0x000fe200078e02ff */
        /* <DEDUP_REMOVED lines=10> */
[----:B------:R-:W-:-:S04]  /*04c0*/  IADD3 R2, R0, R3, RZ ;  /* 0x0000000300027210 */ /* 0x000fc80007ffe0ff */
[----:B------:R-:W-:Y:S01]  /*04d0*/  SHF.L.U32 R8, R8, 0x2, RZ ;  /* 0x0000000208087819 */ /* 0x000fe200000006ff */
[----:B------:R-:W-:Y:S04]  /*04e0*/  STL [R1+0xc], R2 ;  /* 0x00000c0201007387 */ /* 0x000fe80000100800 */
[----:B------:R-:W-:-:S04]  /*04f0*/  IMAD.WIDE.U32 R40, R39, 0x280000, R8 ;  /* 0x0028000027287825 */ /* 0x000fc800078e0008 */
[----:B------:R-:W-:Y:S01]  /*0500*/  IMAD R9, R2, 0x280, RZ ;  /* 0x0000028002097824 */ /* 0x000fe200078e02ff */
[----:B------:R-:W-:-:S04]  /*0510*/  IADD3 R37, R41, R37, RZ ;  /* 0x0000002529257210 */ /* 0x000fc80007ffe0ff */
[C---:B------:R-:W-:Y:S02]  /*0520*/  IADD3 R58, P0, R9.reuse, R40, RZ ;  /* 0x00000028093a7210 */ /* 0x040fe40007f1e0ff */
[----:B------:R-:W-:Y:S02]  /*0530*/  IADD3 R3, R9, 0xa00, RZ ;  /* 0x00000a0009037810 */ /* 0x000fe40007ffe0ff */
        /* <DEDUP_REMOVED lines=98> */
[----:B------:R-:W-:Y:S02]  /*0b60*/  LEA R50, P0, R23, UR8, 0x1 ;  /* 0x0000000817327c11 */ /* 0x000fe4000f8008ff */
[----:B------:R-:W-:Y:S01]  /*0b70*/  IADD3 R9, R9, 0x9600, RZ ;  /* 0x0000960009097810 */ /* 0x000fe20007ffe0ff */
        /* <DEDUP_REMOVED lines=9> */
[--C-:B--2---:R-:W-:Y:S02]  /*0c10*/  HADD2.F32 R0, -RZ, R54.reuse.H0_H0 ;  /* 0x20000036ff007230 */ /* 0x104fe40000004100 */
[----:B------:R-:W-:Y:S02]  /*0c20*/  HADD2.F32 R57, -RZ, R54.H1_H1 ;  /* 0x30000036ff397230 */ /* 0x000fe40000004100 */
[--C-:B------:R-:W-:Y:S02]  /*0c30*/  HADD2.F32 R56, -RZ, R55.reuse.H0_H0 ;  /* 0x20000037ff387230 */ /* 0x100fe40000004100 */
[----:B------:R-:W-:Y:S01]  /*0c40*/  FFMA.FTZ R22, R0, R0, RZ ;  /* 0x0000000000167223 */ /* 0x000fe200000100ff */
[----:B------:R-:W-:Y:S01]  /*0c50*/  FADD.FTZ R9, RZ, R0 ;  /* 0x00000000ff097221 */ /* 0x000fe20000010000 */
[----:B------:R-:W-:Y:S01]  /*0c60*/  HADD2.F32 R55, -RZ, R55.H1_H1 ;  /* 0x30000037ff377230 */ /* 0x000fe20000004100 */
[----:B------:R-:W-:Y:S01]  /*0c70*/  STL [R1+0x8], R57 ;  /* 0x0000083901007387 */ /* 0x000fe20000100800 */
[----:B------:R-:W-:Y:S01]  /*0c80*/  FFMA.FTZ R22, R57, R57, R22 ;  /* 0x0000003939167223 */ /* 0x000fe20000010016 */
[----:B------:R-:W-:-:S02]  /*0c90*/  FADD.FTZ R9, R9, R57 ;  /* 0x0000003909097221 */ /* 0x000fc40000010000 */
[----:B------:R-:W-:Y:S01]  /*0ca0*/  STL [R1+0x4], R56 ;  /* 0x0000043801007387 */ /* 0x000fe20000100800 */
[----:B------:R-:W-:Y:S01]  /*0cb0*/  FFMA.FTZ R22, R56, R56, R22 ;  /* 0x0000003838167223 */ /* 0x000fe20000010016 */
[----:B------:R-:W-:Y:S01]  /*0cc0*/  FADD.FTZ R9, R9, R56 ;  /* 0x0000003809097221 */ /* 0x000fe20000010000 */
[--C-:B---3--:R-:W-:Y:S01]  /*0cd0*/  HADD2.F32 R93, -RZ, R44.reuse.H0_H0 ;  /* 0x2000002cff5d7230 */ /* 0x108fe20000004100 */
[----:B------:R0:W-:Y:S01]  /*0ce0*/  STL [R1], R55 ;  /* 0x0000003701007387 */ /* 0x0001e20000100800 */
[----:B------:R-:W-:Y:S01]  /*0cf0*/  FFMA.FTZ R54, R55, R55, R22 ;  /* 0x0000003737367223 */ /* 0x000fe20000010016 */
[----:B------:R-:W-:Y:S01]  /*0d00*/  FADD.FTZ R22, R9, R55 ;  /* 0x0000003709167221 */ /* 0x000fe20000010000 */
[----:B------:R-:W-:Y:S02]  /*0d10*/  HADD2.F32 R92, -RZ, R44.H1_H1 ;  /* 0x3000002cff5c7230 */ /* 0x000fe40000004100 */
[--C-:B------:R-:W-:Y:S02]  /*0d20*/  HADD2.F32 R91, -RZ, R45.reuse.H0_H0 ;  /* 0x2000002dff5b7230 */ /* 0x100fe40000004100 */
[----:B------:R-:W-:Y:S01]  /*0d30*/  FADD.FTZ R9, R22, R93 ;  /* 0x0000005d16097221 */ /* 0x000fe20000010000 */
[----:B------:R-:W-:-:S02]  /*0d40*/  HADD2.F32 R90, -RZ, R45.H1_H1 ;  /* 0x3000002dff5a7230 */ /* 0x000fc40000004100 */
[----:B0-----:R-:W-:Y:S01]  /*0d50*/  FFMA.FTZ R55, R93, R93, R54 ;  /* 0x0000005d5d377223 */ /* 0x001fe20000010036 */
[----:B------:R-:W-:-:S03]  /*0d60*/  FADD.FTZ R22, R9, R92 ;  /* 0x0000005c09167221 */ /* 0x000fc60000010000 */
[----:B------:R-:W-:Y:S01]  /*0d70*/  FFMA.FTZ R44, R92, R92, R55 ;  /* 0x0000005c5c2c7223 */ /* 0x000fe20000010037 */
[----:B------:R-:W-:Y:S01]  /*0d80*/  FADD.FTZ R9, R22, R91 ;  /* 0x0000005b16097221 */ /* 0x000fe20000010000 */
[--C-:B----4-:R-:W-:Y:S02]  /*0d90*/  HADD2.F32 R89, -RZ, R42.reuse.H0_H0 ;  /* 0x2000002aff597230 */ /* 0x110fe40000004100 */
        /* <DEDUP_REMOVED lines=8> */
[----:B------:R-:W-:Y:S01]  /*0e20*/  HADD2.F32 R86, -RZ, R43.H1_H1 ;  /* 0x3000002bff567230 */ /* 0x000fe20000004100 */
[----:B------:R-:W-:Y:S01]  /*0e30*/  SHF.L.U32 R44, R8, 0x1, RZ ;  /* 0x00000001082c7819 */ /* 0x000fe200000006ff */
[----:B------:R-:W-:Y:S01]  /*0e40*/  FFMA.FTZ R42, R88, R88, R45 ;  /* 0x00000058582a7223 */ /* 0x000fe2000001002d */
[----:B------:R-:W-:Y:S01]  /*0e50*/  FADD.FTZ R9, R22, R87 ;  /* 0x0000005716097221 */ /* 0x000fe20000010000 */
[--C-:B------:R-:W-:Y:S01]  /*0e60*/  HADD2.F32 R85, -RZ, R20.reuse.H0_H0 ;  /* 0x20000014ff557230 */ /* 0x100fe20000004100 */
[----:B------:R-:W-:Y:S01]  /*0e70*/  SHF.R.U32.HI R8, RZ, 0x1f, R8 ;  /* 0x0000001fff087819 */ /* 0x000fe20000011608 */
        /* <DEDUP_REMOVED lines=8> */
[----:B------:R-:W-:Y:S01]  /*0f00*/  HADD2.F32 R82, -RZ, R21.H1_H1 ;  /* 0x30000015ff527230 */ /* 0x000fe20000004100 */
[----:B------:R-:W-:Y:S01]  /*0f10*/  IADD3 R42, P0, R44, UR8, RZ ;  /* 0x000000082c2a7c10 */ /* 0x000fe2000ff1e0ff */
[----:B------:R-:W-:Y:S01]  /*0f20*/  FFMA.FTZ R22, R84, R84, R43 ;  /* 0x0000005454167223 */ /* 0x000fe2000001002b */
[----:B------:R-:W-:Y:S01]  /*0f30*/  FADD.FTZ R9, R20, R83 ;  /* 0x0000005314097221 */ /* 0x000fe20000010000 */
[--C-:B------:R-:W-:Y:S01]  /*0f40*/  HADD2.F32 R81, -RZ, R16.reuse.H0_H0 ;  /* 0x20000010ff517230 */ /* 0x100fe20000004100 */
[----:B------:R-:W-:Y:S01]  /*0f50*/  IADD3.X R43, R8, UR9, RZ, P0, !PT ;  /* 0x00000009082b7c10 */ /* 0x000fe200087fe4ff */
[----:B------:R-:W-:Y:S01]  /*0f60*/  FFMA.FTZ R21, R83, R83, R22 ;  /* 0x0000005353157223 */ /* 0x000fe20000010016 */
[----:B------:R-:W-:Y:S01]  /*0f70*/  FADD.FTZ R20, R9, R82 ;  /* 0x0000005209147221 */ /* 0x000fe20000010000 */
[----:B------:R-:W-:Y:S01]  /*0f80*/  HADD2.F32 R80, -RZ, R16.H1_H1 ;  /* 0x30000010ff507230 */ /* 0x000fe20000004100 */
[----:B------:R-:W-:Y:S01]  /*0f90*/  ULDC.64 UR8, c[0x0][0x228] ;  /* 0x00008a0000087ab9 */ /* 0x000fe20000000a00 */
[----:B------:R-:W-:Y:S01]  /*0fa0*/  FFMA.FTZ R22, R82, R82, R21 ;  /* 0x0000005252167223 */ /* 0x000fe20000010015 */
[----:B------:R-:W-:Y:S01]  /*0fb0*/  FADD.FTZ R9, R20, R81 ;  /* 0x0000005114097221 */ /* 0x000fe20000010000 */
[--C-:B------:R-:W-:Y:S01]  /*0fc0*/  HADD2.F32 R79, -RZ, R17.reuse.H0_H0 ;  /* 0x20000011ff4f7230 */ /* 0x100fe20000004100 */
[----:B------:R-:W-:Y:S01]  /*0fd0*/  IADD3 R44, P0, R44, UR8, RZ ;  /* 0x000000082c2c7c10 */ /* 0x000fe2000ff1e0ff */
[----:B------:R-:W-:Y:S01]  /*0fe0*/  FFMA.FTZ R21, R81, R81, R22 ;  /* 0x0000005151157223 */ /* 0x000fe20000010016 */
[----:B------:R-:W-:Y:S01]  /*0ff0*/  FADD.FTZ R9, R9, R80 ;  /* 0x0000005009097221 */ /* 0x000fe20000010000 */
[----:B------:R-:W-:Y:S01]  /*1000*/  HADD2.F32 R78, -RZ, R17.H1_H1 ;  /* 0x30000011ff4e7230 */ /* 0x000fe20000004100 */
[----:B------:R-:W-:Y:S01]  /*1010*/  IADD3.X R45, R8, UR9, RZ, P0, !PT ;  /* 0x00000009082d7c10 */ /* 0x000fe200087fe4ff */
[----:B------:R-:W-:Y:S01]  /*1020*/  FFMA.FTZ R16, R80, R80, R21 ;  /* 0x0000005050107223 */ /* 0x000fe20000010015 */
[----:B------:R-:W-:Y:S01]  /*1030*/  FADD.FTZ R9, R9, R79 ;  /* 0x0000004f09097221 */ /* 0x000fe20000010000 */
[--C-:B------:R-:W-:Y:S01]  /*1040*/  HADD2.F32 R77, -RZ, R12.reuse.H0_H0 ;  /* 0x2000000cff4d7230 */ /* 0x100fe20000004100 */
[----:B------:R-:W5:Y:S01]  /*1050*/  LDG.E.64.CONSTANT R42, desc[UR6][R42.64] ;  /* 0x000000062a2a7981 */ /* 0x000f62000c1e9b00 */
[----:B------:R-:W-:Y:S01]  /*1060*/  FFMA.FTZ R16, R79, R79, R16 ;  /* 0x0000004f4f107223 */ /* 0x000fe20000010010 */
[----:B------:R-:W-:Y:S01]  /*1070*/  FADD.FTZ R9, R9, R78 ;  /* 0x0000004e09097221 */ /* 0x000fe20000010000 */
[----:B------:R-:W-:Y:S01]  /*1080*/  HADD2.F32 R76, -RZ, R12.H1_H1 ;  /* 0x3000000cff4c7230 */ /* 0x000fe20000004100 */
[----:B------:R-:W5:Y:S01]  /*1090*/  LDG.E.64.CONSTANT R44, desc[UR6][R44.64] ;  /* 0x000000062c2c7981 */ /* 0x000f62000c1e9b00 */
        /* <DEDUP_REMOVED lines=37> */
[----:B------:R-:W-:-:S03]  /*12f0*/  FADD.FTZ R5, R5, R18 ;  /* 0x0000001205057221 */ /* 0x000fc60000010000 */
[----:B------:R-:W-:Y:S01]  /*1300*/  FFMA.FTZ R4, R18, R18, R4 ;  /* 0x0000001212047223 */ /* 0x000fe20000010004 */
[--C-:B------:R-:W-:Y:S02]  /*1310*/  HADD2.F32 R16, -RZ, R15.reuse.H0_H0 ;  /* 0x2000000fff107230 */ /* 0x100fe40000004100 */
        /* <DEDUP_REMOVED lines=53> */
[----:B------:R-:W-:-:S03]  /*1670*/  HADD2.F32 R56, -RZ, R48.H0_H0 ;  /* 0x20000030ff387230 */ /* 0x000fc60000004100 */
        /* <DEDUP_REMOVED lines=9> */
[----:B------:R-:W-:-:S02]  /*1710*/  HADD2.F32 R61, -RZ, R50.H0_H0 ;  /* 0x20000032ff3d7230 */ /* 0x000fc40000004100 */
[----:B------:R-:W-:Y:S01]  /*1720*/  FFMA.FTZ R46, R59, R59, R46 ;  /* 0x0000003b3b2e7223 */ /* 0x000fe2000001002e */
[----:B------:R-:W-:Y:S02]  /*1730*/  HADD2.F32 R64, -RZ, R50.H1_H1 ;  /* 0x30000032ff407230 */ /* 0x000fe40000004100 */
[----:B------:R-:W-:Y:S01]  /*1740*/  FADD.FTZ R47, R47, R59 ;  /* 0x0000003b2f2f7221 */ /* 0x000fe20000010000 */
[--C-:B------:R-:W-:Y:S02]  /*1750*/  HADD2.F32 R63, -RZ, R51.reuse.H0_H0 ;  /* 0x20000033ff3f7230 */ /* 0x100fe40000004100 */
[----:B------:R-:W-:Y:S01]  /*1760*/  FFMA.FTZ R46, R62, R62, R46 ;  /* 0x0000003e3e2e7223 */ /* 0x000fe2000001002e */
[----:B------:R-:W-:Y:S02]  /*1770*/  HADD2.F32 R66, -RZ, R51.H1_H1 ;  /* 0x30000033ff427230 */ /* 0x000fe40000004100 */
[----:B------:R-:W-:Y:S01]  /*1780*/  FADD.FTZ R47, R47, R62 ;  /* 0x0000003e2f2f7221 */ /* 0x000fe20000010000 */
[----:B------:R-:W-:-:S02]  /*1790*/  HADD2.F32 R65, -RZ, R52.H0_H0 ;  /* 0x20000034ff417230 */ /* 0x000fc40000004100 */
[----:B------:R-:W-:Y:S01]  /*17a0*/  FFMA.FTZ R46, R61, R61, R46 ;  /* 0x0000003d3d2e7223 */ /* 0x000fe2000001002e */
[----:B------:R-:W-:Y:S02]  /*17b0*/  HADD2.F32 R68, -RZ, R52.H1_H1 ;  /* 0x30000034ff447230 */ /* 0x000fe40000004100 */
[----:B------:R-:W-:Y:S01]  /*17c0*/  FADD.FTZ R47, R47, R61 ;  /* 0x0000003d2f2f7221 */ /* 0x000fe20000010000 */
[----:B------:R-:W2:Y:S01]  /*17d0*/  LDL R51, [R1+0x78] ;  /* 0x0000780001337983 */ /* 0x000ea20000100800 */
[----:B------:R-:W-:Y:S02]  /*17e0*/  FFMA.FTZ R46, R64, R64, R46 ;  /* 0x00000040402e7223 */ /* 0x000fe4000001002e */
[----:B------:R-:W-:Y:S01]  /*17f0*/  FADD.FTZ R47, R47, R64 ;  /* 0x000000402f2f7221 */ /* 0x000fe20000010000 */
[----:B------:R-:W3:Y:S01]  /*1800*/  LDL R49, [R1+0x74] ;  /* 0x0000740001317983 */ /* 0x000ee20000100800 */
[----:B------:R-:W-:Y:S02]  /*1810*/  FFMA.FTZ R46, R63, R63, R46 ;  /* 0x0000003f3f2e7223 */ /* 0x000fe4000001002e */
[----:B------:R-:W-:Y:S01]  /*1820*/  FADD.FTZ R47, R47, R63 ;  /* 0x0000003f2f2f7221 */ /* 0x000fe20000010000 */
[----:B------:R-:W4:Y:S01]  /*1830*/  LDL R50, [R1+0x70] ;  /* 0x0000700001327983 */ /* 0x000f220000100800 */
[----:B------:R-:W-:-:S02]  /*1840*/  FFMA.FTZ R46, R66, R66, R46 ;  /* 0x00000042422e7223 */ /* 0x000fc4000001002e */
[----:B------:R-:W-:Y:S02]  /*1850*/  FADD.FTZ R47, R47, R66 ;  /* 0x000000422f2f7221 */ /* 0x000fe40000010000 */
[----:B------:R-:W-:Y:S02]  /*1860*/  FFMA.FTZ R48, R65, R65, R46 ;  /* 0x0000004141307223 */ /* 0x000fe4000001002e */
[----:B------:R-:W-:Y:S02]  /*1870*/  FADD.FTZ R46, R47, R65 ;  /* 0x000000412f2e7221 */ /* 0x000fe40000010000 */
[----:B------:R-:W-:Y:S02]  /*1880*/  FFMA.FTZ R47, R68, R68, R48 ;  /* 0x00000044442f7223 */ /* 0x000fe40000010030 */
[----:B------:R-:W2:Y:S01]  /*1890*/  LDL R48, [R1+0x80] ;  /* 0x0000800001307983 */ /* 0x000ea20000100800 */
[----:B------:R-:W0:Y:S01]  /*18a0*/  S2R R52, SR_TID.X ;  /* 0x0000000000347919 */ /* 0x000e220000002100 */
[----:B------:R-:W-:-:S02]  /*18b0*/  HADD2.F32 R67, -RZ, R53.H0_H0 ;  /* 0x20000035ff437230 */ /* 0x000fc40000004100 */
[----:B------:R-:W-:Y:S02]  /*18c0*/  HADD2.F32 R69, -RZ, R53.H1_H1 ;  /* 0x30000035ff457230 */ /* 0x000fe40000004100 */
[----:B------:R-:W4:Y:S01]  /*18d0*/  LDL R53, [R1+0x6c] ;  /* 0x00006c0001357983 */ /* 0x000f220000100800 */
[----:B0-----:R-:W-:-:S03]  /*18e0*/  ISETP.GT.U32.AND P0, PT, R52, 0x3f, PT ;  /* 0x0000003f3400780c */ /* 0x001fc60003f04070 */
[----:B------:R-:W4:Y:S01]  /*18f0*/  LDL R52, [R1+0x68] ;  /* 0x0000680001347983 */ /* 0x000f220000100800 */
[----:B------:R-:W-:Y:S01]  /*1900*/  FADD.FTZ R46, R46, R68 ;  /* 0x000000442e2e7221 */ /* 0x000fe20000010000 */
[----:B------:R-:W-:-:S03]  /*1910*/  FFMA.FTZ R47, R67, R67, R47 ;  /* 0x00000043432f7223 */ /* 0x000fc6000001002f */
[----:B------:R-:W-:Y:S01]  /*1920*/  FADD.FTZ R46, R46, R67 ;  /* 0x000000432e2e7221 */ /* 0x000fe20000010000 */
[----:B------:R-:W-:-:S03]  /*1930*/  FFMA.FTZ R47, R69, R69, R47 ;  /* 0x00000045452f7223 */ /* 0x000fc6000001002f */
[----:B------:R-:W-:Y:S01]  /*1940*/  FADD.FTZ R46, R46, R69 ;  /* 0x000000452e2e7221 */ /* 0x000fe20000010000 */
[----:B------:R-:W-:Y:S04]  /*1950*/  BSSY B0, `(.L_x_1726) ;  /* 0x000002d000007945 */ /* 0x000fe80003800000 */
[----:B--2---:R-:W-:Y:S01]  /*1960*/  STS.64 [R48], R46 ;  /* 0x0000002e30007388 */ /* 0x004fe20000000a00 */
[----:B------:R-:W-:Y:S06]  /*1970*/  BAR.SYNC.DEFER_BLOCKING 0x0 ;  /* 0x0000000000007b1d */ /* 0x000fec0000010000 */
[----:B------:R-:W0:Y:S04]  /*1980*/  @!P0 LDS.64 R46, [R51] ;  /* 0x00000000332e8984 */ /* 0x000e280000000a00 */
[----:B---3--:R-:W1:Y:S04]  /*1990*/  @!P0 LDS.64 R48, [R49] ;  /* 0x0000000031308984 */ /* 0x008e680000000a00 */
[----:B----4-:R-:W2:Y:S01]  /*19a0*/  @!P0 LDS.64 R50, [R50] ;  /* 0x0000000032328984 */ /* 0x010ea20000000a00 */
[----:B0-----:R-:W-:Y:S01]  /*19b0*/  @!P0 FADD.FTZ R46, RZ, R46 ;  /* 0x0000002eff2e8221 */ /* 0x001fe20000010000 */
[----:B------:R-:W-:-:S03]  /*19c0*/  @!P0 FADD.FTZ R47, RZ, R47 ;  /* 0x0000002fff2f8221 */ /* 0x000fc60000010000 */
[----:B-1----:R-:W-:Y:S01]  /*19d0*/  @!P0 FADD.FTZ R46, R46, R48 ;  /* 0x000000302e2e8221 */ /* 0x002fe20000010000 */
[----:B------:R-:W-:Y:S02]  /*19e0*/  @!P0 FADD.FTZ R47, R47, R49 ;  /* 0x000000312f2f8221 */ /* 0x000fe40000010000 */
[----:B------:R-:W-:Y:S01]  /*19f0*/  @!P0 LDS.64 R48, [R52] ;  /* 0x0000000034308984 */ /* 0x000fe20000000a00 */
[----:B--2---:R-:W-:Y:S01]  /*1a00*/  @!P0 FADD.FTZ R50, R46, R50 ;  /* 0x000000322e328221 */ /* 0x004fe20000010000 */
[----:B------:R-:W-:Y:S02]  /*1a10*/  @!P0 FADD.FTZ R51, R47, R51 ;  /* 0x000000332f338221 */ /* 0x000fe40000010000 */
[----:B------:R-:W0:Y:S02]  /*1a20*/  @!P0 LDS.64 R46, [R53] ;  /* 0x00000000352e8984 */ /* 0x000e240000000a00 */
[----:B0-----:R-:W-:Y:S01]  /*1a30*/  @!P0 FADD.FTZ R46, R50, R46 ;  /* 0x0000002e322e8221 */ /* 0x001fe20000010000 */
[----:B------:R-:W-:Y:S01]  /*1a40*/  @!P0 FADD.FTZ R47, R51, R47 ;  /* 0x0000002f332f8221 */ /* 0x000fe20000010000 */
[----:B------:R-:W-:-:S02]  /*1a50*/  MOV R50, RZ ;  /* 0x000000ff00327202 */ /* 0x000fc40000000f00 */
[----:B------:R-:W-:Y:S01]  /*1a60*/  @!P0 FADD.FTZ R50, R46, R48 ;  /* 0x000000302e328221 */ /* 0x000fe20000010000 */
[----:B------:R-:W-:Y:S01]  /*1a70*/  MOV R46, RZ ;  /* 0x000000ff002e7202 */ /* 0x000fe20000000f00 */
[----:B------:R-:W-:-:S03]  /*1a80*/  @!P0 FADD.FTZ R46, R47, R49 ;  /* 0x000000312f2e8221 */ /* 0x000fc60000010000 */
[----:B------:R-:W0:Y:S04]  /*1a90*/  SHFL.BFLY PT, R48, R50, 0x2, 0x1f ;  /* 0x0c401f0032307f89 */ /* 0x000e2800000e0000 */
[----:B------:R-:W1:Y:S01]  /*1aa0*/  SHFL.BFLY PT, R47, R46, 0x2, 0x1f ;  /* 0x0c401f002e2f7f89 */ /* 0x000e6200000e0000 */
[----:B------:R-:W2:Y:S01]  /*1ab0*/  S2R R51, SR_TID.X ;  /* 0x0000000000337919 */ /* 0x000ea20000002100 */
[----:B------:R-:W3:Y:S01]  /*1ac0*/  S2R R52, SR_CTAID.Y ;  /* 0x0000000000347919 */ /* 0x000ee20000002600 */
[----:B0-----:R-:W-:Y:S01]  /*1ad0*/  FADD.FTZ R50, R48, R50 ;  /* 0x0000003230327221 */ /* 0x001fe20000010000 */
[----:B-1----:R-:W-:-:S04]  /*1ae0*/  FADD.FTZ R47, R47, R46 ;  /* 0x0000002e2f2f7221 */ /* 0x002fc80000010000 */
[----:B------:R-:W0:Y:S04]  /*1af0*/  SHFL.BFLY PT, R46, R50, 0x1, 0x1f ;  /* 0x0c201f00322e7f89 */ /* 0x000e2800000e0000 */
[----:B------:R-:W1:Y:S01]  /*1b00*/  SHFL.BFLY PT, R48, R47, 0x1, 0x1f ;  /* 0x0c201f002f307f89 */ /* 0x000e6200000e0000 */
[----:B------:R-:W4:Y:S01]  /*1b10*/  S2R R53, SR_CTAID.X ;  /* 0x0000000000357919 */ /* 0x000f220000002500 */
        /* <DEDUP_REMOVED lines=10> */
[----:B----4-:R-:W-:Y:S01]  /*1bc0*/  LOP3.LUT R49, R49, 0xffffffc0, R53, 0xe2, !PT ;  /* 0xffffffc031317812 */ /* 0x010fe200078ee235 */
[----:B0-----:R-:W-:-:S05]  /*1bd0*/  IMAD R48, R48, UR4, R52 ;  /* 0x0000000430307c24 */ /* 0x001fca000f8e0234 */
[----:B------:R-:W-:-:S04]  /*1be0*/  LEA R48, R48, R49, 0xa ;  /* 0x0000003130307211 */ /* 0x000fc800078e50ff */
[----:B------:R-:W-:-:S05]  /*1bf0*/  SHF.L.U32 R48, R48, 0x1, RZ ;  /* 0x0000000130307819 */ /* 0x000fca00000006ff */
[----:B-1----:R-:W-:-:S05]  /*1c00*/  IMAD.WIDE.U32 R48, R48, 0x4, R50 ;  /* 0x0000000430307825 */ /* 0x002fca00078e0032 */
[----:B------:R0:W-:Y:S02]  /*1c10*/  STG.E.64 desc[UR6][R48.64], R46 ;  /* 0x0000002e30007986 */ /* 0x0001e4000c101b06 */
.L_x_1727:
[----:B------:R-:W-:Y:S05]  /*1c20*/  BSYNC B0 ;  /* 0x0000000000007941 */ /* 0x000fea0003800000 */
.L_x_1726:
[----:B------:R-:W-:Y:S06]  /*1c30*/  BAR.SYNC.DEFER_BLOCKING 0x0 ;  /* 0x0000000000007b1d */ /* 0x000fec0000010000 */
[----:B------:R-:W-:Y:S05]  /*1c40*/  @P2 BRA `(.L_x_1728) ;  /* 0x00000000003c2947 */ /* 0x000fea0003800000 */
[----:B0-----:R-:W0:Y:S01]  /*1c50*/  LDC.64 R46, c[0x0][0x250] ;  /* 0x00009400ff2e7b82 */ /* 0x001e220000000a00 */
[----:B----4-:R-:W-:Y:S02]  /*1c60*/  ISETP.NE.AND P1, PT, R53, RZ, PT ;  /* 0x000000ff3500720c */ /* 0x010fe40003f25270 */
[----:B------:R-:W-:-:S04]  /*1c70*/  MOV R48, 0x7fffffc1 ;  /* 0x7fffffc100307802 */ /* 0x000fc80000000f00 */
[----:B------:R-:W-:Y:S01]  /*1c80*/  SEL R48, R48, 0x1, !P1 ;  /* 0x0000000130307807 */ /* 0x000fe20004800000 */
[----:B0-----:R-:W-:Y:S01]  /*1c90*/  IMAD.WIDE.U32 R46, R52, 0x4, R46 ;  /* 0x00000004342e7825 */ /* 0x001fe200078e002e */
[----:B------:R-:W-:Y:S06]  /*1ca0*/  MEMBAR.ALL.GPU ;  /* 0x0000000000007992 */ /* 0x000fec000000a000 */
[----:B------:R-:W-:-:S00]  /*1cb0*/  ERRBAR ;  /* 0x00000000000079ab */ /* 0x000fc00000000000 */
[----:B------:R-:W-:Y:S06]  /*1cc0*/  CGAERRBAR ;  /* 0x00000000000075ab */ /* 0x000fec0000000000 */
[----:B------:R0:W5:Y:S02]  /*1cd0*/  ATOM.E.ADD.STRONG.GPU PT, R48, desc[UR6][R46.64], R48 ;  /* 0x000000302e30798a */ /* 0x00016400081ee1c6 */
.L_x_1729:
[----:B------:R-:W2:Y:S04]  /*1ce0*/  LD.E.STRONG.GPU R49, desc[UR6][R46.64] ;  /* 0x000000062e317980 */ /* 0x000ea8000c10f900 */
[----:B--2---:R-:W-:Y:S01]  /*1cf0*/  CCTL.IVALL ;  /* 0x00000000ff00798f */ /* 0x004fe20002000000 */
[----:B------:R-:W-:Y:S05]  /*1d00*/  YIELD ;  /* 0x0000000000007946 */ /* 0x000fea0003800000 */
[----:B-----5:R-:W-:-:S04]  /*1d10*/  LOP3.LUT R49, R49, R48, RZ, 0x3c, !PT ;  /* 0x0000003031317212 */ /* 0x020fc800078e3cff */
[----:B------:R-:W-:-:S13]  /*1d20*/  ISETP.GT.AND P1, PT, R49, -0x1, PT ;  /* 0xffffffff3100780c */ /* 0x000fda0003f24270 */
[----:B------:R-:W-:Y:S05]  /*1d30*/  @P1 BRA `(.L_x_1729) ;  /* 0xfffffffc00e81947 */ /* 0x000fea000383ffff */
.L_x_1728:
[----:B------:R-:W-:Y:S05]  /*1d40*/  WARPSYNC.ALL ;  /* 0x0000000000007948 */ /* 0x000fea0003800000 */
[----:B------:R-:W-:Y:S01]  /*1d50*/  BAR.SYNC.DEFER_BLOCKING 0x0 ;  /* 0x0000000000007b1d */ /* 0x000fe20000010000 */
[----:B------:R-:W-:-:S05]  /*1d60*/  CS2R R50, SRZ ;  /* 0x0000000000327805 */ /* 0x000fca000001ff00 */
[----:B------:R-:W-:Y:S04]  /*1d70*/  BSSY B0, `(.L_x_1730) ;  /* 0x0000022000007945 */ /* 0x000fe80003800000 */
[----:B------:R-:W-:Y:S05]  /*1d80*/  @P0 BRA `(.L_x_1731) ;  /* 0x0000000000800947 */ /* 0x000fea0003800000 */
[----:B0-----:R-:W0:Y:S01]  /*1d90*/  S2R R49, SR_TID.X ;  /* 0x0000000000317919 */ /* 0x001e220000002100 */
        /* <DEDUP_REMOVED lines=19> */
[----:B----4-:R-:W-:Y:S02]  /*1ed0*/  IMAD.WIDE.U32 R52, R52, 0x4, R2 ;  /* 0x0000000434347825 */ /* 0x010fe400078e0002 */
        /* <DEDUP_REMOVED lines=11> */
.L_x_1731:
[----:B------:R-:W-:Y:S05]  /*1f90*/  BSYNC B0 ;  /* 0x0000000000007941 */ /* 0x000fea0003800000 */
.L_x_1730:
[----:B0-----:R-:W0:Y:S01]  /*1fa0*/  SHFL.BFLY PT, R47, R50, 0x8, 0x1f ;  /* 0x0d001f00322f7f89 */ /* 0x001e2200000e0000 */
        /* <DEDUP_REMOVED lines=45> */
.L_x_1733:
[----:B------:R-:W-:Y:S05]  /*2280*/  BSYNC B0 ;  /* 0x0000000000007941 */ /* 0x000fea0003800000 */
.L_x_1732:
[----:B0-----:R-:W2:Y:S01]  /*2290*/  LDL.LU R49, [R1+0xc] ;  /* 0x00000c0001317983 */ /* 0x001ea20000300800 */
[----:B------:R-:W-:Y:S01]  /*22a0*/  HFMA2.MMA R48, -RZ, RZ, 0, 3.814697265625e-05 ;  /* 0x00000280ff307435 */ /* 0x000fe200000001ff */
[----:B------:R-:W-:Y:S01]  /*22b0*/  ULDC.64 UR10, c[0x0][0x210] ;  /* 0x00008400000a7ab9 */ /* 0x000fe20000000a00 */
[----:B------:R-:W-:Y:S01]  /*22c0*/  ULDC UR8, c[0x0][0x230] ;  /* 0x00008c0000087ab9 */ /* 0x000fe20000000800 */
[----:B------:R-:W3:Y:S04]  /*22d0*/  LDL.LU R47, [R1+0x10] ;  /* 0x00001000012f7983 */ /* 0x000ee80000300800 */
[----:B------:R-:W4:Y:S04]  /*22e0*/  LDL R46, [R1+0x7c] ;  /* 0x00007c00012e7983 */ /* 0x000f280000100800 */
[----:B------:R-:W4:Y:S04]  /*22f0*/  LDL.LU R51, [R1+0x8] ;  /* 0x0000080001337983 */ /* 0x000f280000300800 */
[----:B------:R0:W-:Y:S04]  /*2300*/  STL [R1+0x88], R39 ;  /* 0x0000882701007387 */ /* 0x0001e80000100800 */
[----:B------:R1:W-:Y:S04]  /*2310*/  STL [R1+0x84], R38 ;  /* 0x0000842601007387 */ /* 0x0003e80000100800 */
[----:B0-----:R-:W4:Y:S04]  /*2320*/  LDL.LU R39, [R1+0x4] ;  /* 0x0000040001277983 */ /* 0x001f280000300800 */
[----:B-1----:R-:W4:Y:S01]  /*2330*/  LDL.LU R38, [R1] ;  /* 0x0000000001267983 */ /* 0x002f220000300800 */
[----:B--2---:R-:W-:-:S05]  /*2340*/  IMAD R48, R49, R48, 0x9600 ;  /* 0x0000960031307424 */ /* 0x004fca00078e0230 */
[----:B------:R-:W-:Y:S02]  /*2350*/  IADD3 R48, P0, R48, R40, RZ ;  /* 0x0000002830307210 */ /* 0x000fe40007f1e0ff */
[----:B------:R-:W-:-:S04]  /*2360*/  LEA R40, P1, R58, UR10, 0x1 ;  /* 0x0000000a3a287c11 */ /* 0x000fc8000f8208ff */
[----:B---3--:R-:W-:Y:S02]  /*2370*/  LEA.HI.X R41, R58, UR11, R47, 0x1, P1 ;  /* 0x0000000b3a297c11 */ /* 0x008fe400088f0c2f */
[----:B----4-:R-:W0:Y:S01]  /*2380*/  LDS.64 R46, [R46] ;  /* 0x000000002e2e7984 */ /* 0x010e220000000a00 */
[--C-:B-----5:R-:W-:Y:S02]  /*2390*/  HADD2.F32 R49, -RZ, R42.reuse.H0_H0 ;  /* 0x2000002aff317230 */ /* 0x120fe40000004100 */
[----:B------:R-:W-:Y:S02]  /*23a0*/  HADD2.F32 R42, -RZ, R42.H1_H1 ;  /* 0x3000002aff2a7230 */ /* 0x000fe40000004100 */
[----:B0-----:R-:W-:Y:S01]  /*23b0*/  FADD.FTZ R47, R47, UR8 ;  /* 0x000000082f2f7e21 */ /* 0x001fe20008010000 */
[--C-:B------:R-:W-:Y:S01]  /*23c0*/  FADD.FTZ R50, R0, -R46.reuse ;  /* 0x8000002e00327221 */ /* 0x100fe20000010000 */
[--C-:B------:R-:W-:Y:S01]  /*23d0*/  FADD.FTZ R51, R51, -R46.reuse ;  /* 0x8000002e33337221 */ /* 0x100fe20000010000 */
[--C-:B------:R-:W-:Y:S01]  /*23e0*/  FADD.FTZ R52, R39, -R46.reuse ;  /* 0x8000002e27347221 */ /* 0x100fe20000010000 */
[--C-:B------:R-:W-:Y:S01]  /*23f0*/  FADD.FTZ R53, R38, -R46.reuse ;  /* 0x8000002e26357221 */ /* 0x100fe20000010000 */
[----:B------:R-:W-:Y:S01]  /*2400*/  FADD.FTZ R93, R93, -R46 ;  /* 0x8000002e5d5d7221 */ /* 0x000fe20000010000 */
[----:B------:R-:W0:Y:S01]  /*2410*/  MUFU.RSQ R47, R47 ;  /* 0x0000002f002f7308 */ /* 0x000e220000001400 */
[----:B------:R-:W-:-:S02]  /*2420*/  HADD2.F32 R0, -RZ, R44.H0_H0 ;  /* 0x2000002cff007230 */ /* 0x000fc40000004100 */
        /* <DEDUP_REMOVED lines=26> */
[--C-:B------:R-:W-:Y:S01]  /*25d0*/  FADD.FTZ R68, R68, -R46.reuse ;  /* 0x8000002e44447221 */ /* 0x100fe20000010000 */
[--C-:B------:R-:W-:Y:S01]  /*25e0*/  FADD.FTZ R17, R17, -R46.reuse ;  /* 0x8000002e11117221 */ /* 0x100fe20000010000 */
[--C-:B------:R-:W-:Y:S01]  /*25f0*/  FADD.FTZ R5, R5, -R46.reuse ;  /* 0x8000002e05057221 */ /* 0x100fe20000010000 */
[----:B------:R-:W-:Y:S01]  /*2600*/  FADD.FTZ R72, R72, -R46 ;  /* 0x8000002e48487221 */ /* 0x000fe20000010000 */
[----:B------:R0:W-:Y:S01]  /*2610*/  STG.E.U16 desc[UR6][R40.64], R50 ;  /* 0x0000003228007986 */ /* 0x0001e2000c101506 */
[----:B------:R-:W-:-:S02]  /*2620*/  HADD2.F32 R51, -RZ, R45.H0_H0 ;  /* 0x2000002dff337230 */ /* 0x000fc40000004100 */
[C---:B------:R-:W-:Y:S01]  /*2630*/  FMUL.FTZ R52, R47.reuse, R52 ;  /* 0x000000342f347220 */ /* 0x040fe20000410000 */
[----:B------:R-:W-:Y:S02]  /*2640*/  HADD2.F32 R45, -RZ, R45.H1_H1 ;  /* 0x3000002dff2d7230 */ /* 0x000fe40000004100 */
[----:B------:R-:W-:Y:S01]  /*2650*/  FMUL.FTZ R53, R47, R53 ;  /* 0x000000352f357220 */ /* 0x000fe20000410000 */
[--C-:B------:R-:W-:Y:S01]  /*2660*/  FADD.FTZ R21, R21, -R46.reuse ;  /* 0x8000002e15157221 */ /* 0x100fe20000010000 */
[--C-:B------:R-:W-:Y:S01]  /*2670*/  FADD.FTZ R13, R13, -R46.reuse ;  /* 0x8000002e0d0d7221 */ /* 0x100fe20000010000 */
[--C-:B------:R-:W-:Y:S01]  /*2680*/  FADD.FTZ R9, R9, -R46.reuse ;  /* 0x8000002e09097221 */ /* 0x100fe20000010000 */
[--C-:B------:R-:W-:Y:S01]  /*2690*/  FADD.FTZ R55, R55, -R46.reuse ;  /* 0x8000002e37377221 */ /* 0x100fe20000010000 */
[--C-:B------:R-:W-:Y:S01]  /*26a0*/  FADD.FTZ R64, R64, -R46.reuse ;  /* 0x8000002e40407221 */ /* 0x100fe20000010000 */
[--C-:B------:R-:W-:Y:S01]  /*26b0*/  FADD.FTZ R71, R71, -R46.reuse ;  /* 0x8000002e47477221 */ /* 0x100fe20000010000 */
[----:B------:R-:W-:Y:S01]  /*26c0*/  FADD.FTZ R91, R91, -R46 ;  /* 0x8000002e5b5b7221 */ /* 0x000fe20000010000 */
[----:B0-----:R-:W-:Y:S01]  /*26d0*/  PRMT R50, R50, 0x7632, R50 ;  /* 0x0000763232327816 */ /* 0x001fe20000000032 */
[--C-:B------:R-:W-:Y:S01]  /*26e0*/  FADD.FTZ R87, R87, -R46.reuse ;  /* 0x8000002e57577221 */ /* 0x100fe20000010000 */
        /* <DEDUP_REMOVED lines=15> */
[----:B0-----:R-:W-:-:S02]  /*27e0*/  HADD2.F32 R50, -RZ, R43.H0_H0 ;  /* 0x2000002bff327230 */ /* 0x001fc40000004100 */
[--C-:B------:R-:W-:Y:S01]  /*27f0*/  FADD.FTZ R82, R82, -R46.reuse ;  /* 0x8000002e52527221 */ /* 0x100fe20000010000 */
[----:B------:R-:W-:Y:S02]  /*2800*/  HADD2.F32 R43, -RZ, R43.H1_H1 ;  /* 0x3000002bff2b7230 */ /* 0x000fe40000004100 */
[--C-:B------:R-:W-:Y:S01]  /*2810*/  FADD.FTZ R78, R78, -R46.reuse ;  /* 0x8000002e4e4e7221 */ /* 0x100fe20000010000 */
[--C-:B------:R-:W-:Y:S01]  /*2820*/  FADD.FTZ R74, R74, -R46.reuse ;  /* 0x8000002e4a4a7221 */ /* 0x100fe20000010000 */
[----:B------:R-:W-:Y:S01]  /*2830*/  FFMA.FTZ R52, R52, R50, R51 ;  /* 0x0000003234347223 */ /* 0x000fe20000010033 */
[--C-:B------:R-:W-:Y:S01]  /*2840*/  FADD.FTZ R70, R70, -R46.reuse ;  /* 0x8000002e46467221 */ /* 0x100fe20000010000 */
[----:B------:R-:W-:Y:S01]  /*2850*/  FFMA.FTZ R53, R53, R43, R45 ;  /* 0x0000002b35357223 */ /* 0x000fe2000001002d */
[--C-:B------:R-:W-:Y:S01]  /*2860*/  FADD.FTZ R19, R19, -R46.reuse ;  /* 0x8000002e13137221 */ /* 0x100fe20000010000 */
[--C-:B------:R-:W-:Y:S01]  /*2870*/  FADD.FTZ R15, R15, -R46.reuse ;  /* 0x8000002e0f0f7221 */ /* 0x100fe20000010000 */
[--C-:B------:R-:W-:Y:S01]  /*2880*/  FADD.FTZ R11, R11, -R46.reuse ;  /* 0x8000002e0b0b7221 */ /* 0x100fe20000010000 */
[--C-:B------:R-:W-:Y:S01]  /*2890*/  FADD.FTZ R7, R7, -R46.reuse ;  /* 0x8000002e07077221 */ /* 0x100fe20000010000 */
[----:B------:R-:W-:Y:S01]  /*28a0*/  F2FP.F16.F32.PACK_AB R52, R53, R52 ;  /* 0x000000343534723e */ /* 0x000fe200000000ff */
[----:B------:R-:W-:Y:S01]  /*28b0*/  FMUL.FTZ R93, R47, R93 ;  /* 0x0000005d2f5d7220 */ /* 0x000fe20000410000 */
[----:B------:R-:W-:Y:S01]  /*28c0*/  FADD.FTZ R3, R3, -R46 ;  /* 0x8000002e03037221 */ /* 0x000fe20000010000 */
[----:B------:R-:W-:Y:S01]  /*28d0*/  IADD3.X R37, RZ, R37, RZ, P0, !PT ;  /* 0x00000025ff257210 */ /* 0x000fe200007fe4ff */
[----:B------:R-:W-:Y:S01]  /*28e0*/  ULDC.64 UR8, c[0x0][0x238] ;  /* 0x00008e0000087ab9 */ /* 0x000fe20000000a00 */
[----:B------:R0:W-:Y:S01]  /*28f0*/  STG.E.U16 desc[UR6][R40.64+0x4], R52 ;  /* 0x0000043428007986 */ /* 0x0001e2000c101506 */
[C---:B------:R-:W-:Y:S01]  /*2900*/  FMUL.FTZ R89, R47.reuse, R89 ;  /* 0x000000592f597220 */ /* 0x040fe20000410000 */
[C---:B------:R-:W-:Y:S01]  /*2910*/  FMUL.FTZ R85, R47.reuse, R85 ;  /* 0x000000552f557220 */ /* 0x040fe20000410000 */
[----:B------:R-:W-:-:S02]  /*2920*/  FMUL.FTZ R81, R47, R81 ;  /* 0x000000512f517220 */ /* 0x000fc40000410000 */
[C---:B------:R-:W-:Y:S01]  /*2930*/  FFMA.FTZ R39, R49.reuse, R89, R0 ;  /* 0x0000005931277223 */ /* 0x040fe20000010000 */
[----:B0-----:R-:W-:Y:S01]  /*2940*/  PRMT R52, R52, 0x7632, R52 ;  /* 0x0000763234347816 */ /* 0x001fe20000000034 */
[----:B------:R-:W-:-:S04]  /*2950*/  FFMA.FTZ R38, R49, R85, R0 ;  /* 0x0000005531267223 */ /* 0x000fc80000010000 */
[----:B------:R0:W-:Y:S01]  /*2960*/  STG.E.U16 desc[UR6][R40.64+0x6], R52 ;  /* 0x0000063428007986 */ /* 0x0001e2000c101506 */
[C---:B------:R-:W-:Y:S01]  /*2970*/  FMUL.FTZ R77, R47.reuse, R77 ;  /* 0x0000004d2f4d7220 */ /* 0x040fe20000410000 */
[C---:B------:R-:W-:Y:S01]  /*2980*/  FMUL.FTZ R73, R47.reuse, R73 ;  /* 0x000000492f497220 */ /* 0x040fe20000410000 */
[C---:B------:R-:W-:Y:S01]  /*2990*/  FMUL.FTZ R22, R47.reuse, R22 ;  /* 0x000000162f167220 */ /* 0x040fe20000410000 */
[----:B------:R-:W-:Y:S01]  /*29a0*/  FMUL.FTZ R18, R47, R18 ;  /* 0x000000122f127220 */ /* 0x000fe20000410000 */
[----:B0-----:R-:W-:Y:S01]  /*29b0*/  FFMA.FTZ R40, R49, R93, R0 ;  /* 0x0000005d31287223 */ /* 0x001fe20000010000 */
[----:B------:R-:W-:-:S04]  /*29c0*/  FMUL.FTZ R14, R47, R14 ;  /* 0x0000000e2f0e7220 */ /* 0x000fc80000410000 */
[----:B------:R0:W-:Y:S01]  /*29d0*/  STL [R1+0x54], R40 ;  /* 0x0000542801007387 */ /* 0x0001e20000100800 */
[----:B------:R-:W-:-:S03]  /*29e0*/  FMUL.FTZ R10, R47, R10 ;  /* 0x0000000a2f0a7220 */ /* 0x000fc60000410000 */
[----:B------:R1:W-:Y:S01]  /*29f0*/  STL [R1+0x4c], R39 ;  /* 0x00004c2701007387 */ /* 0x0003e20000100800 */
[----:B------:R-:W-:-:S03]  /*2a00*/  FFMA.FTZ R22, R49, R22, R0 ;  /* 0x0000001631167223 */ /* 0x000fc60000010000 */
[----:B------:R2:W-:Y:S01]  /*2a10*/  STL [R1+0x34], R38 ;  /* 0x0000342601007387 */ /* 0x0005e20000100800 */
[C-C-:B0-----:R-:W-:Y:S01]  /*2a20*/  FFMA.FTZ R40, R49.reuse, R81, R0.reuse ;  /* 0x0000005131287223 */ /* 0x141fe20000010000 */
[C-C-:B------:R-:W-:Y:S01]  /*2a30*/  FFMA.FTZ R18, R49.reuse, R18, R0.reuse ;  /* 0x0000001231127223 */ /* 0x140fe20000010000 */
[----:B-1----:R-:W-:-:S03]  /*2a40*/  FFMA.FTZ R39, R49, R77, R0 ;  /* 0x0000004d31277223 */ /* 0x002fc60000010000 */
[----:B------:R-:W-:Y:S01]  /*2a50*/  STL [R1+0x30], R40 ;  /* 0x0000302801007387 */ /* 0x000fe20000100800 */
[----:B--2---:R-:W-:-:S03]  /*2a60*/  FFMA.FTZ R38, R49, R73, R0 ;  /* 0x0000004931267223 */ /* 0x004fc60000010000 */
[----:B------:R-:W-:Y:S01]  /*2a70*/  STL [R1+0x28], R39 ;  /* 0x0000282701007387 */ /* 0x000fe20000100800 */
[--C-:B------:R-:W-:Y:S01]  /*2a80*/  FFMA.FTZ R14, R49, R14, R0.reuse ;  /* 0x0000000e310e7223 */ /* 0x100fe20000010000 */
[----:B------:R-:W-:Y:S01]  /*2a90*/  FMUL.FTZ R56, R47, R56 ;  /* 0x000000382f387220 */ /* 0x000fe20000410000 */
[--C-:B------:R-:W-:Y:S01]  /*2aa0*/  FFMA.FTZ R10, R49, R10, R0.reuse ;  /* 0x0000000a310a7223 */ /* 0x100fe20000010000 */
[----:B------:R0:W-:Y:S01]  /*2ab0*/  STL [R1+0x24], R38 ;  /* 0x0000242601007387 */ /* 0x0001e20000100800 */
[C---:B------:R-:W-:Y:S01]  /*2ac0*/  FMUL.FTZ R61, R47.reuse, R61 ;  /* 0x0000003d2f3d7220 */ /* 0x040fe20000410000 */
[----:B------:R-:W-:Y:S02]  /*2ad0*/  FMUL.FTZ R65, R47, R65 ;  /* 0x000000412f417220 */ /* 0x000fe40000410000 */
[----:B------:R-:W-:Y:S01]  /*2ae0*/  STL [R1+0x1c], R22 ;  /* 0x00001c1601007387 */ /* 0x000fe20000100800 */
[----:B------:R-:W-:-:S03]  /*2af0*/  FFMA.FTZ R93, R49, R56, R0 ;  /* 0x00000038315d7223 */ /* 0x000fc60000010000 */
[----:B------:R1:W-:Y:S01]  /*2b00*/  STL [R1+0x10], R18 ;  /* 0x0000101201007387 */ /* 0x0003e20000100800 */
[----:B------:R-:W-:-:S03]  /*2b10*/  FFMA.FTZ R89, R49, R61, R0 ;  /* 0x0000003d31597223 */ /* 0x000fc60000010000 */
[----:B------:R-:W2:Y:S01]  /*2b20*/  LDL.LU R58, [R1+0x2c] ;  /* 0x00002c00013a7983 */ /* 0x000ea20000300800 */
[----:B------:R-:W-:-:S03]  /*2b30*/  FMUL.FTZ R2, R47, R2 ;  /* 0x000000022f027220 */ /* 0x000fc60000410000 */
[----:B------:R3:W-:Y:S01]  /*2b40*/  STL [R1+0xc], R14 ;  /* 0x00000c0e01007387 */ /* 0x0007e20000100800 */
[----:B------:R-:W-:-:S03]  /*2b50*/  FFMA.FTZ R85, R49, R65, R0 ;  /* 0x0000004131557223 */ /* 0x000fc60000010000 */
[----:B------:R4:W-:Y:S04]  /*2b60*/  STL [R1+0x8], R10 ;  /* 0x0000080a01007387 */ /* 0x0009e80000100800 */
[----:B------:R-:W2:Y:S01]  /*2b70*/  LDL.LU R56, [R1+0x18] ;  /* 0x0000180001387983 */ /* 0x000ea20000300800 */
[----:B------:R-:W-:-:S03]  /*2b80*/  FMUL.FTZ R6, R47, R6 ;  /* 0x000000062f067220 */ /* 0x000fc60000410000 */
[----:B------:R-:W2:Y:S01]  /*2b90*/  LDL.LU R61, [R1+0x3c] ;  /* 0x00003c00013d7983 */ /* 0x000ea20000300800 */
[----:B0-----:R-:W-:-:S03]  /*2ba0*/  FFMA.FTZ R38, R49, R2, R0 ;  /* 0x0000000231267223 */ /* 0x001fc60000010000 */
[----:B------:R-:W2:Y:S01]  /*2bb0*/  LDL.LU R65, [R1+0x14] ;  /* 0x0000140001417983 */ /* 0x000ea20000300800 */
[C---:B------:R-:W-:Y:S01]  /*2bc0*/  FMUL.FTZ R88, R47.reuse, R88 ;  /* 0x000000582f587220 */ /* 0x040fe20000410000 */
[C---:B------:R-:W-:Y:S01]  /*2bd0*/  FMUL.FTZ R2, R47.reuse, R76 ;  /* 0x0000004c2f027220 */ /* 0x040fe20000410000 */
[----:B------:R-:W-:Y:S01]  /*2be0*/  FMUL.FTZ R60, R47, R60 ;  /* 0x0000003c2f3c7220 */ /* 0x000fe20000410000 */
[----:B------:R-:W-:Y:S01]  /*2bf0*/  FFMA.FTZ R39, R49, R6, R0 ;  /* 0x0000000631277223 */ /* 0x000fe20000010000 */
[C---:B------:R-:W-:Y:S01]  /*2c00*/  FMUL.FTZ R81, R47.reuse, R92 ;  /* 0x0000005c2f517220 */ /* 0x040fe20000410000 */
[C---:B------:R-:W-:Y:S01]  /*2c10*/  FMUL.FTZ R77, R47.reuse, R84 ;  /* 0x000000542f4d7220 */ /* 0x040fe20000410000 */
[----:B------:R-:W2:Y:S01]  /*2c20*/  LDL.LU R92, [R1+0x44] ;  /* 0x00004400015c7983 */ /* 0x000ea20000300800 */
[C---:B------:R-:W-:Y:S01]  /*2c30*/  FMUL.FTZ R0, R47.reuse, R80 ;  /* 0x000000502f007220 */ /* 0x040fe20000410000 */
[----:B-1----:R-:W-:Y:S01]  /*2c40*/  FMUL.FTZ R18, R47, R68 ;  /* 0x000000442f127220 */ /* 0x002fe20000410000 */
[C-C-:B------:R-:W-:Y:S01]  /*2c50*/  FFMA.FTZ R80, R42.reuse, R88, R44.reuse ;  /* 0x000000582a507223 */ /* 0x140fe2000001002c */
[----:B------:R-:W2:Y:S01]  /*2c60*/  LDL.LU R84, [R1+0x40] ;  /* 0x0000400001547983 */ /* 0x000ea20000300800 */
[C-C-:B------:R-:W-:Y:S01]  /*2c70*/  FFMA.FTZ R68, R42.reuse, R2, R44.reuse ;  /* 0x000000022a447223 */ /* 0x140fe2000001002c */
[----:B------:R-:W-:-:S02]  /*2c80*/  FFMA.FTZ R2, R42, R60, R44 ;  /* 0x0000003c2a027223 */ /* 0x000fc4000001002c */
[----:B------:R-:W2:Y:S04]  /*2c90*/  LDL.LU R88, [R1+0x38] ;  /* 0x0000380001587983 */ /* 0x000ea80000300800 */
[----:B------:R-:W2:Y:S01]  /*2ca0*/  LDL.LU R60, [R1+0x20] ;  /* 0x00002000013c7983 */ /* 0x000ea20000300800 */
[C---:B------:R-:W-:Y:S01]  /*2cb0*/  FMUL.FTZ R6, R47.reuse, R17 ;  /* 0x000000112f067220 */ /* 0x040fe20000410000 */
[C---:B------:R-:W-:Y:S01]  /*2cc0*/  FMUL.FTZ R5, R47.reuse, R5 ;  /* 0x000000052f057220 */ /* 0x040fe20000410000 */
[C---:B------:R-:W-:Y:S01]  /*2cd0*/  FMUL.FTZ R72, R47.reuse, R72 ;  /* 0x000000482f487220 */ /* 0x040fe20000410000 */
[C---:B---3--:R-:W-:Y:S01]  /*2ce0*/  FMUL.FTZ R14, R47.reuse, R21 ;  /* 0x000000152f0e7220 */ /* 0x048fe20000410000 */
[C---:B----4-:R-:W-:Y:S01]  /*2cf0*/  FMUL.FTZ R10, R47.reuse, R13 ;  /* 0x0000000d2f0a7220 */ /* 0x050fe20000410000 */
[C---:B------:R-:W-:Y:S01]  /*2d00*/  FMUL.FTZ R9, R47.reuse, R9 ;  /* 0x000000092f097220 */ /* 0x040fe20000410000 */
[C---:B------:R-:W-:Y:S01]  /*2d10*/  FMUL.FTZ R55, R47.reuse, R55 ;  /* 0x000000372f377220 */ /* 0x040fe20000410000 */
[C---:B------:R-:W-:Y:S01]  /*2d20*/  FMUL.FTZ R64, R47.reuse, R64 ;  /* 0x000000402f407220 */ /* 0x040fe20000410000 */
        /* <DEDUP_REMOVED lines=42> */
[----:B------:R-:W-:Y:S01]  /*2fd0*/  LEA R50, P1, R36, UR10, 0x1 ;  /* 0x0000000a24327c11 */ /* 0x000fe2000f8208ff */
[--C-:B------:R-:W-:Y:S01]  /*2fe0*/  FADD.FTZ R72, R57, -R46.reuse ;  /* 0x8000002e39487221 */ /* 0x100fe20000010000 */
[--C-:B------:R-:W-:Y:S01]  /*2ff0*/  FADD.FTZ R75, R66, -R46.reuse ;  /* 0x8000002e424b7221 */ /* 0x100fe20000010000 */
[--C-:B------:R-:W-:Y:S01]  /*3000*/  FADD.FTZ R73, R62, -R46.reuse ;  /* 0x8000002e3e497221 */ /* 0x100fe20000010000 */
[----:B------:R-:W-:Y:S01]  /*3010*/  FADD.FTZ R46, R69, -R46 ;  /* 0x8000002e452e7221 */ /* 0x000fe20000010000 */
[----:B--2---:R-:W-:-:S02]  /*3020*/  LEA.HI.X R51, R36, UR11, R65, 0x1, P1 ;  /* 0x0000000b24337c11 */ /* 0x004fc400088f0c41 */
[C---:B------:R-:W-:Y:S01]  /*3030*/  LEA R54, P1, R35.reuse, UR10, 0x1 ;  /* 0x0000000a23367c11 */ /* 0x040fe2000f8208ff */
[----:B------:R-:W2:Y:S03]  /*3040*/  LDL.LU R65, [R1+0x48] ;  /* 0x0000480001417983 */ /* 0x000ea60000300800 */
[----:B------:R-:W-:Y:S01]  /*3050*/  LEA.HI.X R55, R35, UR11, R56, 0x1, P1 ;  /* 0x0000000b23377c11 */ /* 0x000fe200088f0c38 */
[----:B------:R-:W3:Y:S01]  /*3060*/  LDL.LU R64, [R1+0x50] ;  /* 0x0000500001407983 */ /* 0x000ee20000300800 */
[----:B------:R-:W-:-:S03]  /*3070*/  LEA R56, P1, R34, UR10, 0x1 ;  /* 0x0000000a22387c11 */ /* 0x000fc6000f8208ff */
[----:B------:R-:W4:Y:S04]  /*3080*/  LDL.LU R67, [R1+0x58] ;  /* 0x0000580001437983 */ /* 0x000f280000300800 */
[----:B------:R-:W4:Y:S01]  /*3090*/  LDL.LU R66, [R1+0x5c] ;  /* 0x00005c0001427983 */ /* 0x000f220000300800 */
[----:B------:R-:W-:-:S03]  /*30a0*/  LEA.HI.X R57, R34, UR11, R60, 0x1, P1 ;  /* 0x0000000b22397c11 */ /* 0x000fc600088f0c3c */
[----:B------:R-:W4:Y:S01]  /*30b0*/  LDL.LU R36, [R1+0x60] ;  /* 0x0000600001247983 */ /* 0x000f220000300800 */
[----:B------:R-:W-:-:S03]  /*30c0*/  LEA R34, P1, R33, UR10, 0x1 ;  /* 0x0000000a21227c11 */ /* 0x000fc6000f8208ff */
[----:B------:R-:W4:Y:S01]  /*30d0*/  LDL.LU R69, [R1+0x64] ;  /* 0x0000640001457983 */ /* 0x000f220000300800 */
        /* <DEDUP_REMOVED lines=9> */
[----:B------:R-:W2:Y:S04]  /*3170*/  LDL.LU R92, [R1+0x54] ;  /* 0x00005400015c7983 */ /* 0x000ea80000300800 */
[----:B------:R-:W3:Y:S01]  /*3180*/  LDL.LU R84, [R1+0x4c] ;  /* 0x00004c0001547983 */ /* 0x000ee20000300800 */
[----:B--2---:R-:W-:-:S03]  /*3190*/  F2FP.F16.F32.PACK_AB R81, R81, R92 ;  /* 0x0000005c5151723e */ /* 0x004fc600000000ff */
[----:B------:R-:W2:Y:S04]  /*31a0*/  LDL.LU R92, [R1+0x34] ;  /* 0x00003400015c7983 */ /* 0x000ea80000300800 */
[----:B------:R-:W4:Y:S01]  /*31b0*/  LDL.LU R88, [R1+0x30] ;  /* 0x0000300001587983 */ /* 0x000f220000300800 */
[----:B---3--:R-:W-:-:S03]  /*31c0*/  F2FP.F16.F32.PACK_AB R80, R80, R84 ;  /* 0x000000545050723e */ /* 0x008fc600000000ff */
[----:B------:R-:W3:Y:S01]  /*31d0*/  LDL.LU R84, [R1+0x28] ;  /* 0x0000280001547983 */ /* 0x000ee20000300800 */
[----:B--2---:R-:W-:-:S03]  /*31e0*/  F2FP.F16.F32.PACK_AB R77, R77, R92 ;  /* 0x0000005c4d4d723e */ /* 0x004fc600000000ff */
[----:B------:R-:W2:Y:S01]  /*31f0*/  LDL.LU R92, [R1+0x24] ;  /* 0x00002400015c7983 */ /* 0x000ea20000300800 */
[----:B----4-:R-:W-:-:S03]  /*3200*/  F2FP.F16.F32.PACK_AB R76, R76, R88 ;  /* 0x000000584c4c723e */ /* 0x010fc600000000ff */
[----:B------:R-:W4:Y:S04]  /*3210*/  LDL.LU R91, [R1+0x1c] ;  /* 0x00001c00015b7983 */ /* 0x000f280000300800 */
[----:B------:R-:W4:Y:S01]  /*3220*/  LDL.LU R88, [R1+0x10] ;  /* 0x0000100001587983 */ /* 0x000f220000300800 */
[----:B---3--:R-:W-:-:S03]  /*3230*/  F2FP.F16.F32.PACK_AB R68, R68, R84 ;  /* 0x000000544444723e */ /* 0x008fc600000000ff */
[----:B------:R-:W3:Y:S01]  /*3240*/  LDL.LU R84, [R1+0xc] ;  /* 0x00000c0001547983 */ /* 0x000ee20000300800 */
[----:B------:R-:W-:Y:S02]  /*3250*/  F2FP.F16.F32.PACK_AB R6, R6, R39 ;  /* 0x000000270606723e */ /* 0x000fe400000000ff */
[----:B------:R-:W-:Y:S02]  /*3260*/  F2FP.F16.F32.PACK_AB R5, R5, R38 ;  /* 0x000000260505723e */ /* 0x000fe400000000ff */
[----:B------:R-:W-:-:S04]  /*3270*/  LEA R62, P1, R28, UR10, 0x1 ;  /* 0x0000000a1c3e7c11 */ /* 0x000fc8000f8208ff */
[----:B------:R-:W-:Y:S02]  /*3280*/  LEA.HI.X R63, R28, UR11, R65, 0x1, P1 ;  /* 0x0000000b1c3f7c11 */ /* 0x000fe400088f0c41 */
[----:B------:R-:W-:-:S04]  /*3290*/  LEA R28, P1, R27, UR10, 0x1 ;  /* 0x0000000a1b1c7c11 */ /* 0x000fc8000f8208ff */
[----:B------:R-:W-:Y:S02]  /*32a0*/  LEA.HI.X R29, R27, UR11, R64, 0x1, P1 ;  /* 0x0000000b1b1d7c11 */ /* 0x000fe400088f0c40 */
[----:B------:R-:W-:Y:S01]  /*32b0*/  LEA R64, P1, R26, UR10, 0x1 ;  /* 0x0000000a1a407c11 */ /* 0x000fe2000f8208ff */
[----:B------:R-:W-:-:S03]  /*32c0*/  FMUL.FTZ R90, R47, R90 ;  /* 0x0000005a2f5a7220 */ /* 0x000fc60000410000 */
[----:B------:R-:W-:Y:S02]  /*32d0*/  LEA.HI.X R65, R26, UR11, R67, 0x1, P1 ;  /* 0x0000000b1a417c11 */ /* 0x000fe400088f0c43 */
[----:B------:R-:W-:Y:S02]  /*32e0*/  LEA R26, P1, R25, UR10, 0x1 ;  /* 0x0000000a191a7c11 */ /* 0x000fe4000f8208ff */
[----:B--2---:R-:W-:Y:S02]  /*32f0*/  F2FP.F16.F32.PACK_AB R17, R17, R92 ;  /* 0x0000005c1111723e */ /* 0x004fe400000000ff */
[----:B------:R-:W2:Y:S04]  /*3300*/  LDL.LU R92, [R1+0x8] ;  /* 0x00000800015c7983 */ /* 0x000ea80000300800 */
[----:B------:R-:W2:Y:S04]  /*3310*/  LDL.LU R39, [R1+0x88] ;  /* 0x0000880001277983 */ /* 0x000ea80000300800 */
[----:B------:R-:W2:Y:S01]  /*3320*/  LDL.LU R38, [R1+0x84] ;  /* 0x0000840001267983 */ /* 0x000ea20000300800 */
[----:B------:R-:W-:Y:S01]  /*3330*/  LEA.HI.X R27, R25, UR11, R66, 0x1, P1 ;  /* 0x0000000b191b7c11 */ /* 0x000fe200088f0c42 */
[----:B------:R-:W-:Y:S01]  /*3340*/  FFMA.FTZ R90, R43, R90, R45 ;  /* 0x0000005a2b5a7223 */ /* 0x000fe2000001002d */
[----:B------:R-:W-:Y:S01]  /*3350*/  LEA R66, P1, R24, UR10, 0x1 ;  /* 0x0000000a18427c11 */ /* 0x000fe2000f8208ff */
[C---:B------:R-:W-:Y:S01]  /*3360*/  FMUL.FTZ R86, R47.reuse, R86 ;  /* 0x000000562f567220 */ /* 0x040fe20000410000 */
[----:B------:R-:W-:-:S02]  /*3370*/  FMUL.FTZ R82, R47, R82 ;  /* 0x000000522f527220 */ /* 0x000fc40000410000 */
[----:B------:R-:W-:Y:S01]  /*3380*/  LEA.HI.X R67, R24, UR11, R36, 0x1, P1 ;  /* 0x0000000b18437c11 */ /* 0x000fe200088f0c24 */
[----:B------:R-:W-:Y:S01]  /*3390*/  FMUL.FTZ R78, R47, R78 ;  /* 0x0000004e2f4e7220 */ /* 0x000fe20000410000 */
[----:B------:R-:W-:Y:S01]  /*33a0*/  LEA R24, P0, R23, UR10, 0x1 ;  /* 0x0000000a17187c11 */ /* 0x000fe2000f8008ff */
        /* <DEDUP_REMOVED lines=12> */
[C-C-:B------:R-:W-:Y:S01]  /*3470*/  FFMA.FTZ R86, R43.reuse, R86, R45.reuse ;  /* 0x000000562b567223 */ /* 0x140fe2000001002d */
[----:B------:R-:W-:Y:S01]  /*3480*/  FFMA.FTZ R82, R43, R82, R45 ;  /* 0x000000522b527223 */ /* 0x000fe2000001002d */
[----:B------:R-:W-:Y:S01]  /*3490*/  LEA.HI.X R25, R23, UR11, R69, 0x1, P0 ;  /* 0x0000000b17197c11 */ /* 0x000fe200080f0c45 */
        /* <DEDUP_REMOVED lines=12> */
[----:B------:R-:W-:Y:S01]  /*3560*/  PRMT R23, R81, 0x7632, R23 ;  /* 0x0000763251177816 */ /* 0x000fe20000000017 */
[----:B------:R0:W-:Y:S01]  /*3570*/  STG.E.U16 desc[UR6][R50.64+0x4], R4 ;  /* 0x0000040432007986 */ /* 0x0001e2000c101506 */
[----:B------:R-:W-:-:S02]  /*3580*/  PRMT R43, R4, 0x7632, R43 ;  /* 0x00007632042b7816 */ /* 0x000fc4000000002b */
[----:B------:R-:W-:Y:S02]  /*3590*/  F2FP.F16.F32.PACK_AB R8, R86, R8 ;  /* 0x000000085608723e */ /* 0x000fe400000000ff */
[----:B------:R-:W-:Y:S01]  /*35a0*/  F2FP.F16.F32.PACK_AB R12, R82, R12 ;  /* 0x0000000c520c723e */ /* 0x000fe200000000ff */
[----:B------:R1:W-:Y:S01]  /*35b0*/  STG.E.U16 desc[UR6][R50.64+0x2], R23 ;  /* 0x0000021732007986 */ /* 0x0003e2000c101506 */
[----:B0-----:R-:W-:-:S03]  /*35c0*/  PRMT R4, R80, 0x7632, R4 ;  /* 0x0000763250047816 */ /* 0x001fc60000000004 */
[----:B------:R-:W-:Y:S01]  /*35d0*/  STG.E.U16 desc[UR6][R50.64], R81 ;  /* 0x0000005132007986 */ /* 0x000fe2000c101506 */
[----:B------:R-:W-:-:S03]  /*35e0*/  PRMT R45, R12, 0x7632, R45 ;  /* 0x000076320c2d7816 */ /* 0x000fc6000000002d */
[----:B------:R0:W-:Y:S01]  /*35f0*/  STG.E.U16 desc[UR6][R50.64+0x6], R43 ;  /* 0x0000062b32007986 */ /* 0x0001e2000c101506 */
[----:B-1----:R-:W-:Y:S02]  /*3600*/  PRMT R23, R8, 0x7632, R23 ;  /* 0x0000763208177816 */ /* 0x002fe40000000017 */
[----:B------:R-:W-:Y:S01]  /*3610*/  F2FP.F16.F32.PACK_AB R16, R78, R16 ;  /* 0x000000104e10723e */ /* 0x000fe200000000ff */
[----:B------:R1:W-:Y:S01]  /*3620*/  STG.E.U16 desc[UR6][R54.64+0x2], R4 ;  /* 0x0000020436007986 */ /* 0x0003e2000c101506 */
[----:B------:R-:W-:Y:S02]  /*3630*/  F2FP.F16.F32.PACK_AB R18, R74, R18 ;  /* 0x000000124a12723e */ /* 0x000fe400000000ff */
[----:B------:R-:W-:Y:S01]  /*3640*/  F2FP.F16.F32.PACK_AB R20, R70, R20 ;  /* 0x000000144614723e */ /* 0x000fe200000000ff */
[----:B------:R-:W-:Y:S01]  /*3650*/  STG.E.U16 desc[UR6][R54.64], R80 ;  /* 0x0000005036007986 */ /* 0x000fe2000c101506 */
[----:B0-----:R-:W-:-:S03]  /*3660*/  PRMT R43, R77, 0x7632, R43 ;  /* 0x000076324d2b7816 */ /* 0x001fc6000000002b */
[----:B------:R0:W-:Y:S01]  /*3670*/  STG.E.U16 desc[UR6][R54.64+0x4], R8 ;  /* 0x0000040836007986 */ /* 0x0001e2000c101506 */
[----:B-1----:R-:W-:-:S03]  /*3680*/  PRMT R4, R76, 0x7632, R4 ;  /* 0x000076324c047816 */ /* 0x002fc60000000004 */
[----:B------:R1:W-:Y:S01]  /*3690*/  STG.E.U16 desc[UR6][R54.64+0x6], R23 ;  /* 0x0000061736007986 */ /* 0x0003e2000c101506 */
[----:B----4-:R-:W-:-:S03]  /*36a0*/  F2FP.F16.F32.PACK_AB R14, R14, R91 ;  /* 0x0000005b0e0e723e */ /* 0x010fc600000000ff */
[----:B------:R-:W-:Y:S04]  /*36b0*/  STG.E.U16 desc[UR6][R56.64], R77 ;  /* 0x0000004d38007986 */ /* 0x000fe8000c101506 */
[----:B------:R-:W-:Y:S01]  /*36c0*/  STG.E.U16 desc[UR6][R56.64+0x2], R43 ;  /* 0x0000022b38007986 */ /* 0x000fe2000c101506 */
[----:B0-----:R-:W-:-:S03]  /*36d0*/  PRMT R8, R16, 0x7632, R8 ;  /* 0x0000763210087816 */ /* 0x001fc60000000008 */
[----:B------:R0:W-:Y:S01]  /*36e0*/  STG.E.U16 desc[UR6][R56.64+0x4], R12 ;  /* 0x0000040c38007986 */ /* 0x0001e2000c101506 */
[----:B-1----:R-:W-:-:S03]  /*36f0*/  PRMT R23, R18, 0x7632, R23 ;  /* 0x0000763212177816 */ /* 0x002fc60000000017 */
[----:B------:R-:W-:Y:S01]  /*3700*/  STG.E.U16 desc[UR6][R56.64+0x6], R45 ;  /* 0x0000062d38007986 */ /* 0x000fe2000c101506 */
[----:B------:R-:W-:-:S03]  /*3710*/  F2FP.F16.F32.PACK_AB R19, R19, R21 ;  /* 0x000000151313723e */ /* 0x000fc600000000ff */
[----:B------:R1:W-:Y:S04]  /*3720*/  STG.E.U16 desc[UR6][R34.64+0x2], R4 ;  /* 0x0000020422007986 */ /* 0x0003e8000c101506 */
[----:B------:R4:W-:Y:S01]  /*3730*/  STG.E.U16 desc[UR6][R34.64+0x4], R16 ;  /* 0x0000041022007986 */ /* 0x0009e2000c101506 */
[----:B0-----:R-:W-:Y:S02]  /*3740*/  PRMT R12, R68, 0x7632, R12 ;  /* 0x00007632440c7816 */ /* 0x001fe4000000000c */
[----:B------:R-:W-:Y:S01]  /*3750*/  F2FP.F16.F32.PACK_AB R13, R13, R88 ;  /* 0x000000580d0d723e */ /* 0x000fe200000000ff */
[----:B------:R-:W-:Y:S01]  /*3760*/  STG.E.U16 desc[UR6][R34.64], R76 ;  /* 0x0000004c22007986 */ /* 0x000fe2000c101506 */
[----:B------:R-:W-:Y:S02]  /*3770*/  F2FP.F16.F32.PACK_AB R15, R15, R22 ;  /* 0x000000160f0f723e */ /* 0x000fe400000000ff */
[----:B-1----:R-:W-:Y:S01]  /*3780*/  PRMT R4, R20, 0x7632, R4 ;  /* 0x0000763214047816 */ /* 0x002fe20000000004 */
[----:B------:R0:W-:Y:S01]  /*3790*/  STG.E.U16 desc[UR6][R34.64+0x6], R8 ;  /* 0x0000060822007986 */ /* 0x0001e2000c101506 */
[----:B----4-:R-:W-:-:S03]  /*37a0*/  PRMT R16, R17, 0x7632, R16 ;  /* 0x0000763211107816 */ /* 0x010fc60000000010 */
[----:B------:R-:W-:Y:S04]  /*37b0*/  STG.E.U16 desc[UR6][R58.64], R68 ;  /* 0x000000443a007986 */ /* 0x000fe8000c101506 */
[----:B------:R1:W-:Y:S04]  /*37c0*/  STG.E.U16 desc[UR6][R58.64+0x2], R12 ;  /* 0x0000020c3a007986 */ /* 0x0003e8000c101506 */
[----:B------:R-:W-:Y:S01]  /*37d0*/  STG.E.U16 desc[UR6][R58.64+0x4], R18 ;  /* 0x000004123a007986 */ /* 0x000fe2000c101506 */
[----:B0-----:R-:W-:-:S03]  /*37e0*/  PRMT R8, R14, 0x7632, R8 ;  /* 0x000076320e087816 */ /* 0x001fc60000000008 */
[----:B------:R-:W-:Y:S04]  /*37f0*/  STG.E.U16 desc[UR6][R58.64+0x6], R23 ;  /* 0x000006173a007986 */ /* 0x000fe8000c101506 */
[----:B------:R-:W-:Y:S01]  /*3800*/  STG.E.U16 desc[UR6][R32.64], R17 ;  /* 0x0000001120007986 */ /* 0x000fe2000c101506 */
[----:B-1----:R-:W-:-:S03]  /*3810*/  PRMT R12, R19, 0x7632, R12 ;  /* 0x00007632130c7816 */ /* 0x002fc6000000000c */
[----:B------:R-:W-:Y:S04]  /*3820*/  STG.E.U16 desc[UR6][R32.64+0x2], R16 ;  /* 0x0000021020007986 */ /* 0x000fe8000c101506 */
[----:B------:R-:W-:Y:S04]  /*3830*/  STG.E.U16 desc[UR6][R32.64+0x4], R20 ;  /* 0x0000041420007986 */ /* 0x000fe8000c101506 */
[----:B------:R0:W-:Y:S01]  /*3840*/  STG.E.U16 desc[UR6][R32.64+0x6], R4 ;  /* 0x0000060420007986 */ /* 0x0001e2000c101506 */
[----:B---3--:R-:W-:-:S03]  /*3850*/  F2FP.F16.F32.PACK_AB R10, R10, R84 ;  /* 0x000000540a0a723e */ /* 0x008fc600000000ff */
[----:B------:R1:W-:Y:S01]  /*3860*/  STG.E.U16 desc[UR6][R60.64], R14 ;  /* 0x0000000e3c007986 */ /* 0x0003e2000c101506 */
[----:B------:R-:W-:Y:S02]  /*3870*/  F2FP.F16.F32.PACK_AB R11, R11, R40 ;  /* 0x000000280b0b723e */ /* 0x000fe400000000ff */
[----:B------:R-:W-:Y:S01]  /*3880*/  F2FP.F16.F32.PACK_AB R7, R7, R41 ;  /* 0x000000290707723e */ /* 0x000fe200000000ff */
[----:B------:R3:W-:Y:S01]  /*3890*/  STG.E.U16 desc[UR6][R60.64+0x2], R8 ;  /* 0x000002083c007986 */ /* 0x0007e2000c101506 */
[----:B0-----:R-:W-:Y:S02]  /*38a0*/  PRMT R4, R13, 0x7632, R4 ;  /* 0x000076320d047816 */ /* 0x001fe40000000004 */
[----:B-1----:R-:W-:Y:S01]  /*38b0*/  PRMT R14, R15, 0x7632, R14 ;  /* 0x000076320f0e7816 */ /* 0x002fe2000000000e */
[----:B------:R-:W-:Y:S04]  /*38c0*/  STG.E.U16 desc[UR6][R60.64+0x4], R19 ;  /* 0x000004133c007986 */ /* 0x000fe8000c101506 */
[----:B------:R-:W-:Y:S01]  /*38d0*/  STG.E.U16 desc[UR6][R60.64+0x6], R12 ;  /* 0x0000060c3c007986 */ /* 0x000fe2000c101506 */
[----:B---3--:R-:W-:-:S03]  /*38e0*/  PRMT R8, R11, 0x7632, R8 ;  /* 0x000076320b087816 */ /* 0x008fc60000000008 */
[----:B------:R-:W-:Y:S01]  /*38f0*/  STG.E.U16 desc[UR6][R30.64], R13 ;  /* 0x0000000d1e007986 */ /* 0x000fe2000c101506 */
[----:B------:R-:W-:-:S03]  /*3900*/  F2FP.F16.F32.PACK_AB R3, R3, R44 ;  /* 0x0000002c0303723e */ /* 0x000fc600000000ff */
[----:B------:R0:W-:Y:S04]  /*3910*/  STG.E.U16 desc[UR6][R30.64+0x2], R4 ;  /* 0x000002041e007986 */ /* 0x0001e8000c101506 */
[----:B------:R-:W-:Y:S04]  /*3920*/  STG.E.U16 desc[UR6][R30.64+0x4], R15 ;  /* 0x0000040f1e007986 */ /* 0x000fe8000c101506 */
[----:B------:R1:W-:Y:S01]  /*3930*/  STG.E.U16 desc[UR6][R30.64+0x6], R14 ;  /* 0x0000060e1e007986 */ /* 0x0003e2000c101506 */
[----:B------:R-:W-:Y:S02]  /*3940*/  F2FP.F16.F32.PACK_AB R49, R72, R49 ;  /* 0x000000314831723e */ /* 0x000fe400000000ff */
[----:B0-----:R-:W-:Y:S01]  /*3950*/  PRMT R4, R7, 0x7632, R4 ;  /* 0x0000763207047816 */ /* 0x001fe20000000004 */
[----:B------:R-:W-:Y:S01]  /*3960*/  STG.E.U16 desc[UR6][R62.64], R10 ;  /* 0x0000000a3e007986 */ /* 0x000fe2000c101506 */
[----:B------:R-:W-:-:S02]  /*3970*/  F2FP.F16.F32.PACK_AB R52, R73, R52 ;  /* 0x000000344934723e */ /* 0x000fc400000000ff */
[----:B-1----:R-:W-:Y:S01]  /*3980*/  PRMT R31, R10, 0x7632, R31 ;  /* 0x000076320a1f7816 */ /* 0x002fe2000000001f */
[----:B------:R-:W-:Y:S01]  /*3990*/  STG.E.U16 desc[UR6][R62.64+0x4], R11 ;  /* 0x0000040b3e007986 */ /* 0x000fe2000c101506 */
[----:B------:R-:W-:-:S03]  /*39a0*/  PRMT R32, R6, 0x7632, R32 ;  /* 0x0000763206207816 */ /* 0x000fc60000000020 */
[----:B------:R-:W-:Y:S01]  /*39b0*/  STG.E.U16 desc[UR6][R62.64+0x2], R31 ;  /* 0x0000021f3e007986 */ /* 0x000fe2000c101506 */
[----:B------:R-:W-:-:S03]  /*39c0*/  PRMT R13, R5, 0x7632, R13 ;  /* 0x00007632050d7816 */ /* 0x000fc6000000000d */
[----:B------:R0:W-:Y:S01]  /*39d0*/  STG.E.U16 desc[UR6][R62.64+0x6], R8 ;  /* 0x000006083e007986 */ /* 0x0001e2000c101506 */
[----:B------:R-:W-:-:S03]  /*39e0*/  F2FP.F16.F32.PACK_AB R2, R2, R93 ;  /* 0x0000005d0202723e */ /* 0x000fc600000000ff */
[----:B------:R1:W-:Y:S01]  /*39f0*/  STG.E.U16 desc[UR6][R28.64+0x6], R4 ;  /* 0x000006041c007986 */ /* 0x0003e2000c101506 */
[----:B------:R-:W-:-:S03]  /*3a00*/  F2FP.F16.F32.PACK_AB R0, R0, R89 ;  /* 0x000000590000723e */ /* 0x000fc600000000ff */
[----:B------:R-:W-:Y:S01]  /*3a10*/  STG.E.U16 desc[UR6][R28.64+0x4], R7 ;  /* 0x000004071c007986 */ /* 0x000fe2000c101506 */
[----:B0-----:R-:W-:Y:S02]  /*3a20*/  PRMT R8, R3, 0x7632, R8 ;  /* 0x0000763203087816 */ /* 0x001fe40000000008 */
[----:B-1----:R-:W-:Y:S02]  /*3a30*/  PRMT R4, R49, 0x7632, R4 ;  /* 0x0000763231047816 */ /* 0x002fe40000000004 */
[----:B------:R-:W-:Y:S02]  /*3a40*/  F2FP.F16.F32.PACK_AB R53, R75, R53 ;  /* 0x000000354b35723e */ /* 0x000fe400000000ff */
[----:B------:R-:W-:Y:S02]  /*3a50*/  LEA R36, P1, R48, UR10, 0x1 ;  /* 0x0000000a30247c11 */ /* 0x000fe4000f8208ff */
[----:B------:R-:W-:Y:S02]  /*3a60*/  F2FP.F16.F32.PACK_AB R42, R42, R85 ;  /* 0x000000552a2a723e */ /* 0x000fe400000000ff */
[----:B------:R-:W-:-:S02]  /*3a70*/  F2FP.F16.F32.PACK_AB R46, R46, R71 ;  /* 0x000000472e2e723e */ /* 0x000fc400000000ff */
[----:B------:R-:W-:Y:S02]  /*3a80*/  PRMT R33, R2, 0x7632, R33 ;  /* 0x0000763202217816 */ /* 0x000fe40000000021 */
[----:B------:R-:W-:Y:S02]  /*3a90*/  PRMT R12, R0, 0x7632, R12 ;  /* 0x00007632000c7816 */ /* 0x000fe4000000000c */
[----:B------:R-:W-:Y:S02]  /*3aa0*/  LEA.HI.X R37, R48, UR11, R37, 0x1, P1 ;  /* 0x0000000b30257c11 */ /* 0x000fe400088f0c25 */
[----:B------:R-:W-:Y:S01]  /*3ab0*/  PRMT R18, R42, 0x7632, R18 ;  /* 0x000076322a127816 */ /* 0x000fe20000000012 */
[----:B------:R-:W-:Y:S01]  /*3ac0*/  ULOP3.LUT UR4, UR4, 0x1, URZ, 0x3c, !UPT ;  /* 0x0000000104047892 */ /* 0x000fe2000f8e3c3f */
[----:B--2---:R-:W-:-:S04]  /*3ad0*/  F2FP.F16.F32.PACK_AB R9, R9, R92 ;  /* 0x0000005c0909723e */ /* 0x004fc800000000ff */
[----:B------:R-:W-:Y:S01]  /*3ae0*/  PRMT R14, R9, 0x7632, R14 ;  /* 0x00007632090e7816 */ /* 0x000fe2000000000e */
[----:B------:R-:W-:Y:S04]  /*3af0*/  STG.E.U16 desc[UR6][R28.64], R9 ;  /* 0x000000091c007986 */ /* 0x000fe8000c101506 */
[----:B------:R-:W-:Y:S04]  /*3b00*/  STG.E.U16 desc[UR6][R28.64+0x2], R14 ;  /* 0x0000020e1c007986 */ /* 0x000fe8000c101506 */
[----:B------:R0:W-:Y:S04]  /*3b10*/  STG.E.U16 desc[UR6][R64.64+0x4], R3 ;  /* 0x0000040340007986 */ /* 0x0001e8000c101506 */
[----:B------:R-:W-:Y:S04]  /*3b20*/  STG.E.U16 desc[UR6][R64.64], R6 ;  /* 0x0000000640007986 */ /* 0x000fe8000c101506 */
[----:B------:R-:W-:Y:S01]  /*3b30*/  STG.E.U16 desc[UR6][R64.64+0x2], R32 ;  /* 0x0000022040007986 */ /* 0x000fe2000c101506 */
[----:B0-----:R-:W-:-:S03]  /*3b40*/  PRMT R3, R52, 0x7632, R3 ;  /* 0x0000763234037816 */ /* 0x001fc60000000003 */
[----:B------:R-:W-:Y:S04]  /*3b50*/  STG.E.U16 desc[UR6][R64.64+0x6], R8 ;  /* 0x0000060840007986 */ /* 0x000fe8000c101506 */
[----:B------:R-:W-:Y:S04]  /*3b60*/  STG.E.U16 desc[UR6][R26.64], R5 ;  /* 0x000000051a007986 */ /* 0x000fe8000c101506 */
[----:B------:R-:W-:Y:S04]  /*3b70*/  STG.E.U16 desc[UR6][R26.64+0x2], R13 ;  /* 0x0000020d1a007986 */ /* 0x000fe8000c101506 */
[----:B------:R-:W-:Y:S04]  /*3b80*/  STG.E.U16 desc[UR6][R26.64+0x4], R49 ;  /* 0x000004311a007986 */ /* 0x000fe8000c101506 */
[----:B------:R-:W-:Y:S01]  /*3b90*/  STG.E.U16 desc[UR6][R26.64+0x6], R4 ;  /* 0x000006041a007986 */ /* 0x000fe2000c101506 */
[----:B------:R-:W-:-:S03]  /*3ba0*/  IADD3 R39, P0, R39, 0x2, RZ ;  /* 0x0000000227277810 */ /* 0x000fc60007f1e0ff */
[----:B------:R0:W-:Y:S04]  /*3bb0*/  STG.E.U16 desc[UR6][R66.64], R2 ;  /* 0x0000000242007986 */ /* 0x0001e8000c101506 */
[----:B------:R1:W-:Y:S01]  /*3bc0*/  STG.E.U16 desc[UR6][R66.64+0x6], R3 ;  /* 0x0000060342007986 */ /* 0x0003e2000c101506 */
[----:B------:R-:W-:-:S03]  /*3bd0*/  IADD3.X R38, RZ, R38, RZ, P0, !PT ;  /* 0x00000026ff267210 */ /* 0x000fc600007fe4ff */
[----:B------:R2:W-:Y:S01]  /*3be0*/  STG.E.U16 desc[UR6][R66.64+0x2], R33 ;  /* 0x0000022142007986 */ /* 0x0005e2000c101506 */
[----:B0-----:R-:W-:-:S03]  /*3bf0*/  PRMT R2, R53, 0x7632, R2 ;  /* 0x0000763235027816 */ /* 0x001fc60000000002 */
        /* <DEDUP_REMOVED lines=12> */
[----:B--2---:R-:W-:Y:S05]  /*3cc0*/  @!P0 BRA `(.L_x_1734) ;  /* 0xffffffc400c88947 */ /* 0x004fea000383ffff */
[----:B------:R-:W-:Y:S05]  /*3cd0*/  EXIT ;  /* 0x000000000000794d */ /* 0x000fea0003800000 */
.L_x_1735:
        /* <DEDUP_REMOVED lines=10> */
.L_x_1843:


//--------------------- .text._ZN13group_norm_v214gn_cuda_kernelI6__halfLi320ELi3ELi32ELi20ELi4096ELb0ELi64ELi320ELi320ELi4ELb1ELi5ELb0ELb0ENS_16CompileConditionILi900EEEEEvPT_PKS4_S7_S7_flPfS8_Pj --------------------------
	.section	.text._ZN13group_norm_v214gn_cuda_kernelI6__halfLi320ELi3ELi32ELi20ELi4096ELb0ELi64ELi320ELi320ELi4ELb1ELi5ELb0ELb0ENS_16CompileConditionILi900EEEEEvPT_PKS4_S7_S7_flPfS8_Pj,"ax",@progbits
	.align	128
        .global         _ZN13group_norm_v214gn_cuda_kernelI6__halfLi320ELi3ELi32ELi20ELi4096ELb0ELi64ELi320ELi320ELi4ELb1ELi5ELb0ELb0ENS_16CompileConditionILi900EEEEEvPT_PKS4_S7_S7_flPfS8_Pj
        .type           _ZN13group_norm_v214gn_cuda_kernelI6__halfLi320ELi3ELi32ELi20ELi4096ELb0ELi64ELi320ELi320ELi4ELb1ELi5ELb0ELb0ENS_16CompileConditionILi900EEEEEvPT_PKS4_S7_S7_flPfS8_Pj,@function
        .size           _ZN13group_norm_v214gn_cuda_kernelI6__halfLi320ELi3ELi32ELi20ELi4096ELb0ELi64ELi320ELi320ELi4ELb1ELi5ELb0ELb0ENS_16CompileConditionILi900EEEEEvPT_PKS4_S7_S7_flPfS8_Pj,(.L_x_1844 - _ZN13group_norm_v214gn_cuda_kernelI6__halfLi320ELi3ELi32ELi20ELi4096ELb0ELi64ELi320ELi320ELi4ELb1ELi5ELb0ELb0ENS_16CompileConditionILi900EEEEEvPT_PKS4_S7_S7_flPfS8_Pj)
        .other          _ZN13group_norm_v214gn_cuda_kernelI6__halfLi320ELi3ELi32ELi20ELi4096ELb0ELi64ELi320ELi320ELi4ELb1ELi5ELb0ELb0ENS_16CompileConditionILi900EEEEEvPT_PKS4_S7_S7_flPfS8_Pj,@"STO_CUDA_ENTRY STV_DEFAULT"
_ZN13group_norm_v214gn_cuda_kernelI6__halfLi320ELi3ELi32ELi20ELi4096ELb0ELi64ELi320ELi320ELi4ELb1ELi5ELb0ELb0ENS_16CompileConditionILi900EEEEEvPT_PKS4_S7_S7_flPfS8_Pj:
.text._ZN13group_norm_v214gn_cuda_kernelI6__halfLi320ELi3ELi32ELi20ELi4096ELb0ELi64ELi320ELi320ELi4ELb1ELi5ELb0ELb0ENS_16CompileConditionILi900EEEEEvPT_PKS4_S7_S7_flPfS8_Pj:
        /* <DEDUP_REMOVED lines=12> */
[----:B------:R-:W-:Y:S01]  /*00c0*/  HFMA2.MMA R25, -RZ, RZ, 0, 0 ;  /* 0x00000000ff197435 */ /* 0x000fe200000001ff */
[----:B------:R-:W-:Y:S01]  /*00d0*/  MOV R38, R4 ;  /* 0x0000000400267202 */ /* 0x000fe20000000f00 */
[----:B------:R-:W1:Y:S01]  /*00e0*/  S2R R5, SR_CgaCtaId ;  /* 0x0000000000057919 */ /* 0x000e620000008800 */
[----:B------:R-:W-:Y:S01]  /*00f0*/  UMOV UR4, URZ ;  /* 0x0000003f00047c82 */ /* 0x000fe20008000000 */
[----:B------:R-:W-:Y:S01]  /*0100*/  ULDC.64 UR8, c[0x0][0x208] ;  /* 0x0000820000087ab9 */ /* 0x000fe20000000a00 */
[----:B0-----:R-:W-:-:S05]  /*0110*/  IMAD.WIDE.U32 R2, R6, -0x33333333, RZ ;  /* 0xcccccccd06027825 */ /* 0x001fca00078e00ff */
[----:B------:R-:W-:Y:S02]  /*0120*/  SHF.R.U32.HI R7, RZ, 0x6, R3 ;  /* 0x00000006ff077819 */ /* 0x000fe40000011603 */
[----:B-1----:R-:W-:-:S03]  /*0130*/  LEA R3, R5, R0, 0x18 ;  /* 0x0000000005037211 */ /* 0x002fc600078ec0ff */
[----:B------:R-:W-:-:S04]  /*0140*/  IMAD R0, R7, -0x50, R6 ;  /* 0xffffffb007007824 */ /* 0x000fc800078e0206 */
[----:B------:R-:W-:-:S05]  /*0150*/  IMAD R0, R0, 0x28, R3 ;  /* 0x0000002800007824 */ /* 0x000fca00078e0203 */
[----:B------:R-:W-:-:S05]  /*0160*/  LEA R0, R7, R0, 0x3 ;  /* 0x0000000007007211 */ /* 0x000fca00078e18ff */
[----:B------:R0:W-:Y:S02]  /*0170*/  STL [R1+0xf0], R0 ;  /* 0x0000f00001007387 */ /* 0x0001e40000100800 */
.L_x_1748:
[----:B------:R-:W1:Y:S01]  /*0180*/  S2R R4, SR_TID.X ;  /* 0x0000000000047919 */ /* 0x000e620000002100 */
[C---:B------:R-:W-:Y:S01]  /*0190*/  LOP3.LUT R52, R38.reuse, 0x1, RZ, 0xc0, !PT ;  /* 0x0000000126347812 */ /* 0x040fe200078ec0ff */
[----:B------:R-:W-:Y:S01]  /*01a0*/  ULDC.64 UR12, c[0x0][0x218] ;  /* 0x00008600000c7ab9 */ /* 0x000fe20000000a00 */
[--C-:B------:R-:W-:Y:S01]  /*01b0*/  SHF.R.U32.HI R54, RZ, 0x1, R25.reuse ;  /* 0x00000001ff367819 */ /* 0x100fe20000011619 */
[----:B0-----:R-:W0:Y:S01]  /*01c0*/  S2R R0, SR_CTAID.X ;  /* 0x0000000000007919 */ /* 0x001e220000002500 */
[----:B------:R-:W-:Y:S01]  /*01d0*/  SHF.R.U64 R44, R38, 0x1, R25 ;  /* 0x00000001262c7819 */ /* 0x000fe20000001219 */
[----:B------:R-:W-:Y:S01]  /*01e0*/  IMAD R32, R52, 0x140, RZ ;  /* 0x0000014034207824 */ /* 0x000fe200078e02ff */
[----:B------:R-:W2:Y:S01]  /*01f0*/  LDC.64 R42, c[0x0][0x228] ;  /* 0x00008a00ff2a7b82 */ /* 0x000ea20000000a00 */
[----:B------:R-:W-:Y:S02]  /*0200*/  IMAD R54, R54, 0x280000, RZ ;  /* 0x0028000036367824 */ /* 0x000fe400078e02ff */
[----:B-1----:R-:W-:Y:S01]  /*0210*/  IMAD.WIDE.U32 R2, R4, -0x33333333, RZ ;  /* 0xcccccccd04027825 */ /* 0x002fe200078e00ff */
[----:B0-----:R-:W-:-:S04]  /*0220*/  SHF.L.U32 R0, R0, 0x6, RZ ;  /* 0x0000000600007819 */ /* 0x001fc800000006ff */
[----:B------:R-:W-:Y:S02]  /*0230*/  SHF.R.U32.HI R3, RZ, 0x6, R3 ;  /* 0x00000006ff037819 */ /* 0x000fe40000011603 */
[----:B------:R-:W-:-:S03]  /*0240*/  LOP3.LUT R0, R0, 0xfc0, RZ, 0xc0, !PT ;  /* 0x00000fc000007812 */ /* 0x000fc600078ec0ff */
[----:B------:R-:W-:Y:S01]  /*0250*/  IMAD R58, R3, -0x50, R4 ;  /* 0xffffffb0033a7824 */ /* 0x000fe200078e0204 */
[----:B------:R-:W-:-:S04]  /*0260*/  IADD3 R0, R0, R3, RZ ;  /* 0x0000000300007210 */ /* 0x000fc80007ffe0ff */
[----:B------:R-:W-:Y:S01]  /*0270*/  LEA R28, R58, R32, 0x2 ;  /* 0x000000203a1c7211 */ /* 0x000fe200078e10ff */
[----:B------:R-:W-:-:S03]  /*0280*/  IMAD R39, R0, 0x280, RZ ;  /* 0x0000028000277824 */ /* 0x000fc600078e02ff */
[--C-:B------:R-:W-:Y:S02]  /*0290*/  SHF.R.S32.HI R29, RZ, 0x1f, R28.reuse ;  /* 0x0000001fff1d7819 */ /* 0x100fe4000001141c */
[----:B------:R-:W-:Y:S01]  /*02a0*/  IADD3 R4, R39, 0xa00, RZ ;  /* 0x00000a0027047810 */ /* 0x000fe20007ffe0ff */
[----:B------:R-:W-:-:S05]  /*02b0*/  IMAD.WIDE.U32 R22, R44, 0x280000, R28 ;  /* 0x002800002c167825 */ /* 0x000fca00078e001c */
[----:B------:R-:W-:Y:S02]  /*02c0*/  IADD3 R0, R23, R54, RZ ;  /* 0x0000003617007210 */ /* 0x000fe40007ffe0ff */
[----:B------:R-:W-:-:S04]  /*02d0*/  IADD3 R2, P0, R39, R22, RZ ;  /* 0x0000001627027210 */ /* 0x000fc80007f1e0ff */
[----:B------:R-:W-:Y:S02]  /*02e0*/  IADD3.X R3, RZ, R0, RZ, P0, !PT ;  /* 0x00000000ff037210 */ /* 0x000fe400007fe4ff */
[----:B------:R-:W-:-:S04]  /*02f0*/  LEA R40, P0, R2, UR12, 0x1 ;  /* 0x0000000c02287c11 */ /* 0x000fc8000f8008ff */
[----:B------:R-:W-:Y:S02]  /*0300*/  LEA.HI.X R41, R2, UR13, R3, 0x1, P0 ;  /* 0x0000000d02297c11 */ /* 0x000fe400080f0c03 */
[----:B------:R-:W-:-:S04]  /*0310*/  IADD3 R2, P0, R4, R22, RZ ;  /* 0x0000001604027210 */ /* 0x000fc80007f1e0ff */
[----:B------:R-:W3:Y:S01]  /*0320*/  LDG.E.64.CONSTANT R40, desc[UR8][R40.64] ;  /* 0x0000000828287981 */ /* 0x000ee2000c1e9b00 */
        /* <DEDUP_REMOVED lines=11> */
[----:B------:R-:W2:Y:S01]  /*03e0*/  LDG.E.64.CONSTANT R36, desc[UR8][R36.64] ;  /* 0x0000000824247981 */ /* 0x000ea2000c1e9b00 */
        /* <DEDUP_REMOVED lines=45> */
[----:B------:R-:W-:-:S04]  /*06c0*/  LEA R12, P0, R2, UR12, 0x1 ;  /* 0x0000000c020c7c11 */ /* 0x000fc8000f8008ff */
[----:B------:R-:W-:Y:S02]  /*06d0*/  LEA.HI.X R13, R2, UR13, R3, 0x1, P0 ;  /* 0x0000000d020d7c11 */ /* 0x000fe400080f0c03 */
[----:B------:R-:W-:-:S04]  /*06e0*/  IADD3 R60, R39, 0x6400, RZ ;  /* 0x00006400273c7810 */ /* 0x000fc80007ffe0ff */
[----:B------:R-:W2:Y:S01]  /*06f0*/  LDG.E.64.CONSTANT R12, desc[UR8][R12.64] ;  /* 0x000000080c0c7981 */ /* 0x000ea2000c1e9b00 */
        /* <DEDUP_REMOVED lines=12> */
[----:B------:R-:W-:-:S03]  /*07c0*/  IADD3 R24, P0, R3, R22, RZ ;  /* 0x0000001603187210 */ /* 0x000fc60007f1e0ff */
[----:B------:R0:W-:Y:S01]  /*07d0*/  STL [R1], R4 ;  /* 0x0000000401007387 */ /* 0x0001e20000100800 */
[----:B------:R-:W-:Y:S02]  /*07e0*/  IADD3 R23, R39, 0x8200, RZ ;  /* 0x0000820027177810 */ /* 0x000fe40007ffe0ff */
[----:B0-----:R-:W-:Y:S02]  /*07f0*/  IADD3.X R4, RZ, R0, RZ, P0, !PT ;  /* 0x00000000ff047210 */ /* 0x001fe400007fe4ff */
[----:B------:R-:W-:-:S04]  /*0800*/  LEA R6, P0, R24, UR12, 0x1 ;  /* 0x0000000c18067c11 */ /* 0x000fc8000f8008ff */
[----:B------:R-:W-:Y:S02]  /*0810*/  LEA.HI.X R7, R24, UR13, R4, 0x1, P0 ;  /* 0x0000000d18077c11 */ /* 0x000fe400080f0c04 */
[----:B------:R-:W-:-:S04]  /*0820*/  IADD3 R23, P0, R23, R22, RZ ;  /* 0x0000001617177210 */ /* 0x000fc80007f1e0ff */
[----:B------:R-:W2:Y:S01]  /*0830*/  LDG.E.64.CONSTANT R6, desc[UR8][R6.64] ;  /* 0x0000000806067981 */ /* 0x000ea2000c1e9b00 */
[----:B------:R-:W-:-:S03]  /*0840*/  IADD3.X R2, RZ, R0, RZ, P0, !PT ;  /* 0x00000000ff027210 */ /* 0x000fc600007fe4ff */
[----:B------:R0:W-:Y:S04]  /*0850*/  STL [R1+0x50], R4 ;  /* 0x0000500401007387 */ /* 0x0001e80000100800 */
[----:B------:R1:W-:Y:S01]  /*0860*/  STL [R1+0x58], R2 ;  /* 0x0000580201007387 */ /* 0x0003e20000100800 */
[----:B0-----:R-:W-:-:S04]  /*0870*/  LEA R4, P0, R23, UR12, 0x1 ;  /* 0x0000000c17047c11 */ /* 0x001fc8000f8008ff */
[----:B------:R-:W-:Y:S02]  /*0880*/  LEA.HI.X R5, R23, UR13, R2, 0x1, P0 ;  /* 0x0000000d17057c11 */ /* 0x000fe400080f0c02 */
[----:B-1----:R-:W-:-:S04]  /*0890*/  IADD3 R2, R39, 0x8c00, RZ ;  /* 0x00008c0027027810 */ /* 0x002fc80007ffe0ff */
[----:B------:R-:W2:Y:S01]  /*08a0*/  LDG.E.64.CONSTANT R4, desc[UR8][R4.64] ;  /* 0x0000000804047981 */ /* 0x000ea2000c1e9b00 */
[----:B------:R-:W-:-:S04]  /*08b0*/  IADD3 R26, P0, R2, R22, RZ ;  /* 0x00000016021a7210 */ /* 0x000fc80007f1e0ff */
[----:B------:R-:W-:Y:S02]  /*08c0*/  IADD3.X R27, RZ, R0, RZ, P0, !PT ;  /* 0x00000000ff1b7210 */ /* 0x000fe400007fe4ff */
[----:B------:R-:W-:-:S04]  /*08d0*/  LEA R2, P0, R26, UR12, 0x1 ;  /* 0x0000000c1a027c11 */ /* 0x000fc8000f8008ff */
[----:B------:R-:W-:-:S06]  /*08e0*/  LEA.HI.X R3, R26, UR13, R27, 0x1, P0 ;  /* 0x0000000d1a037c11 */ /* 0x000fcc00080f0c1b */
[----:B------:R-:W2:Y:S04]  /*08f0*/  LDG.E.64.CONSTANT R2, desc[UR8][R2.64] ;  /* 0x0000000802027981 */ /* 0x000ea8000c1e9b00 */
[----:B------:R0:W-:Y:S04]  /*0900*/  STL [R1+0x8], R26 ;  /* 0x0000081a01007387 */ /* 0x0001e80000100800 */
[----:B------:R1:W-:Y:S01]  /*0910*/  STL [R1+0xe8], R27 ;  /* 0x0000e81b01007387 */ /* 0x0003e20000100800 */
[----:B0-----:R-:W-:-:S04]  /*0920*/  IADD3 R26, R39, 0x9600, RZ ;  /* 0x00009600271a7810 */ /* 0x001fc80007ffe0ff */
[----:B------:R-:W-:Y:S02]  /*0930*/  IADD3 R22, P0, R26, R22, RZ ;  /* 0x000000161a167210 */ /* 0x000fe40007f1e0ff */
[----:B-1----:R-:W0:Y:S02]  /*0940*/  LDC.64 R26, c[0x0][0x220] ;  /* 0x00008800ff1a7b82 */ /* 0x002e240000000a00 */
[----:B------:R-:W-:Y:S02]  /*0950*/  IADD3.X R0, RZ, R0, RZ, P0, !PT ;  /* 0x00000000ff007210 */ /* 0x000fe400007fe4ff */
[C---:B------:R-:W-:Y:S01]  /*0960*/  LEA R30, P0, R22.reuse, UR12, 0x1 ;  /* 0x0000000c161e7c11 */ /* 0x040fe2000f8008ff */
[----:B------:R-:W-:Y:S03]  /*0970*/  STL [R1+0xc], R22 ;  /* 0x00000c1601007387 */ /* 0x000fe60000100800 */
[----:B------:R-:W-:Y:S01]  /*0980*/  LEA.HI.X R31, R22, UR13, R0, 0x1, P0 ;  /* 0x0000000d161f7c11 */ /* 0x000fe200080f0c00 */
[----:B------:R3:W-:Y:S01]  /*0990*/  STL [R1+0xec], R0 ;  /* 0x0000ec0001007387 */ /* 0x0007e20000100800 */
[----:B----4-:R-:W-:-:S02]  /*09a0*/  HADD2.F32 R51, -RZ, R20.H1_H1 ;  /* 0x30000014ff337230 */ /* 0x010fc40000004100 */
[----:B------:R-:W-:Y:S02]  /*09b0*/  HADD2.F32 R53, -RZ, R21.H1_H1 ;  /* 0x30000015ff357230 */ /* 0x000fe40000004100 */
[----:B------:R-:W4:Y:S01]  /*09c0*/  LDG.E.64.CONSTANT R30, desc[UR8][R30.64] ;  /* 0x000000081e1e7981 */ /* 0x000f22000c1e9b00 */
[----:B---3--:R-:W-:Y:S02]  /*09d0*/  HADD2.F32 R0, -RZ, R40.H0_H0 ;  /* 0x20000028ff007230 */ /* 0x008fe40000004100 */
[----:B0-----:R-:W-:-:S04]  /*09e0*/  IMAD.WIDE R26, R28, 0x2, R26 ;  /* 0x000000021c1a7825 */ /* 0x001fc800078e021a */
[----:B------:R-:W-:Y:S01]  /*09f0*/  FFMA.FTZ R22, R0, R0, RZ ;  /* 0x0000000000167223 */ /* 0x000fe200000100ff */
[----:B------:R-:W-:Y:S01]  /*0a00*/  FADD.FTZ R33, RZ, R0 ;  /* 0x00000000ff217221 */ /* 0x000fe20000010000 */
[----:B--2---:R-:W-:Y:S01]  /*0a10*/  IMAD.WIDE R28, R28, 0x2, R42 ;  /* 0x000000021c1c7825 */ /* 0x004fe200078e022a */
[----:B------:R-:W5:Y:S03]  /*0a20*/  LDG.E.64.CONSTANT R26, desc[UR8][R26.64] ;  /* 0x000000081a1a7981 */ /* 0x000f66000c1e9b00 */
[----:B------:R-:W-:Y:S02]  /*0a30*/  HADD2.F32 R43, -RZ, R40.H1_H1 ;  /* 0x30000028ff2b7230 */ /* 0x000fe40000004100 */
[--C-:B------:R-:W-:Y:S01]  /*0a40*/  HADD2.F32 R42, -RZ, R41.reuse.H0_H0 ;  /* 0x20000029ff2a7230 */ /* 0x100fe20000004100 */
[----:B------:R-:W5:Y:S02]  /*0a50*/  LDG.E.64.CONSTANT R28, desc[UR8][R28.64] ;  /* 0x000000081c1c7981 */ /* 0x000f64000c1e9b00 */
[----:B------:R-:W-:Y:S01]  /*0a60*/  FFMA.FTZ R22, R43, R43, R22 ;  /* 0x0000002b2b167223 */ /* 0x000fe20000010016 */
[----:B------:R-:W-:Y:S01]  /*0a70*/  FADD.FTZ R33, R33, R43 ;  /* 0x0000002b21217221 */ /* 0x000fe20000010000 */
[----:B------:R-:W-:-:S02]  /*0a80*/  HADD2.F32 R41, -RZ, R41.H1_H1 ;  /* 0x30000029ff297230 */ /* 0x000fc40000004100 */
[----:B------:R-:W-:Y:S01]  /*0a90*/  FFMA.FTZ R22, R42, R42, R22 ;  /* 0x0000002a2a167223 */ /* 0x000fe20000010016 */
[----:B------:R-:W-:Y:S01]  /*0aa0*/  FADD.FTZ R33, R33, R42 ;  /* 0x0000002a21217221 */ /* 0x000fe20000010000 */
[----:B------:R-:W-:Y:S02]  /*0ab0*/  HADD2.F32 R40, -RZ, R20.H0_H0 ;  /* 0x20000014ff287230 */ /* 0x000fe40000004100 */
[----:B------:R-:W-:Y:S01]  /*0ac0*/  FFMA.FTZ R22, R41, R41, R22 ;  /* 0x0000002929167223 */ /* 0x000fe20000010016 */
[----:B------:R-:W-:-:S03]  /*0ad0*/  FADD.FTZ R33, R33, R41 ;  /* 0x0000002921217221 */ /* 0x000fc60000010000 */
[----:B------:R-:W-:Y:S01]  /*0ae0*/  FFMA.FTZ R20, R40, R40, R22 ;  /* 0x0000002828147223 */ /* 0x000fe20000010016 */
[----:B------:R-:W-:Y:S01]  /*0af0*/  FADD.FTZ R33, R33, R40 ;  /* 0x0000002821217221 */ /* 0x000fe20000010000 */
[----:B------:R-:W-:Y:S02]  /*0b00*/  HADD2.F32 R22, -RZ, R21.H0_H0 ;  /* 0x20000015ff167230 */ /* 0x000fe40000004100 */
[----:B------:R-:W-:Y:S01]  /*0b10*/  FFMA.FTZ R20, R51, R51, R20 ;  /* 0x0000003333147223 */ /* 0x000fe20000010014 */
[----:B------:R-:W-:-:S03]  /*0b20*/  FADD.FTZ R33, R33, R51 ;  /* 0x0000003321217221 */ /* 0x000fc60000010000 */
        /* <DEDUP_REMOVED lines=17> */
[----:B------:R-:W-:Y:S01]  /*0c40*/  HADD2.F32 R57, -RZ, R18.H1_H1 ;  /* 0x30000012ff397230 */ /* 0x000fe20000004100 */
[----:B------:R-:W-:Y:S01]  /*0c50*/  STL [R1+0xac], R50 ;  /* 0x0000ac3201007387 */ /* 0x000fe20000100800 */
[----:B------:R-:W-:Y:S01]  /*0c60*/  FFMA.FTZ R18, R20, R20, R36 ;  /* 0x0000001414127223 */ /* 0x000fe20000010024 */
[----:B------:R-:W-:-:S02]  /*0c70*/  FADD.FTZ R33, R33, R20 ;  /* 0x0000001421217221 */ /* 0x000fc40000010000 */
[----:B------:R0:W-:Y:S01]  /*0c80*/  STL [R1+0xa8], R45 ;  /* 0x0000a82d01007387 */ /* 0x0001e20000100800 */
[----:B------:R-:W-:Y:S01]  /*0c90*/  FFMA.FTZ R18, R57, R57, R18 ;  /* 0x0000003939127223 */ /* 0x000fe20000010012 */
[----:B------:R-:W-:Y:S01]  /*0ca0*/  FADD.FTZ R33, R33, R57 ;  /* 0x0000003921217221 */ /* 0x000fe20000010000 */
[--C-:B------:R-:W-:Y:S02]  /*0cb0*/  HADD2.F32 R37, -RZ, R19.reuse.H1_H1 ;  /* 0x30000013ff257230 */ /* 0x100fe40000004100 */
[----:B0-----:R-:W-:Y:S02]  /*0cc0*/  HADD2.F32 R45, -RZ, R19.H0_H0 ;  /* 0x20000013ff2d7230 */ /* 0x001fe40000004100 */
[----:B------:R-:W-:-:S03]  /*0cd0*/  HADD2.F32 R19, -RZ, R34.H0_H0 ;  /* 0x20000022ff137230 */ /* 0x000fc60000004100 */
[----:B------:R-:W-:Y:S01]  /*0ce0*/  FFMA.FTZ R18, R45, R45, R18 ;  /* 0x0000002d2d127223 */ /* 0x000fe20000010012 */
[----:B------:R-:W-:-:S03]  /*0cf0*/  FADD.FTZ R33, R33, R45 ;  /* 0x0000002d21217221 */ /* 0x000fc60000010000 */
[----:B------:R-:W-:Y:S01]  /*0d00*/  FFMA.FTZ R18, R37, R37, R18 ;  /* 0x0000002525127223 */ /* 0x000fe20000010012 */
[----:B------:R-:W-:Y:S01]  /*0d10*/  FADD.FTZ R33, R33, R37 ;  /* 0x0000002521217221 */ /* 0x000fe20000010000 */
[----:B------:R-:W-:Y:S01]  /*0d20*/  HADD2.F32 R56, -RZ, R34.H1_H1 ;  /* 0x30000022ff387230 */ /* 0x000fe20000004100 */
[----:B------:R-:W-:Y:S01]  /*0d30*/  STL [R1+0xa4], R45 ;  /* 0x0000a42d01007387 */ /* 0x000fe20000100800 */
[----:B------:R-:W-:Y:S01]  /*0d40*/  FFMA.FTZ R34, R19, R19, R18 ;  /* 0x0000001313227223 */ /* 0x000fe20000010012 */
[----:B------:R-:W-:Y:S02]  /*0d50*/  FADD.FTZ R33, R33, R19 ;  /* 0x0000001321217221 */ /* 0x000fe40000010000 */
[----:B------:R0:W-:Y:S01]  /*0d60*/  STL [R1+0x9c], R37 ;  /* 0x00009c2501007387 */ /* 0x0001e20000100800 */
[----:B------:R-:W-:Y:S01]  /*0d70*/  FFMA.FTZ R34, R56, R56, R34 ;  /* 0x0000003838227223 */ /* 0x000fe20000010022 */
[----:B------:R-:W-:Y:S01]  /*0d80*/  FADD.FTZ R33, R33, R56 ;  /* 0x0000003821217221 */ /* 0x000fe20000010000 */
[----:B------:R-:W-:-:S02]  /*0d90*/  HADD2.F32 R36, -RZ, R35.H1_H1 ;  /* 0x30000023ff247230 */ /* 0x000fc40000004100 */
        /* <DEDUP_REMOVED lines=20> */
[----:B------:R-:W-:Y:S02]  /*0ee0*/  HADD2.F32 R50, -RZ, R14.H1_H1 ;  /* 0x3000000eff327230 */ /* 0x000fe40000004100 */
[----:B------:R-:W-:Y:S01]  /*0ef0*/  FFMA.FTZ R34, R17, R17, R34 ;  /* 0x0000001111227223 */ /* 0x000fe20000010022 */
[----:B------:R-:W-:Y:S01]  /*0f00*/  FADD.FTZ R33, R33, R17 ;  /* 0x0000001121217221 */ /* 0x000fe20000010000 */
[----:B------:R-:W-:Y:S01]  /*0f10*/  HADD2.F32 R16, -RZ, R15.H0_H0 ;  /* 0x2000000fff107230 */ /* 0x000fe20000004100 */
[----:B------:R-:W-:Y:S01]  /*0f20*/  STL [R1+0x90], R36 ;  /* 0x0000902401007387 */ /* 0x000fe20000100800 */
[----:B------:R-:W-:Y:S01]  /*0f30*/  FFMA.FTZ R34, R50, R50, R34 ;  /* 0x0000003232227223 */ /* 0x000fe20000010022 */
[----:B------:R-:W-:Y:S02]  /*0f40*/  FADD.FTZ R33, R33, R50 ;  /* 0x0000003221217221 */ /* 0x000fe40000010000 */
[----:B------:R0:W-:Y:S01]  /*0f50*/  STL [R1+0x88], R35 ;  /* 0x0000882301007387 */ /* 0x0001e20000100800 */
[----:B------:R-:W-:Y:S01]  /*0f60*/  FFMA.FTZ R34, R16, R16, R34 ;  /* 0x0000001010227223 */ /* 0x000fe20000010022 */
[----:B------:R-:W-:-:S02]  /*0f70*/  FADD.FTZ R33, R33, R16 ;  /* 0x0000001021217221 */ /* 0x000fc40000010000 */
[----:B------:R1:W-:Y:S01]  /*0f80*/  STL [R1+0x84], R16 ;  /* 0x0000841001007387 */ /* 0x0003e20000100800 */
[----:B0-----:R-:W-:Y:S02]  /*0f90*/  HADD2.F32 R35, -RZ, R15.H1_H1 ;  /* 0x3000000fff237230 */ /* 0x001fe40000004100 */
[----:B-1----:R-:W-:-:S03]  /*0fa0*/  HADD2.F32 R16, -RZ, R48.H0_H0 ;  /* 0x20000030ff107230 */ /* 0x002fc60000004100 */
        /* <DEDUP_REMOVED lines=15> */
[--C-:B0-----:R-:W-:Y:S02]  /*10a0*/  HADD2.F32 R15, -RZ, R46.reuse.H0_H0 ;  /* 0x2000002eff0f7230 */ /* 0x101fe40000004100 */
[----:B------:R-:W-:Y:S01]  /*10b0*/  HADD2.F32 R46, -RZ, R46.H1_H1 ;  /* 0x3000002eff2e7230 */ /* 0x000fe20000004100 */
[----:B------:R0:W-:Y:S02]  /*10c0*/  STL [R1+0x78], R14 ;  /* 0x0000780e01007387 */ /* 0x0001e40000100800 */
[----:B------:R-:W-:Y:S01]  /*10d0*/  FFMA.FTZ R34, R15, R15, R34 ;  /* 0x0000000f0f227223 */ /* 0x000fe20000010022 */
[----:B------:R-:W-:-:S03]  /*10e0*/  FADD.FTZ R33, R33, R15 ;  /* 0x0000000f21217221 */ /* 0x000fc60000010000 */
[----:B------:R-:W-:Y:S01]  /*10f0*/  FFMA.FTZ R34, R46, R46, R34 ;  /* 0x0000002e2e227223 */ /* 0x000fe20000010022 */
[----:B------:R-:W-:Y:S01]  /*1100*/  FADD.FTZ R33, R33, R46 ;  /* 0x0000002e21217221 */ /* 0x000fe20000010000 */
[--C-:B0-----:R-:W-:Y:S02]  /*1110*/  HADD2.F32 R14, -RZ, R47.reuse.H0_H0 ;  /* 0x2000002fff0e7230 */ /* 0x101fe40000004100 */
[----:B------:R-:W-:-:S03]  /*1120*/  HADD2.F32 R35, -RZ, R47.H1_H1 ;  /* 0x3000002fff237230 */ /* 0x000fc60000004100 */
[----:B------:R-:W-:Y:S01]  /*1130*/  FFMA.FTZ R34, R14, R14, R34 ;  /* 0x0000000e0e227223 */ /* 0x000fe20000010022 */
[----:B------:R-:W-:Y:S01]  /*1140*/  FADD.FTZ R33, R33, R14 ;  /* 0x0000000e21217221 */ /* 0x000fe20000010000 */
[----:B------:R0:W-:Y:S02]  /*1150*/  STL [R1+0x70], R14 ;  /* 0x0000700e01007387 */ /* 0x0001e40000100800 */
[----:B------:R-:W-:Y:S01]  /*1160*/  FFMA.FTZ R34, R35, R35, R34 ;  /* 0x0000002323227223 */ /* 0x000fe20000010022 */
[----:B------:R-:W-:Y:S01]  /*1170*/  FADD.FTZ R33, R33, R35 ;  /* 0x0000002321217221 */ /* 0x000fe20000010000 */
[--C-:B------:R-:W-:Y:S02]  /*1180*/  HADD2.F32 R45, -RZ, R12.reuse.H1_H1 ;  /* 0x3000000cff2d7230 */ /* 0x100fe40000004100 */
[----:B0-----:R-:W-:Y:S02]  /*1190*/  HADD2.F32 R14, -RZ, R12.H0_H0 ;  /* 0x2000000cff0e7230 */ /* 0x001fe40000004100 */
[----:B------:R-:W-:-:S03]  /*11a0*/  HADD2.F32 R36, -RZ, R13.H0_H0 ;  /* 0x2000000dff247230 */ /* 0x000fc60000004100 */
[----:B------:R-:W-:Y:S01]  /*11b0*/  FFMA.FTZ R34, R14, R14, R34 ;  /* 0x0000000e0e227223 */ /* 0x000fe20000010022 */
[----:B------:R-:W-:Y:S01]  /*11c0*/  FADD.FTZ R33, R33, R14 ;  /* 0x0000000e21217221 */ /* 0x000fe20000010000 */
[----:B------:R0:W-:Y:S02]  /*11d0*/  STL [R1+0x6c], R35 ;  /* 0x00006c2301007387 */ /* 0x0001e40000100800 */
[----:B------:R-:W-:Y:S01]  /*11e0*/  FFMA.FTZ R34, R45, R45, R34 ;  /* 0x0000002d2d227223 */ /* 0x000fe20000010022 */
[----:B------:R-:W-:-:S03]  /*11f0*/  FADD.FTZ R33, R33, R45 ;  /* 0x0000002d21217221 */ /* 0x000fc60000010000 */
[----:B------:R-:W-:Y:S01]  /*1200*/  FFMA.FTZ R34, R36, R36, R34 ;  /* 0x0000002424227223 */ /* 0x000fe20000010022 */
[----:B------:R-:W-:Y:S01]  /*1210*/  FADD.FTZ R33, R33, R36 ;  /* 0x0000002421217221 */ /* 0x000fe20000010000 */
[----:B0-----:R-:W-:Y:S02]  /*1220*/  HADD2.F32 R35, -RZ, R13.H1_H1 ;  /* 0x3000000dff237230 */ /* 0x001fe40000004100 */
[----:B------:R-:W-:-:S03]  /*1230*/  HADD2.F32 R13, -RZ, R10.H0_H0 ;  /* 0x2000000aff0d7230 */ /* 0x000fc60000004100 */
[----:B------:R-:W-:Y:S01]  /*1240*/  FFMA.FTZ R34, R35, R35, R34 ;  /* 0x0000002323227223 */ /* 0x000fe20000010022 */
[----:B------:R-:W-:Y:S01]  /*1250*/  FADD.FTZ R33, R33, R35 ;  /* 0x0000002321217221 */ /* 0x000fe20000010000 */
[----:B------:R-:W-:Y:S02]  /*1260*/  HADD2.F32 R12, -RZ, R10.H1_H1 ;  /* 0x3000000aff0c7230 */ /* 0x000fe40000004100 */
[----:B------:R-:W-:Y:S01]  /*1270*/  FFMA.FTZ R34, R13, R13, R34 ;  /* 0x0000000d0d227223 */ /* 0x000fe20000010022 */
[----:B------:R-:W-:Y:S01]  /*1280*/  FADD.FTZ R33, R33, R13 ;  /* 0x0000000d21217221 */ /* 0x000fe20000010000 */
[----:B------:R0:W-:Y:S02]  /*1290*/  STL [R1+0x64], R36 ;  /* 0x0000642401007387 */ /* 0x0001e40000100800 */
[----:B------:R-:W-:Y:S01]  /*12a0*/  FFMA.FTZ R34, R12, R12, R34 ;  /* 0x0000000c0c227223 */ /* 0x000fe20000010022 */
[----:B------:R-:W-:Y:S01]  /*12b0*/  FADD.FTZ R33, R33, R12 ;  /* 0x0000000c21217221 */ /* 0x000fe20000010000 */
[----:B------:R1:W-:Y:S01]  /*12c0*/  STL [R1+0x60], R35 ;  /* 0x0000602301007387 */ /* 0x0003e20000100800 */
[----:B0-----:R-:W-:-:S02]  /*12d0*/  HADD2.F32 R36, -RZ, R11.H0_H0 ;  /* 0x2000000bff247230 */ /* 0x001fc40000004100 */
[----:B-1----:R-:W-:-:S03]  /*12e0*/  HADD2.F32 R35, -RZ, R11.H1_H1 ;  /* 0x3000000bff237230 */ /* 0x002fc60000004100 */
        /* <DEDUP_REMOVED lines=47> */
[----:B------:R-:W-:Y:S01]  /*15e0*/  HADD2.F32 R4, -RZ, R2.H1_H1 ;  /* 0x30000002ff047230 */ /* 0x000fe20000004100 */
[----:B------:R0:W-:Y:S01]  /*15f0*/  STL [R1+0x34], R36 ;  /* 0x0000342401007387 */ /* 0x0001e20000100800 */
[----:B------:R-:W-:Y:S01]  /*1600*/  FFMA.FTZ R2, R5, R5, R34 ;  /* 0x0000000505027223 */ /* 0x000fe20000010022 */
[----:B------:R-:W-:Y:S02]  /*1610*/  FADD.FTZ R33, R33, R5 ;  /* 0x0000000521217221 */ /* 0x000fe40000010000 */
[----:B------:R1:W-:Y:S01]  /*1620*/  STL [R1+0x2c], R35 ;  /* 0x00002c2301007387 */ /* 0x0003e20000100800 */
[----:B------:R-:W-:Y:S01]  /*1630*/  FFMA.FTZ R2, R4, R4, R2 ;  /* 0x0000000404027223 */ /* 0x000fe20000010002 */
[----:B------:R-:W-:Y:S01]  /*1640*/  FADD.FTZ R33, R33, R4 ;  /* 0x0000000421217221 */ /* 0x000fe20000010000 */
[----:B0-----:R-:W-:-:S02]  /*1650*/  HADD2.F32 R36, -RZ, R3.H1_H1 ;  /* 0x30000003ff247230 */ /* 0x001fc40000004100 */
[----:B-1----:R-:W-:-:S05]  /*1660*/  HADD2.F32 R35, -RZ, R3.H0_H0 ;  /* 0x20000003ff237230 */ /* 0x002fca0000004100 */
[----:B------:R0:W-:Y:S01]  /*1670*/  STL [R1+0x1c], R35 ;  /* 0x00001c2301007387 */ /* 0x0001e20000100800 */
[----:B------:R-:W-:Y:S01]  /*1680*/  FFMA.FTZ R2, R35, R35, R2 ;  /* 0x0000002323027223 */ /* 0x000fe20000010002 */
[----:B------:R-:W-:Y:S02]  /*1690*/  FADD.FTZ R34, R33, R35 ;  /* 0x0000002321227221 */ /* 0x000fe40000010000 */
[----:B------:R1:W-:Y:S04]  /*16a0*/  STL [R1+0x18], R36 ;  /* 0x0000182401007387 */ /* 0x0003e80000100800 */
[----:B0-----:R-:W2:Y:S01]  /*16b0*/  LDL R35, [R1+0xf0] ;  /* 0x0000f00001237983 */ /* 0x001ea20000100800 */
[----:B------:R-:W0:Y:S01]  /*16c0*/  S2R R49, SR_TID.X ;  /* 0x0000000000317919 */ /* 0x000e220000002100 */
[----:B------:R-:W-:Y:S01]  /*16d0*/  FFMA.FTZ R33, R36, R36, R2 ;  /* 0x0000002424217223 */ /* 0x000fe20000010002 */
[----:B----4-:R-:W-:-:S02]  /*16e0*/  HADD2.F32 R3, -RZ, R30.H0_H0 ;  /* 0x2000001eff037230 */ /* 0x010fc40000004100 */
[----:B------:R-:W-:Y:S02]  /*16f0*/  HADD2.F32 R2, -RZ, R30.H1_H1 ;  /* 0x3000001eff027230 */ /* 0x000fe40000004100 */
[----:B------:R-:W-:Y:S01]  /*1700*/  FADD.FTZ R30, R34, R36 ;  /* 0x00000024221e7221 */ /* 0x000fe20000010000 */
[--C-:B------:R-:W-:Y:S02]  /*1710*/  HADD2.F32 R37, -RZ, R31.reuse.H0_H0 ;  /* 0x2000001fff257230 */ /* 0x100fe40000004100 */
[----:B-1----:R-:W-:Y:S02]  /*1720*/  HADD2.F32 R36, -RZ, R31.H1_H1 ;  /* 0x3000001fff247230 */ /* 0x002fe40000004100 */
[----:B------:R-:W-:Y:S01]  /*1730*/  FFMA.FTZ R33, R3, R3, R33 ;  /* 0x0000000303217223 */ /* 0x000fe20000010021 */
[----:B------:R-:W-:Y:S01]  /*1740*/  FADD.FTZ R30, R30, R3 ;  /* 0x000000031e1e7221 */ /* 0x000fe20000010000 */
[----:B------:R-:W-:Y:S04]  /*1750*/  STL [R1+0x14], R37 ;  /* 0x0000142501007387 */ /* 0x000fe80000100800 */
[----:B------:R-:W-:Y:S01]  /*1760*/  STL [R1+0x10], R36 ;  /* 0x0000102401007387 */ /* 0x000fe20000100800 */
[----:B------:R-:W-:Y:S01]  /*1770*/  FFMA.FTZ R33, R2, R2, R33 ;  /* 0x0000000202217223 */ /* 0x000fe20000010021 */
[----:B------:R-:W-:-:S03]  /*1780*/  FADD.FTZ R30, R30, R2 ;  /* 0x000000021e1e7221 */ /* 0x000fc60000010000 */
[----:B------:R-:W-:Y:S01]  /*1790*/  FFMA.FTZ R31, R37, R37, R33 ;  /* 0x00000025251f7223 */ /* 0x000fe20000010021 */
[----:B------:R-:W-:-:S03]  /*17a0*/  FADD.FTZ R30, R30, R37 ;  /* 0x000000251e1e7221 */ /* 0x000fc60000010000 */
[----:B------:R-:W-:Y:S01]  /*17b0*/  FFMA.FTZ R31, R36, R36, R31 ;  /* 0x00000024241f7223 */ /* 0x000fe2000001001f */
[----:B------:R-:W-:Y:S01]  /*17c0*/  FADD.FTZ R30, R30, R36 ;  /* 0x000000241e1e7221 */ /* 0x000fe20000010000 */
[----:B0-----:R-:W-:Y:S01]  /*17d0*/  ISETP.GT.U32.AND P0, PT, R49, 0x3f, PT ;  /* 0x0000003f3100780c */ /* 0x001fe20003f04070 */
[----:B------:R-:W-:Y:S03]  /*17e0*/  BSSY B0, `(.L_x_1736) ;  /* 0x000003a000007945 */ /* 0x000fe60003800000 */
[----:B--2---:R0:W-:Y:S02]  /*17f0*/  STS.64 [R35], R30 ;  /* 0x0000001e23007388 */ /* 0x0041e40000000a00 */
[----:B0-----:R-:W-:Y:S01]  /*1800*/  CS2R R30, SRZ ;  /* 0x00000000001e7805 */ /* 0x001fe2000001ff00 */
[----:B------:R-:W-:Y:S06]  /*1810*/  BAR.SYNC.DEFER_BLOCKING 0x0 ;  /* 0x0000000000007b1d */ /* 0x000fec0000010000 */
[----:B------:R-:W-:Y:S05]  /*1820*/  @P0 BRA `(.L_x_1737) ;  /* 0x0000000000d40947 */ /* 0x000fea0003800000 */
[----:B------:R-:W-:Y:S01]  /*1830*/  SHF.L.U32 R30, R38, 0x4, RZ ;  /* 0x00000004261e7819 */ /* 0x000fe200000006ff */
[----:B------:R-:W0:Y:S01]  /*1840*/  S2R R33, SR_CgaCtaId ;  /* 0x0000000000217919 */ /* 0x000e220000008800 */
[----:B------:R-:W-:Y:S02]  /*1850*/  MOV R34, 0x400 ;  /* 0x0000040000227802 */ /* 0x000fe40000000f00 */
[----:B------:R-:W-:-:S04]  /*1860*/  LOP3.LUT R30, R30, 0x10, RZ, 0xc0, !PT ;  /* 0x000000101e1e7812 */ /* 0x000fc800078ec0ff */
[----:B------:R-:W-:-:S05]  /*1870*/  LEA.HI R30, R49, R30, RZ, 0x1e ;  /* 0x0000001e311e7211 */ /* 0x000fca00078ff0ff */
[----:B------:R-:W-:-:S05]  /*1880*/  IMAD R31, R30, 0x14, -R32 ;  /* 0x000000141e1f7824 */ /* 0x000fca00078e0a20 */
[C---:B------:R-:W-:Y:S02]  /*1890*/  IADD3 R32, R31.reuse, 0x4, RZ ;  /* 0x000000041f207810 */ /* 0x040fe40007ffe0ff */
[C---:B------:R-:W-:Y:S02]  /*18a0*/  IADD3 R36, R31.reuse, 0x8, RZ ;  /* 0x000000081f247810 */ /* 0x040fe40007ffe0ff */
[----:B------:R-:W-:Y:S02]  /*18b0*/  SHF.R.S32.HI R30, RZ, 0x1f, R32 ;  /* 0x0000001fff1e7819 */ /* 0x000fe40000011420 */
[----:B------:R-:W-:Y:S02]  /*18c0*/  IADD3 R35, R31, 0xc, RZ ;  /* 0x0000000c1f237810 */ /* 0x000fe40007ffe0ff */
[----:B------:R-:W-:Y:S02]  /*18d0*/  LEA.HI R32, R30, R32, RZ, 0x2 ;  /* 0x000000201e207211 */ /* 0x000fe400078f10ff */
[----:B------:R-:W-:-:S02]  /*18e0*/  SHF.R.S32.HI R30, RZ, 0x1f, R36 ;  /* 0x0000001fff1e7819 */ /* 0x000fc40000011424 */
[----:B------:R-:W-:Y:S02]  /*18f0*/  SHF.R.S32.HI R32, RZ, 0x2, R32 ;  /* 0x00000002ff207819 */ /* 0x000fe40000011420 */
[----:B------:R-:W-:Y:S02]  /*1900*/  LEA.HI R36, R30, R36, RZ, 0x2 ;  /* 0x000000241e247211 */ /* 0x000fe400078f10ff */
[----:B------:R-:W-:Y:S02]  /*1910*/  SHF.R.S32.HI R30, RZ, 0x1f, R35 ;  /* 0x0000001fff1e7819 */ /* 0x000fe40000011423 */
[----:B0-----:R-:W-:Y:S02]  /*1920*/  LEA R34, R33, R34, 0x18 ;  /* 0x0000002221227211 */ /* 0x001fe400078ec0ff */
[----:B------:R-:W-:Y:S02]  /*1930*/  LEA.HI R35, R30, R35, RZ, 0x2 ;  /* 0x000000231e237211 */ /* 0x000fe400078f10ff */
[----:B------:R-:W-:Y:S01]  /*1940*/  SHF.R.S32.HI R30, RZ, 0x1f, R31 ;  /* 0x0000001fff1e7819 */ /* 0x000fe2000001141f */
[----:B------:R-:W-:Y:S01]  /*1950*/  IMAD R32, R32, 0x28, R34 ;  /* 0x0000002820207824 */ /* 0x000fe200078e0222 */
[----:B------:R-:W-:-:S02]  /*1960*/  SHF.R.S32.HI R36, RZ, 0x2, R36 ;  /* 0x00000002ff247819 */ /* 0x000fc40000011424 */
[----:B------:R-:W-:Y:S02]  /*1970*/  LEA.HI R30, R30, R31, RZ, 0x2 ;  /* 0x0000001f1e1e7211 */ /* 0x000fe400078f10ff */
[----:B------:R-:W-:Y:S01]  /*1980*/  IADD3 R31, R31, 0x10, RZ ;  /* 0x000000101f1f7810 */ /* 0x000fe20007ffe0ff */
[----:B------:R-:W-:Y:S01]  /*1990*/  IMAD R36, R36, 0x28, R34 ;  /* 0x0000002824247824 */ /* 0x000fe200078e0222 */
[----:B------:R-:W-:Y:S02]  /*19a0*/  SHF.R.S32.HI R30, RZ, 0x2, R30 ;  /* 0x00000002ff1e7819 */ /* 0x000fe4000001141e */
[----:B------:R-:W-:Y:S02]  /*19b0*/  SHF.R.S32.HI R33, RZ, 0x1f, R31 ;  /* 0x0000001fff217819 */ /* 0x000fe4000001141f */
[----:B------:R-:W-:Y:S01]  /*19c0*/  SHF.R.S32.HI R35, RZ, 0x2, R35 ;  /* 0x00000002ff237819 */ /* 0x000fe20000011423 */
[----:B------:R-:W-:Y:S01]  /*19d0*/  IMAD R30, R30, 0x28, R34 ;  /* 0x000000281e1e7824 */ /* 0x000fe200078e0222 */
[----:B------:R-:W-:-:S03]  /*19e0*/  LEA.HI R31, R33, R31, RZ, 0x2 ;  /* 0x0000001f211f7211 */ /* 0x000fc600078f10ff */
[----:B------:R-:W-:Y:S01]  /*19f0*/  IMAD R35, R35, 0x28, R34 ;  /* 0x0000002823237824 */ /* 0x000fe200078e0222 */
[----:B------:R-:W-:-:S05]  /*1a00*/  SHF.R.S32.HI R31, RZ, 0x2, R31 ;  /* 0x00000002ff1f7819 */ /* 0x000fca000001141f */
[----:B------:R-:W-:Y:S01]  /*1a10*/  IMAD R34, R31, 0x28, R34 ;  /* 0x000000281f227824 */ /* 0x000fe200078e0222 */
[----:B------:R-:W-:-:S04]  /*1a20*/  SHF.L.U32 R31, R49, 0x3, RZ ;  /* 0x00000003311f7819 */ /* 0x000fc800000006ff */
[----:B------:R-:W-:-:S04]  /*1a30*/  LOP3.LUT R31, R31, 0x18, RZ, 0xc0, !PT ;  /* 0x000000181f1f7812 */ /* 0x000fc800078ec0ff */
[----:B------:R-:W-:Y:S02]  /*1a40*/  IADD3 R30, R30, R31, RZ ;  /* 0x0000001f1e1e7210 */ /* 0x000fe40007ffe0ff */
[C---:B------:R-:W-:Y:S02]  /*1a50*/  IADD3 R32, R31.reuse, R32, RZ ;  /* 0x000000201f207210 */ /* 0x040fe40007ffe0ff */
[C---:B------:R-:W-:Y:S02]  /*1a60*/  IADD3 R36, R31.reuse, R36, RZ ;  /* 0x000000241f247210 */ /* 0x040fe40007ffe0ff */
[C---:B------:R-:W-:Y:S02]  /*1a70*/  IADD3 R35, R31.reuse, R35, RZ ;  /* 0x000000231f237210 */ /* 0x040fe40007ffe0ff */
[----:B------:R-:W-:Y:S01]  /*1a80*/  IADD3 R34, R31, R34, RZ ;  /* 0x000000221f227210 */ /* 0x000fe20007ffe0ff */
        /* <DEDUP_REMOVED lines=15> */
.L_x_1737:
[----:B------:R-:W-:Y:S05]  /*1b80*/  BSYNC B0 ;  /* 0x0000000000007941 */ /* 0x000fea0003800000 */
.L_x_1736:
[----:B------:R-:W0:Y:S01]  /*1b90*/  SHFL.BFLY PT, R33, R30, 0x2, 0x1f ;  /* 0x0c401f001e217f89 */ /* 0x000e2200000e0000 */
[C---:B------:R-:W-:Y:S01]  /*1ba0*/  LOP3.LUT P0, RZ, R49.reuse, 0xffffffc3, RZ, 0xc0, !PT ;  /* 0xffffffc331ff7812 */ /* 0x040fe2000780c0ff */
[----:B------:R-:W-:Y:S01]  /*1bb0*/  BSSY B0, `(.L_x_1738) ;  /* 0x0000017000007945 */ /* 0x000fe20003800000 */
[C---:B------:R-:W-:Y:S01]  /*1bc0*/  ISETP.NE.AND P1, PT, R49.reuse, RZ, PT ;  /* 0x000000ff3100720c */ /* 0x040fe20003f25270 */
[----:B------:R-:W1:Y:S01]  /*1bd0*/  SHFL.BFLY PT, R32, R31, 0x2, 0x1f ;  /* 0x0c401f001f207f89 */ /* 0x000e6200000e0000 */
[----:B------:R-:W-:Y:S01]  /*1be0*/  ISETP.GT.U32.AND P2, PT, R49, 0xff, PT ;  /* 0x000000ff3100780c */ /* 0x000fe20003f44070 */
[----:B------:R-:W2:Y:S01]  /*1bf0*/  S2R R36, SR_CTAID.Y ;  /* 0x0000000000247919 */ /* 0x000ea20000002600 */
[----:B------:R-:W3:Y:S01]  /*1c00*/  S2R R37, SR_CTAID.X ;  /* 0x0000000000257919 */ /* 0x000ee20000002500 */
[----:B0-----:R-:W-:Y:S01]  /*1c10*/  FADD.FTZ R30, R33, R30 ;  /* 0x0000001e211e7221 */ /* 0x001fe20000010000 */
[----:B-1----:R-:W-:-:S04]  /*1c20*/  FADD.FTZ R31, R32, R31 ;  /* 0x0000001f201f7221 */ /* 0x002fc80000010000 */
[----:B------:R-:W0:Y:S04]  /*1c30*/  SHFL.BFLY PT, R33, R30, 0x1, 0x1f ;  /* 0x0c201f001e217f89 */ /* 0x000e2800000e0000 */
[----:B------:R-:W1:Y:S01]  /*1c40*/  SHFL.BFLY PT, R32, R31, 0x1, 0x1f ;  /* 0x0c201f001f207f89 */ /* 0x000e6200000e0000 */
[----:B0-----:R-:W-:Y:S01]  /*1c50*/  FADD.FTZ R30, R30, R33 ;  /* 0x000000211e1e7221 */ /* 0x001fe20000010000 */
[----:B-1----:R-:W-:Y:S01]  /*1c60*/  FADD.FTZ R31, R31, R32 ;  /* 0x000000201f1f7221 */ /* 0x002fe20000010000 */
[----:B--23--:R-:W-:Y:S06]  /*1c70*/  @P0 BRA `(.L_x_1739) ;  /* 0x0000000000280947 */ /* 0x00cfec0003800000 */
        /* <DEDUP_REMOVED lines=10> */
.L_x_1739:
[----:B------:R-:W-:Y:S05]  /*1d20*/  BSYNC B0 ;  /* 0x0000000000007941 */ /* 0x000fea0003800000 */
.L_x_1738:
        /* <DEDUP_REMOVED lines=11> */
.L_x_1741:
[----:B------:R-:W2:Y:S04]  /*1de0*/  LD.E.STRONG.GPU R33, desc[UR8][R30.64] ;  /* 0x000000081e217980 */ /* 0x000ea8000c10f900 */
[----:B--2---:R-:W-:Y:S01]  /*1df0*/  CCTL.IVALL ;  /* 0x00000000ff00798f */ /* 0x004fe20002000000 */
[----:B------:R-:W-:Y:S05]  /*1e00*/  YIELD ;  /* 0x0000000000007946 */ /* 0x000fea0003800000 */
[----:B-----5:R-:W-:-:S04]  /*1e10*/  LOP3.LUT R33, R33, R32, RZ, 0x3c, !PT ;  /* 0x0000002021217212 */ /* 0x020fc800078e3cff */
[----:B------:R-:W-:-:S13]  /*1e20*/  ISETP.GT.AND P0, PT, R33, -0x1, PT ;  /* 0xffffffff2100780c */ /* 0x000fda0003f04270 */
[----:B------:R-:W-:Y:S05]  /*1e30*/  @P0 BRA `(.L_x_1741) ;  /* 0xfffffffc00e80947 */ /* 0x000fea000383ffff */
.L_x_1740:
[----:B------:R-:W1:Y:S01]  /*1e40*/  S2R R47, SR_TID.X ;  /* 0x00000000002f7919 */ /* 0x000e620000002100 */
[----:B------:R-:W-:Y:S05]  /*1e50*/  WARPSYNC.ALL ;  /* 0x0000000000007948 */ /* 0x000fea0003800000 */
[----:B------:R-:W-:Y:S01]  /*1e60*/  BAR.SYNC.DEFER_BLOCKING 0x0 ;  /* 0x0000000000007b1d */ /* 0x000fe20000010000 */
[----:B0-----:R-:W-:Y:S01]  /*1e70*/  HFMA2.MMA R31, -RZ, RZ, 0, 0 ;  /* 0x00000000ff1f7435 */ /* 0x001fe200000001ff */
[----:B------:R-:W-:-:S04]  /*1e80*/  MOV R32, RZ ;  /* 0x000000ff00207202 */ /* 0x000fc80000000f00 */
[----:B------:R-:W-:Y:S04]  /*1e90*/  BSSY B0, `(.L_x_1742) ;  /* 0x0000021000007945 */ /* 0x000fe80003800000 */
[----:B------:R-:W-:Y:S05]  /*1ea0*/  @P2 BRA `(.L_x_1743) ;  /* 0x00000000007c2947 */ /* 0x000fea0003800000 */
[----:B------:R-:W0:Y:S01]  /*1eb0*/  S2R R33, SR_CTAID.Y ;  /* 0x0000000000217919 */ /* 0x000e220000002600 */
[----:B------:R-:W0:Y:S01]  /*1ec0*/  LDC R30, c[0x0][0x10] ;  /* 0x00000400ff1e7b82 */ /* 0x000e220000000800 */
[----:B-1----:R-:W-:Y:S01]  /*1ed0*/  SHF.L.U32 R31, R47, 0x2, RZ ;  /* 0x000000022f1f7819 */ /* 0x002fe200000006ff */
[----:B------:R1:W-:Y:S03]  /*1ee0*/  STL.64 [R1+0xf8], R2 ;  /* 0x0000f80201007387 */ /* 0x0003e60000100a00 */
[----:B------:R-:W-:-:S03]  /*1ef0*/  LOP3.LUT R31, R31, 0x7fffffc0, RZ, 0xc0, !PT ;  /* 0x7fffffc01f1f7812 */ /* 0x000fc600078ec0ff */
[----:B-1----:R-:W1:Y:S01]  /*1f00*/  LDC.64 R2, c[0x0][0x248] ;  /* 0x00009200ff027b82 */ /* 0x002e620000000a00 */
[----:B0-----:R-:W-:-:S05]  /*1f10*/  IMAD R30, R30, UR4, R33 ;  /* 0x000000041e1e7c24 */ /* 0x001fca000f8e0221 */
[----:B------:R-:W-:Y:S02]  /*1f20*/  LEA R30, R30, R31, 0xa ;  /* 0x0000001f1e1e7211 */ /* 0x000fe400078e50ff */
[----:B------:R-:W-:-:S04]  /*1f30*/  LOP3.LUT R31, R47, 0xf, RZ, 0xc0, !PT ;  /* 0x0000000f2f1f7812 */ /* 0x000fc800078ec0ff */
[----:B------:R-:W-:-:S04]  /*1f40*/  IADD3 R30, R30, R31, RZ ;  /* 0x0000001f1e1e7210 */ /* 0x000fc80007ffe0ff */
[----:B------:R-:W-:-:S04]  /*1f50*/  SHF.L.U32 R34, R30, 0x1, RZ ;  /* 0x000000011e227819 */ /* 0x000fc800000006ff */
[C---:B------:R-:W-:Y:S01]  /*1f60*/  IADD3 R32, R34.reuse, 0x20, RZ ;  /* 0x0000002022207810 */ /* 0x040fe20007ffe0ff */
[C---:B-1----:R-:W-:Y:S01]  /*1f70*/  IMAD.WIDE.U32 R30, R34.reuse, 0x4, R2 ;  /* 0x00000004221e7825 */ /* 0x042fe200078e0002 */
        /* <DEDUP_REMOVED lines=18> */
.L_x_1743:
[----:B------:R-:W-:Y:S05]  /*20a0*/  BSYNC B0 ;  /* 0x0000000000007941 */ /* 0x000fea0003800000 */
.L_x_1742:
[----:B------:R-:W0:Y:S01]  /*20b0*/  SHFL.BFLY PT, R33, R32, 0x8, 0x1f ;  /* 0x0d001f0020217f89 */ /* 0x000e2200000e0000 */
[----:B-1----:R-:W-:Y:S01]  /*20c0*/  LOP3.LUT P0, RZ, R47, 0xffffff0f, RZ, 0xc0, !PT ;  /* 0xffffff0f2fff7812 */ /* 0x002fe2000780c0ff */
[----:B------:R-:W-:Y:S02]  /*20d0*/  BSSY B0, `(.L_x_1744) ;  /* 0x000001c000007945 */ /* 0x000fe40003800000 */
        /* <DEDUP_REMOVED lines=18> */
[----:B------:R-:W-:Y:S02]  /*2200*/  UMOV UR5, 0x400 ;  /* 0x0000040000057882 */ /* 0x000fe40000000000 */
[----:B------:R-:W-:Y:S01]  /*2210*/  UIADD3 UR5, UR5, 0xc80, URZ ;  /* 0x00000c8005057890 */ /* 0x000fe2000fffe03f */
[----:B------:R-:W-:-:S04]  /*2220*/  FMUL.FTZ R31, R30, R30 ;  /* 0x0000001e1e1f7220 */ /* 0x000fc80000410000 */
[----:B------:R-:W-:Y:S01]  /*2230*/  FFMA.FTZ R31, R32, 1.2207031431898940355e-05, -R31 ;  /* 0x374ccccd201f7823 */ /* 0x000fe2000001081f */
[----:B------:R-:W-:-:S04]  /*2240*/  SHF.R.U32.HI R32, RZ, 0x1, R47 ;  /* 0x00000001ff207819 */ /* 0x000fc8000001162f */
[----:B------:R-:W-:Y:S02]  /*2250*/  LOP3.LUT R32, R32, 0x7ffffff8, RZ, 0xc0, !PT ;  /* 0x7ffffff820207812 */ /* 0x000fe400078ec0ff */
[----:B------:R-:W-:Y:S01]  /*2260*/  FMNMX.FTZ R31, RZ, R31, !PT ;  /* 0x0000001fff1f7209 */ /* 0x000fe20007810000 */
[----:B0-----:R-:W-:-:S09]  /*2270*/  ULEA UR5, UR7, UR5, 0x18 ;  /* 0x0000000507057291 */ /* 0x001fd2000f8ec03f */
[----:B------:R0:W-:Y:S03]  /*2280*/  STS.64 [R32+UR5], R30 ;  /* 0x0000001e20007988 */ /* 0x0001e60008000a05 */
.L_x_1745:
[----:B------:R-:W-:Y:S05]  /*2290*/  BSYNC B0 ;  /* 0x0000000000007941 */ /* 0x000fea0003800000 */
.L_x_1744:
[----:B0-----:R-:W0:Y:S01]  /*22a0*/  S2R R30, SR_CTAID.X ;  /* 0x00000000001e7919 */ /* 0x001e220000002500 */
[----:B------:R-:W-:Y:S01]  /*22b0*/  ULDC.64 UR12, c[0x0][0x240] ;  /* 0x00009000000c7ab9 */ /* 0x000fe20000000a00 */
[----:B------:R-:W-:Y:S01]  /*22c0*/  BSSY B0, `(.L_x_1746) ;  /* 0x0000018000007945 */ /* 0x000fe20003800000 */
[----:B------:R-:W-:Y:S01]  /*22d0*/  BAR.SYNC.DEFER_BLOCKING 0x0 ;  /* 0x0000000000007b1d */ /* 0x000fe20000010000 */
[----:B------:R-:W-:Y:S02]  /*22e0*/  ISETP.EQ.U32.AND P1, PT, RZ, UR12, PT ;  /* 0x0000000cff007c0c */ /* 0x000fe4000bf22070 */
[----:B0-----:R-:W-:-:S04]  /*22f0*/  LOP3.LUT P0, RZ, R30, 0x3f, RZ, 0xc0, !PT ;  /* 0x0000003f1eff7812 */ /* 0x001fc8000780c0ff */
[----:B------:R-:W-:-:S04]  /*2300*/  ISETP.GT.U32.OR P0, PT, R47, 0xf, P0 ;  /* 0x0000000f2f00780c */ /* 0x000fc80000704470 */
[----:B------:R-:W-:-:S13]  /*2310*/  ISETP.EQ.OR.EX P0, PT, RZ, UR13, P0, P1 ;  /* 0x0000000dff007c0c */ /* 0x000fda0008702710 */
[----:B------:R-:W-:Y:S05]  /*2320*/  @P0 BRA `(.L_x_1747) ;  /* 0x0000000000440947 */ /* 0x000fea0003800000 */
        /* <DEDUP_REMOVED lines=17> */
.L_x_1747:
[----:B------:R-:W-:Y:S05]  /*2440*/  BSYNC B0 ;  /* 0x0000000000007941 */ /* 0x000fea0003800000 */
.L_x_1746:
[----:B------:R-:W2:Y:S01]  /*2450*/  LDL.LU R47, [R1+0x4] ;  /* 0x00000400012f7983 */ /* 0x000ea20000300800 */
[----:B------:R-:W1:Y:S01]  /*2460*/  S2UR UR7, SR_CgaCtaId ;  /* 0x00000000000779c3 */ /* 0x000e620000008800 */
[----:B0-----:R-:W-:Y:S01]  /*2470*/  IMAD R32, R52, 0x50, R58 ;  /* 0x0000005034207824 */ /* 0x001fe200078e023a */
[----:B------:R-:W-:Y:S01]  /*2480*/  SHF.L.U32 R33, R38, 0x4, RZ ;  /* 0x0000000426217819 */ /* 0x000fe200000006ff */
[----:B------:R-:W3:Y:S01]  /*2490*/  LDL.LU R49, [R1+0x28] ;  /* 0x0000280001317983 */ /* 0x000ee20000300800 */
[----:B------:R-:W-:Y:S01]  /*24a0*/  UMOV UR5, 0x400 ;  /* 0x0000040000057882 */ /* 0x000fe20000000000 */
[----:B------:R-:W-:Y:S02]  /*24b0*/  ULDC.64 UR12, c[0x0][0x210] ;  /* 0x00008400000c7ab9 */ /* 0x000fe40000000a00 */
[----:B------:R-:W4:Y:S04]  /*24c0*/  LDL.LU R36, [R1+0x40] ;  /* 0x0000400001247983 */ /* 0x000f280000300800 */
[----:B------:R-:W4:Y:S04]  /*24d0*/  LDL.LU R37, [R1+0x68] ;  /* 0x0000680001257983 */ /* 0x000f280000300800 */
[----:B------:R0:W-:Y:S04]  /*24e0*/  STL [R1+0x160], R8 ;  /* 0x0001600801007387 */ /* 0x0001e80000100800 */
[----:B0-----:R-:W4:Y:S04]  /*24f0*/  LDL.LU R8, [R1+0x8c] ;  /* 0x00008c0001087983 */ /* 0x001f280000300800 */
[----:B------:R0:W-:Y:S04]  /*2500*/  STL [R1+0x15c], R6 ;  /* 0x00015c0601007387 */ /* 0x0001e80000100800 */
[----:B0-----:R-:W4:Y:S04]  /*2510*/  LDL.LU R6, [R1+0x3c] ;  /* 0x00003c0001067983 */ /* 0x001f280000300800 */
[----:B------:R0:W-:Y:S04]  /*2520*/  STL [R1+0x158], R4 ;  /* 0x0001580401007387 */ /* 0x0001e80000100800 */
[----:B0-----:R-:W4:Y:S04]  /*2530*/  LDL.LU R4, [R1+0x30] ;  /* 0x0000300001047983 */ /* 0x001f280000300800 */
[----:B-----5:R0:W-:Y:S04]  /*2540*/  STL [R1+0x154], R2 ;  /* 0x0001540201007387 */ /* 0x0201e80000100800 */
[----:B0-----:R-:W4:Y:S04]  /*2550*/  LDL.LU R2, [R1] ;  /* 0x0000000001027983 */ /* 0x001f280000300800 */
[----:B------:R0:W-:Y:S04]  /*2560*/  STL [R1+0xf8], R25 ;  /* 0x0000f81901007387 */ /* 0x0001e80000100800 */
[----:B0-----:R-:W4:Y:S01]  /*2570*/  LDL.LU R25, [R1+0x74] ;  /* 0x0000740001197983 */ /* 0x001f220000300800 */
[----:B------:R-:W-:Y:S01]  /*2580*/  SHF.L.U32 R32, R32, 0x2, RZ ;  /* 0x0000000220207819 */ /* 0x000fe200000006ff */
[----:B------:R-:W-:Y:S01]  /*2590*/  UIADD3 UR5, UR5, 0xc80, URZ ;  /* 0x00000c8005057890 */ /* 0x000fe2000fffe03f */
[----:B------:R-:W-:Y:S01]  /*25a0*/  LOP3.LUT R33, R33, 0x10, RZ, 0xc0, !PT ;  /* 0x0000001021217812 */ /* 0x000fe200078ec0ff */
[----:B------:R0:W-:Y:S02]  /*25b0*/  STL [R1+0xfc], R38 ;  /* 0x0000fc2601007387 */ /* 0x0001e40000100800 */
[----:B------:R-:W-:Y:S01]  /*25c0*/  IMAD.WIDE.U32 R30, R32, -0x33333333, RZ ;  /* 0xcccccccd201e7825 */ /* 0x000fe200078e00ff */
[----:B------:R-:W-:Y:S01]  /*25d0*/  IADD3 R33, RZ, -R33, RZ ;  /* 0x80000021ff217210 */ /* 0x000fe20007ffe0ff */
[----:B-1----:R-:W-:-:S03]  /*25e0*/  ULEA UR5, UR7, UR5, 0x18 ;  /* 0x0000000507057291 */ /* 0x002fc6000f8ec03f */
[----:B------:R-:W-:Y:S02]  /*25f0*/  LEA.HI R30, R31, R33, RZ, 0x1c ;  /* 0x000000211f1e7211 */ /* 0x000fe400078fe0ff */
[--C-:B------:R-:W-:Y:S02]  /*2600*/  SHF.R.S32.HI R33, RZ, 0x1f, R32.reuse ;  /* 0x0000001fff217819 */ /* 0x100fe40000011420 */
[----:B------:R-:W-:Y:S01]  /*2610*/  LEA R30, R30, UR5, 0x3 ;  /* 0x000000051e1e7c11 */ /* 0x000fe2000f8e18ff */
[----:B------:R-:W-:Y:S01]  /*2620*/  ULDC UR5, c[0x0][0x230] ;  /* 0x00008c0000057ab9 */ /* 0x000fe20000000800 */
[----:B------:R-:W-:-:S04]  /*2630*/  IMAD.WIDE.U32 R32, R44, 0x280000, R32 ;  /* 0x002800002c207825 */ /* 0x000fc800078e0020 */
[----:B------:R-:W1:Y:S01]  /*2640*/  LDS.64 R30, [R30] ;  /* 0x000000001e1e7984 */ /* 0x000e620000000a00 */
[----:B------:R-:W-:Y:S02]  /*2650*/  IADD3 R33, R54, R33, RZ ;  /* 0x0000002136217210 */ /* 0x000fe40007ffe0ff */
[-C--:B------:R-:W-:Y:S02]  /*2660*/  IADD3 R39, P0, R39, R32.reuse, RZ ;  /* 0x0000002027277210 */ /* 0x080fe40007f1e0ff */
[----:B0-----:R-:W-:Y:S01]  /*2670*/  IADD3 R38, P1, R60, R32, RZ ;  /* 0x000000203c267210 */ /* 0x001fe20007f3e0ff */
[----:B------:R-:W-:Y:S01]  /*2680*/  HADD2.F32 R60, -RZ, R28.H0_H0 ;  /* 0x2000001cff3c7230 */ /* 0x000fe20000004100 */
[----:B------:R-:W-:Y:S02]  /*2690*/  IADD3.X R35, RZ, R33, RZ, P0, !PT ;  /* 0x00000021ff237210 */ /* 0x000fe400007fe4ff */
[----:B------:R-:W-:-:S04]  /*26a0*/  LEA R34, P0, R39, UR12, 0x1 ;  /* 0x0000000c27227c11 */ /* 0x000fc8000f8008ff */
[----:B------:R-:W-:Y:S02]  /*26b0*/  LEA.HI.X R35, R39, UR13, R35, 0x1, P0 ;  /* 0x0000000d27237c11 */ /* 0x000fe400080f0c23 */
[----:B------:R-:W-:Y:S01]  /*26c0*/  IADD3 R39, P0, R59, R32, RZ ;  /* 0x000000203b277210 */ /* 0x000fe20007f1e0ff */
[--C-:B------:R-:W-:Y:S02]  /*26d0*/  HADD2.F32 R59, -RZ, R26.reuse.H0_H0 ;  /* 0x2000001aff3b7230 */ /* 0x100fe40000004100 */
[----:B------:R-:W-:Y:S02]  /*26e0*/  HADD2.F32 R26, -RZ, R26.H1_H1 ;  /* 0x3000001aff1a7230 */ /* 0x000fe40000004100 */
[----:B------:R-:W-:Y:S04]  /*26f0*/  STL [R1+0x24], R39 ;  /* 0x0000242701007387 */ /* 0x000fe80000100800 */
[----:B------:R0:W-:Y:S01]  /*2700*/  STL [R1+0x20], R38 ;  /* 0x0000202601007387 */ /* 0x0001e20000100800 */
[----:B-1----:R-:W-:Y:S01]  /*2710*/  FADD.FTZ R44, R31, UR5 ;  /* 0x000000051f2c7e21 */ /* 0x002fe20008010000 */
[--C-:B------:R-:W-:Y:S01]  /*2720*/  FADD.FTZ R0, R0, -R30.reuse ;  /* 0x8000001e00007221 */ /* 0x100fe20000010000 */
[--C-:B------:R-:W-:Y:S01]  /*2730*/  FADD.FTZ R43, R43, -R30.reuse ;  /* 0x8000001e2b2b7221 */ /* 0x100fe20000010000 */
[--C-:B------:R-:W-:Y:S01]  /*2740*/  FADD.FTZ R42, R42, -R30.reuse ;  /* 0x8000001e2a2a7221 */ /* 0x100fe20000010000 */
[----:B------:R-:W-:-:S02]  /*2750*/  FADD.FTZ R41, R41, -R30 ;  /* 0x8000001e29297221 */ /* 0x000fc40000010000 */
[----:B------:R-:W1:Y:S02]  /*2760*/  MUFU.RSQ R44, R44 ;  /* 0x0000002c002c7308 */ /* 0x000e640000001400 */
[----:B-1----:R-:W-:-:S04]  /*2770*/  FMUL.FTZ R0, R0, R44 ;  /* 0x0000002c00007220 */ /* 0x002fc80000410000 */
[----:B------:R-:W-:Y:S01]  /*2780*/  FFMA.FTZ R0, R0, R59, R60 ;  /* 0x0000003b00007223 */ /* 0x000fe2000001003c */
[--C-:B------:R-:W-:Y:S01]  /*2790*/  FADD.FTZ R21, R21, -R30.reuse ;  /* 0x8000001e15157221 */ /* 0x100fe20000010000 */
[--C-:B------:R-:W-:Y:S01]  /*27a0*/  FADD.FTZ R20, R20, -R30.reuse ;  /* 0x8000001e14147221 */ /* 0x100fe20000010000 */
[--C-:B------:R-:W-:Y:S01]  /*27b0*/  FADD.FTZ R19, R19, -R30.reuse ;  /* 0x8000001e13137221 */ /* 0x100fe20000010000 */
[--C-:B------:R-:W-:Y:S01]  /*27c0*/  FADD.FTZ R18, R18, -R30.reuse ;  /* 0x8000001e12127221 */ /* 0x100fe20000010000 */
[--C-:B------:R-:W-:Y:S01]  /*27d0*/  FADD.FTZ R17, R17, -R30.reuse ;  /* 0x8000001e11117221 */ /* 0x100fe20000010000 */
[----:B------:R-:W-:Y:S01]  /*27e0*/  FMUL.FTZ R21, R44, R21 ;  /* 0x000000152c157220 */ /* 0x000fe20000410000 */
[--C-:B------:R-:W-:Y:S01]  /*27f0*/  FADD.FTZ R16, R16, -R30.reuse ;  /* 0x8000001e10107221 */ /* 0x100fe20000010000 */
[C---:B------:R-:W-:Y:S01]  /*2800*/  FMUL.FTZ R20, R44.reuse, R20 ;  /* 0x000000142c147220 */ /* 0x040fe20000410000 */
[--C-:B------:R-:W-:Y:S01]  /*2810*/  FADD.FTZ R15, R15, -R30.reuse ;  /* 0x8000001e0f0f7221 */ /* 0x100fe20000010000 */
[----:B------:R-:W-:Y:S01]  /*2820*/  FMUL.FTZ R19, R44, R19 ;  /* 0x000000132c137220 */ /* 0x000fe20000410000 */
[--C-:B------:R-:W-:Y:S01]  /*2830*/  FADD.FTZ R14, R14, -R30.reuse ;  /* 0x8000001e0e0e7221 */ /* 0x100fe20000010000 */
[C---:B------:R-:W-:Y:S01]  /*2840*/  FMUL.FTZ R18, R44.reuse, R18 ;  /* 0x000000122c127220 */ /* 0x040fe20000410000 */
[----:B------:R-:W-:Y:S01]  /*2850*/  FADD.FTZ R13, R13, -R30 ;  /* 0x8000001e0d0d7221 */ /* 0x000fe20000010000 */
[C---:B------:R-:W-:Y:S01]  /*2860*/  FMUL.FTZ R17, R44.reuse, R17 ;  /* 0x000000112c117220 */ /* 0x040fe20000410000 */
[----:B------:R-:W-:Y:S01]  /*2870*/  FFMA.FTZ R21, R59, R21, R60 ;  /* 0x000000153b157223 */ /* 0x000fe2000001003c */
        /* <DEDUP_REMOVED lines=14> */
[C-C-:B------:R-:W-:Y:S01]  /*2960*/  FFMA.FTZ R16, R59.reuse, R16, R60.reuse ;  /* 0x000000103b107223 */ /* 0x140fe2000001003c */
[C---:B------:R-:W-:Y:S01]  /*2970*/  FMUL.FTZ R9, R44.reuse, R9 ;  /* 0x000000092c097220 */ /* 0x040fe20000410000 */
[C-C-:B------:R-:W-:Y:S01]  /*2980*/  FFMA.FTZ R15, R59.reuse, R15, R60.reuse ;  /* 0x0000000f3b0f7223 */ /* 0x140fe2000001003c */
[C-C-:B------:R-:W-:Y:S01]  /*2990*/  FFMA.FTZ R14, R59.reuse, R14, R60.reuse ;  /* 0x0000000e3b0e7223 */ /* 0x140fe2000001003c */
[C---:B------:R-:W-:Y:S01]  /*29a0*/  FMUL.FTZ R7, R44.reuse, R7 ;  /* 0x000000072c077220 */ /* 0x040fe20000410000 */
[C-C-:B------:R-:W-:Y:S01]  /*29b0*/  FFMA.FTZ R13, R59.reuse, R13, R60.reuse ;  /* 0x0000000d3b0d7223 */ /* 0x140fe2000001003c */
[----:B------:R-:W-:Y:S01]  /*29c0*/  FMUL.FTZ R5, R44, R5 ;  /* 0x000000052c057220 */ /* 0x000fe20000410000 */
[C-C-:B------:R-:W-:Y:S01]  /*29d0*/  FFMA.FTZ R11, R59.reuse, R11, R60.reuse ;  /* 0x0000000b3b0b7223 */ /* 0x140fe2000001003c */
[C-C-:B------:R-:W-:Y:S01]  /*29e0*/  FFMA.FTZ R9, R59.reuse, R9, R60.reuse ;  /* 0x000000093b097223 */ /* 0x140fe2000001003c */
[C-C-:B------:R-:W-:Y:S01]  /*29f0*/  FFMA.FTZ R7, R59.reuse, R7, R60.reuse ;  /* 0x000000073b077223 */ /* 0x140fe2000001003c */
[----:B------:R-:W-:Y:S01]  /*2a00*/  FFMA.FTZ R5, R59, R5, R60 ;  /* 0x000000053b057223 */ /* 0x000fe2000001003c */
[----:B--2---:R-:W-:-:S02]  /*2a10*/  IADD3 R47, P3, R47, R32, RZ ;  /* 0x000000202f2f7210 */ /* 0x004fc40007f7e0ff */
[-C--:B---3--:R-:W-:Y:S02]  /*2a20*/  IADD3 R49, P6, R49, R32.reuse, RZ ;  /* 0x0000002031317210 */ /* 0x088fe40007fde0ff */
[----:B0-----:R-:W-:Y:S02]  /*2a30*/  IADD3.X R38, RZ, R33, RZ, P3, !PT ;  /* 0x00000021ff267210 */ /* 0x001fe40001ffe4ff */
[-C--:B----4-:R-:W-:Y:S02]  /*2a40*/  IADD3 R36, P3, R36, R32.reuse, RZ ;  /* 0x0000002024247210 */ /* 0x090fe40007f7e0ff */
[----:B------:R-:W-:-:S04]  /*2a50*/  IADD3 R54, P5, R6, R32, RZ ;  /* 0x0000002006367210 */ /* 0x000fc80007fbe0ff */
[----:B------:R-:W-:Y:S02]  /*2a60*/  IADD3.X R6, RZ, R33, RZ, P5, !PT ;  /* 0x00000021ff067210 */ /* 0x000fe40002ffe4ff */
[----:B------:R-:W-:-:S04]  /*2a70*/  IADD3 R52, P4, R4, R32, RZ ;  /* 0x0000002004347210 */ /* 0x000fc80007f9e0ff */
[-C--:B------:R-:W-:Y:S02]  /*2a80*/  IADD3.X R4, RZ, R33.reuse, RZ, P4, !PT ;  /* 0x00000021ff047210 */ /* 0x080fe400027fe4ff */
[-C--:B------:R-:W-:Y:S02]  /*2a90*/  IADD3 R37, P4, R37, R32.reuse, RZ ;  /* 0x0000002025257210 */ /* 0x080fe40007f9e0ff */
[-C--:B------:R-:W-:Y:S02]  /*2aa0*/  IADD3 R31, P2, R2, R32.reuse, RZ ;  /* 0x00000020021f7210 */ /* 0x080fe40007f5e0ff */
[----:B------:R-:W-:Y:S02]  /*2ab0*/  IADD3.X R2, RZ, R33, RZ, P6, !PT ;  /* 0x00000021ff027210 */ /* 0x000fe400037fe4ff */
[-C--:B------:R-:W-:Y:S01]  /*2ac0*/  IADD3 R58, P6, R8, R32.reuse, RZ ;  /* 0x00000020083a7210 */ /* 0x080fe20007fde0ff */
[----:B------:R-:W-:Y:S01]  /*2ad0*/  HADD2.F32 R8, -RZ, R29.H1_H1 ;  /* 0x3000001dff087230 */ /* 0x000fe20000004100 */
[----:B------:R-:W-:Y:S01]  /*2ae0*/  IADD3 R39, P5, R25, R32, RZ ;  /* 0x0000002019277210 */ /* 0x000fe20007fbe0ff */
[----:B------:R-:W-:-:S02]  /*2af0*/  HADD2.F32 R32, -RZ, R28.H1_H1 ;  /* 0x3000001cff207230 */ /* 0x000fc40000004100 */
[----:B------:R-:W-:Y:S01]  /*2b00*/  FMUL.FTZ R28, R44, R43 ;  /* 0x0000002b2c1c7220 */ /* 0x000fe20000410000 */
[--C-:B------:R-:W-:Y:S02]  /*2b10*/  HADD2.F32 R43, -RZ, R27.reuse.H0_H0 ;  /* 0x2000001bff2b7230 */ /* 0x100fe40000004100 */
[----:B------:R-:W-:Y:S02]  /*2b20*/  HADD2.F32 R25, -RZ, R27.H1_H1 ;  /* 0x3000001bff197230 */ /* 0x000fe40000004100 */
[----:B------:R-:W-:Y:S01]  /*2b30*/  FFMA.FTZ R28, R28, R26, R32 ;  /* 0x0000001a1c1c7223 */ /* 0x000fe20000010020 */
[----:B------:R-:W-:Y:S02]  /*2b40*/  FMUL.FTZ R27, R44, R42 ;  /* 0x0000002a2c1b7220 */ /* 0x000fe40000410000 */
[----:B------:R-:W-:Y:S02]  /*2b50*/  STL [R1+0x40], R25 ;  /* 0x0000401901007387 */ /* 0x000fe40000100800 */
[----:B------:R-:W-:Y:S01]  /*2b60*/  F2FP.F16.F32.PACK_AB R0, R28, R0 ;  /* 0x000000001c00723e */ /* 0x000fe200000000ff */
[----:B------:R-:W-:Y:S01]  /*2b70*/  HADD2.F32 R28, -RZ, R29.H0_H0 ;  /* 0x2000001dff1c7230 */ /* 0x000fe20000004100 */
[----:B------:R0:W-:Y:S04]  /*2b80*/  STL [R1+0x3c], R8 ;  /* 0x00003c0801007387 */ /* 0x0001e80000100800 */
[----:B------:R-:W-:Y:S01]  /*2b90*/  MOV R42, R28 ;  /* 0x0000001c002a7202 */ /* 0x000fe20000000f00 */
[----:B------:R-:W-:-:S04]  /*2ba0*/  FMUL.FTZ R28, R44, R41 ;  /* 0x000000292c1c7220 */ /* 0x000fc80000410000 */
[----:B------:R-:W-:Y:S01]  /*2bb0*/  FFMA.FTZ R27, R27, R43, R42 ;  /* 0x0000002b1b1b7223 */ /* 0x000fe2000001002a */
[----:B------:R-:W-:Y:S01]  /*2bc0*/  FFMA.FTZ R28, R28, R25, R8 ;  /* 0x000000191c1c7223 */ /* 0x000fe20000010008 */
[----:B------:R-:W-:Y:S01]  /*2bd0*/  PRMT R29, R0, 0x7610, R29 ;  /* 0x00007610001d7816 */ /* 0x000fe2000000001d */
[----:B0-----:R-:W2:Y:S01]  /*2be0*/  LDL.LU R8, [R1+0x160] ;  /* 0x0001600001087983 */ /* 0x001ea20000300800 */
[--C-:B------:R-:W-:Y:S01]  /*2bf0*/  FADD.FTZ R22, R22, -R30.reuse ;  /* 0x8000001e16167221 */ /* 0x100fe20000010000 */
[----:B------:R-:W-:Y:S01]  /*2c00*/  FADD.FTZ R40, R40, -R30 ;  /* 0x8000001e28287221 */ /* 0x000fe20000010000 */
[----:B------:R-:W-:Y:S01]  /*2c10*/  F2FP.F16.F32.PACK_AB R27, R28, R27 ;  /* 0x0000001b1c1b723e */ /* 0x000fe200000000ff */
[----:B------:R-:W-:Y:S01]  /*2c20*/  STL [R1+0xb4], R21 ;  /* 0x0000b41501007387 */ /* 0x000fe20000100800 */
[----:B------:R-:W-:Y:S01]  /*2c30*/  PRMT R28, R0, 0x7632, R28 ;  /* 0x00007632001c7816 */ /* 0x000fe2000000001c */
[----:B------:R-:W-:Y:S01]  /*2c40*/  FADD.FTZ R51, R51, -R30 ;  /* 0x8000001e33337221 */ /* 0x000fe20000010000 */
[----:B------:R-:W-:Y:S01]  /*2c50*/  PRMT R0, R27, 0x7632, R0 ;  /* 0x000076321b007816 */ /* 0x000fe20000000000 */
[----:B------:R-:W-:Y:S01]  /*2c60*/  STL [R1+0xb8], R20 ;  /* 0x0000b81401007387 */ /* 0x000fe20000100800 */
[----:B------:R-:W-:-:S03]  /*2c70*/  FMUL.FTZ R40, R44, R40 ;  /* 0x000000282c287220 */ /* 0x000fc60000410000 */
[----:B------:R0:W-:Y:S04]  /*2c80*/  STG.E.U16 desc[UR8][R34.64+0x6], R0 ;  /* 0x0000060022007986 */ /* 0x0001e8000c101508 */
[----:B------:R-:W-:Y:S04]  /*2c90*/  STL [R1+0xc0], R19 ;  /* 0x0000c01301007387 */ /* 0x000fe80000100800 */
[----:B------:R-:W-:Y:S01]  /*2ca0*/  STL [R1+0xcc], R18 ;  /* 0x0000cc1201007387 */ /* 0x000fe20000100800 */
[----:B0-----:R-:W-:-:S03]  /*2cb0*/  FMUL.FTZ R0, R44, R3 ;  /* 0x000000032c007220 */ /* 0x001fc60000410000 */
[----:B------:R-:W-:Y:S01]  /*2cc0*/  STL [R1+0xdc], R17 ;  /* 0x0000dc1101007387 */ /* 0x000fe20000100800 */
[C-C-:B------:R-:W-:Y:S01]  /*2cd0*/  FFMA.FTZ R3, R59.reuse, R40, R60.reuse ;  /* 0x000000283b037223 */ /* 0x140fe2000001003c */
[----:B------:R-:W-:Y:S02]  /*2ce0*/  FFMA.FTZ R25, R59, R0, R60 ;  /* 0x000000003b197223 */ /* 0x000fe4000001003c */
[----:B------:R-:W-:Y:S01]  /*2cf0*/  STL [R1+0xe4], R16 ;  /* 0x0000e41001007387 */ /* 0x000fe20000100800 */
[----:B------:R-:W-:-:S03]  /*2d00*/  IADD3.X R0, RZ, R33, RZ, P6, !PT ;  /* 0x00000021ff007210 */ /* 0x000fc600037fe4ff */
[----:B------:R-:W-:Y:S04]  /*2d10*/  STL [R1+0xe0], R15 ;  /* 0x0000e00f01007387 */ /* 0x000fe80000100800 */
[----:B------:R0:W-:Y:S04]  /*2d20*/  STG.E.U16 desc[UR8][R34.64+0x2], R28 ;  /* 0x0000021c22007986 */ /* 0x0001e8000c101508 */
[----:B------:R-:W-:Y:S04]  /*2d30*/  STL [R1+0xd8], R14 ;  /* 0x0000d80e01007387 */ /* 0x000fe80000100800 */
[----:B------:R-:W-:Y:S01]  /*2d40*/  STL [R1+0xd4], R13 ;  /* 0x0000d40d01007387 */ /* 0x000fe20000100800 */
[----:B0-----:R-:W-:-:S03]  /*2d50*/  LEA R28, P6, R58, UR12, 0x1 ;  /* 0x0000000c3a1c7c11 */ /* 0x001fc6000f8c08ff */
[----:B------:R0:W-:Y:S04]  /*2d60*/  STL [R1+0xd0], R11 ;  /* 0x0000d00b01007387 */ /* 0x0001e80000100800 */
[----:B------:R-:W-:Y:S04]  /*2d70*/  STL [R1+0xc8], R9 ;  /* 0x0000c80901007387 */ /* 0x000fe80000100800 */
[----:B------:R1:W-:Y:S04]  /*2d80*/  STG.E.U16 desc[UR8][R34.64], R29 ;  /* 0x0000001d22007986 */ /* 0x0003e8000c101508 */
[----:B0-----:R-:W3:Y:S04]  /*2d90*/  LDL.LU R11, [R1+0x50] ;  /* 0x00005000010b7983 */ /* 0x001ee80000300800 */
[----:B------:R-:W-:Y:S01]  /*2da0*/  STL [R1+0xc4], R7 ;  /* 0x0000c40701007387 */ /* 0x000fe20000100800 */
[----:B-1----:R-:W-:-:S03]  /*2db0*/  LEA.HI.X R29, R58, UR13, R0, 0x1, P6 ;  /* 0x0000000d3a1d7c11 */ /* 0x002fc6000b0f0c00 */
[----:B------:R-:W-:Y:S04]  /*2dc0*/  STL [R1+0xbc], R5 ;  /* 0x0000bc0501007387 */ /* 0x000fe80000100800 */
[----:B------:R-:W-:Y:S04]  /*2dd0*/  STL [R1+0x100], R25 ;  /* 0x0001001901007387 */ /* 0x000fe80000100800 */
[----:B------:R0:W-:Y:S01]  /*2de0*/  STL [R1+0x140], R28 ;  /* 0x0001401c01007387 */ /* 0x0001e20000100800 */
[----:B------:R-:W-:-:S03]  /*2df0*/  LEA R20, P6, R54, UR12, 0x1 ;  /* 0x0000000c36147c11 */ /* 0x000fc6000f8c08ff */
[----:B------:R-:W-:Y:S04]  /*2e00*/  STG.E.U16 desc[UR8][R34.64+0x4], R27 ;  /* 0x0000041b22007986 */ /* 0x000fe8000c101508 */
[----:B0-----:R-:W4:Y:S04]  /*2e10*/  LDL.LU R28, [R1+0x3c] ;  /* 0x00003c00011c7983 */ /* 0x001f280000300800 */
[----:B------:R0:W-:Y:S01]  /*2e20*/  STL [R1+0x13c], R29 ;  /* 0x00013c1d01007387 */ /* 0x0001e20000100800 */
[----:B------:R-:W-:-:S03]  /*2e30*/  LEA.HI.X R21, R54, UR13, R6, 0x1, P6 ;  /* 0x0000000d36157c11 */ /* 0x000fc6000b0f0c06 */
[----:B0-----:R-:W4:Y:S04]  /*2e40*/  LDL.LU R29, [R1+0x40] ;  /* 0x00004000011d7983 */ /* 0x001f280000300800 */
[----:B------:R-:W4:Y:S04]  /*2e50*/  LDL.LU R6, [R1+0x15c] ;  /* 0x00015c0001067983 */ /* 0x000f280000300800 */
[----:B------:R-:W4:Y:S01]  /*2e60*/  LDL.LU R9, [R1+0x58] ;  /* 0x0000580001097983 */ /* 0x000f220000300800 */
[----:B------:R-:W-:-:S04]  /*2e70*/  LEA R18, P6, R52, UR12, 0x1 ;  /* 0x0000000c34127c11 */ /* 0x000fc8000f8c08ff */
[----:B------:R-:W-:Y:S02]  /*2e80*/  LEA.HI.X R19, R52, UR13, R4, 0x1, P6 ;  /* 0x0000000d34137c11 */ /* 0x000fe4000b0f0c04 */
[C---:B------:R-:W-:Y:S01]  /*2e90*/  LEA R16, P6, R49.reuse, UR12, 0x1 ;  /* 0x0000000c31107c11 */ /* 0x040fe2000f8c08ff */
[----:B------:R-:W-:Y:S03]  /*2ea0*/  STL [R1+0x12c], R20 ;  /* 0x00012c1401007387 */ /* 0x000fe60000100800 */
[----:B------:R-:W-:Y:S01]  /*2eb0*/  LEA.HI.X R17, R49, UR13, R2, 0x1, P6 ;  /* 0x0000000d31117c11 */ /* 0x000fe2000b0f0c02 */
[----:B------:R0:W-:Y:S01]  /*2ec0*/  STL [R1+0x144], R20 ;  /* 0x0001441401007387 */ /* 0x0001e20000100800 */
[----:B------:R-:W-:-:S03]  /*2ed0*/  LEA R14, P6, R47, UR12, 0x1 ;  /* 0x0000000c2f0e7c11 */ /* 0x000fc6000f8c08ff */
[----:B------:R-:W-:Y:S01]  /*2ee0*/  STL [R1+0x128], R21 ;  /* 0x0001281501007387 */ /* 0x000fe20000100800 */
[----:B------:R-:W-:-:S03]  /*2ef0*/  FADD.FTZ R5, R53, -R30 ;  /* 0x8000001e35057221 */ /* 0x000fc60000010000 */
[----:B------:R-:W4:Y:S01]  /*2f00*/  LDL.LU R4, [R1+0x158] ;  /* 0x0001580001047983 */ /* 0x000f220000300800 */
[----:B------:R-:W-:-:S03]  /*2f10*/  LEA.HI.X R15, R47, UR13, R38, 0x1, P6 ;  /* 0x0000000d2f0f7c11 */ /* 0x000fc6000b0f0c26 */
[----:B------:R-:W-:Y:S01]  /*2f20*/  STL [R1+0x124], R18 ;  /* 0x0001241201007387 */ /* 0x000fe20000100800 */
[----:B------:R-:W-:-:S03]  /*2f30*/  LEA R34, P6, R24, UR12, 0x1 ;  /* 0x0000000c18227c11 */ /* 0x000fc6000f8c08ff */
[----:B------:R-:W-:Y:S01]  /*2f40*/  STL [R1+0x120], R19 ;  /* 0x0001201301007387 */ /* 0x000fe20000100800 */
[----:B0-----:R-:W-:-:S03]  /*2f50*/  MOV R20, R42 ;  /* 0x0000002a00147202 */ /* 0x001fc60000000f00 */
[----:B------:R-:W4:Y:S01]  /*2f60*/  LDL.LU R2, [R1+0x154] ;  /* 0x0001540001027983 */ /* 0x000f220000300800 */
[----:B------:R-:W-:-:S03]  /*2f70*/  FMUL.FTZ R0, R44, R22 ;  /* 0x000000162c007220 */ /* 0x000fc60000410000 */
[----:B------:R-:W-:Y:S01]  /*2f80*/  STL [R1+0x130], R16 ;  /* 0x0001301001007387 */ /* 0x000fe20000100800 */
[----:B------:R-:W-:-:S03]  /*2f90*/  FMUL.FTZ R5, R44, R5 ;  /* 0x000000052c057220 */ /* 0x000fc60000410000 */
[----:B------:R0:W-:Y:S01]  /*2fa0*/  STL [R1+0x148], R16 ;  /* 0x0001481001007387 */ /* 0x0001e20000100800 */
[----:B------:R-:W-:-:S03]  /*2fb0*/  FMUL.FTZ R7, R44, R51 ;  /* 0x000000332c077220 */ /* 0x000fc60000410000 */
[----:B------:R-:W-:Y:S01]  /*2fc0*/  STL [R1+0x11c], R17 ;  /* 0x00011c1101007387 */ /* 0x000fe20000100800 */
[----:B0-----:R-:W-:-:S03]  /*2fd0*/  MOV R16, R43 ;  /* 0x0000002b00107202 */ /* 0x001fc60000000f00 */
[----:B------:R-:W-:Y:S01]  /*2fe0*/  STL [R1+0x134], R14 ;  /* 0x0001340e01007387 */ /* 0x000fe20000100800 */
[----:B------:R-:W-:Y:S01]  /*2ff0*/  FFMA.FTZ R7, R26, R7, R32 ;  /* 0x000000071a077223 */ /* 0x000fe20000010020 */
[----:B------:R-:W-:Y:S02]  /*3000*/  FFMA.FTZ R0, R16, R0, R20 ;  /* 0x0000000010007223 */ /* 0x000fe40000010014 */
[----:B------:R-:W-:Y:S04]  /*3010*/  STL [R1+0x118], R15 ;  /* 0x0001180f01007387 */ /* 0x000fe80000100800 */
[----:B------:R-:W-:Y:S01]  /*3020*/  STL [R1+0x10c], R34 ;  /* 0x00010c2201007387 */ /* 0x000fe20000100800 */
[----:B------:R-:W-:Y:S01]  /*3030*/  F2FP.F16.F32.PACK_AB R3, R7, R3 ;  /* 0x000000030703723e */ /* 0x000fe200000000ff */
[----:B------:R-:W-:Y:S01]  /*3040*/  FADD.FTZ R48, R48, -R30 ;  /* 0x8000001e30307221 */ /* 0x000fe20000010000 */
[----:B------:R-:W-:-:S02]  /*3050*/  IADD3.X R7, RZ, R33, RZ, P5, !PT ;  /* 0x00000021ff077210 */ /* 0x000fc40002ffe4ff */
[----:B------:R-:W-:Y:S01]  /*3060*/  LEA R40, P5, R37, UR12, 0x1 ;  /* 0x0000000c25287c11 */ /* 0x000fe2000f8a08ff */
[----:B------:R-:W-:Y:S01]  /*3070*/  FMUL.FTZ R48, R44, R48 ;  /* 0x000000302c307220 */ /* 0x000fe20000410000 */
[----:B------:R-:W-:-:S04]  /*3080*/  FADD.FTZ R46, R46, -R30 ;  /* 0x8000001e2e2e7221 */ /* 0x000fc80000010000 */
[----:B------:R-:W-:Y:S01]  /*3090*/  FMUL.FTZ R46, R44, R46 ;  /* 0x0000002e2c2e7220 */ /* 0x000fe20000410000 */
[----:B--2---:R-:W-:-:S04]  /*30a0*/  FADD.FTZ R8, R8, -R30 ;  /* 0x8000001e08087221 */ /* 0x004fc80000010000 */
[----:B------:R-:W-:Y:S01]  /*30b0*/  FMUL.FTZ R8, R44, R8 ;  /* 0x000000082c087220 */ /* 0x000fe20000410000 */
[----:B---3--:R-:W-:Y:S02]  /*30c0*/  LEA.HI.X R35, R24, UR13, R11, 0x1, P6 ;  /* 0x0000000d18237c11 */ /* 0x008fe4000b0f0c0b */
[----:B------:R-:W-:-:S03]  /*30d0*/  LEA R22, P6, R23, UR12, 0x1 ;  /* 0x0000000c17167c11 */ /* 0x000fc6000f8c08ff */
[----:B------:R-:W-:Y:S04]  /*30e0*/  STL [R1+0x108], R35 ;  /* 0x0001082301007387 */ /* 0x000fe80000100800 */
[----:B------:R-:W2:Y:S04]  /*30f0*/  LDL.LU R53, [R1+0xac] ;  /* 0x0000ac0001357983 */ /* 0x000ea80000300800 */
[----:B------:R-:W3:Y:S04]  /*3100*/  LDL.LU R52, [R1+0xa8] ;  /* 0x0000a80001347983 */ /* 0x000ee80000300800 */
[----:B------:R-:W3:Y:S04]  /*3110*/  LDL.LU R49, [R1+0xa4] ;  /* 0x0000a40001317983 */ /* 0x000ee80000300800 */
[----:B------:R-:W3:Y:S04]  /*3120*/  LDL.LU R51, [R1+0x9c] ;  /* 0x00009c0001337983 */ /* 0x000ee80000300800 */
[----:B------:R-:W3:Y:S04]  /*3130*/  LDL.LU R21, [R1+0x98] ;  /* 0x0000980001157983 */ /* 0x000ee80000300800 */
[----:B------:R-:W3:Y:S04]  /*3140*/  LDL.LU R24, [R1+0x94] ;  /* 0x0000940001187983 */ /* 0x000ee80000300800 */
[----:B------:R-:W3:Y:S01]  /*3150*/  LDL.LU R19, [R1+0x90] ;  /* 0x0000900001137983 */ /* 0x000ee20000300800 */
[----:B----4-:R-:W-:-:S05]  /*3160*/  FFMA.FTZ R5, R29, R5, R28 ;  /* 0x000000051d057223 */ /* 0x010fca000001001c */
[----:B------:R-:W-:Y:S02]  /*3170*/  F2FP.F16.F32.PACK_AB R0, R5, R0 ;  /* 0x000000000500723e */ /* 0x000fe400000000ff */
[----:B------:R-:W-:Y:S02]  /*3180*/  IADD3.X R5, RZ, R33, RZ, P4, !PT ;  /* 0x00000021ff057210 */ /* 0x000fe400027fe4ff */
[----:B------:R-:W-:Y:S02]  /*3190*/  LEA.HI.X R23, R23, UR13, R9, 0x1, P6 ;  /* 0x0000000d17177c11 */ /* 0x000fe4000b0f0c09 */
[----:B------:R-:W-:Y:S01]  /*31a0*/  LEA R42, P4, R39, UR12, 0x1 ;  /* 0x0000000c272a7c11 */ /* 0x000fe2000f8808ff */
[----:B------:R-:W-:Y:S01]  /*31b0*/  STL [R1+0x110], R22 ;  /* 0x0001101601007387 */ /* 0x000fe20000100800 */
[----:B------:R-:W-:Y:S02]  /*31c0*/  LEA.HI.X R41, R37, UR13, R5, 0x1, P5 ;  /* 0x0000000d25297c11 */ /* 0x000fe4000a8f0c05 */
[----:B------:R-:W-:Y:S01]  /*31d0*/  LEA.HI.X R43, R39, UR13, R7, 0x1, P4 ;  /* 0x0000000d272b7c11 */ /* 0x000fe2000a0f0c07 */
[----:B------:R-:W-:Y:S04]  /*31e0*/  STL [R1+0x104], R23 ;  /* 0x0001041701007387 */ /* 0x000fe80000100800 */
[----:B------:R-:W-:Y:S04]  /*31f0*/  STL [R1+0x150], R3 ;  /* 0x0001500301007387 */ /* 0x000fe80000100800 */
[----:B------:R0:W-:Y:S01]  /*3200*/  STL [R1+0x14c], R0 ;  /* 0x00014c0001007387 */ /* 0x0001e20000100800 */
[----:B------:R-:W-:-:S03]  /*3210*/  FADD.FTZ R6, R6, -R30 ;  /* 0x8000001e06067221 */ /* 0x000fc60000010000 */
[----:B------:R-:W-:Y:S04]  /*3220*/  STL [R1+0x138], R43 ;  /* 0x0001382b01007387 */ /* 0x000fe80000100800 */
[----:B------:R-:W-:Y:S01]  /*3230*/  STL [R1+0x114], R41 ;  /* 0x0001142901007387 */ /* 0x000fe20000100800 */
[----:B0-----:R-:W-:-:S03]  /*3240*/  FFMA.FTZ R0, R26, R48, R32 ;  /* 0x000000301a007223 */ /* 0x001fc60000010020 */
[----:B------:R-:W4:Y:S04]  /*3250*/  LDL.LU R14, [R1+0x88] ;  /* 0x00008800010e7983 */ /* 0x000f280000300800 */
[----:B------:R-:W4:Y:S01]  /*3260*/  LDL.LU R13, [R1+0x84] ;  /* 0x00008400010d7983 */ /* 0x000f220000300800 */
[----:B------:R-:W-:-:S03]  /*3270*/  FMUL.FTZ R6, R44, R6 ;  /* 0x000000062c067220 */ /* 0x000fc60000410000 */
[----:B------:R0:W-:Y:S04]  /*3280*/  STL [R1+0xb0], R0 ;  /* 0x0000b00001007387 */ /* 0x0001e80000100800 */
[----:B------:R-:W4:Y:S04]  /*3290*/  LDL.LU R11, [R1+0x80] ;  /* 0x00008000010b7983 */ /* 0x000f280000300800 */
[----:B------:R-:W4:Y:S01]  /*32a0*/  LDL.LU R9, [R1+0x7c] ;  /* 0x00007c0001097983 */ /* 0x000f220000300800 */
[C-C-:B0-----:R-:W-:Y:S01]  /*32b0*/  FFMA.FTZ R0, R26.reuse, R46, R32.reuse ;  /* 0x0000002e1a007223 */ /* 0x141fe20000010020 */
[----:B------:R-:W-:-:S04]  /*32c0*/  FFMA.FTZ R23, R26, R8, R32 ;  /* 0x000000081a177223 */ /* 0x000fc80000010020 */
[----:B------:R0:W-:Y:S04]  /*32d0*/  STL [R1+0xa0], R0 ;  /* 0x0000a00001007387 */ /* 0x0001e80000100800 */
[----:B------:R-:W4:Y:S04]  /*32e0*/  LDL.LU R8, [R1+0x78] ;  /* 0x0000780001087983 */ /* 0x000f280000300800 */
[----:B------:R-:W4:Y:S01]  /*32f0*/  LDL.LU R7, [R1+0x70] ;  /* 0x0000700001077983 */ /* 0x000f220000300800 */
[----:B0-----:R-:W-:-:S05]  /*3300*/  FFMA.FTZ R0, R26, R6, R32 ;  /* 0x000000061a007223 */ /* 0x001fca0000010020 */
[----:B------:R3:W-:Y:S04]  /*3310*/  STL [R1+0x50], R0 ;  /* 0x0000500001007387 */ /* 0x0007e80000100800 */
[----:B------:R-:W4:Y:S01]  /*3320*/  LDL.LU R5, [R1+0x6c] ;  /* 0x00006c0001057983 */ /* 0x000f220000300800 */
[--C-:B------:R-:W-:Y:S01]  /*3330*/  FADD.FTZ R61, R61, -R30.reuse ;  /* 0x8000001e3d3d7221 */ /* 0x100fe20000010000 */
[--C-:B------:R-:W-:Y:S01]  /*3340*/  FADD.FTZ R57, R57, -R30.reuse ;  /* 0x8000001e39397221 */ /* 0x100fe20000010000 */
[--C-:B------:R-:W-:Y:S02]  /*3350*/  FADD.FTZ R55, R55, -R30.reuse ;  /* 0x8000001e37377221 */ /* 0x100fe40000010000 */
[----:B------:R-:W-:Y:S01]  /*3360*/  FMUL.FTZ R61, R44, R61 ;  /* 0x0000003d2c3d7220 */ /* 0x000fe20000410000 */
[--C-:B------:R-:W-:Y:S01]  /*3370*/  FADD.FTZ R12, R12, -R30.reuse ;  /* 0x8000001e0c0c7221 */ /* 0x100fe20000010000 */
[C---:B------:R-:W-:Y:S01]  /*3380*/  FMUL.FTZ R57, R44.reuse, R57 ;  /* 0x000000392c397220 */ /* 0x040fe20000410000 */
[----:B------:R-:W-:Y:S01]  /*3390*/  FMUL.FTZ R55, R44, R55 ;  /* 0x000000372c377220 */ /* 0x000fe20000410000 */
[--C-:B------:R-:W-:Y:S01]  /*33a0*/  FADD.FTZ R10, R10, -R30.reuse ;  /* 0x8000001e0a0a7221 */ /* 0x100fe20000010000 */
[----:B------:R-:W-:Y:S01]  /*33b0*/  FADD.FTZ R2, R2, -R30 ;  /* 0x8000001e02027221 */ /* 0x000fe20000010000 */
[----:B------:R-:W-:Y:S01]  /*33c0*/  FFMA.FTZ R43, R26, R61, R32 ;  /* 0x0000003d1a2b7223 */ /* 0x000fe20000010020 */
[--C-:B------:R-:W-:Y:S01]  /*33d0*/  FADD.FTZ R4, R4, -R30.reuse ;  /* 0x8000001e04047221 */ /* 0x100fe20000010000 */
[--C-:B------:R-:W-:Y:S01]  /*33e0*/  FADD.FTZ R56, R56, -R30.reuse ;  /* 0x8000001e38387221 */ /* 0x100fe20000010000 */
[--C-:B------:R-:W-:Y:S01]  /*33f0*/  FADD.FTZ R50, R50, -R30.reuse ;  /* 0x8000001e32327221 */ /* 0x100fe20000010000 */
[----:B------:R-:W-:Y:S01]  /*3400*/  FADD.FTZ R45, R45, -R30 ;  /* 0x8000001e2d2d7221 */ /* 0x000fe20000010000 */
[----:B------:R-:W-:Y:S01]  /*3410*/  FMUL.FTZ R12, R44, R12 ;  /* 0x0000000c2c0c7220 */ /* 0x000fe20000410000 */
[C-C-:B------:R-:W-:Y:S01]  /*3420*/  FFMA.FTZ R18, R26.reuse, R57, R32.reuse ;  /* 0x000000391a127223 */ /* 0x140fe20000010020 */
[--C-:B------:R-:W-:Y:S01]  /*3430*/  FFMA.FTZ R15, R26, R55, R32.reuse ;  /* 0x000000371a0f7223 */ /* 0x100fe20000010020 */
        /* <DEDUP_REMOVED lines=10> */
[----:B------:R-:W-:Y:S01]  /*34e0*/  IADD3.X R2, RZ, R33, RZ, P3, !PT ;  /* 0x00000021ff027210 */ /* 0x000fe20001ffe4ff */
[C-C-:B------:R-:W-:Y:S01]  /*34f0*/  FFMA.FTZ R17, R26.reuse, R56, R32.reuse ;  /* 0x000000381a117223 */ /* 0x140fe20000010020 */
[C-C-:B------:R-:W-:Y:S01]  /*3500*/  FFMA.FTZ R41, R26.reuse, R50, R32.reuse ;  /* 0x000000321a297223 */ /* 0x140fe20000010020 */
[----:B------:R-:W-:Y:S01]  /*3510*/  FFMA.FTZ R22, R26, R45, R32 ;  /* 0x0000002d1a167223 */ /* 0x000fe20000010020 */
[----:B------:R-:W-:-:S02]  /*3520*/  LEA R46, P3, R36, UR12, 0x1 ;  /* 0x0000000c242e7c11 */ /* 0x000fc4000f8608ff */
[----:B------:R-:W-:Y:S02]  /*3530*/  IADD3.X R4, RZ, R33, RZ, P2, !PT ;  /* 0x00000021ff047210 */ /* 0x000fe400017fe4ff */
[C---:B------:R-:W-:Y:S02]  /*3540*/  LEA R26, P2, R31.reuse, UR12, 0x1 ;  /* 0x0000000c1f1a7c11 */ /* 0x040fe4000f8408ff */
[----:B------:R-:W-:Y:S02]  /*3550*/  LEA.HI.X R47, R36, UR13, R2, 0x1, P3 ;  /* 0x0000000d242f7c11 */ /* 0x000fe400098f0c02 */
[----:B------:R-:W-:Y:S01]  /*3560*/  LEA.HI.X R27, R31, UR13, R4, 0x1, P2 ;  /* 0x0000000d1f1b7c11 */ /* 0x000fe200090f0c04 */
[--C-:B--2---:R-:W-:Y:S01]  /*3570*/  FADD.FTZ R3, R53, -R30.reuse ;  /* 0x8000001e35037221 */ /* 0x104fe20000010000 */
[--C-:B---3--:R-:W-:Y:S01]  /*3580*/  FADD.FTZ R0, R52, -R30.reuse ;  /* 0x8000001e34007221 */ /* 0x108fe20000010000 */
[--C-:B------:R-:W-:Y:S02]  /*3590*/  FADD.FTZ R61, R49, -R30.reuse ;  /* 0x8000001e313d7221 */ /* 0x100fe40000010000 */
[----:B------:R-:W2:Y:S01]  /*35a0*/  LDL.LU R49, [R1+0x20] ;  /* 0x0000200001317983 */ /* 0x000ea20000300800 */
[----:B------:R-:W-:-:S03]  /*35b0*/  FADD.FTZ R59, R21, -R30 ;  /* 0x8000001e153b7221 */ /* 0x000fc60000010000 */
[----:B------:R-:W3:Y:S01]  /*35c0*/  LDL.LU R21, [R1+0x24] ;  /* 0x0000240001157983 */ /* 0x000ee20000300800 */
[----:B------:R-:W-:-:S03]  /*35d0*/  FADD.FTZ R57, R19, -R30 ;  /* 0x8000001e13397221 */ /* 0x000fc60000010000 */
[----:B------:R-:W2:Y:S01]  /*35e0*/  LDL.LU R19, [R1+0x64] ;  /* 0x0000640001137983 */ /* 0x000ea20000300800 */
[--C-:B------:R-:W-:Y:S01]  /*35f0*/  FADD.FTZ R58, R51, -R30.reuse ;  /* 0x8000001e333a7221 */ /* 0x100fe20000010000 */
[--C-:B----4-:R-:W-:Y:S01]  /*3600*/  FADD.FTZ R54, R14, -R30.reuse ;  /* 0x8000001e0e367221 */ /* 0x110fe20000010000 */
[--C-:B------:R-:W-:Y:S02]  /*3610*/  FADD.FTZ R55, R13, -R30.reuse ;  /* 0x8000001e0d377221 */ /* 0x100fe40000010000 */
[----:B------:R-:W4:Y:S04]  /*3620*/  LDL.LU R13, [R1+0x60] ;  /* 0x00006000010d7983 */ /* 0x000f280000300800 */
[----:B------:R-:W3:Y:S01]  /*3630*/  LDL.LU R14, [R1+0x5c] ;  /* 0x00005c00010e7983 */ /* 0x000ee20000300800 */
[----:B------:R-:W-:-:S03]  /*3640*/  FADD.FTZ R52, R11, -R30 ;  /* 0x8000001e0b347221 */ /* 0x000fc60000010000 */
[----:B------:R-:W4:Y:S01]  /*3650*/  LDL.LU R11, [R1+0x54] ;  /* 0x00005400010b7983 */ /* 0x000f220000300800 */
[----:B------:R-:W-:-:S03]  /*3660*/  FADD.FTZ R53, R9, -R30 ;  /* 0x8000001e09357221 */ /* 0x000fc60000010000 */
[----:B------:R-:W4:Y:S04]  /*3670*/  LDL.LU R12, [R1+0x4c] ;  /* 0x00004c00010c7983 */ /* 0x000f280000300800 */
[----:B------:R-:W4:Y:S04]  /*3680*/  LDL.LU R9, [R1+0x48] ;  /* 0x0000480001097983 */ /* 0x000f280000300800 */
[----:B------:R-:W4:Y:S01]  /*3690*/  LDL.LU R10, [R1+0x44] ;  /* 0x00004400010a7983 */ /* 0x000f220000300800 */
[--C-:B------:R-:W-:Y:S01]  /*36a0*/  FADD.FTZ R50, R8, -R30.reuse ;  /* 0x8000001e08327221 */ /* 0x100fe20000010000 */
[----:B------:R-:W-:-:S02]  /*36b0*/  FADD.FTZ R51, R7, -R30 ;  /* 0x8000001e07337221 */ /* 0x000fc40000010000 */
[----:B------:R-:W4:Y:S04]  /*36c0*/  LDL.LU R7, [R1+0x38] ;  /* 0x0000380001077983 */ /* 0x000f280000300800 */
[----:B------:R-:W4:Y:S01]  /*36d0*/  LDL.LU R8, [R1+0x34] ;  /* 0x0000340001087983 */ /* 0x000f220000300800 */
[----:B------:R-:W-:-:S03]  /*36e0*/  FADD.FTZ R39, R5, -R30 ;  /* 0x8000001e05277221 */ /* 0x000fc60000010000 */
[----:B------:R-:W4:Y:S04]  /*36f0*/  LDL.LU R5, [R1+0x2c] ;  /* 0x00002c0001057983 */ /* 0x000f280000300800 */
[----:B------:R-:W4:Y:S04]  /*3700*/  LDL.LU R6, [R1+0x1c] ;  /* 0x00001c0001067983 */ /* 0x000f280000300800 */
[----:B------:R-:W4:Y:S04]  /*3710*/  LDL.LU R2, [R1+0x18] ;  /* 0x0000180001027983 */ /* 0x000f280000300800 */
[----:B------:R-:W4:Y:S04]  /*3720*/  LDL.LU R4, [R1+0x14] ;  /* 0x0000140001047983 */ /* 0x000f280000300800 */
[----:B------:R-:W4:Y:S01]  /*3730*/  LDL.LU R31, [R1+0x10] ;  /* 0x00001000011f7983 */ /* 0x000f220000300800 */
[----:B------:R-:W-:-:S03]  /*3740*/  FADD.FTZ R56, R24, -R30 ;  /* 0x8000001e18387221 */ /* 0x000fc60000010000 */
[----:B------:R-:W4:Y:S01]  /*3750*/  LDL.LU R48, [R1+0x8] ;  /* 0x0000080001307983 */ /* 0x000f220000300800 */
[--C-:B--2---:R-:W-:Y:S01]  /*3760*/  FADD.FTZ R45, R19, -R30.reuse ;  /* 0x8000001e132d7221 */ /* 0x104fe20000010000 */
[--C-:B---3--:R-:W-:Y:S02]  /*3770*/  FADD.FTZ R24, R14, -R30.reuse ;  /* 0x8000001e0e187221 */ /* 0x108fe40000010000 */
[----:B------:R-:W2:Y:S04]  /*3780*/  LDL.LU R14, [R1+0xc] ;  /* 0x00000c00010e7983 */ /* 0x000ea80000300800 */
[----:B------:R-:W3:Y:S01]  /*3790*/  LDL.LU R19, [R1+0xec] ;  /* 0x0000ec0001137983 */ /* 0x000ee20000300800 */
[----:B----4-:R-:W-:-:S03]  /*37a0*/  FADD.FTZ R60, R31, -R30 ;  /* 0x8000001e1f3c7221 */ /* 0x010fc60000010000 */
[----:B------:R-:W4:Y:S01]  /*37b0*/  LDL.LU R31, [R1+0xe8] ;  /* 0x0000e800011f7983 */ /* 0x000f220000300800 */
[----:B------:R-:W-:Y:S02]  /*37c0*/  IADD3.X R32, RZ, R33, RZ, P1, !PT ;  /* 0x00000021ff207210 */ /* 0x000fe40000ffe4ff */
[----:B------:R-:W-:-:S04]  /*37d0*/  LEA R36, P1, R49, UR12, 0x1 ;  /* 0x0000000c31247c11 */ /* 0x000fc8000f8208ff */
[----:B------:R-:W-:Y:S02]  /*37e0*/  LEA.HI.X R37, R49, UR13, R32, 0x1, P1 ;  /* 0x0000000d31257c11 */ /* 0x000fe400088f0c20 */
[----:B------:R-:W-:Y:S01]  /*37f0*/  IADD3.X R49, RZ, R33, RZ, P0, !PT ;  /* 0x00000021ff317210 */ /* 0x000fe200007fe4ff */
        /* <DEDUP_REMOVED lines=11> */
[----:B------:R-:W-:Y:S01]  /*38b0*/  LEA R30, P2, R48, UR12, 0x1 ;  /* 0x0000000c301e7c11 */ /* 0x000fe2000f8408ff */
[----:B------:R-:W-:-:S02]  /*38c0*/  FMUL.FTZ R61, R44, R61 ;  /* 0x0000003d2c3d7220 */ /* 0x000fc40000410000 */
[----:B------:R-:W-:Y:S01]  /*38d0*/  FMUL.FTZ R4, R44, R4 ;  /* 0x000000042c047220 */ /* 0x000fe20000410000 */
[----:B--2---:R-:W-:-:S04]  /*38e0*/  LEA R32, P1, R14, UR12, 0x1 ;  /* 0x0000000c0e207c11 */ /* 0x004fc8000f8208ff */
[----:B---3--:R-:W-:Y:S01]  /*38f0*/  LEA.HI.X R33, R14, UR13, R19, 0x1, P1 ;  /* 0x0000000d0e217c11 */ /* 0x008fe200088f0c13 */
[C---:B------:R-:W-:Y:S01]  /*3900*/  FMUL.FTZ R14, R44.reuse, R3 ;  /* 0x000000032c0e7220 */ /* 0x040fe20000410000 */
[C---:B------:R-:W-:Y:S01]  /*3910*/  FMUL.FTZ R3, R44.reuse, R0 ;  /* 0x000000002c037220 */ /* 0x040fe20000410000 */
[C---:B------:R-:W-:Y:S01]  /*3920*/  FMUL.FTZ R0, R44.reuse, R56 ;  /* 0x000000382c007220 */ /* 0x040fe20000410000 */
[C---:B------:R-:W-:Y:S01]  /*3930*/  FMUL.FTZ R19, R44.reuse, R54 ;  /* 0x000000362c137220 */ /* 0x040fe20000410000 */
[C---:B------:R-:W-:Y:S01]  /*3940*/  FMUL.FTZ R56, R44.reuse, R57 ;  /* 0x000000392c387220 */ /* 0x040fe20000410000 */
[C---:B------:R-:W-:Y:S01]  /*3950*/  FMUL.FTZ R54, R44.reuse, R55 ;  /* 0x000000372c367220 */ /* 0x040fe20000410000 */
[----:B------:R-:W-:Y:S01]  /*3960*/  MOV R57, R3 ;  /* 0x0000000300397202 */ /* 0x000fe20000000f00 */
[C---:B------:R-:W-:Y:S01]  /*3970*/  FMUL.FTZ R3, R44.reuse, R52 ;  /* 0x000000342c037220 */ /* 0x040fe20000410000 */
[----:B------:R-:W-:Y:S01]  /*3980*/  MOV R55, R0 ;  /* 0x0000000000377202 */ /* 0x000fe20000000f00 */
[C---:B------:R-:W-:Y:S01]  /*3990*/  FMUL.FTZ R0, R44.reuse, R50 ;  /* 0x000000322c007220 */ /* 0x040fe20000410000 */
[C---:B------:R-:W-:Y:S01]  /*39a0*/  FMUL.FTZ R52, R44.reuse, R53 ;  /* 0x000000352c347220 */ /* 0x040fe20000410000 */
[----:B------:R-:W-:Y:S01]  /*39b0*/  FMUL.FTZ R50, R44, R51 ;  /* 0x000000332c327220 */ /* 0x000fe20000410000 */
[----:B------:R-:W-:-:S02]  /*39c0*/  MOV R53, R16 ;  /* 0x0000001000357202 */ /* 0x000fc40000000f00 */
        /* <DEDUP_REMOVED lines=13> */
[----:B----4-:R-:W-:-:S02]  /*3aa0*/  LEA.HI.X R31, R48, UR13, R31, 0x1, P2 ;  /* 0x0000000d301f7c11 */ /* 0x010fc400090f0c1f */
[----:B------:R-:W-:-:S04]  /*3ab0*/  LEA R48, P0, R21, UR12, 0x1 ;  /* 0x0000000c15307c11 */ /* 0x000fc8000f8008ff */
[----:B------:R-:W-:Y:S01]  /*3ac0*/  LEA.HI.X R49, R21, UR13, R49, 0x1, P0 ;  /* 0x0000000d15317c11 */ /* 0x000fe200080f0c31 */
[C---:B------:R-:W-:Y:S01]  /*3ad0*/  FMUL.FTZ R21, R44.reuse, R58 ;  /* 0x0000003a2c157220 */ /* 0x040fe20000410000 */
[C---:B------:R-:W-:Y:S01]  /*3ae0*/  FMUL.FTZ R58, R44.reuse, R59 ;  /* 0x0000003b2c3a7220 */ /* 0x040fe20000410000 */
[C-C-:B------:R-:W-:Y:S01]  /*3af0*/  FFMA.FTZ R59, R53.reuse, R61, R51.reuse ;  /* 0x0000003d353b7223 */ /* 0x140fe20000010033 */
[----:B------:R-:W-:Y:S02]  /*3b00*/  MOV R61, R57 ;  /* 0x00000039003d7202 */ /* 0x000fe40000000f00 */
[C-C-:B------:R-:W-:Y:S01]  /*3b10*/  FFMA.FTZ R57, R53.reuse, R58, R51.reuse ;  /* 0x0000003a35397223 */ /* 0x140fe20000010033 */
[----:B------:R-:W-:Y:S01]  /*3b20*/  MOV R58, R55 ;  /* 0x00000037003a7202 */ /* 0x000fe20000000f00 */
[C-C-:B------:R-:W-:Y:S01]  /*3b30*/  FFMA.FTZ R55, R53.reuse, R56, R51.reuse ;  /* 0x0000003835377223 */ /* 0x140fe20000010033 */
[----:B------:R-:W-:Y:S02]  /*3b40*/  MOV R56, R53 ;  /* 0x0000003500387202 */ /* 0x000fe40000000f00 */
[----:B------:R-:W-:Y:S01]  /*3b50*/  MOV R60, R21 ;  /* 0x00000015003c7202 */ /* 0x000fe20000000f00 */
[--C-:B------:R-:W-:Y:S01]  /*3b60*/  FFMA.FTZ R21, R53, R14, R51.reuse ;  /* 0x0000000e35157223 */ /* 0x100fe20000010033 */
[----:B------:R-:W-:Y:S01]  /*3b70*/  FMUL.FTZ R16, R44, R39 ;  /* 0x000000272c107220 */ /* 0x000fe20000410000 */
[----:B------:R-:W-:Y:S01]  /*3b80*/  FFMA.FTZ R53, R56, R54, R51 ;  /* 0x0000003638357223 */ /* 0x000fe20000010033 */
[----:B------:R-:W-:Y:S01]  /*3b90*/  MOV R54, R51 ;  /* 0x0000003300367202 */ /* 0x000fe20000000f00 */
[----:B------:R-:W-:Y:S01]  /*3ba0*/  FMUL.FTZ R39, R44, R45 ;  /* 0x0000002d2c277220 */ /* 0x000fe20000410000 */
[----:B------:R-:W-:Y:S01]  /*3bb0*/  MOV R44, R19 ;  /* 0x00000013002c7202 */ /* 0x000fe20000000f00 */
[----:B------:R-:W2:Y:S02]  /*3bc0*/  LDL.LU R14, [R1+0xb4] ;  /* 0x0000b400010e7983 */ /* 0x000ea40000300800 */
        /* <DEDUP_REMOVED lines=9> */
[----:B------:R-:W3:Y:S01]  /*3c60*/  LDL.LU R19, [R1+0xb8] ;  /* 0x0000b80001137983 */ /* 0x000ee20000300800 */
[C-C-:B------:R-:W-:Y:S01]  /*3c70*/  FFMA.FTZ R54, R29.reuse, R3, R28.reuse ;  /* 0x000000031d367223 */ /* 0x140fe2000001001c */
[C-C-:B------:R-:W-:Y:S01]  /*3c80*/  FFMA.FTZ R52, R29.reuse, R0, R28.reuse ;  /* 0x000000001d347223 */ /* 0x140fe2000001001c */
[C-C-:B------:R-:W-:Y:S01]  /*3c90*/  FFMA.FTZ R56, R29.reuse, R44, R28.reuse ;  /* 0x0000002c1d387223 */ /* 0x140fe2000001001c */
[----:B------:R-:W4:Y:S01]  /*3ca0*/  LDL.LU R3, [R1+0x150] ;  /* 0x0001500001037983 */ /* 0x000f220000300800 */
[C-C-:B------:R-:W-:Y:S01]  /*3cb0*/  FFMA.FTZ R50, R29.reuse, R16, R28.reuse ;  /* 0x000000101d327223 */ /* 0x140fe2000001001c */
[----:B------:R-:W-:-:S02]  /*3cc0*/  FFMA.FTZ R44, R29, R20, R28 ;  /* 0x000000141d2c7223 */ /* 0x000fc4000001001c */
[----:B------:R-:W2:Y:S01]  /*3cd0*/  LDL.LU R0, [R1+0x14c] ;  /* 0x00014c0001007983 */ /* 0x000ea20000300800 */
[C-C-:B------:R-:W-:Y:S01]  /*3ce0*/  FFMA.FTZ R61, R29.reuse, R61, R28.reuse ;  /* 0x0000003d1d3d7223 */ /* 0x140fe2000001001c */
[C-C-:B------:R-:W-:Y:S01]  /*3cf0*/  FFMA.FTZ R60, R29.reuse, R60, R28.reuse ;  /* 0x0000003c1d3c7223 */ /* 0x140fe2000001001c */
[C-C-:B------:R-:W-:Y:S01]  /*3d00*/  FFMA.FTZ R58, R29.reuse, R58, R28.reuse ;  /* 0x0000003a1d3a7223 */ /* 0x140fe2000001001c */
[----:B------:R-:W4:Y:S01]  /*3d10*/  LDL.LU R16, [R1+0x148] ;  /* 0x0001480001107983 */ /* 0x000f220000300800 */
[C-C-:B------:R-:W-:Y:S01]  /*3d20*/  FFMA.FTZ R24, R29.reuse, R24, R28.reuse ;  /* 0x000000181d187223 */ /* 0x140fe2000001001c */
[C-C-:B------:R-:W-:Y:S01]  /*3d30*/  FFMA.FTZ R12, R29.reuse, R12, R28.reuse ;  /* 0x0000000c1d0c7223 */ /* 0x140fe2000001001c */
[C-C-:B------:R-:W-:Y:S01]  /*3d40*/  FFMA.FTZ R10, R29.reuse, R10, R28.reuse ;  /* 0x0000000a1d0a7223 */ /* 0x140fe2000001001c */
[----:B------:R-:W2:Y:S01]  /*3d50*/  LDL.LU R20, [R1+0x144] ;  /* 0x0001440001147983 */ /* 0x000ea20000300800 */
[C-C-:B------:R-:W-:Y:S01]  /*3d60*/  FFMA.FTZ R8, R29.reuse, R8, R28.reuse ;  /* 0x000000081d087223 */ /* 0x140fe2000001001c */
[C-C-:B------:R-:W-:Y:S01]  /*3d70*/  FFMA.FTZ R6, R29.reuse, R6, R28.reuse ;  /* 0x000000061d067223 */ /* 0x140fe2000001001c */
[----:B------:R-:W-:-:S02]  /*3d80*/  FFMA.FTZ R2, R29, R2, R28 ;  /* 0x000000021d027223 */ /* 0x000fc4000001001c */
[----:B------:R-:W3:Y:S04]  /*3d90*/  LDL.LU R28, [R1+0x140] ;  /* 0x00014000011c7983 */ /* 0x000ee80000300800 */
[----:B------:R-:W3:Y:S01]  /*3da0*/  LDL.LU R29, [R1+0x13c] ;  /* 0x00013c00011d7983 */ /* 0x000ee20000300800 */
[----:B------:R-:W-:Y:S02]  /*3db0*/  F2FP.F16.F32.PACK_AB R61, R61, R21 ;  /* 0x000000153d3d723e */ /* 0x000fe400000000ff */
[----:B----4-:R-:W-:Y:S02]  /*3dc0*/  PRMT R16, R3, 0x7632, R16 ;  /* 0x0000763203107816 */ /* 0x010fe40000000010 */
[----:B--2---:R-:W-:Y:S01]  /*3dd0*/  PRMT R20, R0, 0x7610, R20 ;  /* 0x0000761000147816 */ /* 0x004fe20000000014 */
[----:B---3--:R0:W-:Y:S04]  /*3de0*/  STG.E.U16 desc[UR8][R28.64], R3 ;  /* 0x000000031c007986 */ /* 0x0081e8000c101508 */
[----:B------:R1:W-:Y:S04]  /*3df0*/  STG.E.U16 desc[UR8][R28.64+0x2], R16 ;  /* 0x000002101c007986 */ /* 0x0003e8000c101508 */
[----:B------:R2:W-:Y:S01]  /*3e00*/  STG.E.U16 desc[UR8][R28.64+0x4], R20 ;  /* 0x000004141c007986 */ /* 0x0005e2000c101508 */
[----:B0-----:R-:W-:-:S03]  /*3e10*/  F2FP.F16.F32.PACK_AB R3, R43, R14 ;  /* 0x0000000e2b03723e */ /* 0x001fc600000000ff */
[----:B------:R-:W3:Y:S04]  /*3e20*/  LDL.LU R43, [R1+0x138] ;  /* 0x00013800012b7983 */ /* 0x000ee80000300800 */
[----:B------:R-:W4:Y:S04]  /*3e30*/  LDL.LU R14, [R1+0x134] ;  /* 0x00013400010e7983 */ /* 0x000f280000300800 */
[----:B-1----:R-:W3:Y:S04]  /*3e40*/  LDL.LU R16, [R1+0x130] ;  /* 0x0001300001107983 */ /* 0x002ee80000300800 */
[----:B--2---:R-:W2:Y:S04]  /*3e50*/  LDL.LU R20, [R1+0x12c] ;  /* 0x00012c0001147983 */ /* 0x004ea80000300800 */
[----:B------:R-:W2:Y:S01]  /*3e60*/  LDL.LU R21, [R1+0x128] ;  /* 0x0001280001157983 */ /* 0x000ea20000300800 */
[----:B------:R-:W-:-:S05]  /*3e70*/  PRMT R0, R0, 0x7632, R0 ;  /* 0x0000763200007816 */ /* 0x000fca0000000000 */
[----:B------:R0:W-:Y:S02]  /*3e80*/  STG.E.U16 desc[UR8][R28.64+0x6], R0 ;  /* 0x000006001c007986 */ /* 0x0001e4000c101508 */
[----:B0-----:R-:W-:Y:S02]  /*3e90*/  PRMT R0, R3, 0x7632, R0 ;  /* 0x0000763203007816 */ /* 0x001fe40000000000 */
[----:B------:R-:W4:Y:S04]  /*3ea0*/  LDL.LU R29, [R1+0xc0] ;  /* 0x0000c000011d7983 */ /* 0x000f280000300800 */
[----:B--2---:R0:W-:Y:S02]  /*3eb0*/  STG.E.U16 desc[UR8][R20.64], R3 ;  /* 0x0000000314007986 */ /* 0x0041e4000c101508 */
[----:B0-----:R-:W-:-:S02]  /*3ec0*/  F2FP.F16.F32.PACK_AB R3, R18, R19 ;  /* 0x000000131203723e */ /* 0x001fc400000000ff */
[----:B------:R-:W2:Y:S04]  /*3ed0*/  LDL.LU R18, [R1+0x124] ;  /* 0x0001240001127983 */ /* 0x000ea80000300800 */
[----:B------:R-:W2:Y:S01]  /*3ee0*/  LDL.LU R19, [R1+0x120] ;  /* 0x0001200001137983 */ /* 0x000ea20000300800 */
[----:B------:R-:W-:Y:S02]  /*3ef0*/  PRMT R28, R61, 0x7632, R28 ;  /* 0x000076323d1c7816 */ /* 0x000fe4000000001c */
[----:B------:R-:W-:Y:S01]  /*3f00*/  F2FP.F16.F32.PACK_AB R59, R60, R59 ;  /* 0x0000003b3c3b723e */ /* 0x000fe200000000ff */
[----:B------:R0:W-:Y:S04]  /*3f10*/  STG.E.U16 desc[UR8][R20.64+0x2], R0 ;  /* 0x0000020014007986 */ /* 0x0001e8000c101508 */
[----:B------:R1:W-:Y:S04]  /*3f20*/  STG.E.U16 desc[UR8][R20.64+0x4], R61 ;  /* 0x0000043d14007986 */ /* 0x0003e8000c101508 */
[----:B------:R-:W-:Y:S01]  /*3f30*/  STG.E.U16 desc[UR8][R20.64+0x6], R28 ;  /* 0x0000061c14007986 */ /* 0x000fe2000c101508 */
[----:B0-----:R-:W-:-:S03]  /*3f40*/  PRMT R0, R3, 0x7632, R0 ;  /* 0x0000763203007816 */ /* 0x001fc60000000000 */
[----:B-1----:R-:W3:Y:S04]  /*3f50*/  LDL.LU R61, [R1+0xdc] ;  /* 0x0000dc00013d7983 */ /* 0x002ee80000300800 */
[----:B------:R-:W3:Y:S04]  /*3f60*/  LDL.LU R60, [R1+0xcc] ;  /* 0x0000cc00013c7983 */ /* 0x000ee80000300800 */
[----:B--2---:R4:W-:Y:S02]  /*3f70*/  STG.E.U16 desc[UR8][R18.64], R3 ;  /* 0x0000000312007986 */ /* 0x0049e4000c101508 */
[----:B----4-:R-:W-:-:S02]  /*3f80*/  F2FP.F16.F32.PACK_AB R3, R17, R29 ;  /* 0x0000001d1103723e */ /* 0x010fc400000000ff */
        /* <DEDUP_REMOVED lines=9> */
[----:B0-----:R-:W-:Y:S02]  /*4020*/  F2FP.F16.F32.PACK_AB R3, R15, R60 ;  /* 0x0000003c0f03723e */ /* 0x001fe400000000ff */
[----:B------:R-:W3:Y:S01]  /*4030*/  LDL.LU R15, [R1+0x118] ;  /* 0x00011800010f7983 */ /* 0x000ee20000300800 */
[----:B------:R-:W-:Y:S02]  /*4040*/  F2FP.F16.F32.PACK_AB R57, R58, R57 ;  /* 0x000000393a39723e */ /* 0x000fe400000000ff */
[----:B------:R-:W-:Y:S01]  /*4050*/  F2FP.F16.F32.PACK_AB R55, R56, R55 ;  /* 0x000000373837723e */ /* 0x000fe200000000ff */
        /* <DEDUP_REMOVED lines=11> */
[----:B0-----:R-:W-:-:S03]  /*4110*/  F2FP.F16.F32.PACK_AB R3, R41, R61 ;  /* 0x0000003d2903723e */ /* 0x001fc600000000ff */
[----:B------:R-:W3:Y:S04]  /*4120*/  LDL.LU R41, [R1+0x114] ;  /* 0x0001140001297983 */ /* 0x000ee80000300800 */
[----:B------:R-:W3:Y:S01]  /*4130*/  LDL.LU R61, [R1+0xd8] ;  /* 0x0000d800013d7983 */ /* 0x000ee20000300800 */
[----:B-1----:R-:W-:-:S03]  /*4140*/  PRMT R0, R3, 0x7632, R0 ;  /* 0x0000763203007816 */ /* 0x002fc60000000000 */
[----:B------:R-:W-:Y:S04]  /*4150*/  STG.E.U16 desc[UR8][R14.64+0x6], R16 ;  /* 0x000006100e007986 */ /* 0x000fe8000c101508 */
[----:B------:R2:W-:Y:S02]  /*4160*/  STG.E.U16 desc[UR8][R42.64], R3 ;  /* 0x000000032a007986 */ /* 0x0005e4000c101508 */
[----:B--2---:R-:W-:Y:S02]  /*4170*/  F2FP.F16.F32.PACK_AB R3, R28, R29 ;  /* 0x0000001d1c03723e */ /* 0x004fe400000000ff */
[----:B------:R-:W2:Y:S01]  /*4180*/  LDL.LU R29, [R1+0xd4] ;  /* 0x0000d400011d7983 */ /* 0x000ea20000300800 */
[----:B------:R-:W-:Y:S02]  /*4190*/  F2FP.F16.F32.PACK_AB R53, R54, R53 ;  /* 0x000000353635723e */ /* 0x000fe400000000ff */
[----:B------:R-:W-:Y:S01]  /*41a0*/  F2FP.F16.F32.PACK_AB R51, R52, R51 ;  /* 0x000000333433723e */ /* 0x000fe200000000ff */
[----:B------:R-:W2:Y:S01]  /*41b0*/  LDL.LU R28, [R1+0xd0] ;  /* 0x0000d000011c7983 */ /* 0x000ea20000300800 */
[----:B------:R-:W-:-:S02]  /*41c0*/  PRMT R14, R53, 0x7632, R14 ;  /* 0x00007632350e7816 */ /* 0x000fc4000000000e */
[----:B------:R-:W-:Y:S01]  /*41d0*/  PRMT R15, R3, 0x7632, R15 ;  /* 0x00007632030f7816 */ /* 0x000fe2000000000f */
[----:B------:R0:W-:Y:S01]  /*41e0*/  STG.E.U16 desc[UR8][R42.64+0x2], R0 ;  /* 0x000002002a007986 */ /* 0x0001e2000c101508 */
[----:B------:R-:W-:Y:S02]  /*41f0*/  PRMT R16, R51, 0x7632, R16 ;  /* 0x0000763233107816 */ /* 0x000fe40000000010 */
[----:B------:R-:W-:Y:S01]  /*4200*/  PRMT R20, R3, 0x7610, R20 ;  /* 0x0000761003147816 */ /* 0x000fe20000000014 */
[----:B------:R-:W-:Y:S01]  /*4210*/  STG.E.U16 desc[UR8][R42.64+0x4], R53 ;  /* 0x000004352a007986 */ /* 0x000fe2000c101508 */
[----:B----4-:R-:W-:-:S03]  /*4220*/  F2FP.F16.F32.PACK_AB R3, R21, R60 ;  /* 0x0000003c1503723e */ /* 0x010fc600000000ff */
[----:B------:R-:W-:Y:S04]  /*4230*/  STG.E.U16 desc[UR8][R42.64+0x6], R14 ;  /* 0x0000060e2a007986 */ /* 0x000fe8000c101508 */
[----:B---3--:R1:W-:Y:S01]  /*4240*/  STG.E.U16 desc[UR8][R40.64+0x2], R15 ;  /* 0x0000020f28007986 */ /* 0x0083e2000c101508 */
[----:B0-----:R-:W-:-:S03]  /*4250*/  F2FP.F16.F32.PACK_AB R0, R22, R61 ;  /* 0x0000003d1600723e */ /* 0x001fc600000000ff */
[----:B------:R0:W-:Y:S04]  /*4260*/  STG.E.U16 desc[UR8][R40.64+0x6], R16 ;  /* 0x0000061028007986 */ /* 0x0001e8000c101508 */
[----:B------:R-:W3:Y:S01]  /*4270*/  LDL.LU R22, [R1+0x110] ;  /* 0x0001100001167983 */ /* 0x000ee20000300800 */
[----:B-1----:R-:W-:-:S03]  /*4280*/  PRMT R15, R0, 0x7610, R15 ;  /* 0x00007610000f7816 */ /* 0x002fc6000000000f */
[----:B------:R-:W4:Y:S01]  /*4290*/  LDL.LU R21, [R1+0xc8] ;  /* 0x0000c80001157983 */ /* 0x000f220000300800 */
[----:B0-----:R-:W-:Y:S02]  /*42a0*/  PRMT R16, R0, 0x7632, R16 ;  /* 0x0000763200107816 */ /* 0x001fe40000000010 */
[----:B--2---:R-:W-:Y:S02]  /*42b0*/  F2FP.F16.F32.PACK_AB R0, R34, R29 ;  /* 0x0000001d2200723e */ /* 0x004fe400000000ff */
[----:B------:R-:W2:Y:S04]  /*42c0*/  LDL.LU R34, [R1+0x10c] ;  /* 0x00010c0001227983 */ /* 0x000ea80000300800 */
[----:B------:R-:W3:Y:S04]  /*42d0*/  LDL.LU R60, [R1+0x50] ;  /* 0x00005000013c7983 */ /* 0x000ee80000300800 */
[----:B------:R-:W3:Y:S04]  /*42e0*/  LDL.LU R61, [R1+0xc4] ;  /* 0x0000c400013d7983 */ /* 0x000ee80000300800 */
[----:B------:R-:W2:Y:S01]  /*42f0*/  LDL.LU R29, [R1+0xbc] ;  /* 0x0000bc00011d7983 */ /* 0x000ea20000300800 */
[----:B------:R-:W-:-:S02]  /*4300*/  F2FP.F16.F32.PACK_AB R45, R50, R45 ;  /* 0x0000002d322d723e */ /* 0x000fc400000000ff */
[----:B------:R-:W-:Y:S02]  /*4310*/  PRMT R14, R3, 0x7632, R14 ;  /* 0x00007632030e7816 */ /* 0x000fe4000000000e */
[----:B------:R-:W-:Y:S01]  /*4320*/  F2FP.F16.F32.PACK_AB R39, R44, R39 ;  /* 0x000000272c27723e */ /* 0x000fe200000000ff */
[----:B------:R-:W-:Y:S01]  /*4330*/  STG.E.U16 desc[UR8][R40.64], R20 ;  /* 0x0000001428007986 */ /* 0x000fe2000c101508 */
[----:B------:R-:W-:-:S03]  /*4340*/  PRMT R17, R45, 0x7632, R17 ;  /* 0x000076322d117816 */ /* 0x000fc60000000011 */
[----:B------:R-:W-:Y:S01]  /*4350*/  STG.E.U16 desc[UR8][R40.64+0x4], R51 ;  /* 0x0000043328007986 */ /* 0x000fe2000c101508 */
[----:B------:R-:W-:-:S03]  /*4360*/  PRMT R18, R0, 0x7610, R18 ;  /* 0x0000761000127816 */ /* 0x000fc60000000012 */
[----:B------:R0:W-:Y:S04]  /*4370*/  STG.E.U16 desc[UR8][R46.64], R3 ;  /* 0x000000032e007986 */ /* 0x0001e8000c101508 */
[----:B------:R1:W-:Y:S01]  /*4380*/  STG.E.U16 desc[UR8][R46.64+0x2], R14 ;  /* 0x0000020e2e007986 */ /* 0x0003e2000c101508 */
[----:B------:R-:W-:-:S03]  /*4390*/  F2FP.F16.F32.PACK_AB R13, R24, R13 ;  /* 0x0000000d180d723e */ /* 0x000fc600000000ff */
[----:B------:R-:W-:Y:S01]  /*43a0*/  STG.E.U16 desc[UR8][R46.64+0x4], R45 ;  /* 0x0000042d2e007986 */ /* 0x000fe2000c101508 */
[----:B0-----:R-:W-:-:S03]  /*43b0*/  PRMT R3, R39, 0x7632, R3 ;  /* 0x0000763227037816 */ /* 0x001fc60000000003 */
[----:B------:R-:W-:Y:S01]  /*43c0*/  STG.E.U16 desc[UR8][R46.64+0x6], R17 ;  /* 0x000006112e007986 */ /* 0x000fe2000c101508 */
[----:B-1----:R-:W-:Y:S02]  /*43d0*/  PRMT R14, R0, 0x7632, R14 ;  /* 0x00007632000e7816 */ /* 0x002fe4000000000e */
[----:B------:R-:W-:Y:S01]  /*43e0*/  F2FP.F16.F32.PACK_AB R0, R35, R28 ;  /* 0x0000001c2300723e */ /* 0x000fe200000000ff */
[----:B------:R0:W-:Y:S03]  /*43f0*/  STG.E.U16 desc[UR8][R26.64+0x6], R3 ;  /* 0x000006031a007986 */ /* 0x0001e6000c101508 */
[----:B------:R-:W-:Y:S01]  /*4400*/  PRMT R24, R0, 0x7610, R24 ;  /* 0x0000761000187816 */ /* 0x000fe20000000018 */
[----:B------:R1:W-:Y:S01]  /*4410*/  STG.E.U16 desc[UR8][R26.64], R15 ;  /* 0x0000000f1a007986 */ /* 0x0003e2000c101508 */
[----:B------:R-:W-:Y:S02]  /*4420*/  F2FP.F16.F32.PACK_AB R11, R12, R11 ;  /* 0x0000000b0c0b723e */ /* 0x000fe400000000ff */
[----:B------:R-:W-:Y:S01]  /*4430*/  F2FP.F16.F32.PACK_AB R9, R10, R9 ;  /* 0x000000090a09723e */ /* 0x000fe200000000ff */
[----:B------:R-:W-:Y:S01]  /*4440*/  STG.E.U16 desc[UR8][R26.64+0x2], R16 ;  /* 0x000002101a007986 */ /* 0x000fe2000c101508 */
[----:B0-----:R-:W-:-:S03]  /*4450*/  PRMT R3, R0, 0x7632, R3 ;  /* 0x0000763200037816 */ /* 0x001fc60000000003 */
[----:B------:R-:W-:Y:S01]  /*4460*/  STG.E.U16 desc[UR8][R26.64+0x4], R39 ;  /* 0x000004271a007986 */ /* 0x000fe2000c101508 */
[----:B-1----:R-:W-:-:S03]  /*4470*/  PRMT R15, R13, 0x7632, R15 ;  /* 0x000076320d0f7816 */ /* 0x002fc6000000000f */
[----:B------:R-:W-:Y:S01]  /*4480*/  STG.E.U16 desc[UR8][R36.64], R18 ;  /* 0x0000001224007986 */ /* 0x000fe2000c101508 */
[----:B------:R-:W-:-:S03]  /*4490*/  PRMT R12, R11, 0x7632, R12 ;  /* 0x000076320b0c7816 */ /* 0x000fc6000000000c */
[----:B------:R-:W-:Y:S04]  /*44a0*/  STG.E.U16 desc[UR8][R36.64+0x2], R14 ;  /* 0x0000020e24007986 */ /* 0x000fe8000c101508 */
[----:B------:R-:W-:Y:S04]  /*44b0*/  STG.E.U16 desc[UR8][R36.64+0x4], R13 ;  /* 0x0000040d24007986 */ /* 0x000fe8000c101508 */
[----:B------:R-:W-:Y:S04]  /*44c0*/  STG.E.U16 desc[UR8][R36.64+0x6], R15 ;  /* 0x0000060f24007986 */ /* 0x000fe8000c101508 */
[----:B------:R-:W-:Y:S04]  /*44d0*/  STG.E.U16 desc[UR8][R48.64+0x2], R3 ;  /* 0x0000020330007986 */ /* 0x000fe8000c101508 */
[----:B------:R0:W-:Y:S04]  /*44e0*/  STG.E.U16 desc[UR8][R48.64+0x4], R11 ;  /* 0x0000040b30007986 */ /* 0x0001e8000c101508 */
[----:B------:R-:W2:Y:S01]  /*44f0*/  LDL.LU R35, [R1+0x108] ;  /* 0x0001080001237983 */ /* 0x000ea20000300800 */
[----:B----4-:R-:W-:-:S03]  /*4500*/  F2FP.F16.F32.PACK_AB R0, R23, R21 ;  /* 0x000000151700723e */ /* 0x010fc600000000ff */
[----:B------:R-:W4:Y:S01]  /*4510*/  LDL.LU R23, [R1+0x104] ;  /* 0x0001040001177983 */ /* 0x000f220000300800 */
[C---:B------:R-:W-:Y:S02]  /*4520*/  PRMT R17, R0.reuse, 0x7610, R17 ;  /* 0x0000761000117816 */ /* 0x040fe40000000011 */
[----:B------:R-:W-:Y:S02]  /*4530*/  PRMT R10, R0, 0x7632, R10 ;  /* 0x00007632000a7816 */ /* 0x000fe4000000000a */
[----:B---3--:R-:W-:-:S04]  /*4540*/  F2FP.F16.F32.PACK_AB R0, R60, R61 ;  /* 0x0000003d3c00723e */ /* 0x008fc800000000ff */
[C---:B0-----:R-:W-:Y:S02]  /*4550*/  PRMT R11, R0.reuse, 0x7610, R11 ;  /* 0x00007610000b7816 */ /* 0x041fe4000000000b */
[----:B------:R-:W-:Y:S02]  /*4560*/  PRMT R3, R0, 0x7632, R3 ;  /* 0x0000763200037816 */ /* 0x000fe40000000003 */
[----:B--2---:R-:W-:Y:S02]  /*4570*/  F2FP.F16.F32.PACK_AB R0, R25, R29 ;  /* 0x0000001d1900723e */ /* 0x004fe400000000ff */
[----:B------:R-:W2:Y:S01]  /*4580*/  LDL.LU R25, [R1+0x100] ;  /* 0x0001000001197983 */ /* 0x000ea20000300800 */
[----:B------:R-:W-:Y:S02]  /*4590*/  F2FP.F16.F32.PACK_AB R5, R6, R5 ;  /* 0x000000050605723e */ /* 0x000fe400000000ff */
[C---:B------:R-:W-:Y:S02]  /*45a0*/  PRMT R15, R0.reuse, 0x7610, R15 ;  /* 0x00007610000f7816 */ /* 0x040fe4000000000f */
[----:B------:R-:W-:-:S02]  /*45b0*/  PRMT R6, R0, 0x7632, R6 ;  /* 0x0000763200067816 */ /* 0x000fc40000000006 */
[----:B------:R-:W-:Y:S02]  /*45c0*/  PRMT R13, R9, 0x7632, R13 ;  /* 0x00007632090d7816 */ /* 0x000fe4000000000d */
[----:B--2---:R-:W-:Y:S02]  /*45d0*/  F2FP.F16.F32.PACK_AB R0, R38, R25 ;  /* 0x000000192600723e */ /* 0x004fe400000000ff */
[----:B------:R-:W2:Y:S04]  /*45e0*/  LDL.LU R38, [R1+0xfc] ;  /* 0x0000fc0001267983 */ /* 0x000ea80000300800 */
[----:B------:R-:W3:Y:S01]  /*45f0*/  LDL.LU R25, [R1+0xf8] ;  /* 0x0000f80001197983 */ /* 0x000ee20000300800 */
[----:B------:R-:W-:Y:S02]  /*4600*/  F2FP.F16.F32.PACK_AB R7, R8, R7 ;  /* 0x000000070807723e */ /* 0x000fe400000000ff */
[----:B------:R-:W-:Y:S01]  /*4610*/  F2FP.F16.F32.PACK_AB R2, R2, R4 ;  /* 0x000000040202723e */ /* 0x000fe200000000ff */
[----:B------:R-:W-:Y:S01]  /*4620*/  STG.E.U16 desc[UR8][R48.64], R24 ;  /* 0x0000001830007986 */ /* 0x000fe2000c101508 */
[----:B------:R-:W-:-:S03]  /*4630*/  PRMT R8, R7, 0x7632, R8 ;  /* 0x0000763207087816 */ /* 0x000fc60000000008 */
[----:B------:R-:W-:Y:S01]  /*4640*/  STG.E.U16 desc[UR8][R48.64+0x6], R12 ;  /* 0x0000060c30007986 */ /* 0x000fe2000c101508 */
[----:B------:R-:W-:-:S03]  /*4650*/  PRMT R16, R0, 0x7632, R16 ;  /* 0x0000763200107816 */ /* 0x000fc60000000010 */
[----:B------:R-:W-:Y:S04]  /*4660*/  STG.E.U16 desc[UR8][R34.64], R17 ;  /* 0x0000001122007986 */ /* 0x000fe8000c101508 */
[----:B------:R-:W-:Y:S04]  /*4670*/  STG.E.U16 desc[UR8][R34.64+0x2], R10 ;  /* 0x0000020a22007986 */ /* 0x000fe8000c101508 */
[----:B------:R0:W-:Y:S04]  /*4680*/  STG.E.U16 desc[UR8][R34.64+0x4], R9 ;  /* 0x0000040922007986 */ /* 0x0001e8000c101508 */
[----:B------:R-:W-:Y:S04]  /*4690*/  STG.E.U16 desc[UR8][R34.64+0x6], R13 ;  /* 0x0000060d22007986 */ /* 0x000fe8000c101508 */
[----:B----4-:R1:W-:Y:S01]  /*46a0*/  STG.E.U16 desc[UR8][R22.64+0x2], R3 ;  /* 0x0000020316007986 */ /* 0x0103e2000c101508 */
        /* <DEDUP_REMOVED lines=20> */
.L_x_1749:
        /* <DEDUP_REMOVED lines=9> */
.L_x_1844:


//--------------------- .text._ZN13group_norm_v214gn_cuda_kernelI6__halfLi320ELi3ELi32ELi20ELi4096ELb0ELi64ELi320ELi320ELi4ELb1ELi6ELb0ELb0ENS_16CompileConditionILi900EEEEEvPT_PKS4_S7_S7_flPfS8_Pj --------------------------
	.section	.text._ZN13group_norm_v214gn_cuda_kernelI6__halfLi320ELi3ELi32ELi20ELi4096ELb0ELi64ELi320ELi320ELi4ELb1ELi6ELb0ELb0ENS_16CompileConditionILi900EEEEEvPT_PKS4_S7_S7_flPfS8_Pj,"ax",@progbits
	.align	128
        .global         _ZN13group_norm_v214gn_cuda_kernelI6__halfLi320ELi3ELi32ELi20ELi4096ELb0ELi64ELi320ELi320ELi4ELb1ELi6ELb0ELb0ENS_16CompileConditionILi900EEEEEvPT_PKS4_S7_S7_flPfS8_Pj
        .type           _ZN13group_norm_v214gn_cuda_kernelI6__halfLi320ELi3ELi32ELi20ELi4096ELb0ELi64ELi320ELi320ELi4ELb1ELi6ELb0ELb0ENS_16CompileConditionILi900EEEEEvPT_PKS4_S7_S7_flPfS8_Pj,@function
        .size           _ZN13group_norm_v214gn_cuda_kernelI6__halfLi320ELi3ELi32ELi20ELi4096ELb0ELi64ELi320ELi320ELi4ELb1ELi6ELb0ELb0ENS_16CompileConditionILi900EEEEEvPT_PKS4_S7_S7_flPfS8_Pj,(.L_x_1845 - _ZN13group_norm_v214gn_cuda_kernelI6__halfLi320ELi3ELi32ELi20ELi4096ELb0ELi64ELi320ELi320ELi4ELb1ELi6ELb0ELb0ENS_16CompileConditionILi900EEEEEvPT_PKS4_S7_S7_flPfS8_Pj)
        .other          _ZN13group_norm_v214gn_cuda_kernelI6__halfLi320ELi3ELi32ELi20ELi4096ELb0ELi64ELi320ELi320ELi4ELb1ELi6ELb0ELb0ENS_16CompileConditionILi900EEEEEvPT_PKS4_S7_S7_flPfS8_Pj,@"STO_CUDA_ENTRY STV_DEFAULT"
_ZN13group_norm_v214gn_cuda_kernelI6__halfLi320ELi3ELi32ELi20ELi4096ELb0ELi64ELi320ELi320ELi4ELb1ELi6ELb0ELb0ENS_16CompileConditionILi900EEEEEvPT_PKS4_S7_S7_flPfS8_Pj:
.text._ZN13group_norm_v214gn_cuda_kernelI6__halfLi320ELi3ELi32ELi20ELi4096ELb0ELi64ELi320ELi320ELi4ELb1ELi6ELb0ELb0ENS_16CompileConditionILi900EEEEEvPT_PKS4_S7_S7_flPfS8_Pj:
        /* <DEDUP_REMOVED lines=35> */
[----:B------:R-:W-:Y:S02]  /*0230*/  LEA.HI R2, R3, R2, RZ, 0x1c ;  /* 0x0000000203027211 */ /* 0x000fe400078fe0ff */
[----:B------:R-:W-:Y:S02]  /*0240*/  SHF.R.S32.HI R3, RZ, 0x2, R7 ;  /* 0x00000002ff037819 */ /* 0x000fe40000011407 */
[----:B------:R-:W-:Y:S02]  /*0250*/  IADD3 R6, R7, 0x8, RZ ;  /* 0x0000000807067810 */ /* 0x000fe40007ffe0ff */
[----:B------:R-:W-:Y:S01]  /*0260*/  SHF.R.S32.HI R8, RZ, 0x2, R8 ;  /* 0x00000002ff087819 */ /* 0x000fe20000011408 */
[----:B------:R-:W-:Y:S01]  /*0270*/  IMAD R3, R3, 0x28, R11 ;  /* 0x0000002803037824 */ /* 0x000fe200078e020b */
[----:B------:R-:W-:-:S02]  /*0280*/  SHF.R.S32.HI R6, RZ, 0x2, R6 ;  /* 0x00000002ff067819 */ /* 0x000fc40000011406 */
[C---:B0-----:R-:W-:Y:S01]  /*0290*/  IADD3 R5, R7.reuse, 0x4, RZ ;  /* 0x0000000407057810 */ /* 0x041fe20007ffe0ff */
[----:B------:R-:W-:Y:S01]  /*02a0*/  IMAD R9, R8, 0x28, R11 ;  /* 0x0000002808097824 */ /* 0x000fe200078e020b */
[----:B------:R-:W-:Y:S02]  /*02b0*/  IADD3 R7, R7, 0x10, RZ ;  /* 0x0000001007077810 */ /* 0x000fe40007ffe0ff */
[----:B------:R-:W-:Y:S02]  /*02c0*/  SHF.R.S32.HI R5, RZ, 0x2, R5 ;  /* 0x00000002ff057819 */ /* 0x000fe40000011405 */
[----:B------:R-:W-:Y:S02]  /*02d0*/  LOP3.LUT R4, R4, 0x18, RZ, 0xc0, !PT ;  /* 0x0000001804047812 */ /* 0x000fe400078ec0ff */
[----:B------:R-:W-:Y:S01]  /*02e0*/  SHF.R.S32.HI R10, RZ, 0x2, R7 ;  /* 0x00000002ff0a7819 */ /* 0x000fe20000011407 */
[--C-:B------:R-:W-:Y:S01]  /*02f0*/  IMAD R5, R5, 0x28, R11.reuse ;  /* 0x0000002805057824 */ /* 0x100fe200078e020b */
[----:B------:R-:W-:Y:S01]  /*0300*/  IADD3 R8, R3, R4, RZ ;  /* 0x0000000403087210 */ /* 0x000fe20007ffe0ff */
[--C-:B------:R-:W-:Y:S01]  /*0310*/  IMAD R7, R6, 0x28, R11.reuse ;  /* 0x0000002806077824 */ /* 0x100fe200078e020b */
[----:B------:R-:W-:Y:S01]  /*0320*/  LEA R2, R2, UR5, 0x3 ;  /* 0x0000000502027c11 */ /* 0x000fe2000f8e18ff */
[----:B------:R-:W-:Y:S01]  /*0330*/  IMAD R11, R10, 0x28, R11 ;  /* 0x000000280a0b7824 */ /* 0x000fe200078e020b */
[C---:B------:R-:W-:Y:S01]  /*0340*/  IADD3 R3, R4.reuse, R5, RZ ;  /* 0x0000000504037210 */ /* 0x040fe20007ffe0ff */
[----:B------:R-:W-:Y:S01]  /*0350*/  STL [R1+0x134], R8 ;  /* 0x0001340801007387 */ /* 0x000fe20000100800 */
[----:B------:R-:W-:-:S02]  /*0360*/  IADD3 R6, R4, R7, RZ ;  /* 0x0000000704067210 */ /* 0x000fc40007ffe0ff */
[C---:B------:R-:W-:Y:S01]  /*0370*/  IADD3 R5, R4.reuse, R9, RZ ;  /* 0x0000000904057210 */ /* 0x040fe20007ffe0ff */
[----:B------:R0:W-:Y:S04]  /*0380*/  STL [R1+0x130], R3 ;  /* 0x0001300301007387 */ /* 0x0001e80000100800 */
[----:B------:R1:W-:Y:S04]  /*0390*/  STL [R1+0x12c], R6 ;  /* 0x00012c0601007387 */ /* 0x0003e80000100800 */
[----:B------:R1:W-:Y:S01]  /*03a0*/  STL [R1+0x128], R5 ;  /* 0x0001280501007387 */ /* 0x0003e20000100800 */
[----:B0-----:R-:W-:-:S05]  /*03b0*/  IADD3 R3, R4, R11, RZ ;  /* 0x0000000b04037210 */ /* 0x001fca0007ffe0ff */
[----:B------:R1:W-:Y:S04]  /*03c0*/  STL [R1+0x124], R3 ;  /* 0x0001240301007387 */ /* 0x0003e80000100800 */
[----:B------:R1:W-:Y:S04]  /*03d0*/  STL [R1+0x7c], RZ ;  /* 0x00007cff01007387 */ /* 0x0003e80000100800 */
[----:B------:R1:W-:Y:S02]  /*03e0*/  STL [R1+0x138], R2 ;  /* 0x0001380201007387 */ /* 0x0003e40000100800 */
.L_x_1758:
[----:B-1----:R-:W2:Y:S01]  /*03f0*/  LDL R6, [R1+0x7c] ;  /* 0x00007c0001067983 */ /* 0x002ea20000100800 */
[----:B------:R-:W0:Y:S01]  /*0400*/  S2R R7, SR_TID.X ;  /* 0x0000000000077919 */ /* 0x000e220000002100 */
[----:B------:R-:W1:Y:S01]  /*0410*/  S2R R5, SR_CTAID.Y ;  /* 0x0000000000057919 */ /* 0x000e620000002600 */
[----:B------:R-:W3:Y:S01]  /*0420*/  S2R R4, SR_CTAID.X ;  /* 0x0000000000047919 */ /* 0x000ee20000002500 */
[----:B------:R-:W-:Y:S01]  /*0430*/  HFMA2.MMA R27, -RZ, RZ, 0, 0 ;  /* 0x00000000ff1b7435 */ /* 0x000fe200000001ff */
        /* <DEDUP_REMOVED lines=11> */
[----:B------:R-:W-:Y:S01]  /*04f0*/  IMAD R13, R4, 0x280, RZ ;  /* 0x00000280040d7824 */ /* 0x000fe200078e02ff */
[----:B------:R0:W-:Y:S04]  /*0500*/  STL [R1+0x64], R4 ;  /* 0x0000640401007387 */ /* 0x0001e80000100800 */
[C---:B------:R-:W-:Y:S02]  /*0510*/  IADD3 R5, R13.reuse, 0xa00, RZ ;  /* 0x00000a000d057810 */ /* 0x040fe40007ffe0ff */
[C---:B------:R-:W-:Y:S02]  /*0520*/  IADD3 R7, R13.reuse, 0x1e00, RZ ;  /* 0x00001e000d077810 */ /* 0x040fe40007ffe0ff */
[C---:B------:R-:W-:Y:S02]  /*0530*/  IADD3 R9, R13.reuse, 0x3200, RZ ;  /* 0x000032000d097810 */ /* 0x040fe40007ffe0ff */
[----:B------:R-:W-:-:S02]  /*0540*/  IADD3 R11, R13, 0x4600, RZ ;  /* 0x000046000d0b7810 */ /* 0x000fc40007ffe0ff */
[----:B------:R-:W-:Y:S01]  /*0550*/  IADD3 R15, R13, 0x5a00, RZ ;  /* 0x00005a000d0f7810 */ /* 0x000fe20007ffe0ff */
[----:B--2---:R-:W-:-:S05]  /*0560*/  IMAD R3, R6, 0x280000, RZ ;  /* 0x0028000006037824 */ /* 0x004fca00078e02ff */
[----:B------:R-:W-:Y:S02]  /*0570*/  IADD3 R2, R29, R3, RZ ;  /* 0x000000031d027210 */ /* 0x000fe40007ffe0ff */
[----:B------:R-:W-:-:S04]  /*0580*/  IADD3 R3, P0, R13, R28, RZ ;  /* 0x0000001c0d037210 */ /* 0x000fc80007f1e0ff */
[----:B0-----:R-:W-:Y:S02]  /*0590*/  IADD3.X R4, RZ, R2, RZ, P0, !PT ;  /* 0x00000002ff047210 */ /* 0x001fe400007fe4ff */
[----:B------:R-:W-:-:S04]  /*05a0*/  LEA R42, P0, R3, UR8, 0x1 ;  /* 0x00000008032a7c11 */ /* 0x000fc8000f8008ff */
[----:B------:R-:W-:Y:S01]  /*05b0*/  LEA.HI.X R43, R3, UR9, R4, 0x1, P0 ;  /* 0x00000009032b7c11 */ /* 0x000fe200080f0c04 */
[----:B------:R0:W-:Y:S05]  /*05c0*/  STL [R1+0x90], R4 ;  /* 0x0000900401007387 */ /* 0x0001ea0000100800 */
[----:B------:R-:W2:Y:S01]  /*05d0*/  LDG.E.64.CONSTANT R42, desc[UR6][R42.64] ;  /* 0x000000062a2a7981 */ /* 0x000ea2000c1e9b00 */
[----:B0-----:R-:W-:-:S04]  /*05e0*/  IADD3 R4, P0, R5, R28, RZ ;  /* 0x0000001c05047210 */ /* 0x001fc80007f1e0ff */
[----:B------:R-:W-:Y:S02]  /*05f0*/  IADD3.X R6, RZ, R2, RZ, P0, !PT ;  /* 0x00000002ff067210 */ /* 0x000fe400007fe4ff */
[----:B------:R-:W-:-:S04]  /*0600*/  LEA R44, P0, R4, UR8, 0x1 ;  /* 0x00000008042c7c11 */ /* 0x000fc8000f8008ff */
[----:B------:R-:W-:Y:S02]  /*0610*/  LEA.HI.X R45, R4, UR9, R6, 0x1, P0 ;  /* 0x00000009042d7c11 */ /* 0x000fe400080f0c06 */
[----:B------:R-:W-:-:S04]  /*0620*/  IADD3 R5, R13, 0x1400, RZ ;  /* 0x000014000d057810 */ /* 0x000fc80007ffe0ff */
[----:B------:R-:W3:Y:S01]  /*0630*/  LDG.E.64.CONSTANT R44, desc[UR6][R44.64] ;  /* 0x000000062c2c7981 */ /* 0x000ee2000c1e9b00 */
[----:B------:R-:W-:-:S03]  /*0640*/  IADD3 R5, P0, R5, R28, RZ ;  /* 0x0000001c05057210 */ /* 0x000fc60007f1e0ff */
        /* <DEDUP_REMOVED lines=57> */
[----:B------:R-:W-:Y:S04]  /*09e0*/  STL [R1+0x10], R15 ;  /* 0x0000100f01007387 */ /* 0x000fe80000100800 */
[----:B------:R0:W-:Y:S04]  /*09f0*/  STL [R1+0x114], R16 ;  /* 0x0001141001007387 */ /* 0x0001e80000100800 */
[----:B------:R-:W4:Y:S01]  /*0a00*/  LDG.E.64.CONSTANT R20, desc[UR6][R20.64] ;  /* 0x0000000614147981 */ /* 0x000f22000c1e9b00 */
[----:B0-----:R-:W-:-:S04]  /*0a10*/  IADD3 R16, P0, R14, R28, RZ ;  /* 0x0000001c0e107210 */ /* 0x001fc80007f1e0ff */
        /* <DEDUP_REMOVED lines=9> */
[----:B------:R0:W-:Y:S04]  /*0ab0*/  STL [R1+0x118], R17 ;  /* 0x0001181101007387 */ /* 0x0001e80000100800 */
[----:B------:R1:W-:Y:S01]  /*0ac0*/  STL [R1+0x20], R18 ;  /* 0x0000201201007387 */ /* 0x0003e20000100800 */
[----:B0-----:R-:W-:Y:S02]  /*0ad0*/  LEA.HI.X R17, R18, UR9, R19, 0x1, P0 ;  /* 0x0000000912117c11 */ /* 0x001fe400080f0c13 */
[----:B-1----:R-:W-:-:S04]  /*0ae0*/  IADD3 R18, R13, 0x8200, RZ ;  /* 0x000082000d127810 */ /* 0x002fc80007ffe0ff */
[----:B------:R-:W4:Y:S01]  /*0af0*/  LDG.E.64.CONSTANT R16, desc[UR6][R16.64] ;  /* 0x0000000610107981 */ /* 0x000f22000c1e9b00 */
        /* <DEDUP_REMOVED lines=10> */
[----:B------:R-:W-:Y:S01]  /*0ba0*/  LEA R22, P0, R27, UR8, 0x1 ;  /* 0x000000081b167c11 */ /* 0x000fe2000f8008ff */
[----:B------:R0:W-:Y:S01]  /*0bb0*/  STL [R1+0x110], R23 ;  /* 0x0001101701007387 */ /* 0x0001e20000100800 */
[----:B------:R-:W-:Y:S02]  /*0bc0*/  IADD3 R13, R13, 0x9600, RZ ;  /* 0x000096000d0d7810 */ /* 0x000fe40007ffe0ff */
[----:B0-----:R-:W-:Y:S02]  /*0bd0*/  LEA.HI.X R23, R27, UR9, R30, 0x1, P0 ;  /* 0x000000091b177c11 */ /* 0x001fe400080f0c1e */
[----:B------:R-:W-:-:S04]  /*0be0*/  IADD3 R13, P0, R13, R28, RZ ;  /* 0x0000001c0d0d7210 */ /* 0x000fc80007f1e0ff */
[----:B------:R-:W4:Y:S04]  /*0bf0*/  LDG.E.64.CONSTANT R22, desc[UR6][R22.64] ;  /* 0x0000000616167981 */ /* 0x000f28000c1e9b00 */
[----:B------:R0:W-:Y:S04]  /*0c00*/  STL [R1+0x30], R27 ;  /* 0x0000301b01007387 */ /* 0x0001e80000100800 */
[----:B------:R1:W-:Y:S01]  /*0c10*/  STL [R1+0x120], R30 ;  /* 0x0001201e01007387 */ /* 0x0003e20000100800 */
[----:B0-----:R-:W-:Y:S02]  /*0c20*/  IADD3.X R27, RZ, R2, RZ, P0, !PT ;  /* 0x00000002ff1b7210 */ /* 0x001fe400007fe4ff */
[----:B-1----:R-:W-:-:S04]  /*0c30*/  LEA R30, P0, R13, UR8, 0x1 ;  /* 0x000000080d1e7c11 */ /* 0x002fc8000f8008ff */
[----:B------:R-:W-:Y:S01]  /*0c40*/  LEA.HI.X R31, R13, UR9, R27, 0x1, P0 ;  /* 0x000000090d1f7c11 */ /* 0x000fe200080f0c1b */
[----:B--2---:R-:W-:Y:S01]  /*0c50*/  HADD2.F32 R61, -RZ, R42.H0_H0 ;  /* 0x2000002aff3d7230 */ /* 0x004fe20000004100 */
[----:B------:R-:W-:-:S04]  /*0c60*/  ULDC.64 UR8, c[0x0][0x220] ;  /* 0x0000880000087ab9 */ /* 0x000fc80000000a00 */
[----:B------:R-:W2:Y:S01]  /*0c70*/  LDG.E.64.CONSTANT R30, desc[UR6][R30.64] ;  /* 0x000000061e1e7981 */ /* 0x000ea2000c1e9b00 */
[----:B------:R-:W-:Y:S02]  /*0c80*/  HADD2.F32 R51, -RZ, R42.H1_H1 ;  /* 0x3000002aff337230 */ /* 0x000fe40000004100 */
[----:B------:R-:W-:Y:S01]  /*0c90*/  FFMA.FTZ R27, R61, R61, RZ ;  /* 0x0000003d3d1b7223 */ /* 0x000fe200000100ff */
[----:B------:R-:W-:Y:S01]  /*0ca0*/  FADD.FTZ R13, RZ, R61 ;  /* 0x0000003dff0d7221 */ /* 0x000fe20000010000 */
[--C-:B------:R-:W-:Y:S02]  /*0cb0*/  HADD2.F32 R50, -RZ, R43.reuse.H0_H0 ;  /* 0x2000002bff327230 */ /* 0x100fe40000004100 */
[----:B------:R-:W-:Y:S01]  /*0cc0*/  FFMA.FTZ R27, R51, R51, R27 ;  /* 0x00000033331b7223 */ /* 0x000fe2000001001b */
[----:B------:R-:W-:Y:S01]  /*0cd0*/  FADD.FTZ R13, R13, R51 ;  /* 0x000000330d0d7221 */ /* 0x000fe20000010000 */
[----:B------:R-:W-:Y:S02]  /*0ce0*/  HADD2.F32 R42, -RZ, R43.H1_H1 ;  /* 0x3000002bff2a7230 */ /* 0x000fe40000004100 */
[----:B------:R-:W-:Y:S01]  /*0cf0*/  FFMA.FTZ R27, R50, R50, R27 ;  /* 0x00000032321b7223 */ /* 0x000fe2000001001b */
[----:B------:R-:W-:Y:S01]  /*0d00*/  FADD.FTZ R13, R13, R50 ;  /* 0x000000320d0d7221 */ /* 0x000fe20000010000 */
[----:B---3--:R-:W-:Y:S01]  /*0d10*/  HADD2.F32 R43, -RZ, R44.H0_H0 ;  /* 0x2000002cff2b7230 */ /* 0x008fe20000004100 */
[----:B------:R-:W-:Y:S01]  /*0d20*/  STL [R1+0x8], R51 ;  /* 0x0000083301007387 */ /* 0x000fe20000100800 */
[----:B------:R-:W-:Y:S01]  /*0d30*/  FFMA.FTZ R27, R42, R42, R27 ;  /* 0x0000002a2a1b7223 */ /* 0x000fe2000001001b */
[----:B------:R-:W-:-:S02]  /*0d40*/  FADD.FTZ R13, R13, R42 ;  /* 0x0000002a0d0d7221 */ /* 0x000fc40000010000 */
[----:B------:R-:W-:Y:S01]  /*0d50*/  STL [R1+0xc], R50 ;  /* 0x00000c3201007387 */ /* 0x000fe20000100800 */
[----:B------:R-:W-:-:S03]  /*0d60*/  FFMA.FTZ R27, R43, R43, R27 ;  /* 0x0000002b2b1b7223 */ /* 0x000fc6000001001b */
[----:B------:R0:W-:Y:S01]  /*0d70*/  STL [R1+0x4], R42 ;  /* 0x0000042a01007387 */ /* 0x0001e20000100800 */
[----:B------:R-:W-:-:S03]  /*0d80*/  FADD.FTZ R13, R13, R43 ;  /* 0x0000002b0d0d7221 */ /* 0x000fc60000010000 */
[----:B------:R1:W-:Y:S01]  /*0d90*/  STL [R1+0x1c], R43 ;  /* 0x00001c2b01007387 */ /* 0x0003e20000100800 */
[----:B0-----:R-:W-:Y:S02]  /*0da0*/  HADD2.F32 R42, -RZ, R44.H1_H1 ;  /* 0x3000002cff2a7230 */ /* 0x001fe40000004100 */
[----:B-1----:R-:W-:-:S03]  /*0db0*/  HADD2.F32 R43, -RZ, R45.H0_H0 ;  /* 0x2000002dff2b7230 */ /* 0x002fc60000004100 */
[----:B------:R-:W-:Y:S01]  /*0dc0*/  FFMA.FTZ R27, R42, R42, R27 ;  /* 0x0000002a2a1b7223 */ /* 0x000fe2000001001b */
[----:B------:R0:W-:Y:S01]  /*0dd0*/  STL [R1+0x60], R42 ;  /* 0x0000602a01007387 */ /* 0x0001e20000100800 */
[----:B------:R-:W-:Y:S02]  /*0de0*/  FADD.FTZ R13, R13, R42 ;  /* 0x0000002a0d0d7221 */ /* 0x000fe40000010000 */
[----:B------:R-:W-:Y:S01]  /*0df0*/  FFMA.FTZ R27, R43, R43, R27 ;  /* 0x0000002b2b1b7223 */ /* 0x000fe2000001001b */
[----:B------:R4:W-:Y:S01]  /*0e00*/  STL [R1+0x70], R43 ;  /* 0x0000702b01007387 */ /* 0x0009e20000100800 */
[----:B------:R-:W-:Y:S01]  /*0e10*/  FADD.FTZ R13, R13, R43 ;  /* 0x0000002b0d0d7221 */ /* 0x000fe20000010000 */
[----:B0-----:R-:W-:Y:S02]  /*0e20*/  HADD2.F32 R42, -RZ, R45.H1_H1 ;  /* 0x3000002dff2a7230 */ /* 0x001fe40000004100 */
[----:B----4-:R-:W-:-:S03]  /*0e30*/  HADD2.F32 R43, -RZ, R46.H0_H0 ;  /* 0x2000002eff2b7230 */ /* 0x010fc60000004100 */
[----:B------:R-:W-:Y:S01]  /*0e40*/  FFMA.FTZ R27, R42, R42, R27 ;  /* 0x0000002a2a1b7223 */ /* 0x000fe2000001001b */
[----:B------:R0:W-:Y:S01]  /*0e50*/  STL [R1+0x8c], R42 ;  /* 0x00008c2a01007387 */ /* 0x0001e20000100800 */
[----:B------:R-:W-:Y:S02]  /*0e60*/  FADD.FTZ R13, R13, R42 ;  /* 0x0000002a0d0d7221 */ /* 0x000fe40000010000 */
[----:B------:R-:W-:Y:S01]  /*0e70*/  FFMA.FTZ R27, R43, R43, R27 ;  /* 0x0000002b2b1b7223 */ /* 0x000fe2000001001b */
[----:B------:R1:W-:Y:S01]  /*0e80*/  STL [R1+0x14], R43 ;  /* 0x0000142b01007387 */ /* 0x0003e20000100800 */
[----:B------:R-:W-:Y:S01]  /*0e90*/  FADD.FTZ R13, R13, R43 ;  /* 0x0000002b0d0d7221 */ /* 0x000fe20000010000 */
        /* <DEDUP_REMOVED lines=14> */
[----:B------:R1:W-:Y:S01]  /*0f80*/  STL [R1], R43 ;  /* 0x0000002b01007387 */ /* 0x0003e20000100800 */
[----:B------:R-:W-:Y:S01]  /*0f90*/  FADD.FTZ R13, R13, R43 ;  /* 0x0000002b0d0d7221 */ /* 0x000fe20000010000 */
[----:B0-----:R-:W-:Y:S02]  /*0fa0*/  HADD2.F32 R42, -RZ, R48.H1_H1 ;  /* 0x30000030ff2a7230 */ /* 0x001fe40000004100 */
[----:B-1----:R-:W-:-:S03]  /*0fb0*/  HADD2.F32 R43, -RZ, R49.H0_H0 ;  /* 0x20000031ff2b7230 */ /* 0x002fc60000004100 */
[----:B------:R-:W-:Y:S01]  /*0fc0*/  FFMA.FTZ R27, R42, R42, R27 ;  /* 0x0000002a2a1b7223 */ /* 0x000fe2000001001b */
[----:B------:R0:W-:Y:S01]  /*0fd0*/  STL [R1+0x54], R42 ;  /* 0x0000542a01007387 */ /* 0x0001e20000100800 */
[----:B------:R-:W-:Y:S02]  /*0fe0*/  FADD.FTZ R13, R13, R42 ;  /* 0x0000002a0d0d7221 */ /* 0x000fe40000010000 */
[----:B------:R-:W-:Y:S01]  /*0ff0*/  FFMA.FTZ R27, R43, R43, R27 ;  /* 0x0000002b2b1b7223 */ /* 0x000fe2000001001b */
[--C-:B------:R-:W-:Y:S02]  /*1000*/  HADD2.F32 R60, -RZ, R40.reuse.H0_H0 ;  /* 0x20000028ff3c7230 */ /* 0x100fe40000004100 */
[----:B------:R-:W-:Y:S01]  /*1010*/  FADD.FTZ R13, R13, R43 ;  /* 0x0000002b0d0d7221 */ /* 0x000fe20000010000 */
[----:B0-----:R-:W-:Y:S02]  /*1020*/  HADD2.F32 R42, -RZ, R49.H1_H1 ;  /* 0x30000031ff2a7230 */ /* 0x001fe40000004100 */
[----:B------:R-:W-:-:S03]  /*1030*/  HADD2.F32 R40, -RZ, R40.H1_H1 ;  /* 0x30000028ff287230 */ /* 0x000fc60000004100 */
[----:B------:R-:W-:Y:S01]  /*1040*/  FFMA.FTZ R27, R42, R42, R27 ;  /* 0x0000002a2a1b7223 */ /* 0x000fe2000001001b */
[----:B------:R-:W-:Y:S01]  /*1050*/  FADD.FTZ R13, R13, R42 ;  /* 0x0000002a0d0d7221 */ /* 0x000fe20000010000 */
[----:B------:R-:W-:Y:S02]  /*1060*/  STL [R1+0x68], R43 ;  /* 0x0000682b01007387 */ /* 0x000fe40000100800 */
        /* <DEDUP_REMOVED lines=19> */
[----:B------:R-:W-:-:S02]  /*11a0*/  FADD.FTZ R13, R13, R38 ;  /* 0x000000260d0d7221 */ /* 0x000fc40000010000 */
[----:B------:R1:W-:Y:S01]  /*11b0*/  STL [R1+0x40], R38 ;  /* 0x0000402601007387 */ /* 0x0003e20000100800 */
[--C-:B0-----:R-:W-:Y:S02]  /*11c0*/  HADD2.F32 R40, -RZ, R39.reuse.H0_H0 ;  /* 0x20000027ff287230 */ /* 0x101fe40000004100 */
        /* <DEDUP_REMOVED lines=11> */
[----:B------:R0:W-:Y:S01]  /*1280*/  STL [R1+0x38], R40 ;  /* 0x0000382801007387 */ /* 0x0001e20000100800 */
[----:B------:R-:W-:Y:S01]  /*1290*/  SHF.L.U32 R13, R26, 0x1, RZ ;  /* 0x000000011a0d7819 */ /* 0x000fe200000006ff */
[----:B------:R-:W-:Y:S01]  /*12a0*/  FADD.FTZ R39, R39, R57 ;  /* 0x0000003927277221 */ /* 0x000fe20000010000 */
[----:B------:R-:W-:Y:S01]  /*12b0*/  FFMA.FTZ R24, R56, R56, R24 ;  /* 0x0000003838187223 */ /* 0x000fe20000010018 */
[----:B------:R1:W-:Y:S01]  /*12c0*/  STL [R1+0x78], R38 ;  /* 0x0000782601007387 */ /* 0x0003e20000100800 */
[----:B------:R-:W-:Y:S02]  /*12d0*/  HADD2.F32 R55, -RZ, R36.H0_H0 ;  /* 0x20000024ff377230 */ /* 0x000fe40000004100 */
[----:B0-----:R-:W-:Y:S02]  /*12e0*/  HADD2.F32 R40, -RZ, R25.H1_H1 ;  /* 0x30000019ff287230 */ /* 0x001fe40000004100 */
[----:B------:R-:W-:Y:S01]  /*12f0*/  FADD.FTZ R25, R39, R56 ;  /* 0x0000003827197221 */ /* 0x000fe20000010000 */
[----:B-1----:R-:W-:-:S02]  /*1300*/  SHF.R.U32.HI R38, RZ, 0x1f, R26 ;  /* 0x0000001fff267819 */ /* 0x002fc4000001161a */
[----:B------:R-:W-:Y:S01]  /*1310*/  FFMA.FTZ R24, R40, R40, R24 ;  /* 0x0000002828187223 */ /* 0x000fe20000010018 */
[----:B------:R-:W-:Y:S01]  /*1320*/  IADD3 R26, P0, R13, UR8, RZ ;  /* 0x000000080d1a7c10 */ /* 0x000fe2000ff1e0ff */
[----:B------:R-:W-:Y:S01]  /*1330*/  FADD.FTZ R25, R25, R40 ;  /* 0x0000002819197221 */ /* 0x000fe20000010000 */
[----:B------:R-:W-:Y:S02]  /*1340*/  HADD2.F32 R54, -RZ, R36.H1_H1 ;  /* 0x30000024ff367230 */ /* 0x000fe40000004100 */
[----:B------:R-:W-:Y:S01]  /*1350*/  FFMA.FTZ R36, R55, R55, R24 ;  /* 0x0000003737247223 */ /* 0x000fe20000010018 */
[----:B------:R-:W-:Y:S01]  /*1360*/  IADD3.X R27, R38, UR9, RZ, P0, !PT ;  /* 0x00000009261b7c10 */ /* 0x000fe200087fe4ff */
[----:B------:R-:W-:Y:S01]  /*1370*/  ULDC.64 UR8, c[0x0][0x228] ;  /* 0x00008a0000087ab9 */ /* 0x000fe20000000a00 */
[--C-:B------:R-:W-:Y:S01]  /*1380*/  HADD2.F32 R53, -RZ, R37.reuse.H0_H0 ;  /* 0x20000025ff357230 */ /* 0x100fe20000004100 */
[----:B------:R-:W-:Y:S01]  /*1390*/  IADD3 R24, P0, R13, UR8, RZ ;  /* 0x000000080d187c10 */ /* 0x000fe2000ff1e0ff */
[----:B------:R-:W-:Y:S01]  /*13a0*/  FADD.FTZ R13, R25, R55 ;  /* 0x00000037190d7221 */ /* 0x000fe20000010000 */
[----:B------:R-:W-:Y:S01]  /*13b0*/  FFMA.FTZ R36, R54, R54, R36 ;  /* 0x0000003636247223 */ /* 0x000fe20000010024 */
[----:B------:R-:W-:-:S02]  /*13c0*/  HADD2.F32 R39, -RZ, R37.H1_H1 ;  /* 0x30000025ff277230 */ /* 0x000fc40000004100 */
[--C-:B------:R-:W-:Y:S02]  /*13d0*/  HADD2.F32 R52, -RZ, R34.reuse.H0_H0 ;  /* 0x20000022ff347230 */ /* 0x100fe40000004100 */
[----:B------:R-:W-:Y:S01]  /*13e0*/  FADD.FTZ R13, R13, R54 ;  /* 0x000000360d0d7221 */ /* 0x000fe20000010000 */
[----:B------:R-:W-:Y:S01]  /*13f0*/  FFMA.FTZ R36, R53, R53, R36 ;  /* 0x0000003535247223 */ /* 0x000fe20000010024 */
[----:B------:R-:W-:Y:S02]  /*1400*/  HADD2.F32 R51, -RZ, R34.H1_H1 ;  /* 0x30000022ff337230 */ /* 0x000fe40000004100 */
[----:B------:R-:W-:Y:S02]  /*1410*/  HADD2.F32 R50, -RZ, R35.H0_H0 ;  /* 0x20000023ff327230 */ /* 0x000fe40000004100 */
[----:B------:R-:W-:Y:S01]  /*1420*/  FADD.FTZ R37, R13, R53 ;  /* 0x000000350d257221 */ /* 0x000fe20000010000 */
[----:B------:R-:W-:Y:S01]  /*1430*/  FFMA.FTZ R13, R39, R39, R36 ;  /* 0x00000027270d7223 */ /* 0x000fe20000010024 */
[----:B------:R-:W-:-:S02]  /*1440*/  HADD2.F32 R49, -RZ, R32.H0_H0 ;  /* 0x20000020ff317230 */ /* 0x000fc40000004100 */
[----:B------:R-:W-:Y:S02]  /*1450*/  HADD2.F32 R48, -RZ, R32.H1_H1 ;  /* 0x30000020ff307230 */ /* 0x000fe40000004100 */
[----:B------:R-:W-:Y:S01]  /*1460*/  FADD.FTZ R36, R37, R39 ;  /* 0x0000002725247221 */ /* 0x000fe20000010000 */
[----:B------:R-:W-:Y:S01]  /*1470*/  FFMA.FTZ R13, R52, R52, R13 ;  /* 0x00000034340d7223 */ /* 0x000fe2000001000d */
[----:B------:R-:W-:Y:S02]  /*1480*/  HADD2.F32 R47, -RZ, R33.H0_H0 ;  /* 0x20000021ff2f7230 */ /* 0x000fe40000004100 */
[----:B------:R-:W-:Y:S02]  /*1490*/  HADD2.F32 R46, -RZ, R20.H0_H0 ;  /* 0x20000014ff2e7230 */ /* 0x000fe40000004100 */
[----:B------:R-:W-:Y:S01]  /*14a0*/  FADD.FTZ R34, R36, R52 ;  /* 0x0000003424227221 */ /* 0x000fe20000010000 */
[----:B------:R-:W-:Y:S01]  /*14b0*/  FFMA.FTZ R13, R51, R51, R13 ;  /* 0x00000033330d7223 */ /* 0x000fe2000001000d */
[----:B------:R-:W-:Y:S01]  /*14c0*/  IADD3.X R25, R38, UR9, RZ, P0, !PT ;  /* 0x0000000926197c10 */ /* 0x000fe200087fe4ff */
[----:B------:R-:W-:-:S02]  /*14d0*/  HADD2.F32 R38, -RZ, R35.H1_H1 ;  /* 0x30000023ff267230 */ /* 0x000fc40000004100 */
[----:B------:R-:W-:Y:S01]  /*14e0*/  FADD.FTZ R34, R34, R51 ;  /* 0x0000003322227221 */ /* 0x000fe20000010000 */
[----:B------:R-:W-:Y:S01]  /*14f0*/  FFMA.FTZ R13, R50, R50, R13 ;  /* 0x00000032320d7223 */ /* 0x000fe2000001000d */
[----:B------:R-:W-:Y:S02]  /*1500*/  HADD2.F32 R45, -RZ, R20.H1_H1 ;  /* 0x30000014ff2d7230 */ /* 0x000fe40000004100 */
[----:B------:R-:W-:Y:S02]  /*1510*/  HADD2.F32 R44, -RZ, R21.H0_H0 ;  /* 0x20000015ff2c7230 */ /* 0x000fe40000004100 */
[----:B------:R-:W-:Y:S01]  /*1520*/  FADD.FTZ R34, R34, R50 ;  /* 0x0000003222227221 */ /* 0x000fe20000010000 */
[----:B------:R-:W-:Y:S01]  /*1530*/  FFMA.FTZ R13, R38, R38, R13 ;  /* 0x00000026260d7223 */ /* 0x000fe2000001000d */
[--C-:B------:R-:W-:Y:S02]  /*1540*/  HADD2.F32 R43, -RZ, R14.reuse.H0_H0 ;  /* 0x2000000eff2b7230 */ /* 0x100fe40000004100 */
[----:B------:R-:W-:-:S02]  /*1550*/  HADD2.F32 R42, -RZ, R14.H1_H1 ;  /* 0x3000000eff2a7230 */ /* 0x000fc40000004100 */
[----:B------:R-:W-:Y:S01]  /*1560*/  FADD.FTZ R34, R34, R38 ;  /* 0x0000002622227221 */ /* 0x000fe20000010000 */
[----:B------:R-:W-:Y:S01]  /*1570*/  FFMA.FTZ R13, R49, R49, R13 ;  /* 0x00000031310d7223 */ /* 0x000fe2000001000d */
[----:B------:R-:W-:Y:S01]  /*1580*/  HADD2.F32 R41, -RZ, R15.H0_H0 ;  /* 0x2000000fff297230 */ /* 0x000fe20000004100 */
[----:B------:R-:W-:Y:S01]  /*1590*/  STL [R1+0x74], R40 ;  /* 0x0000742801007387 */ /* 0x000fe20000100800 */
[----:B------:R-:W-:Y:S01]  /*15a0*/  FADD.FTZ R32, R34, R49 ;  /* 0x0000003122207221 */ /* 0x000fe20000010000 */
[----:B------:R-:W-:Y:S01]  /*15b0*/  FFMA.FTZ R13, R48, R48, R13 ;  /* 0x00000030300d7223 */ /* 0x000fe2000001000d */
[----:B------:R-:W-:Y:S01]  /*15c0*/  HADD2.F32 R35, -RZ, R33.H1_H1 ;  /* 0x30000021ff237230 */ /* 0x000fe20000004100 */
[----:B------:R-:W0:Y:S01]  /*15d0*/  S2R R37, SR_TID.X ;  /* 0x0000000000257919 */ /* 0x000e220000002100 */
[----:B------:R-:W-:Y:S01]  /*15e0*/  FADD.FTZ R32, R32, R48 ;  /* 0x0000003020207221 */ /* 0x000fe20000010000 */
[----:B------:R-:W-:Y:S01]  /*15f0*/  FFMA.FTZ R13, R47, R47, R13 ;  /* 0x0000002f2f0d7223 */ /* 0x000fe2000001000d */
[----:B------:R-:W5:Y:S02]  /*1600*/  LDG.E.64.CONSTANT R26, desc[UR6][R26.64] ;  /* 0x000000061a1a7981 */ /* 0x000f64000c1e9b00 */
[----:B------:R-:W-:Y:S01]  /*1610*/  FADD.FTZ R32, R32, R47 ;  /* 0x0000002f20207221 */ /* 0x000fe20000010000 */
[----:B------:R-:W-:Y:S01]  /*1620*/  FFMA.FTZ R13, R35, R35, R13 ;  /* 0x00000023230d7223 */ /* 0x000fe2000001000d */
[----:B------:R-:W5:Y:S02]  /*1630*/  LDG.E.64.CONSTANT R24, desc[UR6][R24.64] ;  /* 0x0000000618187981 */ /* 0x000f64000c1e9b00 */
[----:B------:R-:W-:Y:S01]  /*1640*/  FADD.FTZ R32, R32, R35 ;  /* 0x0000002320207221 */ /* 0x000fe20000010000 */
[----:B------:R-:W-:-:S03]  /*1650*/  FFMA.FTZ R13, R46, R46, R13 ;  /* 0x0000002e2e0d7223 */ /* 0x000fc6000001000d */
        /* <DEDUP_REMOVED lines=8> */
[----:B------:R-:W-:-:S03]  /*16e0*/  FFMA.FTZ R21, R43, R43, R21 ;  /* 0x0000002b2b157223 */ /* 0x000fc60000010015 */
        /* <DEDUP_REMOVED lines=11> */
[----:B------:R-:W-:Y:S01]  /*17a0*/  STL [R1+0x58], R39 ;  /* 0x0000582701007387 */ /* 0x000fe20000100800 */
[----:B------:R-:W-:Y:S02]  /*17b0*/  HADD2.F32 R15, -RZ, R17.H0_H0 ;  /* 0x20000011ff0f7230 */ /* 0x000fe40000004100 */
[----:B------:R-:W-:Y:S01]  /*17c0*/  FADD.FTZ R32, R32, R13 ;  /* 0x0000000d20207221 */ /* 0x000fe20000010000 */
[----:B------:R-:W-:Y:S01]  /*17d0*/  FFMA.FTZ R21, R14, R14, R21 ;  /* 0x0000000e0e157223 */ /* 0x000fe20000010015 */
[----:B------:R-:W-:Y:S04]  /*17e0*/  STL [R1+0x48], R38 ;  /* 0x0000482601007387 */ /* 0x000fe80000100800 */
[----:B------:R-:W-:Y:S01]  /*17f0*/  STL [R1+0x44], R35 ;  /* 0x0000442301007387 */ /* 0x000fe20000100800 */
[----:B------:R-:W-:-:S03]  /*1800*/  FADD.FTZ R32, R32, R14 ;  /* 0x0000000e20207221 */ /* 0x000fc60000010000 */
[----:B------:R-:W-:Y:S01]  /*1810*/  STL [R1+0x3c], R33 ;  /* 0x00003c2101007387 */ /* 0x000fe20000100800 */
[----:B------:R-:W-:-:S03]  /*1820*/  FFMA.FTZ R21, R15, R15, R21 ;  /* 0x0000000f0f157223 */ /* 0x000fc60000010015 */
[----:B------:R1:W-:Y:S01]  /*1830*/  STL [R1+0x34], R20 ;  /* 0x0000341401007387 */ /* 0x0003e20000100800 */
[----:B------:R-:W-:Y:S01]  /*1840*/  FADD.FTZ R32, R32, R15 ;  /* 0x0000000f20207221 */ /* 0x000fe20000010000 */
[--C-:B------:R-:W-:Y:S02]  /*1850*/  HADD2.F32 R16, -RZ, R18.reuse.H0_H0 ;  /* 0x20000012ff107230 */ /* 0x100fe40000004100 */
[----:B-1----:R-:W-:Y:S02]  /*1860*/  HADD2.F32 R20, -RZ, R17.H1_H1 ;  /* 0x30000011ff147230 */ /* 0x002fe40000004100 */
[----:B------:R-:W-:-:S03]  /*1870*/  HADD2.F32 R17, -RZ, R18.H1_H1 ;  /* 0x30000012ff117230 */ /* 0x000fc60000004100 */
        /* <DEDUP_REMOVED lines=13> */
[----:B------:R-:W-:Y:S02]  /*1950*/  FADD.FTZ R32, R32, R33 ;  /* 0x0000002120207221 */ /* 0x000fe40000010000 */
[----:B------:R-:W-:Y:S01]  /*1960*/  FFMA.FTZ R21, R19, R19, R21 ;  /* 0x0000001313157223 */ /* 0x000fe20000010015 */
[----:B------:R3:W-:Y:S01]  /*1970*/  STL [R1+0x24], R33 ;  /* 0x0000242101007387 */ /* 0x0007e20000100800 */
[----:B--2---:R-:W-:Y:S02]  /*1980*/  HADD2.F32 R38, -RZ, R30.H1_H1 ;  /* 0x3000001eff267230 */ /* 0x004fe40000004100 */
[----:B------:R-:W-:Y:S01]  /*1990*/  HADD2.F32 R39, -RZ, R31.H0_H0 ;  /* 0x2000001fff277230 */ /* 0x000fe20000004100 */
[----:B------:R-:W2:Y:S01]  /*19a0*/  LDL R35, [R1+0x130] ;  /* 0x0001300001237983 */ /* 0x000ea20000100800 */
[----:B-1----:R-:W-:-:S02]  /*19b0*/  HADD2.F32 R20, -RZ, R22.H1_H1 ;  /* 0x30000016ff147230 */ /* 0x002fc40000004100 */
[----:B---3--:R-:W-:-:S03]  /*19c0*/  FADD.FTZ R33, R32, R19 ;  /* 0x0000001320217221 */ /* 0x008fc60000010000 */
[----:B------:R-:W-:Y:S01]  /*19d0*/  FFMA.FTZ R32, R20, R20, R21 ;  /* 0x0000001414207223 */ /* 0x000fe20000010015 */
[--C-:B------:R-:W-:Y:S01]  /*19e0*/  HADD2.F32 R21, -RZ, R23.reuse.H0_H0 ;  /* 0x20000017ff157230 */ /* 0x100fe20000004100 */
[----:B------:R-:W3:Y:S01]  /*19f0*/  LDL R34, [R1+0x12c] ;  /* 0x00012c0001227983 */ /* 0x000ee20000100800 */
[----:B------:R-:W-:-:S03]  /*1a00*/  HADD2.F32 R22, -RZ, R23.H1_H1 ;  /* 0x30000017ff167230 */ /* 0x000fc60000004100 */
[----:B------:R-:W-:Y:S01]  /*1a10*/  FFMA.FTZ R32, R21, R21, R32 ;  /* 0x0000001515207223 */ /* 0x000fe20000010020 */
[----:B------:R-:W-:Y:S02]  /*1a20*/  HADD2.F32 R23, -RZ, R30.H0_H0 ;  /* 0x2000001eff177230 */ /* 0x000fe40000004100 */
[----:B------:R-:W-:Y:S02]  /*1a30*/  HADD2.F32 R40, -RZ, R31.H1_H1 ;  /* 0x3000001fff287230 */ /* 0x000fe40000004100 */
[----:B------:R-:W-:Y:S01]  /*1a40*/  FFMA.FTZ R32, R22, R22, R32 ;  /* 0x0000001616207223 */ /* 0x000fe20000010020 */
[----:B0-----:R-:W-:Y:S01]  /*1a50*/  ISETP.GT.U32.AND P0, PT, R37, 0x3f, PT ;  /* 0x0000003f2500780c */ /* 0x001fe20003f04070 */
[----:B------:R-:W-:Y:S01]  /*1a60*/  FADD.FTZ R33, R33, R20 ;  /* 0x0000001421217221 */ /* 0x000fe20000010000 */
[----:B------:R-:W4:Y:S01]  /*1a70*/  LDL R37, [R1+0x128] ;  /* 0x0001280001257983 */ /* 0x000f220000100800 */
[----:B------:R-:W-:-:S03]  /*1a80*/  FFMA.FTZ R32, R23, R23, R32 ;  /* 0x0000001717207223 */ /* 0x000fc60000010020 */
[----:B------:R-:W4:Y:S01]  /*1a90*/  LDL R36, [R1+0x124] ;  /* 0x0001240001247983 */ /* 0x000f220000100800 */
[----:B------:R-:W-:-:S04]  /*1aa0*/  FFMA.FTZ R32, R38, R38, R32 ;  /* 0x0000002626207223 */ /* 0x000fc80000010020 */
[----:B------:R-:W-:Y:S02]  /*1ab0*/  FFMA.FTZ R31, R39, R39, R32 ;  /* 0x00000027271f7223 */ /* 0x000fe40000010020 */
[----:B------:R-:W2:Y:S01]  /*1ac0*/  LDL R32, [R1+0x13c] ;  /* 0x00013c0001207983 */ /* 0x000ea20000100800 */
[----:B------:R-:W-:-:S04]  /*1ad0*/  FADD.FTZ R33, R33, R21 ;  /* 0x0000001521217221 */ /* 0x000fc80000010000 */
[----:B------:R-:W-:Y:S02]  /*1ae0*/  FADD.FTZ R30, R33, R22 ;  /* 0x00000016211e7221 */ /* 0x000fe40000010000 */
[----:B------:R-:W3:Y:S02]  /*1af0*/  LDL R33, [R1+0x134] ;  /* 0x0001340001217983 */ /* 0x000ee40000100800 */
[----:B------:R-:W-:-:S04]  /*1b00*/  FADD.FTZ R30, R30, R23 ;  /* 0x000000171e1e7221 */ /* 0x000fc80000010000 */
[----:B------:R-:W-:-:S04]  /*1b10*/  FADD.FTZ R30, R30, R38 ;  /* 0x000000261e1e7221 */ /* 0x000fc80000010000 */
[----:B------:R-:W-:Y:S01]  /*1b20*/  FADD.FTZ R30, R30, R39 ;  /* 0x000000271e1e7221 */ /* 0x000fe20000010000 */
[----:B------:R-:W-:-:S03]  /*1b30*/  FFMA.FTZ R31, R40, R40, R31 ;  /* 0x00000028281f7223 */ /* 0x000fc6000001001f */
[----:B------:R-:W-:Y:S01]  /*1b40*/  FADD.FTZ R30, R30, R40 ;  /* 0x000000281e1e7221 */ /* 0x000fe20000010000 */
[----:B------:R-:W-:Y:S04]  /*1b50*/  BSSY B0, `(.L_x_1750) ;  /* 0x000002d000007945 */ /* 0x000fe80003800000 */
[----:B--2---:R-:W-:Y:S01]  /*1b60*/  STS.64 [R32], R30 ;  /* 0x0000001e20007388 */ /* 0x004fe20000000a00 */
[----:B------:R-:W-:Y:S06]  /*1b70*/  BAR.SYNC.DEFER_BLOCKING 0x0 ;  /* 0x0000000000007b1d */ /* 0x000fec0000010000 */
[----:B---3--:R-:W0:Y:S04]  /*1b80*/  @!P0 LDS.64 R30, [R33] ;  /* 0x00000000211e8984 */ /* 0x008e280000000a00 */
[----:B------:R-:W1:Y:S04]  /*1b90*/  @!P0 LDS.64 R32, [R35] ;  /* 0x0000000023208984 */ /* 0x000e680000000a00 */
[----:B------:R-:W2:Y:S01]  /*1ba0*/  @!P0 LDS.64 R34, [R34] ;  /* 0x0000000022228984 */ /* 0x000ea20000000a00 */
[----:B0-----:R-:W-:Y:S01]  /*1bb0*/  @!P0 FADD.FTZ R30, RZ, R30 ;  /* 0x0000001eff1e8221 */ /* 0x001fe20000010000 */
[----:B------:R-:W-:-:S03]  /*1bc0*/  @!P0 FADD.FTZ R31, RZ, R31 ;  /* 0x0000001fff1f8221 */ /* 0x000fc60000010000 */
[----:B-1----:R-:W-:Y:S01]  /*1bd0*/  @!P0 FADD.FTZ R30, R30, R32 ;  /* 0x000000201e1e8221 */ /* 0x002fe20000010000 */
[----:B------:R-:W-:Y:S02]  /*1be0*/  @!P0 FADD.FTZ R31, R31, R33 ;  /* 0x000000211f1f8221 */ /* 0x000fe40000010000 */
[----:B----4-:R-:W-:Y:S01]  /*1bf0*/  @!P0 LDS.64 R32, [R36] ;  /* 0x0000000024208984 */ /* 0x010fe20000000a00 */
[----:B--2---:R-:W-:Y:S01]  /*1c00*/  @!P0 FADD.FTZ R34, R30, R34 ;  /* 0x000000221e228221 */ /* 0x004fe20000010000 */
[----:B------:R-:W-:Y:S02]  /*1c10*/  @!P0 FADD.FTZ R35, R31, R35 ;  /* 0x000000231f238221 */ /* 0x000fe40000010000 */
[----:B------:R-:W0:Y:S02]  /*1c20*/  @!P0 LDS.64 R30, [R37] ;  /* 0x00000000251e8984 */ /* 0x000e240000000a00 */
[----:B0-----:R-:W-:Y:S01]  /*1c30*/  @!P0 FADD.FTZ R30, R34, R30 ;  /* 0x0000001e221e8221 */ /* 0x001fe20000010000 */
[----:B------:R-:W-:-:S03]  /*1c40*/  MOV R34, RZ ;  /* 0x000000ff00227202 */ /* 0x000fc60000000f00 */
[----:B------:R-:W-:Y:S01]  /*1c50*/  @!P0 FADD.FTZ R34, R30, R32 ;  /* 0x000000201e228221 */ /* 0x000fe20000010000 */
[----:B------:R-:W-:Y:S01]  /*1c60*/  HFMA2.MMA R30, -RZ, RZ, 0, 0 ;  /* 0x00000000ff1e7435 */ /* 0x000fe200000001ff */
[----:B------:R-:W-:-:S05]  /*1c70*/  @!P0 FADD.FTZ R31, R35, R31 ;  /* 0x0000001f231f8221 */ /* 0x000fca0000010000 */
[----:B------:R-:W-:Y:S01]  /*1c80*/  @!P0 FADD.FTZ R30, R31, R33 ;  /* 0x000000211f1e8221 */ /* 0x000fe20000010000 */
        /* <DEDUP_REMOVED lines=25> */
.L_x_1751:
[----:B------:R-:W-:Y:S05]  /*1e20*/  BSYNC B0 ;  /* 0x0000000000007941 */ /* 0x000fea0003800000 */
.L_x_1750:
        /* <DEDUP_REMOVED lines=11> */
.L_x_1753:
[----:B------:R-:W2:Y:S04]  /*1ee0*/  LD.E.STRONG.GPU R33, desc[UR6][R30.64] ;  /* 0x000000061e217980 */ /* 0x000ea8000c10f900 */
[----:B--2---:R-:W-:Y:S01]  /*1ef0*/  CCTL.IVALL ;  /* 0x00000000ff00798f */ /* 0x004fe20002000000 */
[----:B------:R-:W-:Y:S05]  /*1f00*/  YIELD ;  /* 0x0000000000007946 */ /* 0x000fea0003800000 */
[----:B-----5:R-:W-:-:S04]  /*1f10*/  LOP3.LUT R33, R33, R32, RZ, 0x3c, !PT ;  /* 0x0000002021217212 */ /* 0x020fc800078e3cff */
[----:B------:R-:W-:-:S13]  /*1f20*/  ISETP.GT.AND P1, PT, R33, -0x1, PT ;  /* 0xffffffff2100780c */ /* 0x000fda0003f24270 */
[----:B------:R-:W-:Y:S05]  /*1f30*/  @P1 BRA `(.L_x_1753) ;  /* 0xfffffffc00e81947 */ /* 0x000fea000383ffff */
.L_x_1752:
[----:B------:R-:W-:Y:S05]  /*1f40*/  WARPSYNC.ALL ;  /* 0x0000000000007948 */ /* 0x000fea0003800000 */
[----:B------:R-:W-:Y:S01]  /*1f50*/  BAR.SYNC.DEFER_BLOCKING 0x0 ;  /* 0x0000000000007b1d */ /* 0x000fe20000010000 */
[----:B0-----:R-:W-:Y:S01]  /*1f60*/  HFMA2.MMA R33, -RZ, RZ, 0, 0 ;  /* 0x00000000ff217435 */ /* 0x001fe200000001ff */
[----:B------:R-:W-:-:S04]  /*1f70*/  MOV R34, RZ ;  /* 0x000000ff00227202 */ /* 0x000fc80000000f00 */
[----:B------:R-:W-:Y:S04]  /*1f80*/  BSSY B0, `(.L_x_1754) ;  /* 0x0000022000007945 */ /* 0x000fe80003800000 */
[----:B------:R-:W-:Y:S05]  /*1f90*/  @P0 BRA `(.L_x_1755) ;  /* 0x0000000000800947 */ /* 0x000fea0003800000 */
[----:B------:R-:W0:Y:S01]  /*1fa0*/  S2R R35, SR_TID.X ;  /* 0x0000000000237919 */ /* 0x000e220000002100 */
[----:B------:R-:W1:Y:S01]  /*1fb0*/  LDC R30, c[0x0][0x10] ;  /* 0x00000400ff1e7b82 */ /* 0x000e620000000800 */
[----:B----4-:R-:W1:Y:S01]  /*1fc0*/  S2R R36, SR_CTAID.Y ;  /* 0x0000000000247919 */ /* 0x010e620000002600 */
        /* <DEDUP_REMOVED lines=29> */
.L_x_1755:
[----:B------:R-:W-:Y:S05]  /*21a0*/  BSYNC B0 ;  /* 0x0000000000007941 */ /* 0x000fea0003800000 */
.L_x_1754:
[----:B------:R-:W0:Y:S01]  /*21b0*/  SHFL.BFLY PT, R31, R34, 0x8, 0x1f ;  /* 0x0d001f00221f7f89 */ /* 0x000e2200000e0000 */
[----:B------:R-:W-:Y:S01]  /*21c0*/  ULDC.64 UR8, c[0x0][0x240] ;  /* 0x0000900000087ab9 */ /* 0x000fe20000000a00 */
[----:B------:R-:W-:Y:S01]  /*21d0*/  BSSY B0, `(.L_x_1756) ;  /* 0x000002d000007945 */ /* 0x000fe20003800000 */
[----:B------:R-:W-:Y:S01]  /*21e0*/  ISETP.EQ.U32.AND P1, PT, RZ, UR8, PT ;  /* 0x00000008ff007c0c */ /* 0x000fe2000bf22070 */
[----:B------:R-:W1:Y:S01]  /*21f0*/  SHFL.BFLY PT, R30, R33, 0x8, 0x1f ;  /* 0x0d001f00211e7f89 */ /* 0x000e6200000e0000 */
[----:B------:R-:W2:Y:S01]  /*2200*/  S2R R35, SR_TID.X ;  /* 0x0000000000237919 */ /* 0x000ea20000002100 */
[----:B----4-:R-:W3:Y:S01]  /*2210*/  S2R R36, SR_CTAID.X ;  /* 0x0000000000247919 */ /* 0x010ee20000002500 */
        /* <DEDUP_REMOVED lines=28> */
[----:B0-----:R-:W-:Y:S02]  /*23e0*/  SHF.L.U32 R37, R36, 0x4, RZ ;  /* 0x0000000424257819 */ /* 0x001fe400000006ff */
        /* <DEDUP_REMOVED lines=11> */
.L_x_1757:
[----:B------:R-:W-:Y:S05]  /*24a0*/  BSYNC B0 ;  /* 0x0000000000007941 */ /* 0x000fea0003800000 */
.L_x_1756:
[----:B------:R-:W2:Y:S01]  /*24b0*/  LDL.LU R34, [R1+0x64] ;  /* 0x0000640001227983 */ /* 0x000ea20000300800 */
[----:B0-----:R-:W-:Y:S01]  /*24c0*/  HFMA2.MMA R32, -RZ, RZ, 0, 3.814697265625e-05 ;  /* 0x00000280ff207435 */ /* 0x001fe200000001ff */
[----:B------:R-:W-:Y:S01]  /*24d0*/  ULDC.64 UR10, c[0x0][0x210] ;  /* 0x00008400000a7ab9 */ /* 0x000fe20000000a00 */
[----:B------:R-:W-:Y:S01]  /*24e0*/  ULDC UR8, c[0x0][0x230] ;  /* 0x00008c0000087ab9 */ /* 0x000fe20000000800 */
[----:B------:R-:W3:Y:S04]  /*24f0*/  LDL.LU R31, [R1+0x90] ;  /* 0x00009000011f7983 */ /* 0x000ee80000300800 */
[----:B------:R-:W4:Y:S04]  /*2500*/  LDL R30, [R1+0x138] ;  /* 0x00013800011e7983 */ /* 0x000f280000100800 */
[----:B------:R-:W4:Y:S04]  /*2510*/  LDL.LU R33, [R1+0x8] ;  /* 0x0000080001217983 */ /* 0x000f280000300800 */
[----:B------:R0:W-:Y:S04]  /*2520*/  STL [R1+0x140], R0 ;  /* 0x0001400001007387 */ /* 0x0001e80000100800 */
[----:B------:R-:W4:Y:S04]  /*2530*/  LDL.LU R37, [R1+0xc] ;  /* 0x00000c0001257983 */ /* 0x000f280000300800 */
[----:B------:R-:W4:Y:S01]  /*2540*/  LDL.LU R36, [R1+0x4] ;  /* 0x0000040001247983 */ /* 0x000f220000300800 */
[----:B-----5:R-:W-:-:S03]  /*2550*/  HADD2.F32 R35, -RZ, R27.H1_H1 ;  /* 0x3000001bff237230 */ /* 0x020fc60000004100 */
[----:B0-----:R-:W4:Y:S01]  /*2560*/  LDL.LU R0, [R1] ;  /* 0x0000000001007983 */ /* 0x001f220000300800 */
[----:B--2---:R-:W-:-:S05]  /*2570*/  IMAD R32, R34, R32, 0x9600 ;  /* 0x0000960022207424 */ /* 0x004fca00078e0220 */
[----:B------:R-:W-:Y:S02]  /*2580*/  IADD3 R32, P0, R32, R28, RZ ;  /* 0x0000001c20207210 */ /* 0x000fe40007f1e0ff */
[----:B------:R-:W-:-:S04]  /*2590*/  LEA R28, P1, R3, UR10, 0x1 ;  /* 0x0000000a031c7c11 */ /* 0x000fc8000f8208ff */
[----:B---3--:R-:W-:Y:S02]  /*25a0*/  LEA.HI.X R29, R3, UR11, R31, 0x1, P1 ;  /* 0x0000000b031d7c11 */ /* 0x008fe400088f0c1f */
[----:B----4-:R-:W0:Y:S02]  /*25b0*/  LDS.64 R30, [R30] ;  /* 0x000000001e1e7984 */ /* 0x010e240000000a00 */
[----:B0-----:R-:W-:Y:S01]  /*25c0*/  FADD.FTZ R3, R31, UR8 ;  /* 0x000000081f037e21 */ /* 0x001fe20008010000 */
[--C-:B------:R-:W-:Y:S01]  /*25d0*/  FADD.FTZ R61, R61, -R30.reuse ;  /* 0x8000001e3d3d7221 */ /* 0x100fe20000010000 */
[--C-:B------:R-:W-:Y:S01]  /*25e0*/  FADD.FTZ R34, R33, -R30.reuse ;  /* 0x8000001e21227221 */ /* 0x100fe20000010000 */
[----:B------:R-:W-:Y:S02]  /*25f0*/  HADD2.F32 R31, -RZ, R26.H0_H0 ;  /* 0x2000001aff1f7230 */ /* 0x000fe40000004100 */
[--C-:B------:R-:W-:Y:S01]  /*2600*/  FADD.FTZ R60, R60, -R30.reuse ;  /* 0x8000001e3c3c7221 */ /* 0x100fe20000010000 */
[----:B------:R-:W-:Y:S01]  /*2610*/  FADD.FTZ R59, R59, -R30 ;  /* 0x8000001e3b3b7221 */ /* 0x000fe20000010000 */
[----:B------:R-:W0:Y:S01]  /*2620*/  MUFU.RSQ R3, R3 ;  /* 0x0000000300037308 */ /* 0x000e220000001400 */
[----:B------:R-:W-:-:S02]  /*2630*/  HADD2.F32 R33, -RZ, R24.H0_H0 ;  /* 0x20000018ff217230 */ /* 0x000fc40000004100 */
        /* <DEDUP_REMOVED lines=40> */
[----:B------:R-:W-:Y:S01]  /*28c0*/  IADD3.X R2, RZ, R2, RZ, P0, !PT ;  /* 0x00000002ff027210 */ /* 0x000fe200007fe4ff */
[----:B------:R-:W-:Y:S01]  /*28d0*/  ULDC.64 UR8, c[0x0][0x238] ;  /* 0x00008e0000087ab9 */ /* 0x000fe20000000a00 */
[----:B0-----:R-:W-:-:S05]  /*28e0*/  PRMT R34, R34, 0x7632, R34 ;  /* 0x0000763222227816 */ /* 0x001fca0000000022 */
[----:B------:R0:W-:Y:S02]  /*28f0*/  STG.E.U16 desc[UR6][R28.64+0x2], R34 ;  /* 0x000002221c007986 */ /* 0x0001e4000c101506 */
[----:B0-----:R-:W-:Y:S02]  /*2900*/  HADD2.F32 R34, -RZ, R27.H0_H0 ;  /* 0x2000001bff227230 */ /* 0x001fe40000004100 */
[--C-:B------:R-:W-:Y:S01]  /*2910*/  FADD.FTZ R27, R37, -R30.reuse ;  /* 0x8000001e251b7221 */ /* 0x100fe20000010000 */
[----:B------:R-:W-:Y:S01]  /*2920*/  FADD.FTZ R37, R36, -R30 ;  /* 0x8000001e24257221 */ /* 0x000fe20000010000 */
[--C-:B------:R-:W-:Y:S02]  /*2930*/  HADD2.F32 R36, -RZ, R25.reuse.H0_H0 ;  /* 0x20000019ff247230 */ /* 0x100fe40000004100 */
[----:B------:R-:W-:Y:S02]  /*2940*/  HADD2.F32 R25, -RZ, R25.H1_H1 ;  /* 0x30000019ff197230 */ /* 0x000fe40000004100 */
[C---:B------:R-:W-:Y:S01]  /*2950*/  FMUL.FTZ R27, R3.reuse, R27 ;  /* 0x0000001b031b7220 */ /* 0x040fe20000410000 */
[----:B------:R-:W-:-:S03]  /*2960*/  FMUL.FTZ R37, R3, R37 ;  /* 0x0000002503257220 */ /* 0x000fc60000410000 */
[----:B------:R-:W-:Y:S01]  /*2970*/  FFMA.FTZ R27, R27, R34, R36 ;  /* 0x000000221b1b7223 */ /* 0x000fe20000010024 */
[----:B------:R-:W-:-:S05]  /*2980*/  FFMA.FTZ R37, R37, R35, R25 ;  /* 0x0000002325257223 */ /* 0x000fca0000010019 */
[----:B------:R-:W-:Y:S02]  /*2990*/  F2FP.F16.F32.PACK_AB R27, R37, R27 ;  /* 0x0000001b251b723e */ /* 0x000fe400000000ff */
[----:B------:R-:W3:Y:S04]  /*29a0*/  LDL.LU R37, [R1+0x1c] ;  /* 0x00001c0001257983 */ /* 0x000ee80000300800 */
[----:B------:R0:W-:Y:S02]  /*29b0*/  STG.E.U16 desc[UR6][R28.64+0x4], R27 ;  /* 0x0000041b1c007986 */ /* 0x0001e4000c101506 */
[----:B0-----:R-:W-:-:S05]  /*29c0*/  PRMT R27, R27, 0x7632, R27 ;  /* 0x000076321b1b7816 */ /* 0x001fca000000001b */
[----:B------:R0:W-:Y:S02]  /*29d0*/  STG.E.U16 desc[UR6][R28.64+0x6], R27 ;  /* 0x0000061b1c007986 */ /* 0x0001e4000c101506 */
[--C-:B0-----:R-:W-:Y:S01]  /*29e0*/  FADD.FTZ R29, R0, -R30.reuse ;  /* 0x8000001e001d7221 */ /* 0x101fe20000010000 */
[----:B--2---:R-:W-:-:S04]  /*29f0*/  FADD.FTZ R28, R61, -R30 ;  /* 0x8000001e3d1c7221 */ /* 0x004fc80000010000 */
[----:B------:R-:W-:-:S04]  /*2a00*/  FMUL.FTZ R28, R3, R28 ;  /* 0x0000001c031c7220 */ /* 0x000fc80000410000 */
[----:B------:R-:W-:Y:S01]  /*2a10*/  FFMA.FTZ R28, R31, R28, R33 ;  /* 0x0000001c1f1c7223 */ /* 0x000fe20000010021 */
[----:B---3--:R-:W-:-:S04]  /*2a20*/  FADD.FTZ R27, R37, -R30 ;  /* 0x8000001e251b7221 */ /* 0x008fc80000010000 */
[----:B------:R-:W-:-:S04]  /*2a30*/  FMUL.FTZ R27, R3, R27 ;  /* 0x0000001b031b7220 */ /* 0x000fc80000410000 */
[----:B------:R-:W-:-:S05]  /*2a40*/  FFMA.FTZ R0, R31, R27, R33 ;  /* 0x0000001b1f007223 */ /* 0x000fca0000010021 */
[----:B------:R0:W-:Y:S04]  /*2a50*/  STL [R1+0xb4], R0 ;  /* 0x0000b40001007387 */ /* 0x0001e80000100800 */
[----:B------:R1:W-:Y:S04]  /*2a60*/  STL [R1+0xb8], R28 ;  /* 0x0000b81c01007387 */ /* 0x0003e80000100800 */
[----:B------:R-:W2:Y:S01]  /*2a70*/  LDL.LU R61, [R1+0x60] ;  /* 0x00006000013d7983 */ /* 0x000ea20000300800 */
[C---:B------:R-:W-:Y:S01]  /*2a80*/  FMUL.FTZ R29, R3.reuse, R29 ;  /* 0x0000001d031d7220 */ /* 0x040fe20000410000 */
[----:B------:R-:W-:-:S03]  /*2a90*/  FMUL.FTZ R60, R3, R60 ;  /* 0x0000003c033c7220 */ /* 0x000fc60000410000 */
[C-C-:B------:R-:W-:Y:S01]  /*2aa0*/  FFMA.FTZ R27, R31.reuse, R29, R33.reuse ;  /* 0x0000001d1f1b7223 */ /* 0x140fe20000010021 */
[----:B0-----:R-:W-:Y:S01]  /*2ab0*/  FFMA.FTZ R0, R31, R60, R33 ;  /* 0x0000003c1f007223 */ /* 0x001fe20000010021 */
[----:B------:R-:W-:-:S03]  /*2ac0*/  FMUL.FTZ R59, R3, R59 ;  /* 0x0000003b033b7220 */ /* 0x000fc60000410000 */
[----:B------:R-:W-:Y:S01]  /*2ad0*/  STL [R1+0xbc], R27 ;  /* 0x0000bc1b01007387 */ /* 0x000fe20000100800 */
[----:B------:R-:W-:-:S03]  /*2ae0*/  FMUL.FTZ R58, R3, R58 ;  /* 0x0000003a033a7220 */ /* 0x000fc60000410000 */
[----:B------:R-:W3:Y:S01]  /*2af0*/  LDL.LU R37, [R1+0x5c] ;  /* 0x00005c0001257983 */ /* 0x000ee20000300800 */
[----:B------:R-:W-:-:S03]  /*2b00*/  FFMA.FTZ R59, R31, R59, R33 ;  /* 0x0000003b1f3b7223 */ /* 0x000fc60000010021 */
[----:B------:R0:W-:Y:S01]  /*2b10*/  STL [R1+0xc4], R0 ;  /* 0x0000c40001007387 */ /* 0x0001e20000100800 */
[----:B------:R-:W-:-:S03]  /*2b20*/  FMUL.FTZ R55, R3, R55 ;  /* 0x0000003703377220 */ /* 0x000fc60000410000 */
[----:B------:R-:W4:Y:S01]  /*2b30*/  LDL.LU R29, [R1+0x54] ;  /* 0x00005400011d7983 */ /* 0x000f220000300800 */
[C---:B------:R-:W-:Y:S01]  /*2b40*/  FMUL.FTZ R52, R3.reuse, R52 ;  /* 0x0000003403347220 */ /* 0x040fe20000410000 */
[----:B------:R-:W-:Y:S02]  /*2b50*/  FMUL.FTZ R49, R3, R49 ;  /* 0x0000003103317220 */ /* 0x000fe40000410000 */
[----:B-1----:R-:W4:Y:S01]  /*2b60*/  LDL.LU R28, [R1+0x50] ;  /* 0x00005000011c7983 */ /* 0x002f220000300800 */
[C-C-:B0-----:R-:W-:Y:S01]  /*2b70*/  FFMA.FTZ R0, R31.reuse, R58, R33.reuse ;  /* 0x0000003a1f007223 */ /* 0x141fe20000010021 */
[C-C-:B------:R-:W-:Y:S02]  /*2b80*/  FFMA.FTZ R55, R31.reuse, R55, R33.reuse ;  /* 0x000000371f377223 */ /* 0x140fe40000010021 */
[----:B------:R-:W4:Y:S01]  /*2b90*/  LDL.LU R27, [R1+0x40] ;  /* 0x00004000011b7983 */ /* 0x000f220000300800 */
[----:B------:R-:W-:Y:S01]  /*2ba0*/  FFMA.FTZ R52, R31, R52, R33 ;  /* 0x000000341f347223 */ /* 0x000fe20000010021 */
[----:B------:R-:W-:-:S02]  /*2bb0*/  FMUL.FTZ R46, R3, R46 ;  /* 0x0000002e032e7220 */ /* 0x000fc40000410000 */
[----:B------:R-:W-:Y:S01]  /*2bc0*/  STL [R1+0xd0], R59 ;  /* 0x0000d03b01007387 */ /* 0x000fe20000100800 */
[----:B------:R-:W-:-:S03]  /*2bd0*/  FMUL.FTZ R43, R3, R43 ;  /* 0x0000002b032b7220 */ /* 0x000fc60000410000 */
[----:B------:R0:W-:Y:S01]  /*2be0*/  STL [R1+0xe0], R0 ;  /* 0x0000e00001007387 */ /* 0x0001e20000100800 */
[----:B------:R-:W-:Y:S01]  /*2bf0*/  FMUL.FTZ R13, R3, R13 ;  /* 0x0000000d030d7220 */ /* 0x000fe20000410000 */
[C-C-:B------:R-:W-:Y:S02]  /*2c00*/  FFMA.FTZ R46, R31.reuse, R46, R33.reuse ;  /* 0x0000002e1f2e7223 */ /* 0x140fe40000010021 */
[----:B------:R-:W-:Y:S01]  /*2c10*/  STL [R1+0xe8], R55 ;  /* 0x0000e83701007387 */ /* 0x000fe20000100800 */
[C-C-:B------:R-:W-:Y:S01]  /*2c20*/  FFMA.FTZ R43, R31.reuse, R43, R33.reuse ;  /* 0x0000002b1f2b7223 */ /* 0x140fe20000010021 */
[----:B0-----:R-:W-:Y:S02]  /*2c30*/  FFMA.FTZ R0, R31, R49, R33 ;  /* 0x000000311f007223 */ /* 0x001fe40000010021 */
[----:B------:R-:W-:Y:S01]  /*2c40*/  STL [R1+0xe4], R52 ;  /* 0x0000e43401007387 */ /* 0x000fe20000100800 */
[----:B------:R-:W-:-:S03]  /*2c50*/  FMUL.FTZ R16, R3, R16 ;  /* 0x0000001003107220 */ /* 0x000fc60000410000 */
[----:B------:R0:W-:Y:S01]  /*2c60*/  STL [R1+0xdc], R0 ;  /* 0x0000dc0001007387 */ /* 0x0001e20000100800 */
[C---:B------:R-:W-:Y:S01]  /*2c70*/  FMUL.FTZ R23, R3.reuse, R23 ;  /* 0x0000001703177220 */ /* 0x040fe20000410000 */
[----:B------:R-:W-:Y:S02]  /*2c80*/  FMUL.FTZ R19, R3, R19 ;  /* 0x0000001303137220 */ /* 0x000fe40000410000 */
[----:B------:R-:W-:Y:S01]  /*2c90*/  STL [R1+0xd8], R46 ;  /* 0x0000d82e01007387 */ /* 0x000fe20000100800 */
[C-C-:B------:R-:W-:Y:S01]  /*2ca0*/  FFMA.FTZ R16, R31.reuse, R16, R33.reuse ;  /* 0x000000101f107223 */ /* 0x140fe20000010021 */
[C-C-:B0-----:R-:W-:Y:S02]  /*2cb0*/  FFMA.FTZ R0, R31.reuse, R13, R33.reuse ;  /* 0x0000000d1f007223 */ /* 0x141fe40000010021 */
[----:B------:R-:W-:Y:S01]  /*2cc0*/  STL [R1+0xd4], R43 ;  /* 0x0000d42b01007387 */ /* 0x000fe20000100800 */
[----:B------:R-:W-:-:S03]  /*2cd0*/  FFMA.FTZ R13, R31, R19, R33 ;  /* 0x000000131f0d7223 */ /* 0x000fc60000010021 */
[----:B------:R0:W-:Y:S04]  /*2ce0*/  STL [R1+0xcc], R0 ;  /* 0x0000cc0001007387 */ /* 0x0001e80000100800 */
[----:B------:R-:W-:Y:S01]  /*2cf0*/  STL [R1+0xc8], R16 ;  /* 0x0000c81001007387 */ /* 0x000fe20000100800 */
[----:B0-----:R-:W-:-:S05]  /*2d00*/  FFMA.FTZ R0, R31, R23, R33 ;  /* 0x000000171f007223 */ /* 0x001fca0000010021 */
[----:B------:R-:W-:Y:S04]  /*2d10*/  STL [R1+0x148], R0 ;  /* 0x0001480001007387 */ /* 0x000fe80000100800 */
[----:B------:R2:W-:Y:S02]  /*2d20*/  STL [R1+0xc0], R13 ;  /* 0x0000c00d01007387 */ /* 0x0005e40000100800 */
[----:B--2---:R-:W-:-:S04]  /*2d30*/  FADD.FTZ R13, R61, -R30 ;  /* 0x8000001e3d0d7221 */ /* 0x004fc80000010000 */
[----:B------:R-:W-:-:S04]  /*2d40*/  FMUL.FTZ R13, R3, R13 ;  /* 0x0000000d030d7220 */ /* 0x000fc80000410000 */
[----:B------:R-:W-:Y:S02]  /*2d50*/  FFMA.FTZ R0, R26, R13, R24 ;  /* 0x0000000d1a007223 */ /* 0x000fe40000010018 */
[----:B------:R-:W2:Y:S01]  /*2d60*/  LDL.LU R13, [R1+0x70] ;  /* 0x00007000010d7983 */ /* 0x000ea20000300800 */
[----:B---3--:R-:W-:-:S04]  /*2d70*/  FADD.FTZ R16, R37, -R30 ;  /* 0x8000001e25107221 */ /* 0x008fc80000010000 */
[----:B------:R-:W-:Y:S01]  /*2d80*/  FMUL.FTZ R16, R3, R16 ;  /* 0x0000001003107220 */ /* 0x000fe20000410000 */
[----:B----4-:R-:W-:-:S03]  /*2d90*/  FADD.FTZ R19, R29, -R30 ;  /* 0x8000001e1d137221 */ /* 0x010fc60000010000 */
[----:B------:R-:W-:Y:S01]  /*2da0*/  FFMA.FTZ R16, R26, R16, R24 ;  /* 0x000000101a107223 */ /* 0x000fe20000010018 */
[C---:B------:R-:W-:Y:S01]  /*2db0*/  FMUL.FTZ R19, R3.reuse, R19 ;  /* 0x0000001303137220 */ /* 0x040fe20000410000 */
[----:B------:R-:W-:Y:S01]  /*2dc0*/  FADD.FTZ R23, R28, -R30 ;  /* 0x8000001e1c177221 */ /* 0x000fe20000010000 */
[----:B------:R0:W-:Y:S04]  /*2dd0*/  STL [R1+0x40], R0 ;  /* 0x0000400001007387 */ /* 0x0001e80000100800 */
[----:B------:R1:W-:Y:S01]  /*2de0*/  STL [R1+0x64], R16 ;  /* 0x0000641001007387 */ /* 0x0003e20000100800 */
[----:B------:R-:W-:-:S03]  /*2df0*/  FMUL.FTZ R23, R3, R23 ;  /* 0x0000001703177220 */ /* 0x000fc60000410000 */
[----:B------:R-:W3:Y:S01]  /*2e00*/  LDL.LU R29, [R1+0x6c] ;  /* 0x00006c00011d7983 */ /* 0x000ee20000300800 */
[----:B0-----:R-:W-:Y:S01]  /*2e10*/  FFMA.FTZ R0, R26, R19, R24 ;  /* 0x000000131a007223 */ /* 0x001fe20000010018 */
[----:B------:R-:W-:Y:S02]  /*2e20*/  FADD.FTZ R27, R27, -R30 ;  /* 0x8000001e1b1b7221 */ /* 0x000fe40000010000 */
[----:B-1----:R-:W4:Y:S02]  /*2e30*/  LDL.LU R16, [R1+0x68] ;  /* 0x0000680001107983 */ /* 0x002f240000300800 */
[C---:B------:R-:W-:Y:S02]  /*2e40*/  FMUL.FTZ R27, R3.reuse, R27 ;  /* 0x0000001b031b7220 */ /* 0x040fe40000410000 */
[----:B------:R0:W-:Y:S04]  /*2e50*/  STL [R1+0x94], R0 ;  /* 0x0000940001007387 */ /* 0x0001e80000100800 */
[----:B------:R-:W4:Y:S01]  /*2e60*/  LDL.LU R28, [R1+0x4c] ;  /* 0x00004c00011c7983 */ /* 0x000f220000300800 */
[----:B------:R-:W-:-:S03]  /*2e70*/  FMUL.FTZ R57, R3, R57 ;  /* 0x0000003903397220 */ /* 0x000fc60000410000 */
[----:B------:R-:W4:Y:S01]  /*2e80*/  LDL.LU R19, [R1+0x38] ;  /* 0x0000380001137983 */ /* 0x000f220000300800 */
[----:B0-----:R-:W-:Y:S01]  /*2e90*/  FFMA.FTZ R0, R26, R23, R24 ;  /* 0x000000171a007223 */ /* 0x001fe20000010018 */
[C---:B------:R-:W-:Y:S01]  /*2ea0*/  FMUL.FTZ R54, R3.reuse, R54 ;  /* 0x0000003603367220 */ /* 0x040fe20000410000 */
[----:B------:R-:W-:-:S03]  /*2eb0*/  FMUL.FTZ R51, R3, R51 ;  /* 0x0000003303337220 */ /* 0x000fc60000410000 */
[----:B------:R0:W-:Y:S01]  /*2ec0*/  STL [R1+0xa4], R0 ;  /* 0x0000a40001007387 */ /* 0x0001e20000100800 */
[C-C-:B------:R-:W-:Y:S01]  /*2ed0*/  FFMA.FTZ R23, R26.reuse, R57, R24.reuse ;  /* 0x000000391a177223 */ /* 0x140fe20000010018 */
[C---:B------:R-:W-:Y:S01]  /*2ee0*/  FMUL.FTZ R48, R3.reuse, R48 ;  /* 0x0000003003307220 */ /* 0x040fe20000410000 */
[C---:B------:R-:W-:Y:S01]  /*2ef0*/  FMUL.FTZ R45, R3.reuse, R45 ;  /* 0x0000002d032d7220 */ /* 0x040fe20000410000 */
[C-C-:B0-----:R-:W-:Y:S01]  /*2f00*/  FFMA.FTZ R0, R26.reuse, R27, R24.reuse ;  /* 0x0000001b1a007223 */ /* 0x141fe20000010018 */
[----:B------:R-:W-:Y:S01]  /*2f10*/  FFMA.FTZ R27, R26, R54, R24 ;  /* 0x000000361a1b7223 */ /* 0x000fe20000010018 */
[----:B------:R-:W-:-:S03]  /*2f20*/  FMUL.FTZ R42, R3, R42 ;  /* 0x0000002a032a7220 */ /* 0x000fc60000410000 */
[----:B------:R0:W-:Y:S04]  /*2f30*/  STL [R1+0xac], R0 ;  /* 0x0000ac0001007387 */ /* 0x0001e80000100800 */
[----:B------:R1:W-:Y:S01]  /*2f40*/  STL [R1+0xb0], R23 ;  /* 0x0000b01701007387 */ /* 0x0003e20000100800 */
[----:B0-----:R-:W-:-:S03]  /*2f50*/  FFMA.FTZ R0, R26, R51, R24 ;  /* 0x000000331a007223 */ /* 0x001fc60000010018 */
[----:B------:R0:W-:Y:S01]  /*2f60*/  STL [R1+0xa8], R27 ;  /* 0x0000a81b01007387 */ /* 0x0001e20000100800 */
[----:B-1----:R-:W-:-:S03]  /*2f70*/  FFMA.FTZ R23, R26, R48, R24 ;  /* 0x000000301a177223 */ /* 0x002fc60000010018 */
[----:B------:R1:W-:Y:S01]  /*2f80*/  STL [R1+0xa0], R0 ;  /* 0x0000a00001007387 */ /* 0x0003e20000100800 */
[C---:B------:R-:W-:Y:S01]  /*2f90*/  FMUL.FTZ R14, R3.reuse, R14 ;  /* 0x0000000e030e7220 */ /* 0x040fe20000410000 */
[----:B------:R-:W-:Y:S01]  /*2fa0*/  FMUL.FTZ R20, R3, R20 ;  /* 0x0000001403147220 */ /* 0x000fe20000410000 */
[C-C-:B0-----:R-:W-:Y:S01]  /*2fb0*/  FFMA.FTZ R27, R26.reuse, R45, R24.reuse ;  /* 0x0000002d1a1b7223 */ /* 0x141fe20000010018 */
[----:B------:R0:W-:Y:S01]  /*2fc0*/  STL [R1+0x9c], R23 ;  /* 0x00009c1701007387 */ /* 0x0001e20000100800 */
[----:B-1----:R-:W-:-:S03]  /*2fd0*/  FFMA.FTZ R0, R26, R42, R24 ;  /* 0x0000002a1a007223 */ /* 0x002fc60000010018 */
[----:B------:R-:W-:Y:S01]  /*2fe0*/  STL [R1+0x98], R27 ;  /* 0x0000981b01007387 */ /* 0x000fe20000100800 */
[----:B------:R-:W-:-:S03]  /*2ff0*/  FMUL.FTZ R17, R3, R17 ;  /* 0x0000001103117220 */ /* 0x000fc60000410000 */
[----:B------:R1:W-:Y:S01]  /*3000*/  STL [R1+0x90], R0 ;  /* 0x0000900001007387 */ /* 0x0003e20000100800 */
[C-C-:B0-----:R-:W-:Y:S01]  /*3010*/  FFMA.FTZ R23, R26.reuse, R14, R24.reuse ;  /* 0x0000000e1a177223 */ /* 0x141fe20000010018 */
[----:B------:R-:W-:Y:S01]  /*3020*/  FMUL.FTZ R38, R3, R38 ;  /* 0x0000002603267220 */ /* 0x000fe20000410000 */
[C-C-:B------:R-:W-:Y:S01]  /*3030*/  FFMA.FTZ R14, R26.reuse, R17, R24.reuse ;  /* 0x000000111a0e7223 */ /* 0x140fe20000010018 */
[C-C-:B-1----:R-:W-:Y:S02]  /*3040*/  FFMA.FTZ R0, R26.reuse, R20, R24.reuse ;  /* 0x000000141a007223 */ /* 0x142fe40000010018 */
[----:B------:R-:W-:Y:S04]  /*3050*/  STL [R1+0x60], R23 ;  /* 0x0000601701007387 */ /* 0x000fe80000100800 */
[----:B------:R0:W-:Y:S04]  /*3060*/  STL [R1+0x14c], R0 ;  /* 0x00014c0001007387 */ /* 0x0001e80000100800 */
[----:B------:R3:W-:Y:S01]  /*3070*/  STL [R1+0x5c], R14 ;  /* 0x00005c0e01007387 */ /* 0x0007e20000100800 */
[----:B0-----:R-:W-:-:S05]  /*3080*/  FFMA.FTZ R0, R26, R38, R24 ;  /* 0x000000261a007223 */ /* 0x001fca0000010018 */
[----:B------:R0:W-:Y:S01]  /*3090*/  STL [R1+0x50], R0 ;  /* 0x0000500001007387 */ /* 0x0001e20000100800 */
[----:B--2---:R-:W-:-:S04]  /*30a0*/  FADD.FTZ R13, R13, -R30 ;  /* 0x8000001e0d0d7221 */ /* 0x004fc80000010000 */
[----:B------:R-:W-:-:S04]  /*30b0*/  FMUL.FTZ R13, R3, R13 ;  /* 0x0000000d030d7220 */ /* 0x000fc80000410000 */
[----:B------:R-:W-:-:S05]  /*30c0*/  FFMA.FTZ R20, R34, R13, R36 ;  /* 0x0000000d22147223 */ /* 0x000fca0000010024 */
[----:B------:R-:W-:Y:S04]  /*30d0*/  STL [R1+0xc], R20 ;  /* 0x00000c1401007387 */ /* 0x000fe80000100800 */
[----:B------:R-:W2:Y:S01]  /*30e0*/  LDL.LU R31, [R1+0x8c] ;  /* 0x00008c00011f7983 */ /* 0x000ea20000300800 */
[----:B---3--:R-:W-:-:S04]  /*30f0*/  FADD.FTZ R14, R29, -R30 ;  /* 0x8000001e1d0e7221 */ /* 0x008fc80000010000 */
[----:B------:R-:W-:Y:S01]  /*3100*/  FMUL.FTZ R14, R3, R14 ;  /* 0x0000000e030e7220 */ /* 0x000fe20000410000 */
[----:B----4-:R-:W-:-:S03]  /*3110*/  FADD.FTZ R16, R16, -R30 ;  /* 0x8000001e10107221 */ /* 0x010fc60000010000 */
[----:B------:R-:W-:Y:S01]  /*3120*/  FFMA.FTZ R13, R34, R14, R36 ;  /* 0x0000000e220d7223 */ /* 0x000fe20000010024 */
[----:B------:R-:W-:Y:S01]  /*3130*/  FMUL.FTZ R16, R3, R16 ;  /* 0x0000001003107220 */ /* 0x000fe20000410000 */
[----:B------:R-:W-:-:S03]  /*3140*/  FADD.FTZ R17, R28, -R30 ;  /* 0x8000001e1c117221 */ /* 0x000fc60000010000 */
[C---:B0-----:R-:W-:Y:S01]  /*3150*/  FFMA.FTZ R0, R34.reuse, R16, R36 ;  /* 0x0000001022007223 */ /* 0x041fe20000010024 */
[----:B------:R-:W-:Y:S01]  /*3160*/  FADD.FTZ R19, R19, -R30 ;  /* 0x8000001e13137221 */ /* 0x000fe20000010000 */
[C---:B------:R-:W-:Y:S01]  /*3170*/  FMUL.FTZ R17, R3.reuse, R17 ;  /* 0x0000001103117220 */ /* 0x040fe20000410000 */
[----:B------:R0:W-:Y:S02]  /*3180*/  STL [R1+0x1c], R13 ;  /* 0x00001c0d01007387 */ /* 0x0001e40000100800 */
[----:B------:R-:W-:Y:S02]  /*3190*/  FMUL.FTZ R19, R3, R19 ;  /* 0x0000001303137220 */ /* 0x000fe40000410000 */
[----:B------:R1:W-:Y:S04]  /*31a0*/  STL [R1+0x14], R0 ;  /* 0x0000140001007387 */ /* 0x0003e80000100800 */
[----:B------:R-:W3:Y:S01]  /*31b0*/  LDL.LU R37, [R1+0x88] ;  /* 0x0000880001257983 */ /* 0x000ee20000300800 */
[C-C-:B0-----:R-:W-:Y:S01]  /*31c0*/  FFMA.FTZ R13, R34.reuse, R17, R36.reuse ;  /* 0x00000011220d7223 */ /* 0x141fe20000010024 */
[----:B-1----:R-:W-:-:S04]  /*31d0*/  FFMA.FTZ R0, R34, R19, R36 ;  /* 0x0000001322007223 */ /* 0x002fc80000010024 */
[----:B------:R0:W-:Y:S04]  /*31e0*/  STL [R1+0x8], R13 ;  /* 0x0000080d01007387 */ /* 0x0001e80000100800 */
[----:B0-----:R-:W4:Y:S04]  /*31f0*/  LDL.LU R13, [R1+0x84] ;  /* 0x00008400010d7983 */ /* 0x001f280000300800 */
[----:B------:R-:W4:Y:S04]  /*3200*/  LDL.LU R33, [R1+0x80] ;  /* 0x0000800001217983 */ /* 0x000f280000300800 */
[----:B------:R0:W-:Y:S04]  /*3210*/  STL [R1+0x4], R0 ;  /* 0x0000040001007387 */ /* 0x0001e80000100800 */
[----:B------:R-:W4:Y:S04]  /*3220*/  LDL.LU R24, [R1+0x78] ;  /* 0x0000780001187983 */ /* 0x000f280000300800 */
[----:B------:R-:W4:Y:S04]  /*3230*/  LDL.LU R23, [R1+0x74] ;  /* 0x0000740001177983 */ /* 0x000f280000300800 */
[----:B------:R-:W4:Y:S04]  /*3240*/  LDL.LU R38, [R1+0x58] ;  /* 0x0000580001267983 */ /* 0x000f280000300800 */
[----:B------:R-:W4:Y:S01]  /*3250*/  LDL.LU R20, [R1+0x48] ;  /* 0x0000480001147983 */ /* 0x000f220000300800 */
[----:B------:R-:W-:-:S03]  /*3260*/  FMUL.FTZ R56, R3, R56 ;  /* 0x0000003803387220 */ /* 0x000fc60000410000 */
[----:B------:R-:W4:Y:S01]  /*3270*/  LDL.LU R27, [R1+0x44] ;  /* 0x00004400011b7983 */ /* 0x000f220000300800 */
[----:B------:R-:W-:-:S03]  /*3280*/  FMUL.FTZ R53, R3, R53 ;  /* 0x0000003503357220 */ /* 0x000fc60000410000 */
[----:B------:R-:W4:Y:S01]  /*3290*/  LDL.LU R26, [R1+0x3c] ;  /* 0x00003c00011a7983 */ /* 0x000f220000300800 */
[----:B------:R-:W-:-:S03]  /*32a0*/  FMUL.FTZ R50, R3, R50 ;  /* 0x0000003203327220 */ /* 0x000fc60000410000 */
[----:B------:R-:W4:Y:S01]  /*32b0*/  LDL.LU R17, [R1+0x34] ;  /* 0x0000340001117983 */ /* 0x000f220000300800 */
[----:B------:R-:W-:-:S03]  /*32c0*/  FMUL.FTZ R47, R3, R47 ;  /* 0x0000002f032f7220 */ /* 0x000fc60000410000 */
[----:B------:R-:W4:Y:S01]  /*32d0*/  LDL.LU R16, [R1+0x2c] ;  /* 0x00002c0001107983 */ /* 0x000f220000300800 */
[----:B0-----:R-:W-:-:S03]  /*32e0*/  FFMA.FTZ R0, R34, R56, R36 ;  /* 0x0000003822007223 */ /* 0x001fc60000010024 */
[----:B------:R-:W4:Y:S01]  /*32f0*/  LDL.LU R14, [R1+0x24] ;  /* 0x00002400010e7983 */ /* 0x000f220000300800 */
[----:B------:R-:W-:-:S03]  /*3300*/  FFMA.FTZ R61, R34, R53, R36 ;  /* 0x00000035223d7223 */ /* 0x000fc60000010024 */
[----:B------:R-:W4:Y:S01]  /*3310*/  LDL.LU R29, [R1+0xec] ;  /* 0x0000ec00011d7983 */ /* 0x000f220000300800 */
[C-C-:B------:R-:W-:Y:S01]  /*3320*/  FFMA.FTZ R60, R34.reuse, R50, R36.reuse ;  /* 0x00000032223c7223 */ /* 0x140fe20000010024 */
[C---:B------:R-:W-:Y:S01]  /*3330*/  FMUL.FTZ R44, R3.reuse, R44 ;  /* 0x0000002c032c7220 */ /* 0x040fe20000410000 */
[C---:B------:R-:W-:Y:S01]  /*3340*/  FMUL.FTZ R41, R3.reuse, R41 ;  /* 0x0000002903297220 */ /* 0x040fe20000410000 */
[C---:B------:R-:W-:Y:S01]  /*3350*/  FMUL.FTZ R15, R3.reuse, R15 ;  /* 0x0000000f030f7220 */ /* 0x040fe20000410000 */
[C---:B------:R-:W-:Y:S01]  /*3360*/  FMUL.FTZ R18, R3.reuse, R18 ;  /* 0x0000001203127220 */ /* 0x040fe20000410000 */
[C---:B------:R-:W-:Y:S01]  /*3370*/  FMUL.FTZ R21, R3.reuse, R21 ;  /* 0x0000001503157220 */ /* 0x040fe20000410000 */
[----:B------:R-:W-:Y:S01]  /*3380*/  FMUL.FTZ R39, R3, R39 ;  /* 0x0000002703277220 */ /* 0x000fe20000410000 */
[C-C-:B------:R-:W-:Y:S01]  /*3390*/  FFMA.FTZ R59, R34.reuse, R47, R36.reuse ;  /* 0x0000002f223b7223 */ /* 0x140fe20000010024 */
[----:B------:R-:W4:Y:S01]  /*33a0*/  LDL.LU R28, [R1+0xf0] ;  /* 0x0000f000011c7983 */ /* 0x000f220000300800 */
[C-C-:B------:R-:W-:Y:S01]  /*33b0*/  FFMA.FTZ R58, R34.reuse, R44, R36.reuse ;  /* 0x0000002c223a7223 */ /* 0x140fe20000010024 */
[----:B------:R-:W-:-:S02]  /*33c0*/  FFMA.FTZ R57, R34, R41, R36 ;  /* 0x0000002922397223 */ /* 0x000fc40000010024 */
[----:B------:R0:W-:Y:S01]  /*33d0*/  STL [R1+0x150], R0 ;  /* 0x0001500001007387 */ /* 0x0001e20000100800 */
[C-C-:B------:R-:W-:Y:S01]  /*33e0*/  FFMA.FTZ R56, R34.reuse, R15, R36.reuse ;  /* 0x0000000f22387223 */ /* 0x140fe20000010024 */
[C-C-:B------:R-:W-:Y:S01]  /*33f0*/  FFMA.FTZ R55, R34.reuse, R18, R36.reuse ;  /* 0x0000001222377223 */ /* 0x140fe20000010024 */
[C-C-:B------:R-:W-:Y:S01]  /*3400*/  FFMA.FTZ R54, R34.reuse, R21, R36.reuse ;  /* 0x0000001522367223 */ /* 0x140fe20000010024 */
[----:B------:R1:W-:Y:S01]  /*3410*/  STL [R1+0x154], R61 ;  /* 0x0001543d01007387 */ /* 0x0003e20000100800 */
[----:B------:R-:W-:-:S03]  /*3420*/  FFMA.FTZ R52, R34, R39, R36 ;  /* 0x0000002722347223 */ /* 0x000fc60000010024 */
[----:B------:R1:W-:Y:S04]  /*3430*/  STL [R1+0x158], R60 ;  /* 0x0001583c01007387 */ /* 0x0003e80000100800 */
[----:B------:R1:W-:Y:S01]  /*3440*/  STL [R1+0x15c], R59 ;  /* 0x00015c3b01007387 */ /* 0x0003e20000100800 */
[----:B--2---:R-:W-:-:S03]  /*3450*/  FADD.FTZ R34, R31, -R30 ;  /* 0x8000001e1f227221 */ /* 0x004fc60000010000 */
[----:B------:R-:W2:Y:S04]  /*3460*/  LDL.LU R31, [R1+0xf4] ;  /* 0x0000f400011f7983 */ /* 0x000ea80000300800 */
[----:B0-----:R-:W2:Y:S01]  /*3470*/  LDL.LU R0, [R1+0xf8] ;  /* 0x0000f80001007983 */ /* 0x001ea20000300800 */
[----:B---3--:R-:W-:-:S03]  /*3480*/  FADD.FTZ R15, R37, -R30 ;  /* 0x8000001e250f7221 */ /* 0x008fc60000010000 */
[----:B------:R-:W3:Y:S04]  /*3490*/  LDL.LU R37, [R1+0xfc] ;  /* 0x0000fc0001257983 */ /* 0x000ee80000300800 */
[----:B------:R-:W3:Y:S04]  /*34a0*/  LDL.LU R36, [R1+0x100] ;  /* 0x0001000001247983 */ /* 0x000ee80000300800 */
[----:B------:R-:W3:Y:S01]  /*34b0*/  LDL.LU R39, [R1+0x104] ;  /* 0x0001040001277983 */ /* 0x000ee20000300800 */
[--C-:B------:R-:W-:Y:S01]  /*34c0*/  FADD.FTZ R53, R40, -R30.reuse ;  /* 0x8000001e28357221 */ /* 0x100fe20000010000 */
[--C-:B----4-:R-:W-:Y:S01]  /*34d0*/  FADD.FTZ R19, R27, -R30.reuse ;  /* 0x8000001e1b137221 */ /* 0x110fe20000010000 */
[--C-:B------:R-:W-:Y:S01]  /*34e0*/  FADD.FTZ R18, R26, -R30.reuse ;  /* 0x8000001e1a127221 */ /* 0x100fe20000010000 */
[----:B------:R-:W-:Y:S01]  /*34f0*/  LEA R26, P1, R4, UR10, 0x1 ;  /* 0x0000000a041a7c11 */ /* 0x000fe2000f8208ff */
[----:B------:R-:W-:-:S02]  /*3500*/  FADD.FTZ R21, R38, -R30 ;  /* 0x8000001e26157221 */ /* 0x000fc40000010000 */
[----:B------:R-:W4:Y:S04]  /*3510*/  LDL.LU R38, [R1+0x108] ;  /* 0x0001080001267983 */ /* 0x000f280000300800 */
[----:B------:R-:W4:Y:S01]  /*3520*/  LDL.LU R45, [R1+0x10c] ;  /* 0x00010c00012d7983 */ /* 0x000f220000300800 */
[----:B------:R-:W-:Y:S02]  /*3530*/  LEA.HI.X R27, R4, UR11, R29, 0x1, P1 ;  /* 0x0000000b041b7c11 */ /* 0x000fe400088f0c1d */
[----:B------:R-:W-:-:S04]  /*3540*/  LEA R4, P1, R5, UR10, 0x1 ;  /* 0x0000000a05047c11 */ /* 0x000fc8000f8208ff */
[----:B------:R-:W-:Y:S02]  /*3550*/  LEA.HI.X R5, R5, UR11, R28, 0x1, P1 ;  /* 0x0000000b05057c11 */ /* 0x000fe400088f0c1c */
[----:B------:R-:W-:-:S04]  /*3560*/  LEA R28, P1, R6, UR10, 0x1 ;  /* 0x0000000a061c7c11 */ /* 0x000fc8000f8208ff */
[----:B--2---:R-:W-:Y:S02]  /*3570*/  LEA.HI.X R29, R6, UR11, R31, 0x1, P1 ;  /* 0x0000000b061d7c11 */ /* 0x004fe400088f0c1f */
[----:B------:R-:W-:-:S04]  /*3580*/  LEA R6, P1, R7, UR10, 0x1 ;  /* 0x0000000a07067c11 */ /* 0x000fc8000f8208ff */
[----:B------:R-:W-:Y:S02]  /*3590*/  LEA.HI.X R7, R7, UR11, R0, 0x1, P1 ;  /* 0x0000000b07077c11 */ /* 0x000fe400088f0c00 */
        /* <DEDUP_REMOVED lines=8> */
[----:B-1----:R-:W2:Y:S04]  /*3620*/  LDL.LU R61, [R1+0x120] ;  /* 0x00012000013d7983 */ /* 0x002ea80000300800 */
[----:B------:R-:W2:Y:S01]  /*3630*/  LDL.LU R60, [R1+0x30] ;  /* 0x00003000013c7983 */ /* 0x000ea20000300800 */
        /* <DEDUP_REMOVED lines=8> */
[C---:B------:R-:W-:Y:S01]  /*36c0*/  LEA R30, P1, R8.reuse, UR10, 0x1 ;  /* 0x0000000a081e7c11 */ /* 0x040fe2000f8208ff */
[----:B------:R-:W2:Y:S03]  /*36d0*/  LDL.LU R59, [R1+0x40] ;  /* 0x00004000013b7983 */ /* 0x000ea60000300800 */
[----:B---3--:R-:W-:-:S02]  /*36e0*/  LEA.HI.X R31, R8, UR11, R37, 0x1, P1 ;  /* 0x0000000b081f7c11 */ /* 0x008fc400088f0c25 */
[----:B------:R-:W-:-:S04]  /*36f0*/  LEA R8, P1, R9, UR10, 0x1 ;  /* 0x0000000a09087c11 */ /* 0x000fc8000f8208ff */
[----:B------:R-:W-:Y:S02]  /*3700*/  LEA.HI.X R9, R9, UR11, R36, 0x1, P1 ;  /* 0x0000000b09097c11 */ /* 0x000fe400088f0c24 */
[----:B------:R-:W-:-:S04]  /*3710*/  LEA R36, P1, R10, UR10, 0x1 ;  /* 0x0000000a0a247c11 */ /* 0x000fc8000f8208ff */
[----:B------:R-:W-:Y:S02]  /*3720*/  LEA.HI.X R37, R10, UR11, R39, 0x1, P1 ;  /* 0x0000000b0a257c11 */ /* 0x000fe400088f0c27 */
[----:B------:R-:W-:-:S04]  /*3730*/  LEA R10, P1, R11, UR10, 0x1 ;  /* 0x0000000a0b0a7c11 */ /* 0x000fc8000f8208ff */
[----:B----4-:R-:W-:Y:S02]  /*3740*/  LEA.HI.X R11, R11, UR11, R38, 0x1, P1 ;  /* 0x0000000b0b0b7c11 */ /* 0x010fe400088f0c26 */
[----:B------:R-:W-:-:S04]  /*3750*/  LEA R38, P1, R12, UR10, 0x1 ;  /* 0x0000000a0c267c11 */ /* 0x000fc8000f8208ff */
[----:B------:R-:W-:Y:S02]  /*3760*/  LEA.HI.X R39, R12, UR11, R45, 0x1, P1 ;  /* 0x0000000b0c277c11 */ /* 0x000fe400088f0c2d */
[----:B--2---:R-:W-:-:S04]  /*3770*/  LEA R46, P1, R0, UR10, 0x1 ;  /* 0x0000000a002e7c11 */ /* 0x004fc8000f8208ff */
[----:B------:R-:W-:Y:S02]  /*3780*/  LEA.HI.X R47, R0, UR11, R44, 0x1, P1 ;  /* 0x0000000b002f7c11 */ /* 0x000fe400088f0c2c */
[----:B------:R-:W2:Y:S01]  /*3790*/  LDL.LU R0, [R1+0xc] ;  /* 0x00000c0001007983 */ /* 0x000ea20000300800 */
[----:B------:R-:W-:-:S04]  /*37a0*/  LEA R44, P1, R42, UR10, 0x1 ;  /* 0x0000000a2a2c7c11 */ /* 0x000fc8000f8208ff */
[----:B------:R-:W-:Y:S02]  /*37b0*/  LEA.HI.X R45, R42, UR11, R43, 0x1, P1 ;  /* 0x0000000b2a2d7c11 */ /* 0x000fe400088f0c2b */
[----:B------:R-:W-:-:S04]  /*37c0*/  LEA R42, P1, R40, UR10, 0x1 ;  /* 0x0000000a282a7c11 */ /* 0x000fc8000f8208ff */
[----:B------:R-:W-:Y:S02]  /*37d0*/  LEA.HI.X R43, R40, UR11, R41, 0x1, P1 ;  /* 0x0000000b282b7c11 */ /* 0x000fe400088f0c29 */
[----:B------:R-:W-:-:S04]  /*37e0*/  LEA R40, P1, R48, UR10, 0x1 ;  /* 0x0000000a30287c11 */ /* 0x000fc8000f8208ff */
[----:B------:R-:W-:Y:S02]  /*37f0*/  LEA.HI.X R41, R48, UR11, R49, 0x1, P1 ;  /* 0x0000000b30297c11 */ /* 0x000fe400088f0c31 */
[----:B------:R-:W-:Y:S02]  /*3800*/  LEA R50, P1, R32, UR10, 0x1 ;  /* 0x0000000a20327c11 */ /* 0x000fe4000f8208ff */
[----:B------:R-:W-:Y:S02]  /*3810*/  LEA R48, P0, R60, UR10, 0x1 ;  /* 0x0000000a3c307c11 */ /* 0x000fe4000f8008ff */
[----:B------:R-:W-:Y:S02]  /*3820*/  LEA.HI.X R51, R32, UR11, R2, 0x1, P1 ;  /* 0x0000000b20337c11 */ /* 0x000fe400088f0c02 */
[----:B------:R-:W-:Y:S02]  /*3830*/  LEA.HI.X R49, R60, UR11, R61, 0x1, P0 ;  /* 0x0000000b3c317c11 */ /* 0x000fe400080f0c3d */
[----:B------:R-:W3:Y:S04]  /*3840*/  LDL.LU R60, [R1+0x64] ;  /* 0x00006400013c7983 */ /* 0x000ee80000300800 */
[----:B------:R-:W3:Y:S04]  /*3850*/  LDL.LU R61, [R1+0xb8] ;  /* 0x0000b800013d7983 */ /* 0x000ee80000300800 */
[----:B------:R-:W4:Y:S01]  /*3860*/  LDL.LU R32, [R1+0xb4] ;  /* 0x0000b40001207983 */ /* 0x000f220000300800 */
[C---:B------:R-:W-:Y:S01]  /*3870*/  FMUL.FTZ R34, R3.reuse, R34 ;  /* 0x0000002203227220 */ /* 0x040fe20000410000 */
[----:B------:R-:W-:-:S03]  /*3880*/  FMUL.FTZ R15, R3, R15 ;  /* 0x0000000f030f7220 */ /* 0x000fc60000410000 */
        /* <DEDUP_REMOVED lines=28> */
[----:B--2---:R-:W-:-:S04]  /*3a50*/  F2FP.F16.F32.PACK_AB R34, R34, R0 ;  /* 0x000000002222723e */ /* 0x004fc800000000ff */
[----:B------:R-:W-:Y:S01]  /*3a60*/  PRMT R12, R34, 0x7632, R12 ;  /* 0x00007632220c7816 */ /* 0x000fe2000000000c */
[----:B------:R-:W-:Y:S01]  /*3a70*/  STG.E.U16 desc[UR6][R26.64+0x4], R34 ;  /* 0x000004221a007986 */ /* 0x000fe2000c101506 */
[----:B----4-:R-:W-:-:S03]  /*3a80*/  F2FP.F16.F32.PACK_AB R2, R59, R32 ;  /* 0x000000203b02723e */ /* 0x010fc600000000ff */
[----:B------:R-:W2:Y:S01]  /*3a90*/  LDL.LU R59, [R1+0x15c] ;  /* 0x00015c00013b7983 */ /* 0x000ea20000300800 */
[----:B------:R-:W-:-:S03]  /*3aa0*/  PRMT R3, R2, 0x7632, R3 ;  /* 0x0000763202037816 */ /* 0x000fc60000000003 */
[----:B------:R-:W4:Y:S04]  /*3ab0*/  LDL.LU R0, [R1+0x14] ;  /* 0x0000140001007983 */ /* 0x000f280000300800 */
[----:B------:R-:W2:Y:S04]  /*3ac0*/  LDL.LU R32, [R1+0xc4] ;  /* 0x0000c40001207983 */ /* 0x000ea80000300800 */
[----:B------:R3:W-:Y:S04]  /*3ad0*/  STG.E.U16 desc[UR6][R26.64], R2 ;  /* 0x000000021a007986 */ /* 0x0007e8000c101506 */
[----:B------:R-:W2:Y:S01]  /*3ae0*/  LDL.LU R35, [R1+0xbc] ;  /* 0x0000bc0001237983 */ /* 0x000ea20000300800 */
[----:B---3--:R-:W-:-:S03]  /*3af0*/  F2FP.F16.F32.PACK_AB R2, R60, R61 ;  /* 0x0000003d3c02723e */ /* 0x008fc600000000ff */
[----:B------:R-:W3:Y:S04]  /*3b00*/  LDL.LU R60, [R1+0x158] ;  /* 0x00015800013c7983 */ /* 0x000ee80000300800 */
[----:B------:R-:W3:Y:S04]  /*3b10*/  LDL.LU R61, [R1+0x154] ;  /* 0x00015400013d7983 */ /* 0x000ee80000300800 */
[----:B------:R-:W4:Y:S04]  /*3b20*/  LDL.LU R34, [R1+0x1c] ;  /* 0x00001c0001227983 */ /* 0x000f280000300800 */
[----:B------:R-:W-:Y:S04]  /*3b30*/  STG.E.U16 desc[UR6][R26.64+0x2], R3 ;  /* 0x000002031a007986 */ /* 0x000fe8000c101506 */
[----:B------:R0:W-:Y:S01]  /*3b40*/  STG.E.U16 desc[UR6][R26.64+0x6], R12 ;  /* 0x0000060c1a007986 */ /* 0x0001e2000c101506 */
[----:B----4-:R-:W-:-:S03]  /*3b50*/  F2FP.F16.F32.PACK_AB R15, R15, R34 ;  /* 0x000000220f0f723e */ /* 0x010fc600000000ff */
[----:B------:R-:W4:Y:S04]  /*3b60*/  LDL.LU R34, [R1+0xd0] ;  /* 0x0000d00001227983 */ /* 0x000f280000300800 */
[----:B0-----:R-:W2:Y:S04]  /*3b70*/  LDL.LU R26, [R1+0x94] ;  /* 0x00009400011a7983 */ /* 0x001ea80000300800 */
[----:B------:R-:W3:Y:S01]  /*3b80*/  LDL.LU R27, [R1+0xa4] ;  /* 0x0000a400011b7983 */ /* 0x000ee20000300800 */
[----:B------:R-:W-:-:S03]  /*3b90*/  PRMT R3, R2, 0x7632, R3 ;  /* 0x0000763202037816 */ /* 0x000fc60000000003 */
[----:B------:R2:W-:Y:S01]  /*3ba0*/  STG.E.U16 desc[UR6][R4.64], R2 ;  /* 0x0000000204007986 */ /* 0x0005e2000c101506 */
[----:B------:R-:W-:-:S03]  /*3bb0*/  PRMT R12, R15, 0x7632, R12 ;  /* 0x000076320f0c7816 */ /* 0x000fc6000000000c */
[----:B------:R0:W-:Y:S01]  /*3bc0*/  STG.E.U16 desc[UR6][R4.64+0x4], R15 ;  /* 0x0000040f04007986 */ /* 0x0001e2000c101506 */
[----:B------:R-:W-:-:S03]  /*3bd0*/  F2FP.F16.F32.PACK_AB R13, R13, R0 ;  /* 0x000000000d0d723e */ /* 0x000fc600000000ff */
[----:B------:R1:W-:Y:S04]  /*3be0*/  STG.E.U16 desc[UR6][R4.64+0x2], R3 ;  /* 0x0000020304007986 */ /* 0x0003e8000c101506 */
[----:B------:R1:W-:Y:S01]  /*3bf0*/  STG.E.U16 desc[UR6][R4.64+0x6], R12 ;  /* 0x0000060c04007986 */ /* 0x0003e2000c101506 */
[----:B--2---:R-:W-:-:S03]  /*3c00*/  F2FP.F16.F32.PACK_AB R2, R26, R35 ;  /* 0x000000231a02723e */ /* 0x004fc600000000ff */
[----:B------:R-:W2:Y:S04]  /*3c10*/  LDL.LU R26, [R1+0xb0] ;  /* 0x0000b000011a7983 */ /* 0x000ea80000300800 */
[----:B------:R-:W2:Y:S04]  /*3c20*/  LDL.LU R35, [R1+0xe0] ;  /* 0x0000e00001237983 */ /* 0x000ea80000300800 */
[----:B0-----:R-:W4:Y:S01]  /*3c30*/  LDL.LU R15, [R1+0xac] ;  /* 0x0000ac00010f7983 */ /* 0x001f220000300800 */
[----:B-1----:R-:W-:-:S03]  /*3c40*/  PRMT R3, R2, 0x7632, R3 ;  /* 0x0000763202037816 */ /* 0x002fc60000000003 */
[----:B------:R-:W2:Y:S01]  /*3c50*/  LDL.LU R0, [R1+0x150] ;  /* 0x0001500001007983 */ /* 0x000ea20000300800 */
[----:B------:R-:W-:-:S03]  /*3c60*/  PRMT R4, R13, 0x7632, R4 ;  /* 0x000076320d047816 */ /* 0x000fc60000000004 */
[----:B------:R3:W-:Y:S04]  /*3c70*/  STG.E.U16 desc[UR6][R28.64], R2 ;  /* 0x000000021c007986 */ /* 0x0007e8000c101506 */
[----:B------:R-:W2:Y:S04]  /*3c80*/  LDL.LU R12, [R1+0x4] ;  /* 0x00000400010c7983 */ /* 0x000ea80000300800 */
[----:B------:R0:W-:Y:S01]  /*3c90*/  STG.E.U16 desc[UR6][R28.64+0x4], R13 ;  /* 0x0000040d1c007986 */ /* 0x0001e2000c101506 */
[----:B---3--:R-:W-:-:S03]  /*3ca0*/  F2FP.F16.F32.PACK_AB R2, R27, R32 ;  /* 0x000000201b02723e */ /* 0x008fc600000000ff */
[----:B------:R-:W3:Y:S04]  /*3cb0*/  LDL.LU R27, [R1+0xa8] ;  /* 0x0000a800011b7983 */ /* 0x000ee80000300800 */
[----:B------:R-:W3:Y:S04]  /*3cc0*/  LDL.LU R32, [R1+0xe8] ;  /* 0x0000e80001207983 */ /* 0x000ee80000300800 */
[----:B0-----:R-:W3:Y:S04]  /*3cd0*/  LDL.LU R13, [R1+0x8] ;  /* 0x00000800010d7983 */ /* 0x001ee80000300800 */
[----:B------:R0:W-:Y:S04]  /*3ce0*/  STG.E.U16 desc[UR6][R28.64+0x2], R3 ;  /* 0x000002031c007986 */ /* 0x0001e8000c101506 */
[----:B------:R-:W-:Y:S04]  /*3cf0*/  STG.E.U16 desc[UR6][R28.64+0x6], R4 ;  /* 0x000006041c007986 */ /* 0x000fe8000c101506 */
[----:B------:R4:W-:Y:S01]  /*3d00*/  STG.E.U16 desc[UR6][R6.64], R2 ;  /* 0x0000000206007986 */ /* 0x0009e2000c101506 */
[----:B0-----:R-:W-:-:S02]  /*3d10*/  PRMT R3, R2, 0x7632, R3 ;  /* 0x0000763202037816 */ /* 0x001fc40000000003 */
[----:B----4-:R-:W-:Y:S02]  /*3d20*/  F2FP.F16.F32.PACK_AB R2, R15, R34 ;  /* 0x000000220f02723e */ /* 0x010fe400000000ff */
[----:B------:R-:W4:Y:S04]  /*3d30*/  LDL.LU R15, [R1+0xa0] ;  /* 0x0000a000010f7983 */ /* 0x000f280000300800 */
[----:B------:R-:W4:Y:S01]  /*3d40*/  LDL.LU R34, [R1+0xe4] ;  /* 0x0000e40001227983 */ /* 0x000f220000300800 */
[----:B--2---:R-:W-:-:S03]  /*3d50*/  F2FP.F16.F32.PACK_AB R24, R24, R12 ;  /* 0x0000000c1818723e */ /* 0x004fc600000000ff */
[----:B------:R0:W-:Y:S01]  /*3d60*/  STG.E.U16 desc[UR6][R6.64+0x2], R3 ;  /* 0x0000020306007986 */ /* 0x0001e2000c101506 */
[----:B------:R-:W-:Y:S02]  /*3d70*/  F2FP.F16.F32.PACK_AB R23, R23, R0 ;  /* 0x000000001717723e */ /* 0x000fe400000000ff */
[----:B---3--:R-:W-:-:S04]  /*3d80*/  F2FP.F16.F32.PACK_AB R33, R33, R13 ;  /* 0x0000000d2121723e */ /* 0x008fc800000000ff */
[----:B------:R-:W-:Y:S01]  /*3d90*/  PRMT R4, R33, 0x7632, R4 ;  /* 0x0000763221047816 */ /* 0x000fe20000000004 */
[----:B------:R-:W-:Y:S01]  /*3da0*/  STG.E.U16 desc[UR6][R6.64+0x4], R33 ;  /* 0x0000042106007986 */ /* 0x000fe2000c101506 */
[----:B0-----:R-:W-:-:S03]  /*3db0*/  PRMT R3, R2, 0x7632, R3 ;  /* 0x0000763202037816 */ /* 0x001fc60000000003 */
[----:B------:R0:W-:Y:S04]  /*3dc0*/  STG.E.U16 desc[UR6][R6.64+0x6], R4 ;  /* 0x0000060406007986 */ /* 0x0001e8000c101506 */
[----:B------:R1:W-:Y:S01]  /*3dd0*/  STG.E.U16 desc[UR6][R30.64], R2 ;  /* 0x000000021e007986 */ /* 0x0003e2000c101506 */
[----:B0-----:R-:W-:Y:S02]  /*3de0*/  PRMT R4, R24, 0x7632, R4 ;  /* 0x0000763218047816 */ /* 0x001fe40000000004 */
[----:B-1----:R-:W-:Y:S02]  /*3df0*/  F2FP.F16.F32.PACK_AB R2, R26, R35 ;  /* 0x000000231a02723e */ /* 0x002fe400000000ff */
[----:B------:R-:W2:Y:S04]  /*3e00*/  LDL.LU R26, [R1+0x9c] ;  /* 0x00009c00011a7983 */ /* 0x000ea80000300800 */
[----:B------:R-:W2:Y:S04]  /*3e10*/  LDL.LU R35, [R1+0xdc] ;  /* 0x0000dc0001237983 */ /* 0x000ea80000300800 */
[----:B------:R0:W-:Y:S04]  /*3e20*/  STG.E.U16 desc[UR6][R30.64+0x2], R3 ;  /* 0x000002031e007986 */ /* 0x0001e8000c101506 */
[----:B------:R-:W-:Y:S04]  /*3e30*/  STG.E.U16 desc[UR6][R30.64+0x4], R24 ;  /* 0x000004181e007986 */ /* 0x000fe8000c101506 */
[----:B------:R1:W-:Y:S01]  /*3e40*/  STG.E.U16 desc[UR6][R30.64+0x6], R4 ;  /* 0x000006041e007986 */ /* 0x0003e2000c101506 */
[----:B0-----:R-:W-:-:S03]  /*3e50*/  PRMT R3, R2, 0x7632, R3 ;  /* 0x0000763202037816 */ /* 0x001fc60000000003 */
[----:B------:R0:W-:Y:S04]  /*3e60*/  STG.E.U16 desc[UR6][R8.64], R2 ;  /* 0x0000000208007986 */ /* 0x0001e8000c101506 */
[----:B------:R-:W3:Y:S01]  /*3e70*/  LDL.LU R0, [R1+0x14c] ;  /* 0x00014c0001007983 */ /* 0x000ee20000300800 */
[----:B-1----:R-:W-:-:S03]  /*3e80*/  PRMT R4, R23, 0x7632, R4 ;  /* 0x0000763217047816 */ /* 0x002fc60000000004 */
[----:B------:R1:W-:Y:S01]  /*3e90*/  STG.E.U16 desc[UR6][R8.64+0x2], R3 ;  /* 0x0000020308007986 */ /* 0x0003e2000c101506 */
[----:B0-----:R-:W-:-:S03]  /*3ea0*/  F2FP.F16.F32.PACK_AB R2, R27, R32 ;  /* 0x000000201b02723e */ /* 0x001fc600000000ff */
[----:B------:R-:W3:Y:S04]  /*3eb0*/  LDL.LU R27, [R1+0x98] ;  /* 0x00009800011b7983 */ /* 0x000ee80000300800 */
[----:B------:R-:W3:Y:S01]  /*3ec0*/  LDL.LU R32, [R1+0xd8] ;  /* 0x0000d80001207983 */ /* 0x000ee20000300800 */
[----:B-1----:R-:W-:-:S03]  /*3ed0*/  PRMT R3, R2, 0x7632, R3 ;  /* 0x0000763202037816 */ /* 0x002fc60000000003 */
[----:B------:R-:W-:Y:S04]  /*3ee0*/  STG.E.U16 desc[UR6][R8.64+0x4], R23 ;  /* 0x0000041708007986 */ /* 0x000fe8000c101506 */
[----:B------:R-:W-:Y:S04]  /*3ef0*/  STG.E.U16 desc[UR6][R8.64+0x6], R4 ;  /* 0x0000060408007986 */ /* 0x000fe8000c101506 */
[----:B------:R4:W-:Y:S02]  /*3f00*/  STG.E.U16 desc[UR6][R36.64], R2 ;  /* 0x0000000224007986 */ /* 0x0009e4000c101506 */
[----:B----4-:R-:W-:-:S02]  /*3f10*/  F2FP.F16.F32.PACK_AB R2, R15, R34 ;  /* 0x000000220f02723e */ /* 0x010fc400000000ff */
[----:B------:R-:W4:Y:S04]  /*3f20*/  LDL.LU R15, [R1+0x90] ;  /* 0x00009000010f7983 */ /* 0x000f280000300800 */
[----:B------:R-:W4:Y:S01]  /*3f30*/  LDL.LU R34, [R1+0xd4] ;  /* 0x0000d40001227983 */ /* 0x000f220000300800 */
[----:B------:R-:W-:-:S04]  /*3f40*/  F2FP.F16.F32.PACK_AB R21, R21, R61 ;  /* 0x0000003d1515723e */ /* 0x000fc800000000ff */
[----:B------:R-:W-:Y:S01]  /*3f50*/  PRMT R4, R21, 0x7632, R4 ;  /* 0x0000763215047816 */ /* 0x000fe20000000004 */
[----:B------:R-:W-:Y:S01]  /*3f60*/  STG.E.U16 desc[UR6][R36.64+0x2], R3 ;  /* 0x0000020324007986 */ /* 0x000fe2000c101506 */
[----:B------:R-:W-:-:S03]  /*3f70*/  PRMT R5, R2, 0x7632, R5 ;  /* 0x0000763202057816 */ /* 0x000fc60000000005 */
[----:B------:R-:W-:Y:S04]  /*3f80*/  STG.E.U16 desc[UR6][R36.64+0x4], R21 ;  /* 0x0000041524007986 */ /* 0x000fe8000c101506 */
[----:B------:R-:W-:Y:S04]  /*3f90*/  STG.E.U16 desc[UR6][R36.64+0x6], R4 ;  /* 0x0000060424007986 */ /* 0x000fe8000c101506 */
[----:B------:R3:W-:Y:S04]  /*3fa0*/  STG.E.U16 desc[UR6][R10.64], R2 ;  /* 0x000000020a007986 */ /* 0x0007e8000c101506 */
[----:B------:R0:W-:Y:S01]  /*3fb0*/  STG.E.U16 desc[UR6][R10.64+0x2], R5 ;  /* 0x000002050a007986 */ /* 0x0001e2000c101506 */
[----:B--2---:R-:W-:-:S03]  /*3fc0*/  F2FP.F16.F32.PACK_AB R6, R26, R35 ;  /* 0x000000231a06723e */ /* 0x004fc600000000ff */
[----:B------:R-:W2:Y:S04]  /*3fd0*/  LDL.LU R26, [R1+0x60] ;  /* 0x00006000011a7983 */ /* 0x000ea80000300800 */
[----:B------:R-:W2:Y:S01]  /*3fe0*/  LDL.LU R35, [R1+0xcc] ;  /* 0x0000cc0001237983 */ /* 0x000ea20000300800 */
[----:B---3--:R-:W-:-:S03]  /*3ff0*/  F2FP.F16.F32.PACK_AB R2, R27, R32 ;  /* 0x000000201b02723e */ /* 0x008fc600000000ff */
[----:B------:R-:W3:Y:S04]  /*4000*/  LDL.LU R27, [R1+0x5c] ;  /* 0x00005c00011b7983 */ /* 0x000ee80000300800 */
[----:B------:R-:W3:Y:S01]  /*4010*/  LDL.LU R32, [R1+0xc8] ;  /* 0x0000c80001207983 */ /* 0x000ee20000300800 */
[C---:B------:R-:W-:Y:S02]  /*4020*/  PRMT R23, R2.reuse, 0x7610, R23 ;  /* 0x0000761002177816 */ /* 0x040fe40000000017 */
[----:B0-----:R-:W-:Y:S02]  /*4030*/  PRMT R5, R2, 0x7632, R5 ;  /* 0x0000763202057816 */ /* 0x001fe40000000005 */
[----:B----4-:R-:W-:Y:S02]  /*4040*/  F2FP.F16.F32.PACK_AB R2, R15, R34 ;  /* 0x000000220f02723e */ /* 0x010fe400000000ff */
[----:B------:R-:W4:Y:S01]  /*4050*/  LDL.LU R34, [R1+0xc0] ;  /* 0x0000c00001227983 */ /* 0x000f220000300800 */
[----:B------:R-:W-:-:S02]  /*4060*/  F2FP.F16.F32.PACK_AB R20, R20, R60 ;  /* 0x0000003c1414723e */ /* 0x000fc400000000ff */
[----:B------:R-:W-:Y:S02]  /*4070*/  F2FP.F16.F32.PACK_AB R19, R19, R59 ;  /* 0x0000003b1313723e */ /* 0x000fe400000000ff */
[----:B------:R-:W-:Y:S02]  /*4080*/  PRMT R7, R20, 0x7632, R7 ;  /* 0x0000763214077816 */ /* 0x000fe40000000007 */
[----:B------:R-:W-:Y:S02]  /*4090*/  PRMT R3, R6, 0x7632, R3 ;  /* 0x0000763206037816 */ /* 0x000fe40000000003 */
[----:B------:R-:W-:Y:S01]  /*40a0*/  PRMT R4, R19, 0x7632, R4 ;  /* 0x0000763213047816 */ /* 0x000fe20000000004 */
[----:B------:R-:W-:Y:S01]  /*40b0*/  STG.E.U16 desc[UR6][R10.64+0x4], R20 ;  /* 0x000004140a007986 */ /* 0x000fe2000c101506 */
[----:B------:R-:W-:-:S03]  /*40c0*/  F2FP.F16.F32.PACK_AB R18, R18, R58 ;  /* 0x0000003a1212723e */ /* 0x000fc600000000ff */
[----:B------:R-:W-:Y:S04]  /*40d0*/  STG.E.U16 desc[UR6][R10.64+0x6], R7 ;  /* 0x000006070a007986 */ /* 0x000fe8000c101506 */
[----:B------:R0:W-:Y:S04]  /*40e0*/  STG.E.U16 desc[UR6][R38.64+0x2], R3 ;  /* 0x0000020326007986 */ /* 0x0001e8000c101506 */
[----:B------:R1:W-:Y:S04]  /*40f0*/  STG.E.U16 desc[UR6][R38.64+0x6], R4 ;  /* 0x0000060426007986 */ /* 0x0003e8000c101506 */
[----:B------:R1:W-:Y:S01]  /*4100*/  STG.E.U16 desc[UR6][R38.64], R6 ;  /* 0x0000000626007986 */ /* 0x0003e2000c101506 */
[----:B0-----:R-:W-:-:S03]  /*4110*/  PRMT R3, R2, 0x7610, R3 ;  /* 0x0000761002037816 */ /* 0x001fc60000000003 */
[----:B------:R-:W-:Y:S01]  /*4120*/  STG.E.U16 desc[UR6][R38.64+0x4], R19 ;  /* 0x0000041326007986 */ /* 0x000fe2000c101506 */
[----:B-1----:R-:W-:-:S03]  /*4130*/  PRMT R4, R2, 0x7632, R4 ;  /* 0x0000763202047816 */ /* 0x002fc60000000004 */
[----:B------:R0:W-:Y:S01]  /*4140*/  STG.E.U16 desc[UR6][R46.64+0x2], R5 ;  /* 0x000002052e007986 */ /* 0x0001e2000c101506 */
[----:B------:R-:W-:-:S03]  /*4150*/  PRMT R6, R18, 0x7632, R6 ;  /* 0x0000763212067816 */ /* 0x000fc60000000006 */
[----:B------:R-:W-:Y:S04]  /*4160*/  STG.E.U16 desc[UR6][R46.64], R23 ;  /* 0x000000172e007986 */ /* 0x000fe8000c101506 */
[----:B------:R-:W-:Y:S01]  /*4170*/  STG.E.U16 desc[UR6][R46.64+0x4], R18 ;  /* 0x000004122e007986 */ /* 0x000fe2000c101506 */
[----:B--2---:R-:W-:-:S03]  /*4180*/  F2FP.F16.F32.PACK_AB R2, R26, R35 ;  /* 0x000000231a02723e */ /* 0x004fc600000000ff */
[----:B------:R-:W-:Y:S01]  /*4190*/  STG.E.U16 desc[UR6][R46.64+0x6], R6 ;  /* 0x000006062e007986 */ /* 0x000fe2000c101506 */
[----:B------:R-:W-:-:S03]  /*41a0*/  PRMT R21, R2, 0x7610, R21 ;  /* 0x0000761002157816 */ /* 0x000fc60000000015 */
[----:B------:R-:W2:Y:S01]  /*41b0*/  LDL.LU R35, [R1+0x50] ;  /* 0x0000500001237983 */ /* 0x000ea20000300800 */
[----:B0-----:R-:W-:-:S03]  /*41c0*/  PRMT R5, R2, 0x7632, R5 ;  /* 0x0000763202057816 */ /* 0x001fc60000000005 */
[----:B------:R0:W-:Y:S01]  /*41d0*/  STG.E.U16 desc[UR6][R44.64+0x2], R4 ;  /* 0x000002042c007986 */ /* 0x0001e2000c101506 */
[----:B---3--:R-:W-:-:S03]  /*41e0*/  F2FP.F16.F32.PACK_AB R2, R27, R32 ;  /* 0x000000201b02723e */ /* 0x008fc600000000ff */
[----:B------:R-:W3:Y:S01]  /*41f0*/  LDL.LU R32, [R1+0x7c] ;  /* 0x00007c0001207983 */ /* 0x000ee20000300800 */
[C---:B------:R-:W-:Y:S02]  /*4200*/  PRMT R20, R2.reuse, 0x7610, R20 ;  /* 0x0000761002147816 */ /* 0x040fe40000000014 */
[----:B0-----:R-:W-:Y:S02]  /*4210*/  PRMT R4, R2, 0x7632, R4 ;  /* 0x0000763202047816 */ /* 0x001fe40000000004 */
[----:B----4-:R-:W-:Y:S02]  /*4220*/  F2FP.F16.F32.PACK_AB R2, R0, R34 ;  /* 0x000000220002723e */ /* 0x010fe400000000ff */
[----:B------:R-:W2:Y:S01]  /*4230*/  LDL.LU R0, [R1+0x148] ;  /* 0x0001480001007983 */ /* 0x000ea20000300800 */
[----:B------:R-:W-:Y:S02]  /*4240*/  F2FP.F16.F32.PACK_AB R17, R17, R57 ;  /* 0x000000391111723e */ /* 0x000fe400000000ff */
[----:B------:R-:W-:Y:S01]  /*4250*/  F2FP.F16.F32.PACK_AB R16, R16, R56 ;  /* 0x000000381010723e */ /* 0x000fe200000000ff */
[----:B------:R0:W-:Y:S01]  /*4260*/  STG.E.U16 desc[UR6][R44.64], R3 ;  /* 0x000000032c007986 */ /* 0x0001e2000c101506 */
[----:B------:R-:W-:-:S03]  /*4270*/  PRMT R7, R17, 0x7632, R7 ;  /* 0x0000763211077816 */ /* 0x000fc60000000007 */
[----:B------:R-:W-:Y:S01]  /*4280*/  STG.E.U16 desc[UR6][R44.64+0x4], R17 ;  /* 0x000004112c007986 */ /* 0x000fe2000c101506 */
[----:B------:R-:W-:-:S03]  /*4290*/  PRMT R24, R2, 0x7610, R24 ;  /* 0x0000761002187816 */ /* 0x000fc60000000018 */
[----:B------:R-:W-:Y:S01]  /*42a0*/  STG.E.U16 desc[UR6][R44.64+0x6], R7 ;  /* 0x000006072c007986 */ /* 0x000fe2000c101506 */
[----:B0-----:R-:W-:-:S05]  /*42b0*/  PRMT R3, R16, 0x7632, R3 ;  /* 0x0000763210037816 */ /* 0x001fca0000000003 */
[----:B------:R0:W-:Y:S02]  /*42c0*/  STG.E.U16 desc[UR6][R42.64+0x6], R3 ;  /* 0x000006032a007986 */ /* 0x0001e4000c101506 */
[----:B0-----:R-:W-:Y:S02]  /*42d0*/  PRMT R3, R2, 0x7632, R3 ;  /* 0x0000763202037816 */ /* 0x001fe40000000003 */
[----:B--2---:R-:W-:Y:S02]  /*42e0*/  F2FP.F16.F32.PACK_AB R2, R35, R0 ;  /* 0x000000002302723e */ /* 0x004fe400000000ff */
[----:B------:R-:W2:Y:S01]  /*42f0*/  LDL.LU R0, [R1+0x140] ;  /* 0x0001400001007983 */ /* 0x000ea20000300800 */
[----:B------:R-:W-:Y:S02]  /*4300*/  F2FP.F16.F32.PACK_AB R14, R14, R55 ;  /* 0x000000370e0e723e */ /* 0x000fe400000000ff */
[----:B------:R-:W-:Y:S02]  /*4310*/  F2FP.F16.F32.PACK_AB R22, R22, R54 ;  /* 0x000000361616723e */ /* 0x000fe400000000ff */
[----:B------:R-:W-:Y:S01]  /*4320*/  F2FP.F16.F32.PACK_AB R52, R53, R52 ;  /* 0x000000343534723e */ /* 0x000fe200000000ff */
        /* <DEDUP_REMOVED lines=27> */
.L_x_1759:
        /* <DEDUP_REMOVED lines=10> */
.L_x_1845:


//--------------------- .text._ZN13group_norm_v214gn_cuda_kernelI6__halfLi320ELi3ELi16ELi40ELi4096ELb1ELi32ELi320ELi320ELi4ELb1ELi2ELb0ELb0ENS_16CompileConditionILi900EEEEEvPT_PKS4_S7_S7_flPfS8_Pj --------------------------
	.section	.text._ZN13group_norm_v214gn_cuda_kernelI6__halfLi320ELi3ELi16ELi40ELi4096ELb1ELi32ELi320ELi320ELi4ELb1ELi2ELb0ELb0ENS_16CompileConditionILi900EEEEEvPT_PKS4_S7_S7_flPfS8_Pj,"ax",@progbits
	.align	128
        .global         _ZN13group_norm_v214gn_cuda_kernelI6__halfLi320ELi3ELi16ELi40ELi4096ELb1ELi32ELi320ELi320ELi4ELb1ELi2ELb0ELb0ENS_16CompileConditionILi900EEEEEvPT_PKS4_S7_S7_flPfS8_Pj
        .type           _ZN13group_norm_v214gn_cuda_kernelI6__halfLi320ELi3ELi16ELi40ELi4096ELb1ELi32ELi320ELi320ELi4ELb1ELi2ELb0ELb0ENS_16CompileConditionILi900EEEEEvPT_PKS4_S7_S7_flPfS8_Pj,@function
        .size           _ZN13group_norm_v214gn_cuda_kernelI6__halfLi320ELi3ELi16ELi40ELi4096ELb1ELi32ELi320ELi320ELi4ELb1ELi2ELb0ELb0ENS_16CompileConditionILi900EEEEEvPT_PKS4_S7_S7_flPfS8_Pj,(.L_x_1846 - _ZN13group_norm_v214gn_cuda_kernelI6__halfLi320ELi3ELi16ELi40ELi4096ELb1ELi32ELi320ELi320ELi4ELb1ELi2ELb0ELb0ENS_16CompileConditionILi900EEEEEvPT_PKS4_S7_S7_flPfS8_Pj)
        .other          _ZN13group_norm_v214gn_cuda_kernelI6__halfLi320ELi3ELi16ELi40ELi4096ELb1ELi32ELi320ELi320ELi4ELb1ELi2ELb0ELb0ENS_16CompileConditionILi900EEEEEvPT_PKS4_S7_S7_flPfS8_Pj,@"STO_CUDA_ENTRY STV_DEFAULT"
_ZN13group_norm_v214gn_cuda_kernelI6__halfLi320ELi3ELi16ELi40ELi4096ELb1ELi32ELi320ELi320ELi4ELb1ELi2ELb0ELb0ENS_16CompileConditionILi900EEEEEvPT_PKS4_S7_S7_flPfS8_Pj:
.text._ZN13group_norm_v214gn_cuda_kernelI6__halfLi320ELi3ELi16ELi40ELi4096ELb1ELi32ELi320ELi320ELi4ELb1ELi2ELb0ELb0ENS_16CompileConditionILi900EEEEEvPT_PKS4_S7_S7_flPfS8_Pj:
        /* <DEDUP_REMOVED lines=22> */
[----:B------:R-:W-:Y:S02]  /*0160*/  LOP3.LUT R7, R4, 0x8, RZ, 0xc0, !PT ;  /* 0x0000000804077812 */ /* 0x000fe400078ec0ff */
[--C-:B------:R-:W-:Y:S01]  /*0170*/  SHF.R.U32.HI R5, RZ, 0x2, R9.reuse ;  /* 0x00000002ff057819 */ /* 0x100fe20000011609 */
[----:B------:R-:W-:Y:S01]  /*0180*/  IMAD R3, R6, -0x50, R9 ;  /* 0xffffffb006037824 */ /* 0x000fe200078e0209 */
[----:B------:R-:W-:-:S02]  /*0190*/  IADD3 R8, RZ, -R7, RZ ;  /* 0x80000007ff087210 */ /* 0x000fc40007ffe0ff */
[----:B------:R-:W-:Y:S02]  /*01a0*/  IADD3 R7, R5, R7, RZ ;  /* 0x0000000705077210 */ /* 0x000fe40007ffe0ff */
[C---:B------:R-:W-:Y:S01]  /*01b0*/  LEA R4, R3.reuse, R0, 0x2 ;  /* 0x0000000003047211 */ /* 0x040fe200078e10ff */
[----:B------:R-:W-:Y:S02]  /*01c0*/  IMAD R3, R3, 0x28, R22 ;  /* 0x0000002803037824 */ /* 0x000fe400078e0216 */
[----:B------:R-:W-:Y:S01]  /*01d0*/  IMAD R7, R7, 0x28, -R0 ;  /* 0x0000002807077824 */ /* 0x000fe200078e0a00 */
[----:B------:R-:W-:Y:S01]  /*01e0*/  SHF.L.U32 R0, R9, 0x3, RZ ;  /* 0x0000000309007819 */ /* 0x000fe200000006ff */
[----:B------:R-:W-:Y:S01]  /*01f0*/  IMAD.WIDE.U32 R4, R4, -0x33333333, RZ ;  /* 0xcccccccd04047825 */ /* 0x000fe200078e00ff */
[----:B------:R-:W-:Y:S02]  /*0200*/  LEA R3, R6, R3, 0x3 ;  /* 0x0000000306037211 */ /* 0x000fe400078e18ff */
[----:B------:R-:W-:-:S02]  /*0210*/  MOV R4, R8 ;  /* 0x0000000800047202 */ /* 0x000fc40000000f00 */
[----:B------:R-:W-:Y:S01]  /*0220*/  IADD3 R6, R7, 0x8, RZ ;  /* 0x0000000807067810 */ /* 0x000fe20007ffe0ff */
[----:B------:R0:W-:Y:S01]  /*0230*/  STL [R1+0x30], R3 ;  /* 0x0000300301007387 */ /* 0x0001e20000100800 */
[----:B------:R-:W-:Y:S02]  /*0240*/  LEA.HI R4, R5, R4, RZ, 0x1b ;  /* 0x0000000405047211 */ /* 0x000fe400078fd8ff */
[C---:B------:R-:W-:Y:S02]  /*0250*/  LOP3.LUT R5, R7.reuse, 0x4, RZ, 0xfc, !PT ;  /* 0x0000000407057812 */ /* 0x040fe400078efcff */
[C---:B------:R-:W-:Y:S02]  /*0260*/  IADD3 R8, R7.reuse, 0xc, RZ ;  /* 0x0000000c07087810 */ /* 0x040fe40007ffe0ff */
[C---:B------:R-:W-:Y:S02]  /*0270*/  IADD3 R10, R7.reuse, 0x10, RZ ;  /* 0x00000010070a7810 */ /* 0x040fe40007ffe0ff */
[----:B------:R-:W-:-:S02]  /*0280*/  IADD3 R12, R7, 0x14, RZ ;  /* 0x00000014070c7810 */ /* 0x000fc40007ffe0ff */
[----:B0-----:R-:W-:Y:S02]  /*0290*/  LOP3.LUT R3, R0, 0x18, RZ, 0xc0, !PT ;  /* 0x0000001800037812 */ /* 0x001fe400078ec0ff */
[----:B------:R-:W-:Y:S02]  /*02a0*/  SHF.R.S32.HI R0, RZ, 0x2, R7 ;  /* 0x00000002ff007819 */ /* 0x000fe40000011407 */
[C---:B------:R-:W-:Y:S02]  /*02b0*/  IADD3 R14, R7.reuse, 0x18, RZ ;  /* 0x00000018070e7810 */ /* 0x040fe40007ffe0ff */
[C---:B------:R-:W-:Y:S01]  /*02c0*/  IADD3 R16, R7.reuse, 0x1c, RZ ;  /* 0x0000001c07107810 */ /* 0x040fe20007ffe0ff */
[----:B------:R-:W-:Y:S01]  /*02d0*/  IMAD R0, R0, 0x28, R22 ;  /* 0x0000002800007824 */ /* 0x000fe200078e0216 */
[C---:B------:R-:W-:Y:S02]  /*02e0*/  IADD3 R18, R7.reuse, 0x20, RZ ;  /* 0x0000002007127810 */ /* 0x040fe40007ffe0ff */
[----:B------:R-:W-:-:S02]  /*02f0*/  IADD3 R20, R7, 0x24, RZ ;  /* 0x0000002407147810 */ /* 0x000fc40007ffe0ff */
[----:B------:R-:W-:Y:S02]  /*0300*/  SHF.R.S32.HI R5, RZ, 0x2, R5 ;  /* 0x00000002ff057819 */ /* 0x000fe40000011405 */
[----:B------:R-:W-:Y:S02]  /*0310*/  SHF.R.S32.HI R7, RZ, 0x2, R6 ;  /* 0x00000002ff077819 */ /* 0x000fe40000011406 */
[----:B------:R-:W-:Y:S01]  /*0320*/  SHF.R.S32.HI R9, RZ, 0x2, R8 ;  /* 0x00000002ff097819 */ /* 0x000fe20000011408 */
[----:B------:R-:W-:Y:S01]  /*0330*/  IMAD R6, R5, 0x28, R22 ;  /* 0x0000002805067824 */ /* 0x000fe200078e0216 */
[----:B------:R-:W-:Y:S01]  /*0340*/  SHF.R.S32.HI R11, RZ, 0x2, R10 ;  /* 0x00000002ff0b7819 */ /* 0x000fe2000001140a */
[--C-:B------:R-:W-:Y:S01]  /*0350*/  IMAD R8, R7, 0x28, R22.reuse ;  /* 0x0000002807087824 */ /* 0x100fe200078e0216 */
[----:B------:R-:W-:Y:S01]  /*0360*/  IADD3 R0, R0, R3, RZ ;  /* 0x0000000300007210 */ /* 0x000fe20007ffe0ff */
[----:B------:R-:W-:Y:S01]  /*0370*/  IMAD R10, R9, 0x28, R22 ;  /* 0x00000028090a7824 */ /* 0x000fe200078e0216 */
        /* <DEDUP_REMOVED lines=11> */
[----:B------:R-:W-:Y:S01]  /*0430*/  SHF.R.S32.HI R21, RZ, 0x2, R20 ;  /* 0x00000002ff157819 */ /* 0x000fe20000011414 */
        /* <DEDUP_REMOVED lines=14> */
[----:B------:R-:W-:Y:S01]  /*0520*/  STL [R1+0xc], R6 ;  /* 0x00000c0601007387 */ /* 0x000fe20000100800 */
[----:B--2---:R-:W-:-:S03]  /*0530*/  IADD3 R0, R3, R22, RZ ;  /* 0x0000001603007210 */ /* 0x004fc60007ffe0ff */
[----:B------:R-:W-:Y:S01]  /*0540*/  STL [R1+0x8], R5 ;  /* 0x0000080501007387 */ /* 0x000fe20000100800 */
[----:B------:R-:W-:-:S03]  /*0550*/  HFMA2.MMA R3, -RZ, RZ, 0, 0 ;  /* 0x00000000ff037435 */ /* 0x000fc600000001ff */
[----:B------:R0:W-:Y:S02]  /*0560*/  STL [R1+0x4], R0 ;  /* 0x0000040001007387 */ /* 0x0001e40000100800 */
[----:B0-----:R-:W-:-:S05]  /*0570*/  LEA R0, R4, UR5, 0x3 ;  /* 0x0000000504007c11 */ /* 0x001fca000f8e18ff */
[----:B------:R0:W-:Y:S02]  /*0580*/  STL [R1+0x2c], R0 ;  /* 0x00002c0001007387 */ /* 0x0001e40000100800 */
.L_x_1768:
[----:B------:R-:W1:Y:S01]  /*0590*/  S2R R34, SR_TID.X ;  /* 0x0000000000227919 */ /* 0x000e620000002100 */
[----:B------:R-:W-:Y:S01]  /*05a0*/  MOV R27, RZ ;  /* 0x000000ff001b7202 */ /* 0x000fe20000000f00 */
[----:B------:R-:W-:Y:S01]  /*05b0*/  ULDC.64 UR8, c[0x0][0x218] ;  /* 0x0000860000087ab9 */ /* 0x000fe20000000a00 */
[----:B------:R-:W-:Y:S01]  /*05c0*/  ULDC.64 UR10, c[0x0][0x228] ;  /* 0x00008a00000a7ab9 */ /* 0x000fe20000000a00 */
[----:B------:R-:W2:Y:S01]  /*05d0*/  S2R R36, SR_CTAID.Y ;  /* 0x0000000000247919 */ /* 0x000ea20000002600 */
[----:B------:R-:W0:Y:S01]  /*05e0*/  S2R R37, SR_CTAID.X ;  /* 0x0000000000257919 */ /* 0x000e220000002500 */
        /* <DEDUP_REMOVED lines=57> */
[C---:B------:R-:W-:Y:S02]  /*0980*/  LEA R38, P0, R11.reuse, UR8, 0x1 ;  /* 0x000000080b267c11 */ /* 0x040fe4000f8008ff */
        /* <DEDUP_REMOVED lines=15> */
[--C-:B--2---:R-:W-:Y:S02]  /*0a80*/  HADD2.F32 R0, -RZ, R24.reuse.H0_H0 ;  /* 0x20000018ff007230 */ /* 0x104fe40000004100 */
[----:B------:R-:W-:Y:S02]  /*0a90*/  HADD2.F32 R54, -RZ, R24.H1_H1 ;  /* 0x30000018ff367230 */ /* 0x000fe40000004100 */
[----:B------:R-:W-:-:S02]  /*0aa0*/  HADD2.F32 R53, -RZ, R25.H0_H0 ;  /* 0x20000019ff357230 */ /* 0x000fc40000004100 */
[----:B------:R-:W-:Y:S01]  /*0ab0*/  FFMA.FTZ R33, R0, R0, RZ ;  /* 0x0000000000217223 */ /* 0x000fe200000100ff */
[----:B------:R-:W-:Y:S01]  /*0ac0*/  FADD.FTZ R31, RZ, R0 ;  /* 0x00000000ff1f7221 */ /* 0x000fe20000010000 */
[----:B------:R-:W-:Y:S02]  /*0ad0*/  HADD2.F32 R52, -RZ, R25.H1_H1 ;  /* 0x30000019ff347230 */ /* 0x000fe40000004100 */
[----:B0-----:R-:W-:Y:S01]  /*0ae0*/  FFMA.FTZ R30, R54, R54, R33 ;  /* 0x00000036361e7223 */ /* 0x001fe20000010021 */
        /* <DEDUP_REMOVED lines=71> */
[----:B------:R-:W-:Y:S02]  /*0f60*/  HADD2.F32 R23, -RZ, R23.H1_H1 ;  /* 0x30000017ff177230 */ /* 0x000fe40000004100 */
[----:B------:R-:W-:Y:S01]  /*0f70*/  FADD.FTZ R25, R25, R21 ;  /* 0x0000001519197221 */ /* 0x000fe20000010000 */
[----:B------:R-:W-:-:S03]  /*0f80*/  FFMA.FTZ R24, R22, R22, R24 ;  /* 0x0000001616187223 */ /* 0x000fc60000010018 */
[----:B------:R-:W-:Y:S01]  /*0f90*/  FADD.FTZ R31, R25, R22 ;  /* 0x00000016191f7221 */ /* 0x000fe20000010000 */
[--C-:B------:R-:W-:Y:S02]  /*0fa0*/  HADD2.F32 R25, -RZ, R38.reuse.H1_H1 ;  /* 0x30000026ff197230 */ /* 0x100fe40000004100 */
[----:B------:R-:W-:Y:S01]  /*0fb0*/  FFMA.FTZ R30, R23, R23, R24 ;  /* 0x00000017171e7223 */ /* 0x000fe20000010018 */
[----:B------:R-:W-:Y:S02]  /*0fc0*/  HADD2.F32 R24, -RZ, R38.H0_H0 ;  /* 0x20000026ff187230 */ /* 0x000fe40000004100 */
[----:B------:R-:W-:Y:S01]  /*0fd0*/  FADD.FTZ R31, R31, R23 ;  /* 0x000000171f1f7221 */ /* 0x000fe20000010000 */
[--C-:B------:R-:W-:Y:S02]  /*0fe0*/  HADD2.F32 R38, -RZ, R39.reuse.H0_H0 ;  /* 0x20000027ff267230 */ /* 0x100fe40000004100 */
[----:B------:R-:W-:Y:S02]  /*0ff0*/  HADD2.F32 R39, -RZ, R39.H1_H1 ;  /* 0x30000027ff277230 */ /* 0x000fe40000004100 */
[----:B------:R-:W-:Y:S01]  /*1000*/  FFMA.FTZ R32, R24, R24, R30 ;  /* 0x0000001818207223 */ /* 0x000fe2000001001e */
[----:B------:R-:W-:-:S03]  /*1010*/  FADD.FTZ R30, R31, R24 ;  /* 0x000000181f1e7221 */ /* 0x000fc60000010000 */
[----:B------:R-:W-:Y:S01]  /*1020*/  FFMA.FTZ R31, R25, R25, R32 ;  /* 0x00000019191f7223 */ /* 0x000fe20000010020 */
[----:B------:R-:W-:-:S03]  /*1030*/  FADD.FTZ R30, R30, R25 ;  /* 0x000000191e1e7221 */ /* 0x000fc60000010000 */
[----:B------:R-:W-:Y:S01]  /*1040*/  FFMA.FTZ R31, R38, R38, R31 ;  /* 0x00000026261f7223 */ /* 0x000fe2000001001f */
[----:B------:R-:W-:-:S03]  /*1050*/  FADD.FTZ R30, R30, R38 ;  /* 0x000000261e1e7221 */ /* 0x000fc60000010000 */
        /* <DEDUP_REMOVED lines=46> */
.L_x_1761:
[----:B------:R-:W-:Y:S05]  /*1340*/  BSYNC B0 ;  /* 0x0000000000007941 */ /* 0x000fea0003800000 */
.L_x_1760:
[----:B------:R-:W0:Y:S01]  /*1350*/  SHFL.BFLY PT, R32, R30, 0x2, 0x1f ;  /* 0x0c401f001e207f89 */ /* 0x000e2200000e0000 */
[----:B------:R-:W-:Y:S02]  /*1360*/  LOP3.LUT P0, RZ, R34, 0xffffffe3, RZ, 0xc0, !PT ;  /* 0xffffffe322ff7812 */ /* 0x000fe4000780c0ff */
[----:B------:R-:W-:Y:S01]  /*1370*/  SHF.R.U32.HI R34, RZ, 0x2, R34 ;  /* 0x00000002ff227819 */ /* 0x000fe20000011622 */
[----:B------:R-:W1:Y:S01]  /*1380*/  SHFL.BFLY PT, R33, R31, 0x2, 0x1f ;  /* 0x0c401f001f217f89 */ /* 0x000e6200000e0000 */
[----:B0-----:R-:W-:Y:S01]  /*1390*/  FADD.FTZ R30, R32, R30 ;  /* 0x0000001e201e7221 */ /* 0x001fe20000010000 */
[----:B-1----:R-:W-:-:S04]  /*13a0*/  FADD.FTZ R31, R33, R31 ;  /* 0x0000001f211f7221 */ /* 0x002fc80000010000 */
[----:B------:R-:W0:Y:S04]  /*13b0*/  SHFL.BFLY PT, R32, R30, 0x1, 0x1f ;  /* 0x0c201f001e207f89 */ /* 0x000e2800000e0000 */
[----:B------:R-:W1:Y:S01]  /*13c0*/  @!P0 LDC R33, c[0x0][0x10] ;  /* 0x00000400ff218b82 */ /* 0x000e620000000800 */
[----:B0-----:R-:W-:Y:S01]  /*13d0*/  FADD.FTZ R30, R30, R32 ;  /* 0x000000201e1e7221 */ /* 0x001fe20000010000 */
[----:B-1----:R-:W-:Y:S01]  /*13e0*/  @!P0 IMAD R33, R33, UR4, R36 ;  /* 0x0000000421218c24 */ /* 0x002fe2000f8e0224 */
[----:B------:R-:W0:Y:S02]  /*13f0*/  SHFL.BFLY PT, R32, R31, 0x1, 0x1f ;  /* 0x0c201f001f207f89 */ /* 0x000e2400000e0000 */
[----:B0-----:R-:W-:Y:S01]  /*1400*/  FADD.FTZ R31, R31, R32 ;  /* 0x000000201f1f7221 */ /* 0x001fe20000010000 */
[----:B------:R-:W-:-:S02]  /*1410*/  @!P0 SHF.L.U32 R32, R34, 0x7, RZ ;  /* 0x0000000722208819 */ /* 0x000fc400000006ff */
[----:B------:R-:W0:Y:S02]  /*1420*/  @!P0 LDC.64 R34, c[0x0][0x248] ;  /* 0x00009200ff228b82 */ /* 0x000e240000000a00 */
[----:B------:R-:W-:-:S04]  /*1430*/  @!P0 LOP3.LUT R32, R32, 0xffffff80, R37, 0xe2, !PT ;  /* 0xffffff8020208812 */ /* 0x000fc800078ee225 */
[----:B------:R-:W-:-:S04]  /*1440*/  @!P0 LEA R32, R33, R32, 0xa ;  /* 0x0000002021208211 */ /* 0x000fc800078e50ff */
[----:B------:R-:W-:-:S05]  /*1450*/  @!P0 SHF.L.U32 R32, R32, 0x1, RZ ;  /* 0x0000000120208819 */ /* 0x000fca00000006ff */
[----:B0-----:R-:W-:Y:S02]  /*1460*/  @!P0 IMAD.WIDE.U32 R32, R32, 0x4, R34 ;  /* 0x0000000420208825 */ /* 0x001fe400078e0022 */
[----:B------:R-:W0:Y:S03]  /*1470*/  S2R R35, SR_TID.X ;  /* 0x0000000000237919 */ /* 0x000e260000002100 */
[----:B------:R1:W-:Y:S01]  /*1480*/  @!P0 STG.E.64 desc[UR6][R32.64], R30 ;  /* 0x0000001e20008986 */ /* 0x0003e2000c101b06 */
[----:B------:R-:W-:Y:S01]  /*1490*/  BAR.SYNC.DEFER_BLOCKING 0x0 ;  /* 0x0000000000007b1d */ /* 0x000fe20000010000 */
[C---:B0-----:R-:W-:Y:S02]  /*14a0*/  ISETP.NE.AND P1, PT, R35.reuse, RZ, PT ;  /* 0x000000ff2300720c */ /* 0x041fe40003f25270 */
[----:B------:R-:W-:-:S11]  /*14b0*/  ISETP.GT.U32.AND P0, PT, R35, 0xff, PT ;  /* 0x000000ff2300780c */ /* 0x000fd60003f04070 */
[----:B-1----:R-:W-:Y:S05]  /*14c0*/  @P1 BRA `(.L_x_1762) ;  /* 0x00000000003c1947 */ /* 0x002fea0003800000 */
[----:B------:R-:W0:Y:S01]  /*14d0*/  LDC.64 R30, c[0x0][0x250] ;  /* 0x00009400ff1e7b82 */ /* 0x000e220000000a00 */
        /* <DEDUP_REMOVED lines=8> */
.L_x_1763:
[----:B------:R-:W2:Y:S04]  /*1560*/  LD.E.STRONG.GPU R33, desc[UR6][R30.64] ;  /* 0x000000061e217980 */ /* 0x000ea8000c10f900 */
[----:B--2---:R-:W-:Y:S01]  /*1570*/  CCTL.IVALL ;  /* 0x00000000ff00798f */ /* 0x004fe20002000000 */
[----:B------:R-:W-:Y:S05]  /*1580*/  YIELD ;  /* 0x0000000000007946 */ /* 0x000fea0003800000 */
[----:B-----5:R-:W-:-:S04]  /*1590*/  LOP3.LUT R33, R33, R32, RZ, 0x3c, !PT ;  /* 0x0000002021217212 */ /* 0x020fc800078e3cff */
[----:B------:R-:W-:-:S13]  /*15a0*/  ISETP.GT.AND P1, PT, R33, -0x1, PT ;  /* 0xffffffff2100780c */ /* 0x000fda0003f24270 */
[----:B------:R-:W-:Y:S05]  /*15b0*/  @P1 BRA `(.L_x_1763) ;  /* 0xfffffffc00e81947 */ /* 0x000fea000383ffff */
.L_x_1762:
        /* <DEDUP_REMOVED lines=37> */
.L_x_1765:
[----:B------:R-:W-:Y:S05]  /*1810*/  BSYNC B0 ;  /* 0x0000000000007941 */ /* 0x000fea0003800000 */
.L_x_1764:
[----:B------:R-:W0:Y:S01]  /*1820*/  SHFL.BFLY PT, R33, R30, 0x10, 0x1f ;  /* 0x0e001f001e217f89 */ /* 0x000e2200000e0000 */
[----:B------:R-:W-:Y:S01]  /*1830*/  ULDC.64 UR8, c[0x0][0x240] ;  /* 0x0000900000087ab9 */ /* 0x000fe20000000a00 */
[----:B------:R-:W-:Y:S01]  /*1840*/  BSSY B0, `(.L_x_1766) ;  /* 0x0000031000007945 */ /* 0x000fe20003800000 */
[----:B------:R-:W-:Y:S01]  /*1850*/  ISETP.EQ.U32.AND P1, PT, RZ, UR8, PT ;  /* 0x00000008ff007c0c */ /* 0x000fe2000bf22070 */
[----:B------:R-:W1:Y:S01]  /*1860*/  SHFL.BFLY PT, R32, R31, 0x10, 0x1f ;  /* 0x0e001f001f207f89 */ /* 0x000e6200000e0000 */
[----:B------:R-:W2:Y:S01]  /*1870*/  S2R R35, SR_TID.X ;  /* 0x0000000000237919 */ /* 0x000ea20000002100 */
[----:B------:R-:W3:Y:S01]  /*1880*/  S2R R34, SR_TID.X ;  /* 0x0000000000227919 */ /* 0x000ee20000002100 */
[----:B0-----:R-:W-:Y:S01]  /*1890*/  FADD.FTZ R30, R33, R30 ;  /* 0x0000001e211e7221 */ /* 0x001fe20000010000 */
[----:B-1----:R-:W-:-:S04]  /*18a0*/  FADD.FTZ R32, R32, R31 ;  /* 0x0000001f20207221 */ /* 0x002fc80000010000 */
[----:B------:R-:W0:Y:S04]  /*18b0*/  SHFL.BFLY PT, R33, R30, 0x8, 0x1f ;  /* 0x0d001f001e217f89 */ /* 0x000e2800000e0000 */
[----:B------:R-:W1:Y:S01]  /*18c0*/  SHFL.BFLY PT, R31, R32, 0x8, 0x1f ;  /* 0x0d001f00201f7f89 */ /* 0x000e6200000e0000 */
[----:B--2---:R-:W-:Y:S02]  /*18d0*/  SHF.R.U32.HI R36, RZ, 0x2, R35 ;  /* 0x00000002ff247819 */ /* 0x004fe40000011623 */
[----:B------:R-:W2:Y:S01]  /*18e0*/  S2R R35, SR_CTAID.X ;  /* 0x0000000000237919 */ /* 0x000ea20000002500 */
[----:B---3--:R-:W-:Y:S01]  /*18f0*/  LOP3.LUT P0, RZ, R34, 0xffffff1f, RZ, 0xc0, !PT ;  /* 0xffffff1f22ff7812 */ /* 0x008fe2000780c0ff */
        /* <DEDUP_REMOVED lines=13> */
[----:B------:R-:W-:Y:S01]  /*19d0*/  @!P0 FMUL.FTZ R30, R30, 6.1035157159494701773e-06 ;  /* 0x36cccccd1e1e8820 */ /* 0x000fe20000410000 */
[----:B-1----:R-:W-:-:S03]  /*19e0*/  FADD.FTZ R32, R31, R32 ;  /* 0x000000201f207221 */ /* 0x002fc60000010000 */
[----:B------:R-:W-:-:S04]  /*19f0*/  @!P0 FMUL.FTZ R31, R30, R30 ;  /* 0x0000001e1e1f8220 */ /* 0x000fc80000410000 */
[----:B------:R-:W-:Y:S01]  /*1a00*/  @!P0 FFMA.FTZ R31, R32, 6.1035157159494701773e-06, -R31 ;  /* 0x36cccccd201f8823 */ /* 0x000fe2000001081f */
[----:B------:R-:W-:-:S04]  /*1a10*/  @!P0 LOP3.LUT R32, R36, 0x3ffffff8, RZ, 0xc0, !PT ;  /* 0x3ffffff824208812 */ /* 0x000fc800078ec0ff */
[----:B------:R-:W-:-:S05]  /*1a20*/  @!P0 FMNMX.FTZ R31, RZ, R31, !PT ;  /* 0x0000001fff1f8209 */ /* 0x000fca0007810000 */
[----:B------:R0:W-:Y:S01]  /*1a30*/  @!P0 STS.64 [R32+UR5], R30 ;  /* 0x0000001e20008988 */ /* 0x0001e20008000a05 */
[----:B------:R-:W-:Y:S01]  /*1a40*/  BAR.SYNC.DEFER_BLOCKING 0x0 ;  /* 0x0000000000007b1d */ /* 0x000fe20000010000 */
[----:B--2---:R-:W-:-:S04]  /*1a50*/  LOP3.LUT P0, RZ, R35, 0x7f, RZ, 0xc0, !PT ;  /* 0x0000007f23ff7812 */ /* 0x004fc8000780c0ff */
        /* <DEDUP_REMOVED lines=8> */
[----:B-----5:R-:W-:-:S04]  /*1ae0*/  LEA R31, P0, R2, R31, 0x4 ;  /* 0x0000001f021f7211 */ /* 0x020fc800078020ff */
[----:B------:R-:W-:Y:S02]  /*1af0*/  LEA.HI.X R32, R2, R32, R3, 0x4, P0 ;  /* 0x0000002002207211 */ /* 0x000fe400000f2403 */
[----:B------:R-:W-:-:S04]  /*1b00*/  LEA R30, P0, R31, UR8, 0x3 ;  /* 0x000000081f1e7c11 */ /* 0x000fc8000f8018ff */
[----:B------:R-:W-:Y:S02]  /*1b10*/  LEA.HI.X R31, R31, UR9, R32, 0x3, P0 ;  /* 0x000000091f1f7c11 */ /* 0x000fe400080f1c20 */
[----:B------:R-:W-:-:S06]  /*1b20*/  LEA R32, R34, UR5, 0x3 ;  /* 0x0000000522207c11 */ /* 0x000fcc000f8e18ff */
[----:B------:R-:W0:Y:S04]  /*1b30*/  LDS.64 R32, [R32] ;  /* 0x0000000020207984 */ /* 0x000e280000000a00 */
[----:B0-----:R0:W-:Y:S02]  /*1b40*/  STG.E.64 desc[UR6][R30.64], R32 ;  /* 0x000000201e007986 */ /* 0x0011e4000c101b06 */
.L_x_1767:
[----:B------:R-:W-:Y:S05]  /*1b50*/  BSYNC B0 ;  /* 0x0000000000007941 */ /* 0x000fea0003800000 */
.L_x_1766:
[----:B0-----:R-:W2:Y:S01]  /*1b60*/  LDL R32, [R1+0x2c] ;  /* 0x00002c0001207983 */ /* 0x001ea20000100800 */
[----:B------:R-:W-:Y:S01]  /*1b70*/  ULDC.64 UR10, c[0x0][0x210] ;  /* 0x00008400000a7ab9 */ /* 0x000fe20000000a00 */
[----:B------:R-:W-:Y:S01]  /*1b80*/  ULDC UR8, c[0x0][0x230] ;  /* 0x00008c0000087ab9 */ /* 0x000fe20000000800 */
[----:B------:R-:W-:-:S04]  /*1b90*/  LEA R30, P0, R4, UR10, 0x1 ;  /* 0x0000000a041e7c11 */ /* 0x000fc8000f8008ff */
[----:B------:R-:W-:Y:S02]  /*1ba0*/  LEA.HI.X R31, R4, UR11, R55, 0x1, P0 ;  /* 0x0000000b041f7c11 */ /* 0x000fe400080f0c37 */
[----:B------:R-:W3:Y:S04]  /*1bb0*/  LDL.LU R55, [R1] ;  /* 0x0000000001377983 */ /* 0x000ee80000300800 */
[----:B--2---:R-:W0:Y:S02]  /*1bc0*/  LDS.64 R32, [R32] ;  /* 0x0000000020207984 */ /* 0x004e240000000a00 */
[----:B0-----:R-:W-:Y:S01]  /*1bd0*/  FADD.FTZ R4, R33, UR8 ;  /* 0x0000000821047e21 */ /* 0x001fe20008010000 */
[----:B------:R-:W-:Y:S01]  /*1be0*/  FADD.FTZ R35, R0, -R32 ;  /* 0x8000002000237221 */ /* 0x000fe20000010000 */
[----:B-----5:R-:W-:-:S02]  /*1bf0*/  HADD2.F32 R33, -RZ, R26.H0_H0 ;  /* 0x2000001aff217230 */ /* 0x020fc40000004100 */
[--C-:B------:R-:W-:Y:S01]  /*1c00*/  FADD.FTZ R54, R54, -R32.reuse ;  /* 0x8000002036367221 */ /* 0x100fe20000010000 */
[--C-:B------:R-:W-:Y:S01]  /*1c10*/  FADD.FTZ R37, R53, -R32.reuse ;  /* 0x8000002035257221 */ /* 0x100fe20000010000 */
[--C-:B------:R-:W-:Y:S01]  /*1c20*/  FADD.FTZ R52, R52, -R32.reuse ;  /* 0x8000002034347221 */ /* 0x100fe20000010000 */
[----:B------:R-:W0:Y:S01]  /*1c30*/  MUFU.RSQ R4, R4 ;  /* 0x0000000400047308 */ /* 0x000e220000001400 */
[----:B------:R-:W-:Y:S02]  /*1c40*/  HADD2.F32 R0, -RZ, R28.H0_H0 ;  /* 0x2000001cff007230 */ /* 0x000fe40000004100 */
        /* <DEDUP_REMOVED lines=16> */
[--C-:B------:R-:W-:Y:S01]  /*1d50*/  FADD.FTZ R24, R24, -R32.reuse ;  /* 0x8000002018187221 */ /* 0x100fe20000010000 */
[--C-:B------:R-:W-:Y:S01]  /*1d60*/  FADD.FTZ R21, R21, -R32.reuse ;  /* 0x8000002015157221 */ /* 0x100fe20000010000 */
[----:B------:R-:W-:Y:S01]  /*1d70*/  FADD.FTZ R25, R25, -R32 ;  /* 0x8000002019197221 */ /* 0x000fe20000010000 */
[----:B------:R-:W-:Y:S01]  /*1d80*/  FFMA.FTZ R35, R35, R33, R0 ;  /* 0x0000002123237223 */ /* 0x000fe20000010000 */
[--C-:B------:R-:W-:Y:S01]  /*1d90*/  FADD.FTZ R23, R23, -R32.reuse ;  /* 0x8000002017177221 */ /* 0x100fe20000010000 */
[--C-:B------:R-:W-:Y:S01]  /*1da0*/  FADD.FTZ R38, R38, -R32.reuse ;  /* 0x8000002026267221 */ /* 0x100fe20000010000 */
[----:B------:R-:W-:Y:S01]  /*1db0*/  FADD.FTZ R39, R39, -R32 ;  /* 0x8000002027277221 */ /* 0x000fe20000010000 */
[----:B------:R-:W-:Y:S01]  /*1dc0*/  FMUL.FTZ R34, R35, -1.4426950216293334961 ;  /* 0xbfb8aa3b23227820 */ /* 0x000fe20000410000 */
[----:B------:R-:W-:-:S05]  /*1dd0*/  ULDC.64 UR8, c[0x0][0x238] ;  /* 0x00008e0000087ab9 */ /* 0x000fca0000000a00 */
[----:B------:R-:W0:Y:S01]  /*1de0*/  MUFU.EX2 R34, R34 ;  /* 0x0000002200227308 */ /* 0x000e220000000800 */
[----:B------:R-:W-:Y:S02]  /*1df0*/  HADD2.F32 R26, -RZ, R26.H1_H1 ;  /* 0x3000001aff1a7230 */ /* 0x000fe40000004100 */
[----:B0-----:R-:W-:-:S06]  /*1e00*/  FADD.FTZ R34, R34, 1 ;  /* 0x3f80000022227421 */ /* 0x001fcc0000010000 */
[----:B------:R-:W0:Y:S01]  /*1e10*/  MUFU.RCP R34, R34 ;  /* 0x0000002200227308 */ /* 0x000e220000001000 */
[----:B------:R-:W-:Y:S02]  /*1e20*/  HADD2.F32 R28, -RZ, R28.H1_H1 ;  /* 0x3000001cff1c7230 */ /* 0x000fe40000004100 */
[----:B------:R-:W-:-:S04]  /*1e30*/  FMUL.FTZ R36, R4, R54 ;  /* 0x0000003604247220 */ /* 0x000fc80000410000 */
[----:B------:R-:W-:Y:S01]  /*1e40*/  FFMA.FTZ R36, R36, R26, R28 ;  /* 0x0000001a24247223 */ /* 0x000fe2000001001c */
[----:B0-----:R-:W-:-:S03]  /*1e50*/  FMUL.FTZ R34, R35, R34 ;  /* 0x0000002223227220 */ /* 0x001fc60000410000 */
[----:B------:R-:W-:-:S06]  /*1e60*/  FMUL.FTZ R35, R36, -1.4426950216293334961 ;  /* 0xbfb8aa3b24237820 */ /* 0x000fcc0000410000 */
[----:B------:R-:W0:Y:S02]  /*1e70*/  MUFU.EX2 R35, R35 ;  /* 0x0000002300237308 */ /* 0x000e240000000800 */
[----:B0-----:R-:W-:-:S06]  /*1e80*/  FADD.FTZ R35, R35, 1 ;  /* 0x3f80000023237421 */ /* 0x001fcc0000010000 */
[----:B------:R-:W0:Y:S02]  /*1e90*/  MUFU.RCP R35, R35 ;  /* 0x0000002300237308 */ /* 0x000e240000001000 */
[----:B0-----:R-:W-:-:S05]  /*1ea0*/  FMUL.FTZ R35, R36, R35 ;  /* 0x0000002324237220 */ /* 0x001fca0000410000 */
[----:B------:R-:W-:-:S05]  /*1eb0*/  F2FP.F16.F32.PACK_AB R34, R35, R34 ;  /* 0x000000222322723e */ /* 0x000fca00000000ff */
[----:B------:R0:W-:Y:S01]  /*1ec0*/  STG.E.U16 desc[UR6][R30.64], R34 ;  /* 0x000000221e007986 */ /* 0x0001e2000c101506 */
[----:B------:R-:W-:Y:S02]  /*1ed0*/  HADD2.F32 R35, -RZ, R27.H0_H0 ;  /* 0x2000001bff237230 */ /* 0x000fe40000004100 */
[----:B------:R-:W-:Y:S01]  /*1ee0*/  FMUL.FTZ R37, R4, R37 ;  /* 0x0000002504257220 */ /* 0x000fe20000410000 */
[----:B0-----:R-:W-:-:S05]  /*1ef0*/  PRMT R34, R34, 0x7632, R34 ;  /* 0x0000763222227816 */ /* 0x001fca0000000022 */
[----:B------:R0:W-:Y:S02]  /*1f00*/  STG.E.U16 desc[UR6][R30.64+0x2], R34 ;  /* 0x000002221e007986 */ /* 0x0001e4000c101506 */
[----:B0-----:R-:W-:-:S05]  /*1f10*/  HADD2.F32 R34, -RZ, R29.H0_H0 ;  /* 0x2000001dff227230 */ /* 0x001fca0000004100 */
[----:B------:R-:W-:-:S04]  /*1f20*/  FFMA.FTZ R37, R37, R35, R34 ;  /* 0x0000002325257223 */ /* 0x000fc80000010022 */
[----:B------:R-:W-:-:S06]  /*1f30*/  FMUL.FTZ R36, R37, -1.4426950216293334961 ;  /* 0xbfb8aa3b25247820 */ /* 0x000fcc0000410000 */
        /* <DEDUP_REMOVED lines=14> */
[----:B------:R0:W-:Y:S02]  /*2020*/  STG.E.U16 desc[UR6][R30.64+0x4], R36 ;  /* 0x000004241e007986 */ /* 0x0001e4000c101506 */
[----:B0-----:R-:W-:-:S05]  /*2030*/  PRMT R36, R36, 0x7632, R36 ;  /* 0x0000763224247816 */ /* 0x001fca0000000024 */
[----:B------:R0:W-:Y:S02]  /*2040*/  STG.E.U16 desc[UR6][R30.64+0x6], R36 ;  /* 0x000006241e007986 */ /* 0x0001e4000c101506 */
[----:B0-----:R-:W-:-:S04]  /*2050*/  FMUL.FTZ R30, R4, R51 ;  /* 0x00000033041e7220 */ /* 0x001fc80000410000 */
[----:B------:R-:W-:-:S04]  /*2060*/  FFMA.FTZ R30, R33, R30, R0 ;  /* 0x0000001e211e7223 */ /* 0x000fc80000010000 */
[----:B------:R-:W-:Y:S01]  /*2070*/  FMUL.FTZ R37, R30, -1.4426950216293334961 ;  /* 0xbfb8aa3b1e257820 */ /* 0x000fe20000410000 */
[----:B------:R-:W-:-:S05]  /*2080*/  FMUL.FTZ R31, R4, R50 ;  /* 0x00000032041f7220 */ /* 0x000fca0000410000 */
[----:B------:R-:W0:Y:S01]  /*2090*/  MUFU.EX2 R37, R37 ;  /* 0x0000002500257308 */ /* 0x000e220000000800 */
[----:B------:R-:W-:-:S04]  /*20a0*/  FFMA.FTZ R31, R26, R31, R28 ;  /* 0x0000001f1a1f7223 */ /* 0x000fc8000001001c */
[----:B------:R-:W-:-:S06]  /*20b0*/  FMUL.FTZ R36, R31, -1.4426950216293334961 ;  /* 0xbfb8aa3b1f247820 */ /* 0x000fcc0000410000 */
[----:B------:R-:W1:Y:S01]  /*20c0*/  MUFU.EX2 R36, R36 ;  /* 0x0000002400247308 */ /* 0x000e620000000800 */
[----:B0-----:R-:W-:-:S07]  /*20d0*/  FADD.FTZ R37, R37, 1 ;  /* 0x3f80000025257421 */ /* 0x001fce0000010000 */
[----:B------:R-:W0:Y:S01]  /*20e0*/  MUFU.RCP R37, R37 ;  /* 0x0000002500257308 */ /* 0x000e220000001000 */
[----:B------:R-:W-:Y:S01]  /*20f0*/  FMUL.FTZ R49, R4, R49 ;  /* 0x0000003104317220 */ /* 0x000fe20000410000 */
[----:B-1----:R-:W-:-:S03]  /*2100*/  FADD.FTZ R50, R36, 1 ;  /* 0x3f80000024327421 */ /* 0x002fc60000010000 */
[----:B------:R-:W-:-:S03]  /*2110*/  FFMA.FTZ R36, R35, R49, R34 ;  /* 0x0000003123247223 */ /* 0x000fc60000010022 */
[----:B------:R1:W2:Y:S01]  /*2120*/  MUFU.RCP R49, R50 ;  /* 0x0000003200317308 */ /* 0x0002a20000001000 */
[----:B0-----:R-:W-:Y:S01]  /*2130*/  FMUL.FTZ R30, R30, R37 ;  /* 0x000000251e1e7220 */ /* 0x001fe20000410000 */
[----:B------:R-:W-:Y:S01]  /*2140*/  FMUL.FTZ R37, R36, -1.4426950216293334961 ;  /* 0xbfb8aa3b24257820 */ /* 0x000fe20000410000 */
[----:B-1----:R-:W-:-:S05]  /*2150*/  FADD.FTZ R50, R48, -R32 ;  /* 0x8000002030327221 */ /* 0x002fca0000010000 */
[----:B------:R0:W1:Y:S02]  /*2160*/  MUFU.EX2 R48, R37 ;  /* 0x0000002500307308 */ /* 0x0000640000000800 */
[----:B0-----:R-:W-:Y:S01]  /*2170*/  FMUL.FTZ R37, R4, R50 ;  /* 0x0000003204257220 */ /* 0x001fe20000410000 */
[----:B--2---:R-:W-:-:S03]  /*2180*/  FMUL.FTZ R31, R31, R49 ;  /* 0x000000311f1f7220 */ /* 0x004fc60000410000 */
[----:B------:R-:W-:-:S04]  /*2190*/  FFMA.FTZ R37, R27, R37, R29 ;  /* 0x000000251b257223 */ /* 0x000fc8000001001d */
[----:B------:R-:W-:-:S06]  /*21a0*/  FMUL.FTZ R49, R37, -1.4426950216293334961 ;  /* 0xbfb8aa3b25317820 */ /* 0x000fcc0000410000 */
[----:B------:R-:W0:Y:S01]  /*21b0*/  MUFU.EX2 R49, R49 ;  /* 0x0000003100317308 */ /* 0x000e220000000800 */
[----:B-1----:R-:W-:-:S07]  /*21c0*/  FADD.FTZ R48, R48, 1 ;  /* 0x3f80000030307421 */ /* 0x002fce0000010000 */
[----:B------:R0:W1:Y:S01]  /*21d0*/  MUFU.RCP R50, R48 ;  /* 0x0000003000327308 */ /* 0x0000620000001000 */
[----:B------:R-:W-:Y:S01]  /*21e0*/  FMUL.FTZ R47, R4, R47 ;  /* 0x0000002f042f7220 */ /* 0x000fe20000410000 */
[----:B0-----:R-:W-:-:S03]  /*21f0*/  FADD.FTZ R48, R49, 1 ;  /* 0x3f80000031307421 */ /* 0x001fc60000010000 */
[----:B------:R-:W-:-:S03]  /*2200*/  FFMA.FTZ R49, R33, R47, R0 ;  /* 0x0000002f21317223 */ /* 0x000fc60000010000 */
[----:B------:R-:W0:Y:S01]  /*2210*/  MUFU.RCP R48, R48 ;  /* 0x0000003000307308 */ /* 0x000e220000001000 */
[----:B------:R-:W-:Y:S01]  /*2220*/  FMUL.FTZ R47, R49, -1.4426950216293334961 ;  /* 0xbfb8aa3b312f7820 */ /* 0x000fe20000410000 */
[----:B-1----:R-:W-:Y:S01]  /*2230*/  FMUL.FTZ R36, R36, R50 ;  /* 0x0000003224247220 */ /* 0x002fe20000410000 */
[----:B------:R-:W-:-:S05]  /*2240*/  FADD.FTZ R50, R46, -R32 ;  /* 0x800000202e327221 */ /* 0x000fca0000010000 */
[----:B------:R1:W2:Y:S02]  /*2250*/  MUFU.EX2 R46, R47 ;  /* 0x0000002f002e7308 */ /* 0x0002a40000000800 */
[----:B-1----:R-:W-:Y:S01]  /*2260*/  FMUL.FTZ R47, R4, R50 ;  /* 0x00000032042f7220 */ /* 0x002fe20000410000 */
[----:B0-----:R-:W-:-:S03]  /*2270*/  FMUL.FTZ R37, R37, R48 ;  /* 0x0000003025257220 */ /* 0x001fc60000410000 */
[----:B------:R-:W-:-:S04]  /*2280*/  FFMA.FTZ R47, R26, R47, R28 ;  /* 0x0000002f1a2f7223 */ /* 0x000fc8000001001c */
[----:B------:R-:W-:Y:S01]  /*2290*/  FMUL.FTZ R48, R47, -1.4426950216293334961 ;  /* 0xbfb8aa3b2f307820 */ /* 0x000fe20000410000 */
[----:B--2---:R-:W-:-:S05]  /*22a0*/  FADD.FTZ R46, R46, 1 ;  /* 0x3f8000002e2e7421 */ /* 0x004fca0000010000 */
[----:B------:R-:W0:Y:S08]  /*22b0*/  MUFU.EX2 R48, R48 ;  /* 0x0000003000307308 */ /* 0x000e300000000800 */
[----:B------:R-:W1:Y:S01]  /*22c0*/  MUFU.RCP R46, R46 ;  /* 0x0000002e002e7308 */ /* 0x000e620000001000 */
[----:B------:R-:W-:Y:S01]  /*22d0*/  FMUL.FTZ R45, R4, R45 ;  /* 0x0000002d042d7220 */ /* 0x000fe20000410000 */
[----:B0-----:R-:W-:-:S03]  /*22e0*/  FADD.FTZ R50, R48, 1 ;  /* 0x3f80000030327421 */ /* 0x001fc60000010000 */
[----:B------:R-:W-:-:S03]  /*22f0*/  FFMA.FTZ R48, R35, R45, R34 ;  /* 0x0000002d23307223 */ /* 0x000fc60000010022 */
[----:B------:R-:W0:Y:S01]  /*2300*/  MUFU.RCP R50, R50 ;  /* 0x0000003200327308 */ /* 0x000e220000001000 */
[----:B-1----:R-:W-:Y:S01]  /*2310*/  FMUL.FTZ R45, R49, R46 ;  /* 0x0000002e312d7220 */ /* 0x002fe20000410000 */
[----:B------:R-:W-:Y:S01]  /*2320*/  FMUL.FTZ R49, R48, -1.4426950216293334961 ;  /* 0xbfb8aa3b30317820 */ /* 0x000fe20000410000 */
[----:B------:R-:W-:-:S05]  /*2330*/  FMUL.FTZ R44, R4, R44 ;  /* 0x0000002c042c7220 */ /* 0x000fca0000410000 */
[----:B------:R-:W1:Y:S01]  /*2340*/  MUFU.EX2 R49, R49 ;  /* 0x0000003100317308 */ /* 0x000e620000000800 */
[----:B------:R-:W-:Y:S01]  /*2350*/  FFMA.FTZ R46, R27, R44, R29 ;  /* 0x0000002c1b2e7223 */ /* 0x000fe2000001001d */
[----:B0-----:R-:W-:-:S03]  /*2360*/  FMUL.FTZ R44, R47, R50 ;  /* 0x000000322f2c7220 */ /* 0x001fc60000410000 */
        /* <DEDUP_REMOVED lines=35> */
[----:B------:R0:W2:Y:S01]  /*25a0*/  MUFU.RCP R12, R50 ;  /* 0x00000032000c7308 */ /* 0x0000a20000001000 */
[----:B-1----:R-:W-:Y:S01]  /*25b0*/  FMUL.FTZ R46, R46, R49 ;  /* 0x000000312e2e7220 */ /* 0x002fe20000410000 */
[----:B------:R-:W-:Y:S01]  /*25c0*/  FMUL.FTZ R49, R48, -1.4426950216293334961 ;  /* 0xbfb8aa3b30317820 */ /* 0x000fe20000410000 */
[----:B0-----:R-:W-:-:S05]  /*25d0*/  FADD.FTZ R50, R13, -R32 ;  /* 0x800000200d327221 */ /* 0x001fca0000010000 */
[----:B------:R0:W1:Y:S02]  /*25e0*/  MUFU.EX2 R13, R49 ;  /* 0x00000031000d7308 */ /* 0x0000640000000800 */
[----:B0-----:R-:W-:Y:S01]  /*25f0*/  FMUL.FTZ R49, R4, R50 ;  /* 0x0000003204317220 */ /* 0x001fe20000410000 */
[----:B--2---:R-:W-:-:S03]  /*2600*/  FMUL.FTZ R47, R47, R12 ;  /* 0x0000000c2f2f7220 */ /* 0x004fc60000410000 */
[----:B------:R-:W-:-:S04]  /*2610*/  FFMA.FTZ R49, R26, R49, R28 ;  /* 0x000000311a317223 */ /* 0x000fc8000001001c */
[----:B------:R-:W-:-:S06]  /*2620*/  FMUL.FTZ R12, R49, -1.4426950216293334961 ;  /* 0xbfb8aa3b310c7820 */ /* 0x000fcc0000410000 */
[----:B------:R-:W0:Y:S01]  /*2630*/  MUFU.EX2 R12, R12 ;  /* 0x0000000c000c7308 */ /* 0x000e220000000800 */
[----:B-1----:R-:W-:Y:S01]  /*2640*/  FADD.FTZ R13, R13, 1 ;  /* 0x3f8000000d0d7421 */ /* 0x002fe20000010000 */
[----:B------:R-:W-:-:S06]  /*2650*/  FADD.FTZ R50, R14, -R32 ;  /* 0x800000200e327221 */ /* 0x000fcc0000010000 */
[----:B------:R-:W1:Y:S01]  /*2660*/  MUFU.RCP R13, R13 ;  /* 0x0000000d000d7308 */ /* 0x000e620000001000 */
[----:B------:R-:W-:Y:S01]  /*2670*/  FMUL.FTZ R50, R4, R50 ;  /* 0x0000003204327220 */ /* 0x000fe20000410000 */
[----:B0-----:R-:W-:-:S03]  /*2680*/  FADD.FTZ R12, R12, 1 ;  /* 0x3f8000000c0c7421 */ /* 0x001fc60000010000 */
[----:B------:R-:W-:-:S03]  /*2690*/  FFMA.FTZ R50, R35, R50, R34 ;  /* 0x0000003223327223 */ /* 0x000fc60000010022 */
[----:B------:R-:W0:Y:S01]  /*26a0*/  MUFU.RCP R12, R12 ;  /* 0x0000000c000c7308 */ /* 0x000e220000001000 */
[----:B-1----:R-:W-:Y:S01]  /*26b0*/  FMUL.FTZ R48, R48, R13 ;  /* 0x0000000d30307220 */ /* 0x002fe20000410000 */
[----:B------:R-:W-:Y:S01]  /*26c0*/  FMUL.FTZ R13, R50, -1.4426950216293334961 ;  /* 0xbfb8aa3b320d7820 */ /* 0x000fe20000410000 */
[----:B------:R-:W-:-:S04]  /*26d0*/  FMUL.FTZ R15, R4, R15 ;  /* 0x0000000f040f7220 */ /* 0x000fc80000410000 */
[----:B------:R-:W-:Y:S01]  /*26e0*/  FFMA.FTZ R51, R27, R15, R29 ;  /* 0x0000000f1b337223 */ /* 0x000fe2000001001d */
[----:B------:R-:W1:Y:S01]  /*26f0*/  MUFU.EX2 R13, R13 ;  /* 0x0000000d000d7308 */ /* 0x000e620000000800 */
[----:B0-----:R-:W-:Y:S02]  /*2700*/  FMUL.FTZ R49, R49, R12 ;  /* 0x0000000c31317220 */ /* 0x001fe40000410000 */
[----:B------:R-:W-:-:S06]  /*2710*/  FMUL.FTZ R12, R51, -1.4426950216293334961 ;  /* 0xbfb8aa3b330c7820 */ /* 0x000fcc0000410000 */
[----:B------:R-:W0:Y:S01]  /*2720*/  MUFU.EX2 R12, R12 ;  /* 0x0000000c000c7308 */ /* 0x000e220000000800 */
[----:B-1----:R-:W-:Y:S01]  /*2730*/  FADD.FTZ R13, R13, 1 ;  /* 0x3f8000000d0d7421 */ /* 0x002fe20000010000 */
[----:B------:R-:W-:-:S04]  /*2740*/  FADD.FTZ R14, R16, -R32 ;  /* 0x80000020100e7221 */ /* 0x000fc80000010000 */
[----:B------:R-:W-:Y:S02]  /*2750*/  FMUL.FTZ R14, R4, R14 ;  /* 0x0000000e040e7220 */ /* 0x000fe40000410000 */
[----:B------:R-:W1:Y:S01]  /*2760*/  MUFU.RCP R13, R13 ;  /* 0x0000000d000d7308 */ /* 0x000e620000001000 */
[----:B0-----:R-:W-:Y:S01]  /*2770*/  FADD.FTZ R15, R12, 1 ;  /* 0x3f8000000c0f7421 */ /* 0x001fe20000010000 */
[----:B------:R-:W-:-:S06]  /*2780*/  FFMA.FTZ R12, R33, R14, R0 ;  /* 0x0000000e210c7223 */ /* 0x000fcc0000010000 */
[----:B------:R0:W2:Y:S02]  /*2790*/  MUFU.RCP R14, R15 ;  /* 0x0000000f000e7308 */ /* 0x0000a40000001000 */
[----:B0-----:R-:W-:Y:S01]  /*27a0*/  FMUL.FTZ R15, R12, -1.4426950216293334961 ;  /* 0xbfb8aa3b0c0f7820 */ /* 0x001fe20000410000 */
[----:B-1----:R-:W-:Y:S01]  /*27b0*/  FMUL.FTZ R50, R50, R13 ;  /* 0x0000000d32327220 */ /* 0x002fe20000410000 */
[----:B------:R-:W-:-:S04]  /*27c0*/  FMUL.FTZ R13, R4, R17 ;  /* 0x00000011040d7220 */ /* 0x000fc80000410000 */
[----:B------:R-:W0:Y:S01]  /*27d0*/  MUFU.EX2 R15, R15 ;  /* 0x0000000f000f7308 */ /* 0x000e220000000800 */
[----:B------:R-:W-:Y:S01]  /*27e0*/  FFMA.FTZ R13, R26, R13, R28 ;  /* 0x0000000d1a0d7223 */ /* 0x000fe2000001001c */
[----:B--2---:R-:W-:-:S03]  /*27f0*/  FMUL.FTZ R51, R51, R14 ;  /* 0x0000000e33337220 */ /* 0x004fc60000410000 */
[----:B------:R-:W-:-:S06]  /*2800*/  FMUL.FTZ R14, R13, -1.4426950216293334961 ;  /* 0xbfb8aa3b0d0e7820 */ /* 0x000fcc0000410000 */
[----:B------:R-:W1:Y:S01]  /*2810*/  MUFU.EX2 R14, R14 ;  /* 0x0000000e000e7308 */ /* 0x000e620000000800 */
[----:B0-----:R-:W-:-:S07]  /*2820*/  FADD.FTZ R15, R15, 1 ;  /* 0x3f8000000f0f7421 */ /* 0x001fce0000010000 */
[----:B------:R0:W2:Y:S02]  /*2830*/  MUFU.RCP R16, R15 ;  /* 0x0000000f00107308 */ /* 0x0000a40000001000 */
[----:B0-----:R-:W-:Y:S01]  /*2840*/  FADD.FTZ R15, R18, -R32 ;  /* 0x80000020120f7221 */ /* 0x001fe20000010000 */
[----:B-1----:R-:W-:-:S03]  /*2850*/  FADD.FTZ R17, R14, 1 ;  /* 0x3f8000000e117421 */ /* 0x002fc60000010000 */
[----:B------:R-:W-:-:S04]  /*2860*/  FMUL.FTZ R15, R4, R15 ;  /* 0x0000000f040f7220 */ /* 0x000fc80000410000 */
[----:B------:R-:W-:Y:S01]  /*2870*/  FFMA.FTZ R14, R35, R15, R34 ;  /* 0x0000000f230e7223 */ /* 0x000fe20000010022 */
[----:B--2---:R-:W-:Y:S01]  /*2880*/  FMUL.FTZ R18, R12, R16 ;  /* 0x000000100c127220 */ /* 0x004fe20000410000 */
[----:B------:R-:W0:Y:S02]  /*2890*/  MUFU.RCP R15, R17 ;  /* 0x00000011000f7308 */ /* 0x000e240000001000 */
        /* <DEDUP_REMOVED lines=9> */
[C---:B------:R-:W-:Y:S01]  /*2930*/  FMUL.FTZ R13, R4.reuse, R20 ;  /* 0x00000014040d7220 */ /* 0x040fe20000410000 */
[----:B------:R-:W-:-:S03]  /*2940*/  FMUL.FTZ R24, R4, R24 ;  /* 0x0000001804187220 */ /* 0x000fc60000410000 */
[C-C-:B------:R-:W-:Y:S01]  /*2950*/  FFMA.FTZ R13, R33.reuse, R13, R0.reuse ;  /* 0x0000000d210d7223 */ /* 0x140fe20000010000 */
[----:B------:R-:W-:Y:S01]  /*2960*/  FFMA.FTZ R33, R33, R24, R0 ;  /* 0x0000001821217223 */ /* 0x000fe20000010000 */
[----:B0-----:R-:W-:-:S04]  /*2970*/  FADD.FTZ R15, R15, 1 ;  /* 0x3f8000000f0f7421 */ /* 0x001fc80000010000 */
        /* <DEDUP_REMOVED lines=14> */
[----:B------:R0:W-:Y:S01]  /*2a60*/  MUFU.RCP R17, R12 ;  /* 0x0000000c00117308 */ /* 0x0001e20000001000 */
[----:B-1----:R-:W-:Y:S01]  /*2a70*/  FMUL.FTZ R25, R13, R14 ;  /* 0x0000000e0d197220 */ /* 0x002fe20000410000 */
[----:B0-----:R-:W-:-:S04]  /*2a80*/  LEA R12, P0, R5, UR10, 0x1 ;  /* 0x0000000a050c7c11 */ /* 0x001fc8000f8008ff */
[----:B------:R-:W-:Y:S01]  /*2a90*/  LEA.HI.X R13, R5, UR11, R56, 0x1, P0 ;  /* 0x0000000b050d7c11 */ /* 0x000fe200080f0c38 */
[----:B------:R-:W-:-:S04]  /*2aa0*/  FADD.FTZ R5, R22, -R32 ;  /* 0x8000002016057221 */ /* 0x000fc80000010000 */
[----:B------:R-:W-:-:S04]  /*2ab0*/  FMUL.FTZ R5, R4, R5 ;  /* 0x0000000504057220 */ /* 0x000fc80000410000 */
[----:B------:R-:W-:-:S04]  /*2ac0*/  FFMA.FTZ R5, R35, R5, R34 ;  /* 0x0000000523057223 */ /* 0x000fc80000010022 */
[----:B------:R-:W-:Y:S01]  /*2ad0*/  FMUL.FTZ R20, R5, -1.4426950216293334961 ;  /* 0xbfb8aa3b05147820 */ /* 0x000fe20000410000 */
[C---:B------:R-:W-:Y:S01]  /*2ae0*/  FMUL.FTZ R23, R4.reuse, R23 ;  /* 0x0000001704177220 */ /* 0x040fe20000410000 */
[----:B------:R-:W-:-:S04]  /*2af0*/  FMUL.FTZ R38, R4, R38 ;  /* 0x0000002604267220 */ /* 0x000fc80000410000 */
[----:B------:R-:W0:Y:S01]  /*2b00*/  MUFU.EX2 R20, R20 ;  /* 0x0000001400147308 */ /* 0x000e220000000800 */
[--C-:B------:R-:W-:Y:S01]  /*2b10*/  FFMA.FTZ R23, R27, R23, R29.reuse ;  /* 0x000000171b177223 */ /* 0x100fe2000001001d */
[----:B------:R-:W-:Y:S01]  /*2b20*/  FMUL.FTZ R39, R4, R39 ;  /* 0x0000002704277220 */ /* 0x000fe20000410000 */
[----:B------:R-:W-:Y:S02]  /*2b30*/  FFMA.FTZ R34, R35, R38, R34 ;  /* 0x0000002623227223 */ /* 0x000fe40000010022 */
[----:B------:R-:W-:Y:S01]  /*2b40*/  FMUL.FTZ R21, R23, -1.4426950216293334961 ;  /* 0xbfb8aa3b17157820 */ /* 0x000fe20000410000 */
[----:B------:R-:W-:Y:S01]  /*2b50*/  FFMA.FTZ R27, R27, R39, R29 ;  /* 0x000000271b1b7223 */ /* 0x000fe2000001001d */
[----:B------:R-:W-:Y:S01]  /*2b60*/  FMUL.FTZ R28, R33, -1.4426950216293334961 ;  /* 0xbfb8aa3b211c7820 */ /* 0x000fe20000410000 */
[----:B------:R-:W-:Y:S01]  /*2b70*/  FMUL.FTZ R32, R26, -1.4426950216293334961 ;  /* 0xbfb8aa3b1a207820 */ /* 0x000fe20000410000 */
[----:B------:R-:W-:Y:S01]  /*2b80*/  FMUL.FTZ R35, R34, -1.4426950216293334961 ;  /* 0xbfb8aa3b22237820 */ /* 0x000fe20000410000 */
[----:B------:R-:W-:Y:S01]  /*2b90*/  FMUL.FTZ R4, R27, -1.4426950216293334961 ;  /* 0xbfb8aa3b1b047820 */ /* 0x000fe20000410000 */
[----:B------:R-:W1:Y:S01]  /*2ba0*/  MUFU.EX2 R21, R21 ;  /* 0x0000001500157308 */ /* 0x000e620000000800 */
[----:B------:R-:W-:Y:S01]  /*2bb0*/  LEA R14, P0, R6, UR10, 0x1 ;  /* 0x0000000a060e7c11 */ /* 0x000fe2000f8008ff */
[----:B0-----:R-:W-:-:S06]  /*2bc0*/  FADD.FTZ R20, R20, 1 ;  /* 0x3f80000014147421 */ /* 0x001fcc0000010000 */
[----:B------:R-:W0:Y:S01]  /*2bd0*/  MUFU.EX2 R28, R28 ;  /* 0x0000001c001c7308 */ /* 0x000e220000000800 */
[----:B------:R-:W-:-:S07]  /*2be0*/  LEA.HI.X R15, R6, UR11, R57, 0x1, P0 ;  /* 0x0000000b060f7c11 */ /* 0x000fce00080f0c39 */
[----:B------:R-:W2:Y:S08]  /*2bf0*/  MUFU.EX2 R32, R32 ;  /* 0x0000002000207308 */ /* 0x000eb00000000800 */
[----:B------:R-:W4:Y:S01]  /*2c00*/  MUFU.EX2 R35, R35 ;  /* 0x0000002300237308 */ /* 0x000f220000000800 */
[----:B------:R-:W-:-:S07]  /*2c10*/  LEA R6, P0, R7, UR10, 0x1 ;  /* 0x0000000a07067c11 */ /* 0x000fce000f8008ff */
[----:B------:R-:W3:Y:S01]  /*2c20*/  MUFU.EX2 R4, R4 ;  /* 0x0000000400047308 */ /* 0x000ee20000000800 */
[----:B------:R-:W-:-:S07]  /*2c30*/  LEA.HI.X R7, R7, UR11, R58, 0x1, P0 ;  /* 0x0000000b07077c11 */ /* 0x000fce00080f0c3a */
[----:B------:R-:W3:Y:S01]  /*2c40*/  MUFU.RCP R20, R20 ;  /* 0x0000001400147308 */ /* 0x000ee20000001000 */
[----:B------:R-:W-:Y:S01]  /*2c50*/  FMUL.FTZ R22, R16, R17 ;  /* 0x0000001110167220 */ /* 0x000fe20000410000 */
[----:B-1----:R-:W-:Y:S01]  /*2c60*/  FADD.FTZ R21, R21, 1 ;  /* 0x3f80000015157421 */ /* 0x002fe20000010000 */
[----:B------:R-:W-:Y:S01]  /*2c70*/  LEA R16, P0, R8, UR10, 0x1 ;  /* 0x0000000a08107c11 */ /* 0x000fe2000f8008ff */
[----:B0-----:R-:W-:Y:S01]  /*2c80*/  FADD.FTZ R28, R28, 1 ;  /* 0x3f8000001c1c7421 */ /* 0x001fe20000010000 */
[----:B--2---:R-:W-:Y:S01]  /*2c90*/  FADD.FTZ R32, R32, 1 ;  /* 0x3f80000020207421 */ /* 0x004fe20000010000 */
[----:B----4-:R-:W-:Y:S01]  /*2ca0*/  FADD.FTZ R35, R35, 1 ;  /* 0x3f80000023237421 */ /* 0x010fe20000010000 */
[----:B------:R-:W-:Y:S01]  /*2cb0*/  LEA.HI.X R17, R8, UR11, R59, 0x1, P0 ;  /* 0x0000000b08117c11 */ /* 0x000fe200080f0c3b */
[----:B------:R-:W0:Y:S01]  /*2cc0*/  MUFU.RCP R29, R21 ;  /* 0x00000015001d7308 */ /* 0x000e220000001000 */
[----:B------:R-:W-:Y:S01]  /*2cd0*/  LEA R8, P0, R9, UR10, 0x1 ;  /* 0x0000000a09087c11 */ /* 0x000fe2000f8008ff */
[----:B---3--:R-:W-:Y:S01]  /*2ce0*/  FADD.FTZ R4, R4, 1 ;  /* 0x3f80000004047421 */ /* 0x008fe20000010000 */
[----:B------:R-:W-:-:S02]  /*2cf0*/  F2FP.F16.F32.PACK_AB R30, R31, R30 ;  /* 0x0000001e1f1e723e */ /* 0x000fc400000000ff */
[----:B------:R-:W-:-:S03]  /*2d00*/  LEA.HI.X R9, R9, UR11, R60, 0x1, P0 ;  /* 0x0000000b09097c11 */ /* 0x000fc600080f0c3c */
[----:B------:R1:W-:Y:S01]  /*2d10*/  MUFU.RCP R38, R4 ;  /* 0x0000000400267308 */ /* 0x0003e20000001000 */
[----:B------:R-:W-:Y:S01]  /*2d20*/  FMUL.FTZ R39, R5, R20 ;  /* 0x0000001405277220 */ /* 0x000fe20000410000 */
[----:B------:R-:W-:Y:S02]  /*2d30*/  LEA R20, P1, R11, UR10, 0x1 ;  /* 0x0000000a0b147c11 */ /* 0x000fe4000f8208ff */
[----:B------:R-:W-:-:S04]  /*2d40*/  F2FP.F16.F32.PACK_AB R36, R37, R36 ;  /* 0x000000242524723e */ /* 0x000fc800000000ff */
[----:B------:R-:W2:Y:S01]  /*2d50*/  MUFU.RCP R28, R28 ;  /* 0x0000001c001c7308 */ /* 0x000ea20000001000 */
[----:B-1----:R-:W-:Y:S02]  /*2d60*/  LEA R4, P0, R10, UR10, 0x1 ;  /* 0x0000000a0a047c11 */ /* 0x002fe4000f8008ff */
[----:B------:R-:W-:-:S05]  /*2d70*/  LEA.HI.X R21, R11, UR11, R55, 0x1, P1 ;  /* 0x0000000b0b157c11 */ /* 0x000fca00088f0c37 */
[----:B------:R-:W1:Y:S01]  /*2d80*/  MUFU.RCP R32, R32 ;  /* 0x0000002000207308 */ /* 0x000e620000001000 */
[----:B------:R-:W-:Y:S02]  /*2d90*/  LEA.HI.X R5, R10, UR11, R61, 0x1, P0 ;  /* 0x0000000b0a057c11 */ /* 0x000fe400080f0c3d */
[----:B------:R-:W-:-:S05]  /*2da0*/  PRMT R10, R30, 0x7632, R10 ;  /* 0x000076321e0a7816 */ /* 0x000fca000000000a */
[----:B------:R-:W3:Y:S01]  /*2db0*/  MUFU.RCP R35, R35 ;  /* 0x0000002300237308 */ /* 0x000ee20000001000 */
[----:B------:R-:W-:Y:S02]  /*2dc0*/  PRMT R11, R36, 0x7632, R11 ;  /* 0x00007632240b7816 */ /* 0x000fe4000000000b */
[----:B------:R-:W-:Y:S02]  /*2dd0*/  F2FP.F16.F32.PACK_AB R44, R44, R45 ;  /* 0x0000002d2c2c723e */ /* 0x000fe400000000ff */
[----:B------:R-:W-:Y:S02]  /*2de0*/  F2FP.F16.F32.PACK_AB R42, R42, R43 ;  /* 0x0000002b2a2a723e */ /* 0x000fe400000000ff */
[----:B------:R-:W-:Y:S02]  /*2df0*/  F2FP.F16.F32.PACK_AB R40, R40, R41 ;  /* 0x000000292828723e */ /* 0x000fe400000000ff */
[----:B------:R-:W-:Y:S01]  /*2e00*/  F2FP.F16.F32.PACK_AB R46, R47, R46 ;  /* 0x0000002e2f2e723e */ /* 0x000fe200000000ff */
[----:B0-----:R-:W-:Y:S01]  /*2e10*/  FMUL.FTZ R29, R23, R29 ;  /* 0x0000001d171d7220 */ /* 0x001fe20000410000 */
[----:B------:R-:W-:Y:S01]  /*2e20*/  STG.E.U16 desc[UR6][R12.64], R30 ;  /* 0x0000001e0c007986 */ /* 0x000fe2000c101506 */
[----:B------:R-:W-:-:S03]  /*2e30*/  PRMT R23, R42, 0x7632, R23 ;  /* 0x000076322a177816 */ /* 0x000fc60000000017 */
[----:B------:R0:W-:Y:S04]  /*2e40*/  STG.E.U16 desc[UR6][R12.64+0x2], R10 ;  /* 0x0000020a0c007986 */ /* 0x0001e8000c101506 */
[----:B------:R-:W-:Y:S04]  /*2e50*/  STG.E.U16 desc[UR6][R12.64+0x4], R36 ;  /* 0x000004240c007986 */ /* 0x000fe8000c101506 */
[----:B------:R4:W-:Y:S01]  /*2e60*/  STG.E.U16 desc[UR6][R12.64+0x6], R11 ;  /* 0x0000060b0c007986 */ /* 0x0009e2000c101506 */
[----:B------:R-:W-:Y:S02]  /*2e70*/  F2FP.F16.F32.PACK_AB R48, R49, R48 ;  /* 0x000000303130723e */ /* 0x000fe400000000ff */
[----:B0-----:R-:W-:-:S02]  /*2e80*/  PRMT R10, R40, 0x7632, R10 ;  /* 0x00007632280a7816 */ /* 0x001fc4000000000a */
[----:B------:R-:W-:Y:S01]  /*2e90*/  F2FP.F16.F32.PACK_AB R50, R51, R50 ;  /* 0x000000323332723e */ /* 0x000fe200000000ff */
[----:B------:R-:W-:Y:S01]  /*2ea0*/  STG.E.U16 desc[UR6][R14.64], R44 ;  /* 0x0000002c0e007986 */ /* 0x000fe2000c101506 */
[----:B------:R-:W-:Y:S02]  /*2eb0*/  F2FP.F16.F32.PACK_AB R18, R19, R18 ;  /* 0x000000121312723e */ /* 0x000fe400000000ff */
[----:B----4-:R-:W-:Y:S02]  /*2ec0*/  PRMT R13, R44, 0x7632, R13 ;  /* 0x000076322c0d7816 */ /* 0x010fe4000000000d */
[----:B------:R-:W-:Y:S01]  /*2ed0*/  PRMT R11, R46, 0x7632, R11 ;  /* 0x000076322e0b7816 */ /* 0x000fe2000000000b */
[----:B------:R-:W-:Y:S01]  /*2ee0*/  STG.E.U16 desc[UR6][R14.64+0x4], R42 ;  /* 0x0000042a0e007986 */ /* 0x000fe2000c101506 */
[----:B------:R-:W-:Y:S01]  /*2ef0*/  F2FP.F16.F32.PACK_AB R0, R24, R0 ;  /* 0x000000001800723e */ /* 0x000fe200000000ff */
[----:B--2---:R-:W-:Y:S01]  /*2f00*/  FMUL.FTZ R28, R33, R28 ;  /* 0x0000001c211c7220 */ /* 0x004fe20000410000 */
[----:B-1----:R-:W-:Y:S01]  /*2f10*/  FMUL.FTZ R32, R26, R32 ;  /* 0x000000201a207220 */ /* 0x002fe20000410000 */
[----:B------:R-:W-:Y:S01]  /*2f20*/  STG.E.U16 desc[UR6][R14.64+0x2], R13 ;  /* 0x0000020d0e007986 */ /* 0x000fe2000c101506 */
[----:B---3--:R-:W-:Y:S01]  /*2f30*/  FMUL.FTZ R35, R34, R35 ;  /* 0x0000002322237220 */ /* 0x008fe20000410000 */
[----:B------:R-:W-:-:S02]  /*2f40*/  FMUL.FTZ R38, R27, R38 ;  /* 0x000000261b267220 */ /* 0x000fc40000410000 */
[----:B------:R-:W-:Y:S01]  /*2f50*/  STG.E.U16 desc[UR6][R14.64+0x6], R23 ;  /* 0x000006170e007986 */ /* 0x000fe2000c101506 */
[----:B------:R-:W-:-:S03]  /*2f60*/  PRMT R12, R50, 0x7632, R12 ;  /* 0x00007632320c7816 */ /* 0x000fc6000000000c */
[----:B------:R-:W-:Y:S04]  /*2f70*/  STG.E.U16 desc[UR6][R6.64], R40 ;  /* 0x0000002806007986 */ /* 0x000fe8000c101506 */
[----:B------:R0:W-:Y:S04]  /*2f80*/  STG.E.U16 desc[UR6][R6.64+0x2], R10 ;  /* 0x0000020a06007986 */ /* 0x0001e8000c101506 */
[----:B------:R-:W-:Y:S04]  /*2f90*/  STG.E.U16 desc[UR6][R6.64+0x4], R46 ;  /* 0x0000042e06007986 */ /* 0x000fe8000c101506 */
[----:B------:R1:W-:Y:S01]  /*2fa0*/  STG.E.U16 desc[UR6][R6.64+0x6], R11 ;  /* 0x0000060b06007986 */ /* 0x0003e2000c101506 */
[----:B------:R-:W-:-:S02]  /*2fb0*/  F2FP.F16.F32.PACK_AB R22, R22, R25 ;  /* 0x000000191616723e */ /* 0x000fc400000000ff */
[----:B0-----:R-:W-:Y:S02]  /*2fc0*/  PRMT R10, R0, 0x7632, R10 ;  /* 0x00007632000a7816 */ /* 0x001fe4000000000a */
[----:B------:R-:W-:Y:S01]  /*2fd0*/  F2FP.F16.F32.PACK_AB R29, R29, R39 ;  /* 0x000000271d1d723e */ /* 0x000fe200000000ff */
[----:B------:R-:W-:Y:S01]  /*2fe0*/  STG.E.U16 desc[UR6][R16.64], R48 ;  /* 0x0000003010007986 */ /* 0x000fe2000c101506 */
[----:B------:R-:W-:Y:S02]  /*2ff0*/  F2FP.F16.F32.PACK_AB R28, R32, R28 ;  /* 0x0000001c201c723e */ /* 0x000fe400000000ff */
[----:B-1----:R-:W-:Y:S02]  /*3000*/  PRMT R7, R48, 0x7632, R7 ;  /* 0x0000763230077816 */ /* 0x002fe40000000007 */
[----:B------:R-:W-:Y:S01]  /*3010*/  PRMT R6, R18, 0x7632, R6 ;  /* 0x0000763212067816 */ /* 0x000fe20000000006 */
[----:B------:R-:W-:Y:S01]  /*3020*/  STG.E.U16 desc[UR6][R16.64+0x4], R50 ;  /* 0x0000043210007986 */ /* 0x000fe2000c101506 */
[----:B------:R-:W-:-:S03]  /*3030*/  F2FP.F16.F32.PACK_AB R35, R38, R35 ;  /* 0x000000232623723e */ /* 0x000fc600000000ff */
[----:B------:R0:W-:Y:S04]  /*3040*/  STG.E.U16 desc[UR6][R16.64+0x2], R7 ;  /* 0x0000020710007986 */ /* 0x0001e8000c101506 */
[----:B------:R-:W-:Y:S01]  /*3050*/  STG.E.U16 desc[UR6][R16.64+0x6], R12 ;  /* 0x0000060c10007986 */ /* 0x000fe2000c101506 */
[----:B------:R-:W-:-:S03]  /*3060*/  IADD3 R2, P0, R2, 0x1, RZ ;  /* 0x0000000102027810 */ /* 0x000fc60007f1e0ff */
[----:B------:R-:W-:Y:S04]  /*3070*/  STG.E.U16 desc[UR6][R8.64], R18 ;  /* 0x0000001208007986 */ /* 0x000fe8000c101506 */
[----:B------:R-:W-:Y:S01]  /*3080*/  STG.E.U16 desc[UR6][R8.64+0x2], R6 ;  /* 0x0000020608007986 */ /* 0x000fe2000c101506 */
[----:B0-----:R-:W-:-:S03]  /*3090*/  PRMT R7, R22, 0x7632, R7 ;  /* 0x0000763216077816 */ /* 0x001fc60000000007 */
[----:B------:R0:W-:Y:S04]  /*30a0*/  STG.E.U16 desc[UR6][R8.64+0x4], R0 ;  /* 0x0000040008007986 */ /* 0x0001e8000c101506 */
[----:B------:R1:W-:Y:S01]  /*30b0*/  STG.E.U16 desc[UR6][R8.64+0x6], R10 ;  /* 0x0000060a08007986 */ /* 0x0003e2000c101506 */
[----:B------:R-:W-:-:S03]  /*30c0*/  IADD3.X R3, RZ, R3, RZ, P0, !PT ;  /* 0x00000003ff037210 */ /* 0x000fc600007fe4ff */
[----:B------:R2:W-:Y:S01]  /*30d0*/  STG.E.U16 desc[UR6][R4.64], R22 ;  /* 0x0000001604007986 */ /* 0x0005e2000c101506 */
[----:B0-----:R-:W-:Y:S02]  /*30e0*/  PRMT R0, R35, 0x7632, R0 ;  /* 0x0000763223007816 */ /* 0x001fe40000000000 */
[----:B-1----:R-:W-:Y:S02]  /*30f0*/  PRMT R9, R29, 0x7632, R9 ;  /* 0x000076321d097816 */ /* 0x002fe40000000009 */
[----:B------:R-:W-:Y:S01]  /*3100*/  PRMT R10, R28, 0x7632, R10 ;  /* 0x000076321c0a7816 */ /* 0x000fe2000000000a */
        /* <DEDUP_REMOVED lines=12> */
.L_x_1769:
        /* <DEDUP_REMOVED lines=11> */
.L_x_1846:


//--------------------- .text._ZN13group_norm_v214gn_cuda_kernelI6__halfLi320ELi1ELi16ELi40ELi4096ELb1ELi64ELi320ELi320ELi4ELb1ELi2ELb0ELb0ENS_16CompileConditionILi900EEEEEvPT_PKS4_S7_S7_flPfS8_Pj --------------------------
	.section	.text._ZN13group_norm_v214gn_cuda_kernelI6__halfLi320ELi1ELi16ELi40ELi4096ELb1ELi64ELi320ELi320ELi4ELb1ELi2ELb0ELb0ENS_16CompileConditionILi900EEEEEvPT_PKS4_S7_S7_flPfS8_Pj,"ax",@progbits
	.align	128
        .global         _ZN13group_norm_v214gn_cuda_kernelI6__halfLi320ELi1ELi16ELi40ELi4096ELb1ELi64ELi320ELi320ELi4ELb1ELi2ELb0ELb0ENS_16CompileConditionILi900EEEEEvPT_PKS4_S7_S7_flPfS8_Pj
        .type           _ZN13group_norm_v214gn_cuda_kernelI6__halfLi320ELi1ELi16ELi40ELi4096ELb1ELi64ELi320ELi320ELi4ELb1ELi2ELb0ELb0ENS_16CompileConditionILi900EEEEEvPT_PKS4_S7_S7_flPfS8_Pj,@function
        .size           _ZN13group_norm_v214gn_cuda_kernelI6__halfLi320ELi1ELi16ELi40ELi4096ELb1ELi64ELi320ELi320ELi4ELb1ELi2ELb0ELb0ENS_16CompileConditionILi900EEEEEvPT_PKS4_S7_S7_flPfS8_Pj,(.L_x_1847 - _ZN13group_norm_v214gn_cuda_kernelI6__halfLi320ELi1ELi16ELi40ELi4096ELb1ELi64ELi320ELi320ELi4ELb1ELi2ELb0ELb0ENS_16CompileConditionILi900EEEEEvPT_PKS4_S7_S7_flPfS8_Pj)
        .other          _ZN13group_norm_v214gn_cuda_kernelI6__halfLi320ELi1ELi16ELi40ELi4096ELb1ELi64ELi320ELi320ELi4ELb1ELi2ELb0ELb0ENS_16CompileConditionILi900EEEEEvPT_PKS4_S7_S7_flPfS8_Pj,@"STO_CUDA_ENTRY STV_DEFAULT"
_ZN13group_norm_v214gn_cuda_kernelI6__halfLi320ELi1ELi16ELi40ELi4096ELb1ELi64ELi320ELi320ELi4ELb1ELi2ELb0ELb0ENS_16CompileConditionILi900EEEEEvPT_PKS4_S7_S7_flPfS8_Pj:
.text._ZN13group_norm_v214gn_cuda_kernelI6__halfLi320ELi1ELi16ELi40ELi4096ELb1ELi64ELi320ELi320ELi4ELb1ELi2ELb0ELb0ENS_16CompileConditionILi900EEEEEvPT_PKS4_S7_S7_flPfS8_Pj:
        /* <DEDUP_REMOVED lines=12> */
[----:B------:R-:W-:Y:S01]  /*00c0*/  HFMA2.MMA R53, -RZ, RZ, 0, 5.9604644775390625e-08 ;  /* 0x00000001ff357435 */ /* 0x000fe200000001ff */
[----:B------:R-:W-:Y:S01]  /*00d0*/  MOV R55, RZ ;  /* 0x000000ff00377202 */ /* 0x000fe20000000f00 */
[----:B------:R-:W-:Y:S01]  /*00e0*/  IMAD R0, R0, 0x140, RZ ;  /* 0x0000014000007824 */ /* 0x000fe200078e02ff */
[----:B------:R-:W-:Y:S01]  /*00f0*/  ULDC.64 UR8, c[0x0][0x208] ;  /* 0x0000820000087ab9 */ /* 0x000fe20000000a00 */
        /* <DEDUP_REMOVED lines=13> */
[----:B------:R-:W-:Y:S01]  /*01d0*/  SHF.L.U32 R7, R4, 0x6, RZ ;  /* 0x0000000604077819 */ /* 0x000fe200000006ff */
[----:B------:R-:W-:Y:S01]  /*01e0*/  IMAD R3, R6, -0x50, R69 ;  /* 0xffffffb006037824 */ /* 0x000fe200078e0245 */
[----:B------:R-:W-:-:S02]  /*01f0*/  IADD3 R5, R4, R54, RZ ;  /* 0x0000003604057210 */ /* 0x000fc40007ffe0ff */
[----:B------:R-:W-:Y:S01]  /*0200*/  IADD3 R4, RZ, -R54, RZ ;  /* 0x80000036ff047210 */ /* 0x000fe20007ffe0ff */
[C---:B------:R-:W-:Y:S01]  /*0210*/  IMAD R67, R3.reuse, 0x28, R14 ;  /* 0x0000002803437824 */ /* 0x040fe200078e020e */
[----:B------:R-:W-:Y:S01]  /*0220*/  LEA R2, R3, R0, 0x2 ;  /* 0x0000000003027211 */ /* 0x000fe200078e10ff */
[----:B------:R-:W-:Y:S01]  /*0230*/  IMAD R5, R5, 0x28, -R0 ;  /* 0x0000002805057824 */ /* 0x000fe200078e0a00 */
[C---:B--2---:R-:W-:Y:S02]  /*0240*/  ISETP.NE.AND P1, PT, R68.reuse, RZ, PT ;  /* 0x000000ff4400720c */ /* 0x044fe40003f25270 */
[----:B------:R-:W-:Y:S01]  /*0250*/  LOP3.LUT P0, RZ, R68, 0x3f, RZ, 0xc0, !PT ;  /* 0x0000003f44ff7812 */ /* 0x000fe2000780c0ff */
[----:B------:R-:W-:Y:S01]  /*0260*/  IMAD.WIDE.U32 R2, R2, -0x33333333, RZ ;  /* 0xcccccccd02027825 */ /* 0x000fe200078e00ff */
[----:B------:R-:W-:Y:S02]  /*0270*/  LOP3.LUT R68, R68, 0x3f, RZ, 0xc0, !PT ;  /* 0x0000003f44447812 */ /* 0x000fe400078ec0ff */
[----:B------:R-:W-:-:S02]  /*0280*/  MOV R2, R4 ;  /* 0x0000000400027202 */ /* 0x000fc40000000f00 */
[----:B------:R-:W-:Y:S02]  /*0290*/  SHF.L.U32 R0, R69, 0x3, RZ ;  /* 0x0000000345007819 */ /* 0x000fe400000006ff */
[----:B------:R-:W-:Y:S02]  /*02a0*/  LOP3.LUT R68, R7, 0xffffffc0, R68, 0xe2, !PT ;  /* 0xffffffc007447812 */ /* 0x000fe400078ee244 */
[----:B------:R-:W-:Y:S02]  /*02b0*/  LEA R67, R6, R67, 0x3 ;  /* 0x0000004306437211 */ /* 0x000fe400078e18ff */
[----:B------:R-:W-:Y:S02]  /*02c0*/  LEA.HI R2, R3, R2, RZ, 0x1b ;  /* 0x0000000203027211 */ /* 0x000fe400078fd8ff */
[C---:B------:R-:W-:Y:S02]  /*02d0*/  LOP3.LUT R3, R5.reuse, 0x4, RZ, 0xfc, !PT ;  /* 0x0000000405037812 */ /* 0x040fe400078efcff */
[----:B------:R-:W-:-:S02]  /*02e0*/  IADD3 R4, R5, 0x8, RZ ;  /* 0x0000000805047810 */ /* 0x000fc40007ffe0ff */
[C---:B------:R-:W-:Y:S02]  /*02f0*/  IADD3 R6, R5.reuse, 0xc, RZ ;  /* 0x0000000c05067810 */ /* 0x040fe40007ffe0ff */
[C---:B------:R-:W-:Y:S02]  /*0300*/  IADD3 R7, R5.reuse, 0x10, RZ ;  /* 0x0000001005077810 */ /* 0x040fe40007ffe0ff */
[C---:B------:R-:W-:Y:S02]  /*0310*/  IADD3 R8, R5.reuse, 0x14, RZ ;  /* 0x0000001405087810 */ /* 0x040fe40007ffe0ff */
[C---:B------:R-:W-:Y:S02]  /*0320*/  IADD3 R9, R5.reuse, 0x18, RZ ;  /* 0x0000001805097810 */ /* 0x040fe40007ffe0ff */
[C---:B------:R-:W-:Y:S02]  /*0330*/  IADD3 R10, R5.reuse, 0x1c, RZ ;  /* 0x0000001c050a7810 */ /* 0x040fe40007ffe0ff */
[----:B------:R-:W-:-:S02]  /*0340*/  IADD3 R11, R5, 0x20, RZ ;  /* 0x00000020050b7810 */ /* 0x000fc40007ffe0ff */
[----:B------:R-:W-:Y:S02]  /*0350*/  IADD3 R12, R5, 0x24, RZ ;  /* 0x00000024050c7810 */ /* 0x000fe40007ffe0ff */
[----:B------:R-:W-:Y:S02]  /*0360*/  LOP3.LUT R57, R0, 0x18, RZ, 0xc0, !PT ;  /* 0x0000001800397812 */ /* 0x000fe400078ec0ff */
[----:B------:R-:W-:Y:S02]  /*0370*/  SHF.R.S32.HI R0, RZ, 0x2, R5 ;  /* 0x00000002ff007819 */ /* 0x000fe40000011405 */
[----:B------:R-:W-:Y:S02]  /*0380*/  SHF.R.S32.HI R3, RZ, 0x2, R3 ;  /* 0x00000002ff037819 */ /* 0x000fe40000011403 */
[----:B------:R-:W-:Y:S01]  /*0390*/  SHF.R.S32.HI R5, RZ, 0x2, R4 ;  /* 0x00000002ff057819 */ /* 0x000fe20000011404 */
[----:B------:R-:W-:Y:S01]  /*03a0*/  IMAD R0, R0, 0x28, R14 ;  /* 0x0000002800007824 */ /* 0x000fe200078e020e */
[----:B------:R-:W-:Y:S01]  /*03b0*/  SHF.R.S32.HI R6, RZ, 0x2, R6 ;  /* 0x00000002ff067819 */ /* 0x000fe20000011406 */
[--C-:B------:R-:W-:Y:S01]  /*03c0*/  IMAD R4, R3, 0x28, R14.reuse ;  /* 0x0000002803047824 */ /* 0x100fe200078e020e */
        /* <DEDUP_REMOVED lines=12> */
[----:B------:R-:W-:Y:S01]  /*0490*/  ISETP.EQ.U32.AND P2, PT, RZ, UR6, PT ;  /* 0x00000006ff007c0c */ /* 0x000fe2000bf42070 */
[--C-:B------:R-:W-:Y:S01]  /*04a0*/  IMAD R58, R11, 0x28, R14.reuse ;  /* 0x000000280b3a7824 */ /* 0x100fe200078e020e */
[C---:B------:R-:W-:Y:S01]  /*04b0*/  ISETP.GT.U32.OR P0, PT, R69.reuse, 0x7, P0 ;  /* 0x000000074500780c */ /* 0x040fe20000704470 */
[----:B------:R-:W-:Y:S01]  /*04c0*/  IMAD R12, R12, 0x28, R14 ;  /* 0x000000280c0c7824 */ /* 0x000fe200078e020e */
[----:B------:R-:W-:-:S02]  /*04d0*/  SHF.L.U32 R52, R69, 0x1, RZ ;  /* 0x0000000145347819 */ /* 0x000fc400000006ff */
[----:B------:R-:W-:Y:S02]  /*04e0*/  IADD3 R54, R54, R69, RZ ;  /* 0x0000004536367210 */ /* 0x000fe40007ffe0ff */
[----:B------:R-:W-:Y:S02]  /*04f0*/  IADD3 R66, R0, R57, RZ ;  /* 0x0000003900427210 */ /* 0x000fe40007ffe0ff */
[C---:B------:R-:W-:Y:S02]  /*0500*/  IADD3 R65, R57.reuse, R4, RZ ;  /* 0x0000000439417210 */ /* 0x040fe40007ffe0ff */
[C---:B------:R-:W-:Y:S02]  /*0510*/  IADD3 R64, R57.reuse, R64, RZ ;  /* 0x0000004039407210 */ /* 0x040fe40007ffe0ff */
[C---:B------:R-:W-:Y:S02]  /*0520*/  IADD3 R63, R57.reuse, R6, RZ ;  /* 0x00000006393f7210 */ /* 0x040fe40007ffe0ff */
[----:B------:R-:W-:-:S02]  /*0530*/  IADD3 R62, R57, R62, RZ ;  /* 0x0000003e393e7210 */ /* 0x000fc40007ffe0ff */
[C---:B------:R-:W-:Y:S02]  /*0540*/  IADD3 R61, R57.reuse, R8, RZ ;  /* 0x00000008393d7210 */ /* 0x040fe40007ffe0ff */
[C---:B------:R-:W-:Y:S02]  /*0550*/  IADD3 R60, R57.reuse, R60, RZ ;  /* 0x0000003c393c7210 */ /* 0x040fe40007ffe0ff */
[C---:B------:R-:W-:Y:S02]  /*0560*/  IADD3 R59, R57.reuse, R10, RZ ;  /* 0x0000000a393b7210 */ /* 0x040fe40007ffe0ff */
[C---:B------:R-:W-:Y:S02]  /*0570*/  IADD3 R58, R57.reuse, R58, RZ ;  /* 0x0000003a393a7210 */ /* 0x040fe40007ffe0ff */
[----:B------:R-:W-:Y:S02]  /*0580*/  IADD3 R57, R57, R12, RZ ;  /* 0x0000000c39397210 */ /* 0x000fe40007ffe0ff */
[----:B------:R-:W-:-:S02]  /*0590*/  ISETP.EQ.OR.EX P0, PT, RZ, UR7, P0, P2 ;  /* 0x00000007ff007c0c */ /* 0x000fc40008702720 */
[----:B------:R-:W-:Y:S02]  /*05a0*/  SEL R53, R53, 0x7fffffc1, P1 ;  /* 0x7fffffc135357807 */ /* 0x000fe40000800000 */
[----:B------:R-:W-:Y:S02]  /*05b0*/  LOP3.LUT R52, R52, 0xffffffc0, RZ, 0xc0, !PT ;  /* 0xffffffc034347812 */ /* 0x000fe400078ec0ff */
[----:B------:R-:W-:Y:S02]  /*05c0*/  SHF.R.S32.HI R51, RZ, 0x1f, R54 ;  /* 0x0000001fff337819 */ /* 0x000fe40000011436 */
[----:B------:R-:W-:-:S07]  /*05d0*/  LEA R50, R2, UR5, 0x3 ;  /* 0x0000000502327c11 */ /* 0x000fce000f8e18ff */
.L_x_1776:
[----:B------:R-:W0:Y:S01]  /*05e0*/  S2UR UR6, SR_CTAID.X ;  /* 0x00000000000679c3 */ /* 0x000e220000002500 */
[----:B----4-:R-:W-:Y:S01]  /*05f0*/  IMAD.WIDE.U32 R2, R69, -0x33333333, RZ ;  /* 0xcccccccd45027825 */ /* 0x010fe200078e00ff */
        /* <DEDUP_REMOVED lines=10> */
[----:B------:R-:W-:-:S04]  /*06a0*/  ULOP3.LUT UR6, UR6, 0xfc0, URZ, 0xc0, !UPT ;  /* 0x00000fc006067892 */ /* 0x000fc8000f8ec03f */
[----:B------:R-:W-:Y:S02]  /*06b0*/  IADD3 R18, R5, R3, RZ ;  /* 0x0000000305127210 */ /* 0x000fe40007ffe0ff */
[----:B------:R-:W-:Y:S01]  /*06c0*/  IADD3 R0, R2, UR6, RZ ;  /* 0x0000000602007c10 */ /* 0x000fe2000fffe0ff */
[----:B------:R-:W-:-:S04]  /*06d0*/  ULDC.64 UR6, c[0x0][0x218] ;  /* 0x0000860000067ab9 */ /* 0x000fc80000000a00 */
        /* <DEDUP_REMOVED lines=99> */
[----:B------:R-:W-:-:S04]  /*0d10*/  SHF.L.U32 R141, R140, 0x1, RZ ;  /* 0x000000018c8d7819 */ /* 0x000fc800000006ff */
[----:B------:R-:W-:Y:S01]  /*0d20*/  IADD3 R142, P2, R141, UR6, RZ ;  /* 0x000000068d8e7c10 */ /* 0x000fe2000ff5e0ff */
        /* <DEDUP_REMOVED lines=176> */
[----:B------:R-:W-:Y:S01]  /*1830*/  CS2R R92, SRZ ;  /* 0x00000000005c7805 */ /* 0x000fe2000001ff00 */
        /* <DEDUP_REMOVED lines=15> */
[----:B------:R-:W-:Y:S01]  /*1930*/  FADD.FTZ R74, R74, R95 ;  /* 0x0000005f4a4a7221 */ /* 0x000fe20000010000 */
[----:B------:R-:W-:Y:S02]  /*1940*/  SHF.R.U32.HI R76, RZ, 0x1f, R140 ;  /* 0x0000001fff4c7819 */ /* 0x000fe4000001168c */
[----:B------:R-:W-:Y:S02]  /*1950*/  IADD3 R140, P3, R141, UR10, RZ ;  /* 0x0000000a8d8c7c10 */ /* 0x000fe4000ff7e0ff */
[----:B------:R0:W-:Y:S01]  /*1960*/  STS.64 [R67], R74 ;  /* 0x0000004a43007388 */ /* 0x0001e20000000a00 */
[C---:B------:R-:W-:Y:S02]  /*1970*/  IADD3.X R143, R76.reuse, UR7, RZ, P2, !PT ;  /* 0x000000074c8f7c10 */ /* 0x040fe400097fe4ff */
[----:B------:R-:W-:Y:S01]  /*1980*/  IADD3.X R141, R76, UR11, RZ, P3, !PT ;  /* 0x0000000b4c8d7c10 */ /* 0x000fe20009ffe4ff */
        /* <DEDUP_REMOVED lines=32> */
.L_x_1771:
[----:B------:R-:W-:Y:S05]  /*1b90*/  BSYNC B0 ;  /* 0x0000000000007941 */ /* 0x000fea0003800000 */
.L_x_1770:
        /* <DEDUP_REMOVED lines=34> */
.L_x_1773:
[----:B------:R-:W2:Y:S04]  /*1dc0*/  LD.E.STRONG.GPU R75, desc[UR8][R70.64] ;  /* 0x00000008464b7980 */ /* 0x000ea8000c10f900 */
[----:B--2---:R-:W-:Y:S01]  /*1dd0*/  CCTL.IVALL ;  /* 0x00000000ff00798f */ /* 0x004fe20002000000 */
[----:B------:R-:W-:Y:S05]  /*1de0*/  YIELD ;  /* 0x0000000000007946 */ /* 0x000fea0003800000 */
[----:B-----5:R-:W-:-:S04]  /*1df0*/  LOP3.LUT R75, R75, R74, RZ, 0x3c, !PT ;  /* 0x0000004a4b4b7212 */ /* 0x020fc800078e3cff */
[----:B------:R-:W-:-:S13]  /*1e00*/  ISETP.GT.AND P2, PT, R75, -0x1, PT ;  /* 0xffffffff4b00780c */ /* 0x000fda0003f44270 */
[----:B------:R-:W-:Y:S05]  /*1e10*/  @P2 BRA `(.L_x_1773) ;  /* 0xfffffffc00e82947 */ /* 0x000fea000383ffff */
.L_x_1772:
[----:B------:R-:W-:Y:S05]  /*1e20*/  WARPSYNC.ALL ;  /* 0x0000000000007948 */ /* 0x000fea0003800000 */
[----:B------:R-:W-:Y:S06]  /*1e30*/  BAR.SYNC.DEFER_BLOCKING 0x0 ;  /* 0x0000000000007b1d */ /* 0x000fec0000010000 */
[----:B------:R1:W5:Y:S04]  /*1e40*/  LDG.E.64.CONSTANT R74, desc[UR8][R142.64] ;  /* 0x000000088e4a7981 */ /* 0x000368000c1e9b00 */
[----:B------:R1:W5:Y:S04]  /*1e50*/  LDG.E.64.CONSTANT R76, desc[UR8][R140.64] ;  /* 0x000000088c4c7981 */ /* 0x000368000c1e9b00 */
[----:B------:R-:W2:Y:S04]  /*1e60*/  @!P1 LDG.E.64 R78, desc[UR8][R78.64] ;  /* 0x000000084e4e9981 */ /* 0x000ea8000c1e1b00 */
[----:B------:R-:W3:Y:S01]  /*1e70*/  @!P1 LDG.E.64 R80, desc[UR8][R80.64] ;  /* 0x0000000850509981 */ /* 0x000ee2000c1e1b00 */
[----:B------:R-:W-:Y:S01]  /*1e80*/  CS2R R82, SRZ ;  /* 0x0000000000527805 */ /* 0x000fe2000001ff00 */
[----:B------:R-:W-:Y:S01]  /*1e90*/  BSSY B0, `(.L_x_1774) ;  /* 0x000002b000007945 */ /* 0x000fe20003800000 */
[----:B--2---:R-:W-:Y:S01]  /*1ea0*/  @!P1 FADD.FTZ R85, RZ, R78 ;  /* 0x0000004eff559221 */ /* 0x004fe20000010000 */
[----:B------:R-:W-:-:S03]  /*1eb0*/  @!P1 FADD.FTZ R84, RZ, R79 ;  /* 0x0000004fff549221 */ /* 0x000fc60000010000 */
[----:B---3--:R-:W-:Y:S01]  /*1ec0*/  @!P1 FADD.FTZ R83, R80, R85 ;  /* 0x0000005550539221 */ /* 0x008fe20000010000 */
[----:B------:R-:W-:-:S04]  /*1ed0*/  @!P1 FADD.FTZ R82, R81, R84 ;  /* 0x0000005451529221 */ /* 0x000fc80000010000 */
[----:B------:R-:W2:Y:S04]  /*1ee0*/  SHFL.BFLY PT, R86, R83, 0x10, 0x1f ;  /* 0x0e001f0053567f89 */ /* 0x000ea800000e0000 */
[----:B------:R-:W3:Y:S01]  /*1ef0*/  SHFL.BFLY PT, R79, R82, 0x10, 0x1f ;  /* 0x0e001f00524f7f89 */ /* 0x000ee200000e0000 */
[----:B--2---:R-:W-:-:S05]  /*1f00*/  FADD.FTZ R86, R86, R83 ;  /* 0x0000005356567221 */ /* 0x004fca0000010000 */
[----:B------:R-:W2:Y:S01]  /*1f10*/  SHFL.BFLY PT, R81, R86, 0x8, 0x1f ;  /* 0x0d001f0056517f89 */ /* 0x000ea200000e0000 */
[----:B---3--:R-:W-:-:S05]  /*1f20*/  FADD.FTZ R79, R79, R82 ;  /* 0x000000524f4f7221 */ /* 0x008fca0000010000 */
        /* <DEDUP_REMOVED lines=13> */
[----:B------:R-:W-:Y:S01]  /*2000*/  LOP3.LUT P1, RZ, R69, 0xffffff1f, RZ, 0xc0, !PT ;  /* 0xffffff1f45ff7812 */ /* 0x000fe2000782c0ff */
[----:B--2---:R-:W-:-:S12]  /*2010*/  FADD.FTZ R84, R83, R84 ;  /* 0x0000005453547221 */ /* 0x004fd80000010000 */
[----:B------:R-:W-:Y:S01]  /*2020*/  @!P1 FMUL.FTZ R78, R84, 6.1035157159494701773e-06 ;  /* 0x36cccccd544e9820 */ /* 0x000fe20000410000 */
[----:B---3--:R-:W-:-:S03]  /*2030*/  FADD.FTZ R84, R82, R79 ;  /* 0x0000004f52547221 */ /* 0x008fc60000010000 */
[----:B------:R-:W-:Y:S01]  /*2040*/  @!P1 FMUL.FTZ R79, R78, R78 ;  /* 0x0000004e4e4f9220 */ /* 0x000fe20000410000 */
[----:B------:R-:W-:-:S03]  /*2050*/  @!P1 SHF.R.U32.HI R80, RZ, 0x2, R69 ;  /* 0x00000002ff509819 */ /* 0x000fc60000011645 */
[----:B------:R-:W-:Y:S01]  /*2060*/  @!P1 FFMA.FTZ R79, R84, 6.1035157159494701773e-06, -R79 ;  /* 0x36cccccd544f9823 */ /* 0x000fe2000001084f */
[----:B------:R-:W-:-:S04]  /*2070*/  @!P1 LOP3.LUT R80, R80, 0x3ffffff8, RZ, 0xc0, !PT ;  /* 0x3ffffff850509812 */ /* 0x000fc800078ec0ff */
[----:B------:R-:W-:-:S05]  /*2080*/  @!P1 FMNMX.FTZ R79, RZ, R79, !PT ;  /* 0x0000004fff4f9209 */ /* 0x000fca0007810000 */
[----:B------:R1:W-:Y:S01]  /*2090*/  @!P1 STS.64 [R80+UR5], R78 ;  /* 0x0000004e50009988 */ /* 0x0003e20008000a05 */
[----:B------:R-:W-:Y:S06]  /*20a0*/  BAR.SYNC.DEFER_BLOCKING 0x0 ;  /* 0x0000000000007b1d */ /* 0x000fec0000010000 */
[----:B------:R-:W-:Y:S05]  /*20b0*/  @P0 BRA `(.L_x_1775) ;  /* 0x0000000000200947 */ /* 0x000fea0003800000 */
[----:B-1----:R-:W-:Y:S01]  /*20c0*/  LEA R78, R69, UR5, 0x3 ;  /* 0x00000005454e7c11 */ /* 0x002fe2000f8e18ff */
[----:B------:R-:W-:Y:S01]  /*20d0*/  ULDC.64 UR6, c[0x0][0x240] ;  /* 0x0000900000067ab9 */ /* 0x000fe20000000a00 */
[----:B------:R-:W-:-:S04]  /*20e0*/  LEA R81, P1, R56, R54, 0x4 ;  /* 0x0000003638517211 */ /* 0x000fc800078220ff */
[----:B------:R-:W1:Y:S01]  /*20f0*/  LDS.64 R78, [R78] ;  /* 0x000000004e4e7984 */ /* 0x000e620000000a00 */
[----:B------:R-:W-:Y:S02]  /*2100*/  LEA.HI.X R82, R56, R51, R55, 0x4, P1 ;  /* 0x0000003338527211 */ /* 0x000fe400008f2437 */
[----:B------:R-:W-:-:S04]  /*2110*/  LEA R80, P1, R81, UR6, 0x3 ;  /* 0x0000000651507c11 */ /* 0x000fc8000f8218ff */
[----:B------:R-:W-:-:S05]  /*2120*/  LEA.HI.X R81, R81, UR7, R82, 0x3, P1 ;  /* 0x0000000751517c11 */ /* 0x000fca00088f1c52 */
[----:B-1----:R2:W-:Y:S04]  /*2130*/  STG.E.64 desc[UR8][R80.64], R78 ;  /* 0x0000004e50007986 */ /* 0x0025e8000c101b08 */
.L_x_1775:
[----:B------:R-:W-:Y:S05]  /*2140*/  BSYNC B0 ;  /* 0x0000000000007941 */ /* 0x000fea0003800000 */
.L_x_1774:
[----:B-12---:R-:W1:Y:S01]  /*2150*/  LDS.64 R78, [R50] ;  /* 0x00000000324e7984 */ /* 0x006e620000000a00 */
[----:B------:R-:W-:Y:S01]  /*2160*/  ULDC UR6, c[0x0][0x230] ;  /* 0x00008c0000067ab9 */ /* 0x000fe20000000800 */
[--C-:B-----5:R-:W-:Y:S01]  /*2170*/  HADD2.F32 R81, -RZ, R75.reuse.H1_H1 ;  /* 0x3000004bff517230 */ /* 0x120fe20000004100 */
[----:B------:R-:W-:Y:S01]  /*2180*/  ULOP3.LUT UR4, UR4, 0x1, URZ, 0x3c, !UPT ;  /* 0x0000000104047892 */ /* 0x000fe2000f8e3c3f */
[--C-:B------:R-:W-:Y:S02]  /*2190*/  HADD2.F32 R80, -RZ, R74.reuse.H0_H0 ;  /* 0x2000004aff507230 */ /* 0x100fe40000004100 */
[----:B------:R-:W-:Y:S02]  /*21a0*/  HADD2.F32 R74, -RZ, R74.H1_H1 ;  /* 0x3000004aff4a7230 */ /* 0x000fe40000004100 */
[----:B-1----:R-:W-:Y:S01]  /*21b0*/  FADD.FTZ R79, R79, UR6 ;  /* 0x000000064f4f7e21 */ /* 0x002fe20008010000 */
[----:B------:R-:W-:Y:S01]  /*21c0*/  FADD.FTZ R82, R0, -R78 ;  /* 0x8000004e00527221 */ /* 0x000fe20000010000 */
[----:B------:R-:W-:-:S02]  /*21d0*/  HADD2.F32 R0, -RZ, R75.H0_H0 ;  /* 0x2000004bff007230 */ /* 0x000fc40000004100 */
[--C-:B------:R-:W-:Y:S01]  /*21e0*/  FADD.FTZ R86, R17, -R78.reuse ;  /* 0x8000004e11567221 */ /* 0x100fe20000010000 */
[--C-:B------:R-:W-:Y:S02]  /*21f0*/  HADD2.F32 R75, -RZ, R76.reuse.H0_H0 ;  /* 0x2000004cff4b7230 */ /* 0x100fe40000004100 */
[--C-:B------:R-:W-:Y:S01]  /*2200*/  FADD.FTZ R144, R13, -R78.reuse ;  /* 0x8000004e0d907221 */ /* 0x100fe20000010000 */
[----:B------:R-:W1:Y:S01]  /*2210*/  MUFU.RSQ R79, R79 ;  /* 0x0000004f004f7308 */ /* 0x000e620000001400 */
        /* <DEDUP_REMOVED lines=16> */
[----:B-1----:R-:W-:Y:S01]  /*2320*/  FMUL.FTZ R84, R82, R79 ;  /* 0x0000004f52547220 */ /* 0x002fe20000410000 */
[----:B------:R-:W-:-:S02]  /*2330*/  HADD2.F32 R82, -RZ, R76.H1_H1 ;  /* 0x3000004cff527230 */ /* 0x000fc40000004100 */
[----:B------:R-:W-:Y:S01]  /*2340*/  FMUL.FTZ R83, R79, R86 ;  /* 0x000000564f537220 */ /* 0x000fe20000410000 */
[--C-:B------:R-:W-:Y:S02]  /*2350*/  HADD2.F32 R76, -RZ, R77.reuse.H0_H0 ;  /* 0x2000004dff4c7230 */ /* 0x100fe40000004100 */
[----:B------:R-:W-:Y:S01]  /*2360*/  FFMA.FTZ R17, R84, R80, R75 ;  /* 0x0000005054117223 */ /* 0x000fe2000001004b */
[--C-:B------:R-:W-:Y:S01]  /*2370*/  FADD.FTZ R84, R16, -R78.reuse ;  /* 0x8000004e10547221 */ /* 0x100fe20000010000 */
[--C-:B------:R-:W-:Y:S01]  /*2380*/  FADD.FTZ R86, R15, -R78.reuse ;  /* 0x8000004e0f567221 */ /* 0x100fe20000010000 */
[----:B------:R-:W-:Y:S02]  /*2390*/  HADD2.F32 R77, -RZ, R77.H1_H1 ;  /* 0x3000004dff4d7230 */ /* 0x000fe40000004100 */
[----:B------:R-:W-:Y:S01]  /*23a0*/  FMUL.FTZ R16, R17, -1.4426950216293334961 ;  /* 0xbfb8aa3b11107820 */ /* 0x000fe20000410000 */
[C---:B------:R-:W-:Y:S01]  /*23b0*/  FMUL.FTZ R13, R79.reuse, R84 ;  /* 0x000000544f0d7220 */ /* 0x040fe20000410000 */
[----:B------:R-:W-:Y:S01]  /*23c0*/  FMUL.FTZ R140, R79, R86 ;  /* 0x000000564f8c7220 */ /* 0x000fe20000410000 */
[----:B------:R-:W-:Y:S01]  /*23d0*/  FADD.FTZ R86, R6, -R78 ;  /* 0x8000004e06567221 */ /* 0x000fe20000010000 */
[----:B------:R1:W-:Y:S01]  /*23e0*/  MUFU.EX2 R14, R16 ;  /* 0x00000010000e7308 */ /* 0x0003e20000000800 */
[----:B------:R-:W-:Y:S01]  /*23f0*/  FFMA.FTZ R10, R13, R0, R76 ;  /* 0x000000000d0a7223 */ /* 0x000fe2000001004c */
[C---:B------:R-:W-:Y:S01]  /*2400*/  FMUL.FTZ R2, R79.reuse, R142 ;  /* 0x0000008e4f027220 */ /* 0x040fe20000410000 */
[C---:B------:R-:W-:Y:S01]  /*2410*/  FMUL.FTZ R9, R79.reuse, R144 ;  /* 0x000000904f097220 */ /* 0x040fe20000410000 */
[----:B------:R-:W-:Y:S01]  /*2420*/  FMUL.FTZ R13, R79, R146 ;  /* 0x000000924f0d7220 */ /* 0x000fe20000410000 */
[--C-:B------:R-:W-:Y:S01]  /*2430*/  FADD.FTZ R142, R73, -R78.reuse ;  /* 0x8000004e498e7221 */ /* 0x100fe20000010000 */
[--C-:B------:R-:W-:Y:S01]  /*2440*/  FADD.FTZ R144, R113, -R78.reuse ;  /* 0x8000004e71907221 */ /* 0x100fe20000010000 */
[--C-:B------:R-:W-:Y:S01]  /*2450*/  FADD.FTZ R146, R129, -R78.reuse ;  /* 0x8000004e81927221 */ /* 0x100fe20000010000 */
[----:B------:R-:W-:Y:S01]  /*2460*/  FMUL.FTZ R93, R79, R90 ;  /* 0x0000005a4f5d7220 */ /* 0x000fe20000410000 */
[--C-:B-1----:R-:W-:Y:S01]  /*2470*/  FADD.FTZ R16, R7, -R78.reuse ;  /* 0x8000004e07107221 */ /* 0x102fe20000010000 */
[----:B------:R-:W-:Y:S01]  /*2480*/  FFMA.FTZ R7, R140, R81, R77 ;  /* 0x000000518c077223 */ /* 0x000fe2000001004d */
        /* <DEDUP_REMOVED lines=17> */
[C---:B------:R-:W-:Y:S01]  /*25a0*/  FFMA.FTZ R109, R80.reuse, R88, R75 ;  /* 0x00000058506d7223 */ /* 0x040fe2000001004b */
[----:B------:R-:W-:Y:S01]  /*25b0*/  FFMA.FTZ R91, R81, R90, R77 ;  /* 0x0000005a515b7223 */ /* 0x000fe2000001004d */
[C-C-:B------:R-:W-:Y:S01]  /*25c0*/  FFMA.FTZ R92, R80.reuse, R86, R75.reuse ;  /* 0x00000056505c7223 */ /* 0x140fe2000001004b */
[----:B------:R-:W-:Y:S01]  /*25d0*/  FMUL.FTZ R141, R79, R140 ;  /* 0x0000008c4f8d7220 */ /* 0x000fe20000410000 */
        /* <DEDUP_REMOVED lines=13> */
[--C-:B------:R-:W-:Y:S01]  /*26b0*/  FADD.FTZ R144, R97, -R78.reuse ;  /* 0x8000004e61907221 */ /* 0x100fe20000010000 */
[----:B------:R-:W-:Y:S01]  /*26c0*/  FFMA.FTZ R75, R80, R164, R75 ;  /* 0x000000a4504b7223 */ /* 0x000fe2000001004b */
[--C-:B------:R-:W-:Y:S01]  /*26d0*/  FADD.FTZ R80, R4, -R78.reuse ;  /* 0x8000004e04507221 */ /* 0x100fe20000010000 */
[----:B------:R-:W-:Y:S01]  /*26e0*/  FADD.FTZ R142, R3, -R78 ;  /* 0x8000004e038e7221 */ /* 0x000fe20000010000 */
[----:B------:R-:W-:Y:S01]  /*26f0*/  FFMA.FTZ R4, R74, R141, R82 ;  /* 0x0000008d4a047223 */ /* 0x000fe20000010052 */
[----:B------:R-:W-:Y:S01]  /*2700*/  FMUL.FTZ R12, R15, -1.4426950216293334961 ;  /* 0xbfb8aa3b0f0c7820 */ /* 0x000fe20000410000 */
[C---:B------:R-:W-:Y:S01]  /*2710*/  FMUL.FTZ R141, R79.reuse, R144 ;  /* 0x000000904f8d7220 */ /* 0x040fe20000410000 */
[--C-:B------:R-:W-:Y:S01]  /*2720*/  FADD.FTZ R148, R98, -R78.reuse ;  /* 0x8000004e62947221 */ /* 0x100fe20000010000 */
[--C-:B------:R-:W-:Y:S01]  /*2730*/  FADD.FTZ R150, R112, -R78.reuse ;  /* 0x8000004e70967221 */ /* 0x100fe20000010000 */
[----:B------:R-:W-:Y:S01]  /*2740*/  FMUL.FTZ R98, R79, R142 ;  /* 0x0000008e4f627220 */ /* 0x000fe20000410000 */
[--C-:B------:R-:W-:Y:S01]  /*2750*/  FADD.FTZ R84, R11, -R78.reuse ;  /* 0x8000004e0b547221 */ /* 0x100fe20000010000 */
[----:B------:R-:W-:Y:S01]  /*2760*/  FADD.FTZ R142, R132, -R78 ;  /* 0x8000004e848e7221 */ /* 0x000fe20000010000 */
[----:B------:R-:W1:Y:S01]  /*2770*/  MUFU.EX2 R11, R12 ;  /* 0x0000000c000b7308 */ /* 0x000e620000000800 */
[----:B------:R-:W-:Y:S01]  /*2780*/  FFMA.FTZ R132, R74, R141, R82 ;  /* 0x0000008d4a847223 */ /* 0x000fe20000010052 */
[C---:B------:R-:W-:Y:S01]  /*2790*/  FMUL.FTZ R141, R79.reuse, R150 ;  /* 0x000000964f8d7220 */ /* 0x040fe20000410000 */
[--C-:B------:R-:W-:Y:S01]  /*27a0*/  FADD.FTZ R150, R102, -R78.reuse ;  /* 0x8000004e66967221 */ /* 0x100fe20000010000 */
[--C-:B------:R-:W-:Y:S01]  /*27b0*/  FADD.FTZ R154, R106, -R78.reuse ;  /* 0x8000004e6a9a7221 */ /* 0x100fe20000010000 */
[--C-:B------:R-:W-:Y:S01]  /*27c0*/  FADD.FTZ R152, R136, -R78.reuse ;  /* 0x8000004e88987221 */ /* 0x100fe20000010000 */
[C---:B------:R-:W-:Y:S01]  /*27d0*/  FMUL.FTZ R149, R79.reuse, R108 ;  /* 0x0000006c4f957220 */ /* 0x040fe20000410000 */
[C---:B------:R-:W-:Y:S01]  /*27e0*/  FMUL.FTZ R106, R79.reuse, R150 ;  /* 0x000000964f6a7220 */ /* 0x040fe20000410000 */
[C---:B------:R-:W-:Y:S01]  /*27f0*/  FMUL.FTZ R150, R79.reuse, R154 ;  /* 0x0000009a4f967220 */ /* 0x040fe20000410000 */
[----:B------:R-:W-:Y:S01]  /*2800*/  FMUL.FTZ R161, R79, R152 ;  /* 0x000000984fa17220 */ /* 0x000fe20000410000 */
[--C-:B------:R-:W-:Y:S01]  /*2810*/  FADD.FTZ R152, R103, -R78.reuse ;  /* 0x8000004e67987221 */ /* 0x100fe20000010000 */
[----:B------:R-:W-:Y:S01]  /*2820*/  FMUL.FTZ R163, R79, R94 ;  /* 0x0000005e4fa37220 */ /* 0x000fe20000410000 */
[--C-:B------:R-:W-:Y:S01]  /*2830*/  FFMA.FTZ R150, R81, R150, R77.reuse ;  /* 0x0000009651967223 */ /* 0x100fe2000001004d */
[----:B------:R-:W-:Y:S01]  /*2840*/  FADD.FTZ R154, R125, -R78 ;  /* 0x8000004e7d9a7221 */ /* 0x000fe20000010000 */
[----:B------:R-:W-:Y:S01]  /*2850*/  FFMA.FTZ R94, R74, R149, R82 ;  /* 0x000000954a5e7223 */ /* 0x000fe20000010052 */
[C---:B------:R-:W-:Y:S01]  /*2860*/  FMUL.FTZ R149, R79.reuse, R152 ;  /* 0x000000984f957220 */ /* 0x040fe20000410000 */
[--C-:B------:R-:W-:Y:S01]  /*2870*/  FADD.FTZ R152, R110, -R78.reuse ;  /* 0x8000004e6e987221 */ /* 0x100fe20000010000 */
[----:B------:R-:W-:Y:S01]  /*2880*/  FMUL.FTZ R110, R150, -1.4426950216293334961 ;  /* 0xbfb8aa3b966e7820 */ /* 0x000fe20000410000 */
[----:B------:R-:W-:Y:S01]  /*2890*/  FMUL.FTZ R154, R79, R154 ;  /* 0x0000009a4f9a7220 */ /* 0x000fe20000410000 */
[----:B------:R-:W-:Y:S01]  /*28a0*/  FMUL.FTZ R5, R7, -1.4426950216293334961 ;  /* 0xbfb8aa3b07057820 */ /* 0x000fe20000410000 */
[----:B-1----:R-:W-:Y:S01]  /*28b0*/  FADD.FTZ R11, R11, 1 ;  /* 0x3f8000000b0b7421 */ /* 0x002fe20000010000 */
[----:B------:R1:W-:Y:S01]  /*28c0*/  MUFU.EX2 R125, R110 ;  /* 0x0000006e007d7308 */ /* 0x0003e20000000800 */
[----:B------:R-:W-:Y:S01]  /*28d0*/  FMUL.FTZ R73, R109, -1.4426950216293334961 ;  /* 0xbfb8aa3b6d497820 */ /* 0x000fe20000410000 */
[----:B------:R-:W-:Y:S01]  /*28e0*/  FMUL.FTZ R8, R10, -1.4426950216293334961 ;  /* 0xbfb8aa3b0a087820 */ /* 0x000fe20000410000 */
[----:B------:R-:W-:Y:S01]  /*28f0*/  FADD.FTZ R120, R120, -R78 ;  /* 0x8000004e78787221 */ /* 0x000fe20000010000 */
[----:B------:R-:W-:Y:S01]  /*2900*/  FFMA.FTZ R9, R74, R9, R82 ;  /* 0x000000094a097223 */ /* 0x000fe20000010052 */
[----:B------:R-:W-:Y:S01]  /*2910*/  FFMA.FTZ R13, R0, R13, R76 ;  /* 0x0000000d000d7223 */ /* 0x000fe2000001004c */
[--C-:B------:R-:W-:Y:S01]  /*2920*/  FADD.FTZ R156, R107, -R78.reuse ;  /* 0x8000004e6b9c7221 */ /* 0x100fe20000010000 */
[----:B------:R-:W-:Y:S01]  /*2930*/  FMUL.FTZ R153, R79, R120 ;  /* 0x000000784f997220 */ /* 0x000fe20000410000 */
[----:B------:R-:W-:Y:S01]  /*2940*/  MUFU.EX2 R5, R5 ;  /* 0x0000000500057308 */ /* 0x000fe20000000800 */
[--C-:B-1----:R-:W-:Y:S01]  /*2950*/  FFMA.FTZ R110, R81, R154, R77.reuse ;  /* 0x0000009a516e7223 */ /* 0x102fe2000001004d */
[--C-:B------:R-:W-:Y:S01]  /*2960*/  FADD.FTZ R160, R115, -R78.reuse ;  /* 0x8000004e73a07221 */ /* 0x100fe20000010000 */
[--C-:B------:R-:W-:Y:S01]  /*2970*/  FADD.FTZ R107, R127, -R78.reuse ;  /* 0x8000004e7f6b7221 */ /* 0x100fe20000010000 */
[----:B------:R-:W-:Y:S01]  /*2980*/  FMUL.FTZ R12, R9, -1.4426950216293334961 ;  /* 0xbfb8aa3b090c7820 */ /* 0x000fe20000410000 */
[----:B------:R-:W-:Y:S01]  /*2990*/  FMUL.FTZ R87, R13, -1.4426950216293334961 ;  /* 0xbfb8aa3b0d577820 */ /* 0x000fe20000410000 */
[--C-:B------:R-:W-:Y:S01]  /*29a0*/  FADD.FTZ R115, R135, -R78.reuse ;  /* 0x8000004e87737221 */ /* 0x100fe20000010000 */
[--C-:B------:R-:W-:Y:S01]  /*29b0*/  FADD.FTZ R146, R72, -R78.reuse ;  /* 0x8000004e48927221 */ /* 0x100fe20000010000 */
[----:B------:R-:W1:Y:S01]  /*29c0*/  MUFU.RCP R154, R11 ;  /* 0x0000000b009a7308 */ /* 0x000e620000001000 */
[----:B------:R-:W-:Y:S01]  /*29d0*/  FMUL.FTZ R72, R4, -1.4426950216293334961 ;  /* 0xbfb8aa3b04487820 */ /* 0x000fe20000410000 */
[----:B------:R-:W-:Y:S01]  /*29e0*/  FADD.FTZ R104, R104, -R78 ;  /* 0x8000004e68687221 */ /* 0x000fe20000010000 */
[----:B------:R-:W-:Y:S01]  /*29f0*/  FFMA.FTZ R144, R74, R153, R82 ;  /* 0x000000994a907223 */ /* 0x000fe20000010052 */
[C---:B------:R-:W-:Y:S01]  /*2a00*/  FMUL.FTZ R107, R79.reuse, R107 ;  /* 0x0000006b4f6b7220 */ /* 0x040fe20000410000 */
[C---:B------:R-:W-:Y:S01]  /*2a10*/  FMUL.FTZ R153, R79.reuse, R115 ;  /* 0x000000734f997220 */ /* 0x040fe20000410000 */
[----:B------:R-:W-:Y:S01]  /*2a20*/  FMUL.FTZ R140, R92, -1.4426950216293334961 ;  /* 0xbfb8aa3b5c8c7820 */ /* 0x000fe20000410000 */
[C---:B------:R-:W-:Y:S01]  /*2a30*/  FMUL.FTZ R147, R79.reuse, R104 ;  /* 0x000000684f937220 */ /* 0x040fe20000410000 */
[----:B------:R-:W2:Y:S01]  /*2a40*/  MUFU.EX2 R73, R73 ;  /* 0x0000004900497308 */ /* 0x000ea20000000800 */
[----:B------:R-:W-:Y:S01]  /*2a50*/  FMUL.FTZ R104, R132, -1.4426950216293334961 ;  /* 0xbfb8aa3b84687820 */ /* 0x000fe20000410000 */
[C-C-:B------:R-:W-:Y:S01]  /*2a60*/  FFMA.FTZ R115, R0.reuse, R107, R76.reuse ;  /* 0x0000006b00737223 */ /* 0x140fe2000001004c */
[----:B------:R-:W-:Y:S01]  /*2a70*/  FFMA.FTZ R107, R0, R153, R76 ;  /* 0x00000099006b7223 */ /* 0x000fe2000001004c */
[----:B------:R-:W-:Y:S01]  /*2a80*/  FADD.FTZ R124, R124, -R78 ;  /* 0x8000004e7c7c7221 */ /* 0x000fe20000010000 */
[----:B------:R-:W-:Y:S01]  /*2a90*/  FFMA.FTZ R120, R74, R147, R82 ;  /* 0x000000934a787223 */ /* 0x000fe20000010052 */
[----:B------:R-:W-:Y:S01]  /*2aa0*/  FMUL.FTZ R143, R79, R146 ;  /* 0x000000924f8f7220 */ /* 0x000fe20000410000 */
[--C-:B------:R-:W-:Y:S01]  /*2ab0*/  FADD.FTZ R158, R111, -R78.reuse ;  /* 0x8000004e6f9e7221 */ /* 0x100fe20000010000 */
[----:B------:R3:W4:Y:S01]  /*2ac0*/  MUFU.EX2 R6, R8 ;  /* 0x0000000800067308 */ /* 0x0007220000000800 */
[----:B-1----:R-:W-:Y:S01]  /*2ad0*/  FMUL.FTZ R15, R15, R154 ;  /* 0x0000009a0f0f7220 */ /* 0x002fe20000410000 */
[----:B------:R-:W-:Y:S01]  /*2ae0*/  FADD.FTZ R154, R5, 1 ;  /* 0x3f800000059a7421 */ /* 0x000fe20000010000 */
[--C-:B------:R-:W-:Y:S01]  /*2af0*/  FADD.FTZ R147, R139, -R78.reuse ;  /* 0x8000004e8b937221 */ /* 0x100fe20000010000 */
[----:B------:R-:W-:Y:S01]  /*2b00*/  FMUL.FTZ R155, R79, R124 ;  /* 0x0000007c4f9b7220 */ /* 0x000fe20000410000 */
[--C-:B------:R-:W-:Y:S01]  /*2b10*/  FADD.FTZ R162, R119, -R78.reuse ;  /* 0x8000004e77a27221 */ /* 0x100fe20000010000 */
[--C-:B------:R-:W-:Y:S01]  /*2b20*/  FADD.FTZ R164, R123, -R78.reuse ;  /* 0x8000004e7ba47221 */ /* 0x100fe20000010000 */
[--C-:B------:R-:W-:Y:S01]  /*2b30*/  FADD.FTZ R111, R131, -R78.reuse ;  /* 0x8000004e836f7221 */ /* 0x100fe20000010000 */
[----:B------:R-:W1:Y:S01]  /*2b40*/  MUFU.RCP R154, R154 ;  /* 0x0000009a009a7308 */ /* 0x000e620000001000 */
[----:B---3--:R-:W-:Y:S01]  /*2b50*/  FMUL.FTZ R8, R2, -1.4426950216293334961 ;  /* 0xbfb8aa3b02087820 */ /* 0x008fe20000410000 */
[----:B--2---:R-:W-:Y:S01]  /*2b60*/  FADD.FTZ R73, R73, 1 ;  /* 0x3f80000049497421 */ /* 0x004fe20000010000 */
[C---:B------:R-:W-:Y:S01]  /*2b70*/  FMUL.FTZ R139, R79.reuse, R156 ;  /* 0x0000009c4f8b7220 */ /* 0x040fe20000410000 */
[--C-:B------:R-:W-:Y:S01]  /*2b80*/  FADD.FTZ R156, R130, -R78.reuse ;  /* 0x8000004e829c7221 */ /* 0x100fe20000010000 */
[----:B------:R-:W-:Y:S01]  /*2b90*/  FADD.FTZ R100, R100, -R78 ;  /* 0x8000004e64647221 */ /* 0x000fe20000010000 */
[C-C-:B------:R-:W-:Y:S01]  /*2ba0*/  FFMA.FTZ R101, R0.reuse, R101, R76.reuse ;  /* 0x0000006500657223 */ /* 0x140fe2000001004c */
[----:B------:R-:W-:Y:S01]  /*2bb0*/  FFMA.FTZ R136, R0, R143, R76 ;  /* 0x0000008f00887223 */ /* 0x000fe2000001004c */
[----:B------:R-:W2:Y:S01]  /*2bc0*/  MUFU.EX2 R8, R8 ;  /* 0x0000000800087308 */ /* 0x000ea20000000800 */
[----:B----4-:R-:W-:Y:S01]  /*2bd0*/  FADD.FTZ R153, R6, 1 ;  /* 0x3f80000006997421 */ /* 0x010fe20000010000 */
[----:B------:R-:W-:Y:S01]  /*2be0*/  FADD.FTZ R114, R114, -R78 ;  /* 0x8000004e72727221 */ /* 0x000fe20000010000 */
[C---:B------:R-:W-:Y:S01]  /*2bf0*/  FMUL.FTZ R97, R79.reuse, R80 ;  /* 0x000000504f617220 */ /* 0x040fe20000410000 */
[----:B------:R-:W-:Y:S01]  /*2c00*/  FFMA.FTZ R143, R74, R155, R82 ;  /* 0x0000009b4a8f7223 */ /* 0x000fe20000010052 */
[C---:B------:R-:W-:Y:S01]  /*2c10*/  FMUL.FTZ R131, R79.reuse, R158 ;  /* 0x0000009e4f837220 */ /* 0x040fe20000410000 */
[C---:B------:R-:W-:Y:S01]  /*2c20*/  FMUL.FTZ R127, R79.reuse, R160 ;  /* 0x000000a04f7f7220 */ /* 0x040fe20000410000 */
[----:B------:R-:W-:Y:S01]  /*2c30*/  FMUL.FTZ R123, R79, R162 ;  /* 0x000000a24f7b7220 */ /* 0x000fe20000410000 */
[----:B------:R-:W-:Y:S01]  /*2c40*/  MUFU.EX2 R12, R12 ;  /* 0x0000000c000c7308 */ /* 0x000fe20000000800 */
[----:B-1----:R-:W-:Y:S01]  /*2c50*/  FMUL.FTZ R11, R7, R154 ;  /* 0x0000009a070b7220 */ /* 0x002fe20000410000 */
[C---:B------:R-:W-:Y:S01]  /*2c60*/  FMUL.FTZ R119, R79.reuse, R164 ;  /* 0x000000a44f777220 */ /* 0x040fe20000410000 */
[C---:B------:R-:W-:Y:S01]  /*2c70*/  FMUL.FTZ R111, R79.reuse, R111 ;  /* 0x0000006f4f6f7220 */ /* 0x040fe20000410000 */
[----:B------:R-:W-:Y:S01]  /*2c80*/  FMUL.FTZ R155, R79, R147 ;  /* 0x000000934f9b7220 */ /* 0x000fe20000410000 */
[--C-:B------:R-:W-:Y:S01]  /*2c90*/  FADD.FTZ R158, R133, -R78.reuse ;  /* 0x8000004e859e7221 */ /* 0x100fe20000010000 */
[C---:B------:R-:W-:Y:S01]  /*2ca0*/  FMUL.FTZ R156, R79.reuse, R156 ;  /* 0x0000009c4f9c7220 */ /* 0x040fe20000410000 */
[----:B------:R-:W-:Y:S01]  /*2cb0*/  FMUL.FTZ R145, R79, R100 ;  /* 0x000000644f917220 */ /* 0x000fe20000410000 */
[----:B------:R-:W1:Y:S01]  /*2cc0*/  MUFU.EX2 R87, R87 ;  /* 0x0000005700577308 */ /* 0x000e620000000800 */
[----:B------:R-:W-:Y:S01]  /*2cd0*/  FADD.FTZ R122, R122, -R78 ;  /* 0x8000004e7a7a7221 */ /* 0x000fe20000010000 */
[----:B------:R-:W-:Y:S01]  /*2ce0*/  FMUL.FTZ R85, R101, -1.4426950216293334961 ;  /* 0xbfb8aa3b65557820 */ /* 0x000fe20000410000 */
[----:B------:R-:W-:Y:S01]  /*2cf0*/  FMUL.FTZ R100, R90, -1.4426950216293334961 ;  /* 0xbfb8aa3b5a647820 */ /* 0x000fe20000410000 */
[C---:B------:R-:W-:Y:S01]  /*2d00*/  FMUL.FTZ R114, R79.reuse, R114 ;  /* 0x000000724f727220 */ /* 0x040fe20000410000 */
[C-C-:B------:R-:W-:Y:S01]  /*2d10*/  FFMA.FTZ R80, R0.reuse, R97, R76.reuse ;  /* 0x0000006100507223 */ /* 0x140fe2000001004c */
[----:B------:R-:W-:Y:S01]  /*2d20*/  FMUL.FTZ R159, R79, R142 ;  /* 0x0000008e4f9f7220 */ /* 0x000fe20000410000 */
[C-C-:B------:R-:W-:Y:S01]  /*2d30*/  FFMA.FTZ R149, R0.reuse, R149, R76.reuse ;  /* 0x0000009500957223 */ /* 0x140fe2000001004c */
[----:B------:R-:W3:Y:S01]  /*2d40*/  MUFU.RCP R154, R73 ;  /* 0x00000049009a7308 */ /* 0x000ee20000001000 */
[C-C-:B------:R-:W-:Y:S01]  /*2d50*/  FFMA.FTZ R139, R0.reuse, R139, R76.reuse ;  /* 0x0000008b008b7223 */ /* 0x140fe2000001004c */
[C-C-:B------:R-:W-:Y:S01]  /*2d60*/  FFMA.FTZ R131, R0.reuse, R131, R76.reuse ;  /* 0x0000008300837223 */ /* 0x140fe2000001004c */
[C-C-:B------:R-:W-:Y:S01]  /*2d70*/  FFMA.FTZ R127, R0.reuse, R127, R76.reuse ;  /* 0x0000007f007f7223 */ /* 0x140fe2000001004c */
[C-C-:B------:R-:W-:Y:S01]  /*2d80*/  FFMA.FTZ R123, R0.reuse, R123, R76.reuse ;  /* 0x0000007b007b7223 */ /* 0x140fe2000001004c */
[C-C-:B------:R-:W-:Y:S01]  /*2d90*/  FFMA.FTZ R119, R0.reuse, R119, R76.reuse ;  /* 0x0000007700777223 */ /* 0x140fe2000001004c */
[----:B------:R-:W-:Y:S01]  /*2da0*/  FFMA.FTZ R111, R0, R111, R76 ;  /* 0x0000006f006f7223 */ /* 0x000fe2000001004c */
[--C-:B------:R-:W-:Y:S01]  /*2db0*/  FADD.FTZ R162, R95, -R78.reuse ;  /* 0x8000004e5fa27221 */ /* 0x100fe20000010000 */
[----:B------:R-:W4:Y:S01]  /*2dc0*/  MUFU.EX2 R72, R72 ;  /* 0x0000004800487308 */ /* 0x000f220000000800 */
[--C-:B------:R-:W-:Y:S01]  /*2dd0*/  FADD.FTZ R116, R116, -R78.reuse ;  /* 0x8000004e74747221 */ /* 0x100fe20000010000 */
[--C-:B------:R-:W-:Y:S01]  /*2de0*/  FADD.FTZ R118, R118, -R78.reuse ;  /* 0x8000004e76767221 */ /* 0x100fe20000010000 */
[----:B------:R-:W-:Y:S01]  /*2df0*/  FADD.FTZ R160, R138, -R78 ;  /* 0x8000004e8aa07221 */ /* 0x000fe20000010000 */
[----:B------:R-:W-:Y:S01]  /*2e00*/  FMUL.FTZ R158, R79, R158 ;  /* 0x0000009e4f9e7220 */ /* 0x000fe20000410000 */
[--C-:B------:R-:W-:Y:S01]  /*2e10*/  FFMA.FTZ R95, R81, R156, R77.reuse ;  /* 0x0000009c515f7223 */ /* 0x100fe2000001004d */
[----:B------:R-:W-:Y:S01]  /*2e20*/  FMUL.FTZ R138, R79, R152 ;  /* 0x000000984f8a7220 */ /* 0x000fe20000410000 */
[----:B--2---:R-:W-:Y:S01]  /*2e30*/  FADD.FTZ R8, R8, 1 ;  /* 0x3f80000008087421 */ /* 0x004fe20000010000 */
[----:B------:R2:W-:Y:S01]  /*2e40*/  MUFU.EX2 R3, R140 ;  /* 0x0000008c00037308 */ /* 0x0005e20000000800 */
[----:B-1----:R-:W-:Y:S01]  /*2e50*/  FADD.FTZ R156, R87, 1 ;  /* 0x3f800000579c7421 */ /* 0x002fe20000010000 */
[----:B------:R-:W-:Y:S01]  /*2e60*/  FADD.FTZ R152, R14, 1 ;  /* 0x3f8000000e987421 */ /* 0x000fe20000010000 */
[----:B---3--:R-:W-:Y:S01]  /*2e70*/  FMUL.FTZ R109, R109, R154 ;  /* 0x0000009a6d6d7220 */ /* 0x008fe20000410000 */
[C-C-:B------:R-:W-:Y:S01]  /*2e80*/  FFMA.FTZ R146, R74.reuse, R141, R82.reuse ;  /* 0x0000008d4a927223 */ /* 0x140fe20000010052 */
[C---:B------:R-:W-:Y:S01]  /*2e90*/  FMUL.FTZ R84, R79.reuse, R84 ;  /* 0x000000544f547220 */ /* 0x040fe20000410000 */
[C---:B------:R-:W-:Y:S01]  /*2ea0*/  FMUL.FTZ R151, R79.reuse, R116 ;  /* 0x000000744f977220 */ /* 0x040fe20000410000 */
[----:B------:R-:W-:Y:S01]  /*2eb0*/  FFMA.FTZ R141, R74, R159, R82 ;  /* 0x0000009f4a8d7223 */ /* 0x000fe20000010052 */
[----:B------:R-:W1:Y:S01]  /*2ec0*/  MUFU.EX2 R104, R104 ;  /* 0x0000006800687308 */ /* 0x000e620000000800 */
[--C-:B--2---:R-:W-:Y:S01]  /*2ed0*/  FADD.FTZ R140, R128, -R78.reuse ;  /* 0x8000004e808c7221 */ /* 0x104fe20000010000 */
[----:B------:R-:W-:Y:S01]  /*2ee0*/  FMUL.FTZ R128, R79, R148 ;  /* 0x000000944f807220 */ /* 0x000fe20000410000 */
[----:B------:R-:W-:Y:S01]  /*2ef0*/  FADD.FTZ R148, R99, -R78 ;  /* 0x8000004e63947221 */ /* 0x000fe20000010000 */
[C---:B------:R-:W-:Y:S01]  /*2f00*/  FMUL.FTZ R78, R79.reuse, R122 ;  /* 0x0000007a4f4e7220 */ /* 0x040fe20000410000 */
[----:B------:R-:W-:Y:S01]  /*2f10*/  FMUL.FTZ R157, R79, R140 ;  /* 0x0000008c4f9d7220 */ /* 0x000fe20000410000 */
[--C-:B------:R-:W-:Y:S01]  /*2f20*/  FFMA.FTZ R122, R81, R114, R77.reuse ;  /* 0x00000072517a7223 */ /* 0x100fe2000001004d */
[C---:B------:R-:W-:Y:S01]  /*2f30*/  FMUL.FTZ R103, R79.reuse, R148 ;  /* 0x000000944f677220 */ /* 0x040fe20000410000 */
[----:B------:R-:W2:Y:S01]  /*2f40*/  MUFU.RCP R153, R153 ;  /* 0x0000009900997308 */ /* 0x000ea20000001000 */
[----:B----4-:R-:W-:Y:S01]  /*2f50*/  FADD.FTZ R154, R72, 1 ;  /* 0x3f800000489a7421 */ /* 0x010fe20000010000 */
[C---:B------:R-:W-:Y:S01]  /*2f60*/  FMUL.FTZ R118, R79.reuse, R118 ;  /* 0x000000764f767220 */ /* 0x040fe20000410000 */
[C-C-:B------:R-:W-:Y:S01]  /*2f70*/  FFMA.FTZ R102, R0.reuse, R103, R76.reuse ;  /* 0x0000006700667223 */ /* 0x140fe2000001004c */
[----:B------:R-:W-:Y:S01]  /*2f80*/  FFMA.FTZ R0, R0, R155, R76 ;  /* 0x0000009b00007223 */ /* 0x000fe2000001004c */
[----:B------:R-:W-:Y:S01]  /*2f90*/  FADD.FTZ R155, R12, 1 ;  /* 0x3f8000000c9b7421 */ /* 0x000fe20000010000 */
[C---:B------:R-:W-:Y:S01]  /*2fa0*/  FMUL.FTZ R160, R79.reuse, R160 ;  /* 0x000000a04fa07220 */ /* 0x040fe20000410000 */
[----:B------:R-:W-:Y:S01]  /*2fb0*/  FMUL.FTZ R103, R102, -1.4426950216293334961 ;  /* 0xbfb8aa3b66677820 */ /* 0x000fe20000410000 */
[----:B------:R-:W3:Y:S01]  /*2fc0*/  MUFU.EX2 R85, R85 ;  /* 0x0000005500557308 */ /* 0x000ee20000000800 */
[----:B------:R-:W-:Y:S01]  /*2fd0*/  FMUL.FTZ R162, R79, R162 ;  /* 0x000000a24fa27220 */ /* 0x000fe20000410000 */
[--C-:B------:R-:W-:Y:S01]  /*2fe0*/  FFMA.FTZ R142, R74, R157, R82.reuse ;  /* 0x0000009d4a8e7223 */ /* 0x100fe20000010052 */
[C-C-:B------:R-:W-:Y:S01]  /*2ff0*/  FFMA.FTZ R79, R81.reuse, R158, R77.reuse ;  /* 0x0000009e514f7223 */ /* 0x140fe2000001004d */
[----:B------:R-:W-:Y:S01]  /*3000*/  FMUL.FTZ R157, R122, -1.4426950216293334961 ;  /* 0xbfb8aa3b7a9d7820 */ /* 0x000fe20000410000 */
[----:B------:R-:W-:Y:S01]  /*3010*/  FMUL.FTZ R97, R80, -1.4426950216293334961 ;  /* 0xbfb8aa3b50617820 */ /* 0x000fe20000410000 */
[----:B-1----:R-:W-:Y:S01]  /*3020*/  FADD.FTZ R104, R104, 1 ;  /* 0x3f80000068687421 */ /* 0x002fe20000010000 */
[C-C-:B------:R-:W-:Y:S01]  /*3030*/  FFMA.FTZ R128, R81.reuse, R128, R77.reuse ;  /* 0x0000008051807223 */ /* 0x140fe2000001004d */
[----:B------:R-:W-:Y:S01]  /*3040*/  MUFU.EX2 R100, R100 ;  /* 0x0000006400647308 */ /* 0x000fe20000000800 */
[----:B--2---:R-:W-:Y:S01]  /*3050*/  FMUL.FTZ R10, R10, R153 ;  /* 0x000000990a0a7220 */ /* 0x004fe20000410000 */
[--C-:B------:R-:W-:Y:S01]  /*3060*/  FFMA.FTZ R105, R81, R84, R77.reuse ;  /* 0x0000005451697223 */ /* 0x100fe2000001004d */
[--C-:B------:R-:W-:Y:S01]  /*3070*/  FFMA.FTZ R93, R74, R93, R82.reuse ;  /* 0x0000005d4a5d7223 */ /* 0x100fe20000010052 */
[----:B------:R-:W-:Y:S01]  /*3080*/  FMUL.FTZ R116, R128, -1.4426950216293334961 ;  /* 0xbfb8aa3b80747820 */ /* 0x000fe20000410000 */
[C-C-:B------:R-:W-:Y:S01]  /*3090*/  FFMA.FTZ R124, R74.reuse, R145, R82.reuse ;  /* 0x000000914a7c7223 */ /* 0x140fe20000010052 */
[----:B------:R-:W-:Y:S01]  /*30a0*/  FMUL.FTZ R83, R91, -1.4426950216293334961 ;  /* 0xbfb8aa3b5b537820 */ /* 0x000fe20000410000 */
[--C-:B------:R-:W-:Y:S01]  /*30b0*/  FFMA.FTZ R145, R74, R151, R82.reuse ;  /* 0x000000974a917223 */ /* 0x100fe20000010052 */
[----:B------:R-:W1:Y:S01]  /*30c0*/  MUFU.RCP R159, R8 ;  /* 0x00000008009f7308 */ /* 0x000e620000001000 */
[----:B------:R-:W-:Y:S01]  /*30d0*/  FMUL.FTZ R16, R105, -1.4426950216293334961 ;  /* 0xbfb8aa3b69107820 */ /* 0x000fe20000410000 */
[----:B------:R-:W-:Y:S01]  /*30e0*/  FMUL.FTZ R84, R93, -1.4426950216293334961 ;  /* 0xbfb8aa3b5d547820 */ /* 0x000fe20000410000 */
[----:B------:R-:W-:Y:S01]  /*30f0*/  FMUL.FTZ R108, R136, -1.4426950216293334961 ;  /* 0xbfb8aa3b886c7820 */ /* 0x000fe20000410000 */
[----:B------:R-:W-:Y:S01]  /*3100*/  FMUL.FTZ R151, R149, -1.4426950216293334961 ;  /* 0xbfb8aa3b95977820 */ /* 0x000fe20000410000 */
[----:B---3--:R-:W-:Y:S01]  /*3110*/  FADD.FTZ R85, R85, 1 ;  /* 0x3f80000055557421 */ /* 0x008fe20000010000 */
[--C-:B------:R-:W-:Y:S01]  /*3120*/  FFMA.FTZ R98, R81, R98, R77.reuse ;  /* 0x0000006251627223 */ /* 0x100fe2000001004d */
[C-C-:B------:R-:W-:Y:S01]  /*3130*/  FFMA.FTZ R140, R74.reuse, R161, R82.reuse ;  /* 0x000000a14a8c7223 */ /* 0x140fe20000010052 */
[----:B------:R-:W-:Y:S01]  /*3140*/  MUFU.RCP R158, R155 ;  /* 0x0000009b009e7308 */ /* 0x000fe20000001000 */
[----:B------:R-:W-:Y:S01]  /*3150*/  FFMA.FTZ R74, R74, R163, R82 ;  /* 0x000000a34a4a7223 */ /* 0x000fe20000010052 */
[----:B------:R-:W-:Y:S01]  /*3160*/  FMUL.FTZ R82, R89, -1.4426950216293334961 ;  /* 0xbfb8aa3b59527820 */ /* 0x000fe20000410000 */
[----:B------:R-:W-:Y:S01]  /*3170*/  FMUL.FTZ R112, R98, -1.4426950216293334961 ;  /* 0xbfb8aa3b62707820 */ /* 0x000fe20000410000 */
[C-C-:B------:R-:W-:Y:S01]  /*3180*/  FFMA.FTZ R138, R81.reuse, R138, R77.reuse ;  /* 0x0000008a518a7223 */ /* 0x140fe2000001004d */
[----:B------:R-:W-:Y:S01]  /*3190*/  FMUL.FTZ R99, R124, -1.4426950216293334961 ;  /* 0xbfb8aa3b7c637820 */ /* 0x000fe20000410000 */
[--C-:B------:R-:W-:Y:S01]  /*31a0*/  FFMA.FTZ R114, R81, R78, R77.reuse ;  /* 0x0000004e51727223 */ /* 0x100fe2000001004d */
[----:B------:R-:W-:Y:S01]  /*31b0*/  FMUL.FTZ R6, R137, -1.4426950216293334961 ;  /* 0xbfb8aa3b89067820 */ /* 0x000fe20000410000 */
[----:B------:R-:W2:Y:S01]  /*31c0*/  MUFU.RCP R156, R156 ;  /* 0x0000009c009c7308 */ /* 0x000ea20000001000 */
[----:B-1----:R-:W-:Y:S01]  /*31d0*/  FMUL.FTZ R12, R2, R159 ;  /* 0x0000009f020c7220 */ /* 0x002fe20000410000 */
[----:B------:R-:W-:Y:S01]  /*31e0*/  FMUL.FTZ R2, R145, -1.4426950216293334961 ;  /* 0xbfb8aa3b91027820 */ /* 0x000fe20000410000 */
[C-C-:B------:R-:W-:Y:S01]  /*31f0*/  FFMA.FTZ R106, R81.reuse, R106, R77.reuse ;  /* 0x0000006a516a7223 */ /* 0x140fe2000001004d */
[C-C-:B------:R-:W-:Y:S01]  /*3200*/  FFMA.FTZ R118, R81.reuse, R118, R77.reuse ;  /* 0x0000007651767223 */ /* 0x140fe2000001004d */
[C-C-:B------:R-:W-:Y:S01]  /*3210*/  FFMA.FTZ R78, R81.reuse, R160, R77.reuse ;  /* 0x000000a0514e7223 */ /* 0x140fe2000001004d */
[----:B------:R-:W-:Y:S01]  /*3220*/  FMUL.FTZ R135, R88, -1.4426950216293334961 ;  /* 0xbfb8aa3b58877820 */ /* 0x000fe20000410000 */
[----:B------:R-:W-:Y:S01]  /*3230*/  FMUL.FTZ R130, R86, -1.4426950216293334961 ;  /* 0xbfb8aa3b56827820 */ /* 0x000fe20000410000 */
[----:B------:R1:W3:Y:S01]  /*3240*/  MUFU.RCP R155, R154 ;  /* 0x0000009a009b7308 */ /* 0x0002e20000001000 */
[----:B------:R-:W-:Y:S01]  /*3250*/  FFMA.FTZ R77, R81, R162, R77 ;  /* 0x000000a2514d7223 */ /* 0x000fe2000001004d */
[----:B------:R-:W-:Y:S01]  /*3260*/  FMUL.FTZ R147, R120, -1.4426950216293334961 ;  /* 0xbfb8aa3b78937820 */ /* 0x000fe20000410000 */
[----:B------:R-:W-:Y:S01]  /*3270*/  FMUL.FTZ R81, R138, -1.4426950216293334961 ;  /* 0xbfb8aa3b8a517820 */ /* 0x000fe20000410000 */
[----:B------:R-:W-:Y:S01]  /*3280*/  FMUL.FTZ R7, R127, -1.4426950216293334961 ;  /* 0xbfb8aa3b7f077820 */ /* 0x000fe20000410000 */
[----:B------:R-:W-:Y:S01]  /*3290*/  FMUL.FTZ R148, R106, -1.4426950216293334961 ;  /* 0xbfb8aa3b6a947820 */ /* 0x000fe20000410000 */
[----:B------:R-:W-:Y:S01]  /*32a0*/  FMUL.FTZ R133, R139, -1.4426950216293334961 ;  /* 0xbfb8aa3b8b857820 */ /* 0x000fe20000410000 */
[----:B------:R-:W-:Y:S01]  /*32b0*/  FMUL.FTZ R5, R134, -1.4426950216293334961 ;  /* 0xbfb8aa3b86057820 */ /* 0x000fe20000410000 */
[----:B------:R-:W4:Y:S01]  /*32c0*/  MUFU.RCP R152, R152 ;  /* 0x0000009800987308 */ /* 0x000f220000001000 */
[----:B-1----:R-:W-:Y:S01]  /*32d0*/  FADD.FTZ R154, R100, 1 ;  /* 0x3f800000649a7421 */ /* 0x002fe20000010000 */
[----:B--2---:R-:W-:Y:S01]  /*32e0*/  FMUL.FTZ R13, R13, R156 ;  /* 0x0000009c0d0d7220 */ /* 0x004fe20000410000 */
[----:B------:R-:W-:Y:S01]  /*32f0*/  FMUL.FTZ R8, R118, -1.4426950216293334961 ;  /* 0xbfb8aa3b76087820 */ /* 0x000fe20000410000 */
[----:B------:R-:W-:Y:S01]  /*3300*/  FMUL.FTZ R87, R9, R158 ;  /* 0x0000009e09577220 */ /* 0x000fe20000410000 */
[----:B------:R-:W-:Y:S01]  /*3310*/  FMUL.FTZ R9, R129, -1.4426950216293334961 ;  /* 0xbfb8aa3b81097820 */ /* 0x000fe20000410000 */
[----:B------:R-:W-:Y:S01]  /*3320*/  FADD.FTZ R125, R125, 1 ;  /* 0x3f8000007d7d7421 */ /* 0x000fe20000010000 */
[----:B------:R-:W-:Y:S01]  /*3330*/  ULDC.64 UR6, c[0x0][0x210] ;  /* 0x0000840000067ab9 */ /* 0x000fe20000000a00 */
[----:B------:R-:W-:Y:S01]  /*3340*/  MUFU.EX2 R103, R103 ;  /* 0x0000006700677308 */ /* 0x000fe20000000800 */
[----:B---3--:R-:W-:Y:S01]  /*3350*/  FMUL.FTZ R72, R4, R155 ;  /* 0x0000009b04487220 */ /* 0x008fe20000410000 */
[----:B------:R-:W-:Y:S01]  /*3360*/  FMUL.FTZ R4, R119, -1.4426950216293334961 ;  /* 0xbfb8aa3b77047820 */ /* 0x000fe20000410000 */
[----:B------:R-:W-:Y:S01]  /*3370*/  FMUL.FTZ R14, R146, -1.4426950216293334961 ;  /* 0xbfb8aa3b920e7820 */ /* 0x000fe20000410000 */
[----:B------:R-:W-:Y:S01]  /*3380*/  FMUL.FTZ R73, R123, -1.4426950216293334961 ;  /* 0xbfb8aa3b7b497820 */ /* 0x000fe20000410000 */
[----:B------:R-:W-:Y:S01]  /*3390*/  FMUL.FTZ R100, R142, -1.4426950216293334961 ;  /* 0xbfb8aa3b8e647820 */ /* 0x000fe20000410000 */
[----:B------:R-:W-:-:S02]  /*33a0*/  F2FP.F16.F32.PACK_AB R10, R11, R10 ;  /* 0x0000000a0b0a723e */ /* 0x000fc400000000ff */
[----:B------:R-:W-:Y:S01]  /*33b0*/  MUFU.EX2 R153, R157 ;  /* 0x0000009d00997308 */ /* 0x000fe20000000800 */
[----:B----4-:R-:W-:Y:S01]  /*33c0*/  FMUL.FTZ R17, R17, R152 ;  /* 0x0000009811117220 */ /* 0x010fe20000410000 */
[----:B------:R-:W-:Y:S01]  /*33d0*/  FMUL.FTZ R152, R131, -1.4426950216293334961 ;  /* 0xbfb8aa3b83987820 */ /* 0x000fe20000410000 */
[----:B------:R-:W-:-:S03]  /*33e0*/  F2FP.F16.F32.PACK_AB R12, R87, R12 ;  /* 0x0000000c570c723e */ /* 0x000fc600000000ff */
[----:B------:R-:W-:Y:S02]  /*33f0*/  F2FP.F16.F32.PACK_AB R15, R15, R17 ;  /* 0x000000110f0f723e */ /* 0x000fe400000000ff */
[----:B------:R-:W1:Y:S01]  /*3400*/  MUFU.RCP R157, R104 ;  /* 0x00000068009d7308 */ /* 0x000e620000001000 */
[----:B------:R-:W-:Y:S02]  /*3410*/  PRMT R17, R10, 0x7632, R17 ;  /* 0x000076320a117816 */ /* 0x000fe40000000011 */
[----:B------:R-:W-:-:S05]  /*3420*/  PRMT R11, R15, 0x7632, R11 ;  /* 0x000076320f0b7816 */ /* 0x000fca000000000b */
[----:B------:R-:W2:Y:S08]  /*3430*/  MUFU.EX2 R97, R97 ;  /* 0x0000006100617308 */ /* 0x000eb00000000800 */
[----:B------:R-:W3:Y:S01]  /*3440*/  MUFU.EX2 R116, R116 ;  /* 0x0000007400747308 */ /* 0x000ee20000000800 */
[----:B-1----:R-:W-:-:S07]  /*3450*/  FMUL.FTZ R132, R132, R157 ;  /* 0x0000009d84847220 */ /* 0x002fce0000410000 */
[----:B------:R1:W-:Y:S01]  /*3460*/  MUFU.EX2 R76, R151 ;  /* 0x00000097004c7308 */ /* 0x0003e20000000800 */
[----:B--2---:R-:W-:-:S07]  /*3470*/  FADD.FTZ R97, R97, 1 ;  /* 0x3f80000061617421 */ /* 0x004fce0000010000 */
[----:B------:R-:W2:Y:S01]  /*3480*/  MUFU.EX2 R83, R83 ;  /* 0x0000005300537308 */ /* 0x000ea20000000800 */
[----:B---3--:R-:W-:Y:S01]  /*3490*/  FADD.FTZ R116, R116, 1 ;  /* 0x3f80000074747421 */ /* 0x008fe20000010000 */
[----:B-1----:R-:W-:-:S06]  /*34a0*/  FMUL.FTZ R151, R94, -1.4426950216293334961 ;  /* 0xbfb8aa3b5e977820 */ /* 0x002fcc0000410000 */
[----:B------:R-:W1:Y:S08]  /*34b0*/  MUFU.EX2 R16, R16 ;  /* 0x0000001000107308 */ /* 0x000e700000000800 */
[----:B------:R-:W3:Y:S01]  /*34c0*/  MUFU.EX2 R84, R84 ;  /* 0x0000005400547308 */ /* 0x000ee20000000800 */
[----:B--2---:R-:W-:-:S07]  /*34d0*/  FADD.FTZ R83, R83, 1 ;  /* 0x3f80000053537421 */ /* 0x004fce0000010000 */
[----:B------:R-:W2:Y:S01]  /*34e0*/  MUFU.EX2 R108, R108 ;  /* 0x0000006c006c7308 */ /* 0x000ea20000000800 */
[----:B-1----:R-:W-:-:S07]  /*34f0*/  FADD.FTZ R16, R16, 1 ;  /* 0x3f80000010107421 */ /* 0x002fce0000010000 */
[----:B------:R1:W4:Y:S01]  /*3500*/  MUFU.RCP R156, R85 ;  /* 0x00000055009c7308 */ /* 0x0003220000001000 */
[----:B---3--:R-:W-:-:S07]  /*3510*/  FADD.FTZ R84, R84, 1 ;  /* 0x3f80000054547421 */ /* 0x008fce0000010000 */
[----:B------:R3:W0:Y:S01]  /*3520*/  MUFU.RCP R155, R154 ;  /* 0x0000009a009b7308 */ /* 0x0006220000001000 */
[----:B-1----:R-:W-:Y:S01]  /*3530*/  FADD.FTZ R85, R3, 1 ;  /* 0x3f80000003557421 */ /* 0x002fe20000010000 */
[----:B------:R-:W-:Y:S01]  /*3540*/  FMUL.FTZ R3, R126, -1.4426950216293334961 ;  /* 0xbfb8aa3b7e037820 */ /* 0x000fe20000410000 */
[----:B--2---:R-:W-:-:S05]  /*3550*/  FADD.FTZ R108, R108, 1 ;  /* 0x3f8000006c6c7421 */ /* 0x004fca0000010000 */
[----:B------:R-:W1:Y:S01]  /*3560*/  MUFU.EX2 R2, R2 ;  /* 0x0000000200027308 */ /* 0x000e620000000800 */
[----:B---3--:R-:W-:Y:S01]  /*3570*/  FADD.FTZ R154, R103, 1 ;  /* 0x3f800000679a7421 */ /* 0x008fe20000010000 */
[----:B----4-:R-:W-:Y:S01]  /*3580*/  FMUL.FTZ R101, R101, R156 ;  /* 0x0000009c65657220 */ /* 0x010fe20000410000 */
[----:B------:R-:W-:-:S05]  /*3590*/  FMUL.FTZ R103, R117, -1.4426950216293334961 ;  /* 0xbfb8aa3b75677820 */ /* 0x000fca0000410000 */
[----:B------:R2:W3:Y:S01]  /*35a0*/  MUFU.RCP R157, R154 ;  /* 0x0000009a009d7308 */ /* 0x0004e20000001000 */
[----:B0-----:R-:W-:-:S05]  /*35b0*/  FMUL.FTZ R90, R90, R155 ;  /* 0x0000009b5a5a7220 */ /* 0x001fca0000410000 */
[----:B------:R-:W-:Y:S02]  /*35c0*/  F2FP.F16.F32.PACK_AB R90, R132, R90 ;  /* 0x0000005a845a723e */ /* 0x000fe400000000ff */
[----:B------:R-:W0:Y:S01]  /*35d0*/  MUFU.EX2 R82, R82 ;  /* 0x0000005200527308 */ /* 0x000e220000000800 */
[----:B--2---:R-:W-:Y:S01]  /*35e0*/  FADD.FTZ R154, R76, 1 ;  /* 0x3f8000004c9a7421 */ /* 0x004fe20000010000 */
[----:B-1----:R-:W-:Y:S01]  /*35f0*/  FADD.FTZ R2, R2, 1 ;  /* 0x3f80000002027421 */ /* 0x002fe20000010000 */
[----:B------:R-:W-:-:S05]  /*3600*/  FMUL.FTZ R76, R113, -1.4426950216293334961 ;  /* 0xbfb8aa3b714c7820 */ /* 0x000fca0000410000 */
[----:B------:R-:W-:Y:S01]  /*3610*/  MUFU.EX2 R152, R152 ;  /* 0x0000009800987308 */ /* 0x000fe20000000800 */
[----:B---3--:R-:W-:-:S07]  /*3620*/  FMUL.FTZ R102, R102, R157 ;  /* 0x0000009d66667220 */ /* 0x008fce0000410000 */
[----:B------:R-:W1:Y:S01]  /*3630*/  MUFU.EX2 R112, R112 ;  /* 0x0000007000707308 */ /* 0x000e620000000800 */
[----:B0-----:R-:W-:-:S07]  /*3640*/  FADD.FTZ R82, R82, 1 ;  /* 0x3f80000052527421 */ /* 0x001fce0000010000 */
[----:B------:R-:W0:Y:S08]  /*3650*/  MUFU.EX2 R3, R3 ;  /* 0x0000000300037308 */ /* 0x000e300000000800 */
[----:B------:R-:W2:Y:S01]  /*3660*/  MUFU.EX2 R99, R99 ;  /* 0x0000006300637308 */ /* 0x000ea20000000800 */
[----:B-1----:R-:W-:-:S07]  /*3670*/  FADD.FTZ R112, R112, 1 ;  /* 0x3f80000070707421 */ /* 0x002fce0000010000 */
[----:B------:R-:W1:Y:S01]  /*3680*/  MUFU.EX2 R6, R6 ;  /* 0x0000000600067308 */ /* 0x000e620000000800 */
[----:B0-----:R-:W-:-:S07]  /*3690*/  FADD.FTZ R3, R3, 1 ;  /* 0x3f80000003037421 */ /* 0x001fce0000010000 */
[----:B------:R-:W0:Y:S01]  /*36a0*/  MUFU.EX2 R135, R135 ;  /* 0x0000008700877308 */ /* 0x000e220000000800 */
[----:B--2---:R-:W-:-:S07]  /*36b0*/  FADD.FTZ R99, R99, 1 ;  /* 0x3f80000063637421 */ /* 0x004fce0000010000 */
[----:B------:R-:W2:Y:S01]  /*36c0*/  MUFU.EX2 R130, R130 ;  /* 0x0000008200827308 */ /* 0x000ea20000000800 */
[----:B-1----:R-:W-:-:S07]  /*36d0*/  FADD.FTZ R6, R6, 1 ;  /* 0x3f80000006067421 */ /* 0x002fce0000010000 */
[----:B------:R-:W1:Y:S01]  /*36e0*/  MUFU.RCP R97, R97 ;  /* 0x0000006100617308 */ /* 0x000e620000001000 */
[----:B0-----:R-:W-:-:S07]  /*36f0*/  FADD.FTZ R135, R135, 1 ;  /* 0x3f80000087877421 */ /* 0x001fce0000010000 */
[----:B------:R-:W0:Y:S01]  /*3700*/  MUFU.EX2 R147, R147 ;  /* 0x0000009300937308 */ /* 0x000e220000000800 */
[----:B--2---:R-:W-:-:S07]  /*3710*/  FADD.FTZ R130, R130, 1 ;  /* 0x3f80000082827421 */ /* 0x004fce0000010000 */
[----:B------:R-:W2:Y:S01]  /*3720*/  MUFU.EX2 R81, R81 ;  /* 0x0000005100517308 */ /* 0x000ea20000000800 */
[----:B-1----:R-:W-:-:S07]  /*3730*/  FMUL.FTZ R80, R80, R97 ;  /* 0x0000006150507220 */ /* 0x002fce0000410000 */
[----:B------:R-:W1:Y:S01]  /*3740*/  MUFU.EX2 R7, R7 ;  /* 0x0000000700077308 */ /* 0x000e620000000800 */
[----:B0-----:R-:W-:-:S07]  /*3750*/  FADD.FTZ R147, R147, 1 ;  /* 0x3f80000093937421 */ /* 0x001fce0000010000 */
[----:B------:R-:W0:Y:S01]  /*3760*/  MUFU.EX2 R148, R148 ;  /* 0x0000009400947308 */ /* 0x000e220000000800 */
[----:B--2---:R-:W-:-:S07]  /*3770*/  FADD.FTZ R161, R81, 1 ;  /* 0x3f80000051a17421 */ /* 0x004fce0000010000 */
[----:B------:R-:W2:Y:S01]  /*3780*/  MUFU.EX2 R4, R4 ;  /* 0x0000000400047308 */ /* 0x000ea20000000800 */
[----:B-1----:R-:W-:-:S07]  /*3790*/  FADD.FTZ R7, R7, 1 ;  /* 0x3f80000007077421 */ /* 0x002fce0000010000 */
[----:B------:R-:W1:Y:S01]  /*37a0*/  MUFU.EX2 R133, R133 ;  /* 0x0000008500857308 */ /* 0x000e620000000800 */
[----:B0-----:R-:W-:-:S07]  /*37b0*/  FADD.FTZ R148, R148, 1 ;  /* 0x3f80000094947421 */ /* 0x001fce0000010000 */
[----:B------:R0:W3:Y:S01]  /*37c0*/  MUFU.RCP R155, R116 ;  /* 0x00000074009b7308 */ /* 0x0000e20000001000 */
[----:B--2---:R-:W-:-:S07]  /*37d0*/  FADD.FTZ R4, R4, 1 ;  /* 0x3f80000004047421 */ /* 0x004fce0000010000 */
[----:B------:R-:W2:Y:S01]  /*37e0*/  MUFU.EX2 R5, R5 ;  /* 0x0000000500057308 */ /* 0x000ea20000000800 */
[----:B-1----:R-:W-:Y:S01]  /*37f0*/  FADD.FTZ R133, R133, 1 ;  /* 0x3f80000085857421 */ /* 0x002fe20000010000 */
[----:B0-----:R-:W-:-:S06]  /*3800*/  FMUL.FTZ R116, R111, -1.4426950216293334961 ;  /* 0xbfb8aa3b6f747820 */ /* 0x001fcc0000410000 */
[----:B------:R-:W0:Y:S01]  /*3810*/  MUFU.EX2 R8, R8 ;  /* 0x0000000800087308 */ /* 0x000e220000000800 */
[----:B---3--:R-:W-:-:S07]  /*3820*/  FMUL.FTZ R128, R128, R155 ;  /* 0x0000009b80807220 */ /* 0x008fce0000410000 */
[----:B------:R1:W3:Y:S01]  /*3830*/  MUFU.RCP R156, R83 ;  /* 0x00000053009c7308 */ /* 0x0002e20000001000 */
[----:B--2---:R-:W-:-:S07]  /*3840*/  FADD.FTZ R5, R5, 1 ;  /* 0x3f80000005057421 */ /* 0x004fce0000010000 */
[----:B------:R2:W4:Y:S01]  /*3850*/  MUFU.RCP R159, R108 ;  /* 0x0000006c009f7308 */ /* 0x0005220000001000 */
[----:B0-----:R-:W-:Y:S01]  /*3860*/  FADD.FTZ R8, R8, 1 ;  /* 0x3f80000008087421 */ /* 0x001fe20000010000 */
[----:B-1----:R-:W-:-:S06]  /*3870*/  FMUL.FTZ R83, R143, -1.4426950216293334961 ;  /* 0xbfb8aa3b8f537820 */ /* 0x002fcc0000410000 */
[----:B------:R-:W0:Y:S01]  /*3880*/  MUFU.RCP R154, R154 ;  /* 0x0000009a009a7308 */ /* 0x000e220000001000 */
[----:B---3--:R-:W-:Y:S01]  /*3890*/  FMUL.FTZ R91, R91, R156 ;  /* 0x0000009c5b5b7220 */ /* 0x008fe20000410000 */
[----:B--2---:R-:W-:-:S04]  /*38a0*/  FMUL.FTZ R108, R95, -1.4426950216293334961 ;  /* 0xbfb8aa3b5f6c7820 */ /* 0x004fc80000410000 */
[----:B------:R-:W-:Y:S02]  /*38b0*/  F2FP.F16.F32.PACK_AB R91, R91, R101 ;  /* 0x000000655b5b723e */ /* 0x000fe400000000ff */
[----:B------:R-:W1:Y:S01]  /*38c0*/  MUFU.RCP R16, R16 ;  /* 0x0000001000107308 */ /* 0x000e620000001000 */
[----:B----4-:R-:W-:-:S05]  /*38d0*/  FMUL.FTZ R136, R136, R159 ;  /* 0x0000009f88887220 */ /* 0x010fca0000410000 */
[----:B------:R-:W-:Y:S02]  /*38e0*/  F2FP.F16.F32.PACK_AB R128, R128, R136 ;  /* 0x000000888080723e */ /* 0x000fe400000000ff */
[----:B------:R-:W2:Y:S01]  /*38f0*/  MUFU.RCP R84, R84 ;  /* 0x0000005400547308 */ /* 0x000ea20000001000 */
[----:B0-----:R-:W-:Y:S01]  /*3900*/  FMUL.FTZ R156, R149, R154 ;  /* 0x0000009a959c7220 */ /* 0x001fe20000410000 */
[----:B------:R-:W-:Y:S01]  /*3910*/  FMUL.FTZ R149, R77, -1.4426950216293334961 ;  /* 0xbfb8aa3b4d957820 */ /* 0x000fe20000410000 */
[----:B------:R-:W-:-:S05]  /*3920*/  FMUL.FTZ R154, R0, -1.4426950216293334961 ;  /* 0xbfb8aa3b009a7820 */ /* 0x000fca0000410000 */
[----:B------:R0:W3:Y:S01]  /*3930*/  MUFU.RCP R157, R125 ;  /* 0x0000007d009d7308 */ /* 0x0000e20000001000 */
[----:B-1----:R-:W-:Y:S01]  /*3940*/  FMUL.FTZ R105, R105, R16 ;  /* 0x0000001069697220 */ /* 0x002fe20000410000 */
[----:B------:R-:W-:-:S04]  /*3950*/  FMUL.FTZ R16, R144, -1.4426950216293334961 ;  /* 0xbfb8aa3b90107820 */ /* 0x000fc80000410000 */
[----:B------:R-:W-:Y:S02]  /*3960*/  F2FP.F16.F32.PACK_AB R13, R105, R13 ;  /* 0x0000000d690d723e */ /* 0x000fe400000000ff */
[----:B------:R-:W1:Y:S01]  /*3970*/  MUFU.EX2 R9, R9 ;  /* 0x0000000900097308 */ /* 0x000e620000000800 */
[----:B0-----:R-:W-:Y:S01]  /*3980*/  FADD.FTZ R125, R152, 1 ;  /* 0x3f800000987d7421 */ /* 0x001fe20000010000 */
[----:B--2---:R-:W-:Y:S01]  /*3990*/  FMUL.FTZ R93, R93, R84 ;  /* 0x000000545d5d7220 */ /* 0x004fe20000410000 */
[----:B------:R-:W-:-:S04]  /*39a0*/  FMUL.FTZ R84, R114, -1.4426950216293334961 ;  /* 0xbfb8aa3b72547820 */ /* 0x000fc80000410000 */
[----:B------:R-:W-:Y:S01]  /*39b0*/  F2FP.F16.F32.PACK_AB R93, R93, R109 ;  /* 0x0000006d5d5d723e */ /* 0x000fe200000000ff */
[----:B------:R-:W0:Y:S01]  /*39c0*/  MUFU.RCP R85, R85 ;  /* 0x0000005500557308 */ /* 0x000e220000001000 */
[----:B---3--:R-:W-:-:S05]  /*39d0*/  FMUL.FTZ R157, R150, R157 ;  /* 0x0000009d969d7220 */ /* 0x008fca0000410000 */
[----:B------:R-:W-:Y:S02]  /*39e0*/  F2FP.F16.F32.PACK_AB R156, R157, R156 ;  /* 0x0000009c9d9c723e */ /* 0x000fe400000000ff */
[----:B------:R2:W3:Y:S01]  /*39f0*/  MUFU.RCP R152, R2 ;  /* 0x0000000200987308 */ /* 0x0004e20000001000 */
[----:B-1----:R-:W-:-:S07]  /*3a00*/  FADD.FTZ R9, R9, 1 ;  /* 0x3f80000009097421 */ /* 0x002fce0000010000 */
[----:B------:R1:W4:Y:S01]  /*3a10*/  MUFU.RCP R97, R112 ;  /* 0x0000007000617308 */ /* 0x0003220000001000 */
[----:B--2---:R-:W-:Y:S01]  /*3a20*/  LEA R2, P1, R49, UR6, 0x1 ;  /* 0x0000000631027c11 */ /* 0x004fe2000f8208ff */
[----:B0-----:R-:W-:Y:S01]  /*3a30*/  FMUL.FTZ R92, R92, R85 ;  /* 0x000000555c5c7220 */ /* 0x001fe20000410000 */
[----:B------:R-:W-:-:S04]  /*3a40*/  FMUL.FTZ R85, R110, -1.4426950216293334961 ;  /* 0xbfb8aa3b6e557820 */ /* 0x000fc80000410000 */
[----:B------:R-:W-:Y:S01]  /*3a50*/  F2FP.F16.F32.PACK_AB R72, R72, R92 ;  /* 0x0000005c4848723e */ /* 0x000fe200000000ff */
[----:B------:R0:W2:Y:S01]  /*3a60*/  MUFU.RCP R163, R3 ;  /* 0x0000000300a37308 */ /* 0x0000a20000001000 */
[----:B-1----:R-:W-:Y:S01]  /*3a70*/  FMUL.FTZ R112, R115, -1.4426950216293334961 ;  /* 0xbfb8aa3b73707820 */ /* 0x002fe20000410000 */
[----:B---3--:R-:W-:-:S06]  /*3a80*/  FMUL.FTZ R152, R145, R152 ;  /* 0x0000009891987220 */ /* 0x008fcc0000410000 */
[----:B------:R-:W1:Y:S01]  /*3a90*/  MUFU.RCP R82, R82 ;  /* 0x0000005200527308 */ /* 0x000e620000001000 */
[----:B0-----:R-:W-:Y:S01]  /*3aa0*/  LEA.HI.X R3, R49, UR7, R48, 0x1, P1 ;  /* 0x0000000731037c11 */ /* 0x001fe200088f0c30 */
[----:B----4-:R-:W-:Y:S01]  /*3ab0*/  FMUL.FTZ R98, R98, R97 ;  /* 0x0000006162627220 */ /* 0x010fe20000410000 */
[----:B------:R-:W-:-:S03]  /*3ac0*/  FMUL.FTZ R97, R121, -1.4426950216293334961 ;  /* 0xbfb8aa3b79617820 */ /* 0x000fc60000410000 */
[----:B------:R0:W-:Y:S01]  /*3ad0*/  STG.E.U16 desc[UR8][R2.64], R15 ;  /* 0x0000000f02007986 */ /* 0x0001e2000c101508 */
[----:B------:R-:W-:Y:S01]  /*3ae0*/  F2FP.F16.F32.PACK_AB R80, R98, R80 ;  /* 0x000000506250723e */ /* 0x000fe200000000ff */
[----:B------:R3:W4:Y:S01]  /*3af0*/  MUFU.RCP R81, R6 ;  /* 0x0000000600517308 */ /* 0x0007220000001000 */
[----:B--2---:R-:W-:Y:S01]  /*3b00*/  FMUL.FTZ R163, R126, R163 ;  /* 0x000000a37ea37220 */ /* 0x004fe20000410000 */
[----:B------:R-:W-:Y:S04]  /*3b10*/  STG.E.U16 desc[UR8][R2.64+0x2], R11 ;  /* 0x0000020b02007986 */ /* 0x000fe8000c101508 */
[----:B------:R-:W-:Y:S02]  /*3b20*/  STG.E.U16 desc[UR8][R2.64+0x4], R10 ;  /* 0x0000040a02007986 */ /* 0x000fe4000c101508 */
[----:B------:R-:W2:Y:S01]  /*3b30*/  MUFU.RCP R99, R99 ;  /* 0x0000006300637308 */ /* 0x000ea20000001000 */
[----:B---3--:R-:W-:Y:S01]  /*3b40*/  LEA R6, P1, R45, UR6, 0x1 ;  /* 0x000000062d067c11 */ /* 0x008fe2000f8208ff */
[----:B-1----:R-:W-:Y:S01]  /*3b50*/  FMUL.FTZ R89, R89, R82 ;  /* 0x0000005259597220 */ /* 0x002fe20000410000 */
[----:B------:R-:W-:Y:S01]  /*3b60*/  FMUL.FTZ R82, R79, -1.4426950216293334961 ;  /* 0xbfb8aa3b4f527820 */ /* 0x000fe20000410000 */
[----:B------:R1:W-:Y:S01]  /*3b70*/  STG.E.U16 desc[UR8][R2.64+0x6], R17 ;  /* 0x0000061102007986 */ /* 0x0003e2000c101508 */
[----:B0-----:R-:W-:-:S03]  /*3b80*/  PRMT R15, R13, 0x7632, R15 ;  /* 0x000076320d0f7816 */ /* 0x001fc6000000000f */
[----:B------:R0:W3:Y:S01]  /*3b90*/  MUFU.RCP R158, R130 ;  /* 0x00000082009e7308 */ /* 0x0000e20000001000 */
[----:B----4-:R-:W-:-:S07]  /*3ba0*/  FMUL.FTZ R81, R137, R81 ;  /* 0x0000005189517220 */ /* 0x010fce0000410000 */
[----:B------:R-:W4:Y:S01]  /*3bb0*/  MUFU.EX2 R151, R151 ;  /* 0x0000009700977308 */ /* 0x000f220000000800 */
[----:B0-----:R-:W-:Y:S01]  /*3bc0*/  FADD.FTZ R130, R153, 1 ;  /* 0x3f80000099827421 */ /* 0x001fe20000010000 */
[----:B--2---:R-:W-:Y:S01]  /*3bd0*/  FMUL.FTZ R124, R124, R99 ;  /* 0x000000637c7c7220 */ /* 0x004fe20000410000 */
[----:B-1----:R-:W-:Y:S02]  /*3be0*/  PRMT R3, R12, 0x7632, R3 ;  /* 0x000076320c037816 */ /* 0x002fe40000000003 */
[----:B------:R-:W-:Y:S02]  /*3bf0*/  PRMT R2, R93, 0x7632, R2 ;  /* 0x000076325d027816 */ /* 0x000fe40000000002 */
[----:B------:R-:W-:Y:S01]  /*3c00*/  F2FP.F16.F32.PACK_AB R89, R124, R89 ;  /* 0x000000597c59723e */ /* 0x000fe200000000ff */
[----:B------:R-:W-:Y:S01]  /*3c10*/  MUFU.RCP R135, R135 ;  /* 0x0000008700877308 */ /* 0x000fe20000001000 */
[----:B---3--:R-:W-:-:S07]  /*3c20*/  FMUL.FTZ R158, R86, R158 ;  /* 0x0000009e569e7220 */ /* 0x008fce0000410000 */
[----:B------:R0:W1:Y:S01]  /*3c30*/  MUFU.RCP R153, R7 ;  /* 0x0000000700997308 */ /* 0x0000620000001000 */
[----:B----4-:R-:W-:-:S07]  /*3c40*/  FADD.FTZ R151, R151, 1 ;  /* 0x3f80000097977421 */ /* 0x010fce0000010000 */
[----:B------:R-:W-:Y:S01]  /*3c50*/  MUFU.RCP R147, R147 ;  /* 0x0000009300937308 */ /* 0x000fe20000001000 */
[----:B0-----:R-:W-:Y:S02]  /*3c60*/  LEA.HI.X R7, R45, UR7, R44, 0x1, P1 ;  /* 0x000000072d077c11 */ /* 0x001fe400088f0c2c */
[----:B------:R-:W-:-:S04]  /*3c70*/  LEA R44, P1, R41, UR6, 0x1 ;  /* 0x00000006292c7c11 */ /* 0x000fc8000f8208ff */
[----:B------:R-:W-:Y:S01]  /*3c80*/  LEA.HI.X R45, R41, UR7, R40, 0x1, P1 ;  /* 0x00000007292d7c11 */ /* 0x000fe200088f0c28 */
[----:B------:R0:W2:Y:S01]  /*3c90*/  MUFU.RCP R155, R148 ;  /* 0x00000094009b7308 */ /* 0x0000a20000001000 */
[----:B------:R-:W-:Y:S01]  /*3ca0*/  LEA R40, P1, R37, UR6, 0x1 ;  /* 0x0000000625287c11 */ /* 0x000fe2000f8208ff */
[----:B-1----:R-:W-:-:S03]  /*3cb0*/  FMUL.FTZ R153, R127, R153 ;  /* 0x000000997f997220 */ /* 0x002fc60000410000 */
[----:B------:R-:W-:Y:S02]  /*3cc0*/  LEA.HI.X R41, R37, UR7, R36, 0x1, P1 ;  /* 0x0000000725297c11 */ /* 0x000fe400088f0c24 */
[C---:B------:R-:W-:Y:S01]  /*3cd0*/  LEA R36, P1, R33.reuse, UR6, 0x1 ;  /* 0x0000000621247c11 */ /* 0x040fe2000f8208ff */
[----:B------:R1:W3:Y:S01]  /*3ce0*/  MUFU.RCP R164, R4 ;  /* 0x0000000400a47308 */ /* 0x0002e20000001000 */
[----:B0-----:R-:W-:Y:S02]  /*3cf0*/  FMUL.FTZ R148, R78, -1.4426950216293334961 ;  /* 0xbfb8aa3b4e947820 */ /* 0x001fe40000410000 */
[----:B------:R-:W-:Y:S02]  /*3d00*/  LEA.HI.X R37, R33, UR7, R32, 0x1, P1 ;  /* 0x0000000721257c11 */ /* 0x000fe400088f0c20 */
[----:B------:R-:W-:-:S03]  /*3d10*/  LEA R32, P1, R29, UR6, 0x1 ;  /* 0x000000061d207c11 */ /* 0x000fc6000f8208ff */
[----:B------:R-:W0:Y:S01]  /*3d20*/  MUFU.RCP R159, R133 ;  /* 0x00000085009f7308 */ /* 0x000e220000001000 */
[----:B-1----:R-:W-:Y:S01]  /*3d30*/  LEA R4, P2, R47, UR6, 0x1 ;  /* 0x000000062f047c11 */ /* 0x002fe2000f8408ff */
[----:B--2---:R-:W-:Y:S01]  /*3d40*/  FMUL.FTZ R106, R106, R155 ;  /* 0x0000009b6a6a7220 */ /* 0x004fe20000410000 */
[----:B------:R-:W-:Y:S01]  /*3d50*/  FMUL.FTZ R155, R74, -1.4426950216293334961 ;  /* 0xbfb8aa3b4a9b7820 */ /* 0x000fe20000410000 */
[----:B------:R-:W-:Y:S02]  /*3d60*/  LEA.HI.X R33, R29, UR7, R28, 0x1, P1 ;  /* 0x000000071d217c11 */ /* 0x000fe400088f0c1c */
[----:B------:R-:W-:Y:S02]  /*3d70*/  LEA R28, P1, R25, UR6, 0x1 ;  /* 0x00000006191c7c11 */ /* 0x000fe4000f8208ff */
[----:B------:R1:W2:Y:S01]  /*3d80*/  MUFU.RCP R133, R5 ;  /* 0x0000000500857308 */ /* 0x0002a20000001000 */
[----:B------:R-:W-:Y:S01]  /*3d90*/  F2FP.F16.F32.PACK_AB R102, R106, R102 ;  /* 0x000000666a66723e */ /* 0x000fe200000000ff */
[----:B---3--:R-:W-:Y:S01]  /*3da0*/  FMUL.FTZ R164, R119, R164 ;  /* 0x000000a477a47220 */ /* 0x008fe20000410000 */
[----:B------:R-:W-:-:S02]  /*3db0*/  LEA.HI.X R29, R25, UR7, R24, 0x1, P1 ;  /* 0x00000007191d7c11 */ /* 0x000fc400088f0c18 */
[----:B------:R-:W-:-:S03]  /*3dc0*/  LEA R24, P1, R21, UR6, 0x1 ;  /* 0x0000000615187c11 */ /* 0x000fc6000f8208ff */
[----:B------:R-:W3:Y:S01]  /*3dd0*/  MUFU.EX2 R14, R14 ;  /* 0x0000000e000e7308 */ /* 0x000ee20000000800 */
[----:B-1----:R-:W-:Y:S01]  /*3de0*/  LEA.HI.X R5, R47, UR7, R46, 0x1, P2 ;  /* 0x000000072f057c11 */ /* 0x002fe200090f0c2e */
[----:B0-----:R-:W-:Y:S01]  /*3df0*/  FMUL.FTZ R159, R139, R159 ;  /* 0x0000009f8b9f7220 */ /* 0x001fe20000410000 */
[----:B------:R-:W-:Y:S02]  /*3e00*/  LEA.HI.X R25, R21, UR7, R20, 0x1, P1 ;  /* 0x0000000715197c11 */ /* 0x000fe400088f0c14 */
[----:B------:R-:W-:Y:S01]  /*3e10*/  IADD3 R56, P1, R56, 0x1, RZ ;  /* 0x0000000138387810 */ /* 0x000fe20007f3e0ff */
[----:B------:R-:W-:Y:S02]  /*3e20*/  STG.E.U16 desc[UR8][R4.64], R12 ;  /* 0x0000000c04007986 */ /* 0x000fe4000c101508 */
[----:B------:R0:W1:Y:S01]  /*3e30*/  MUFU.RCP R160, R8 ;  /* 0x0000000800a07308 */ /* 0x0000620000001000 */
[----:B--2---:R-:W-:Y:S01]  /*3e40*/  FMUL.FTZ R133, R134, R133 ;  /* 0x0000008586857220 */ /* 0x004fe20000410000 */
[----:B------:R2:W-:Y:S01]  /*3e50*/  STG.E.U16 desc[UR8][R4.64+0x2], R3 ;  /* 0x0000020304007986 */ /* 0x0005e2000c101508 */
[----:B------:R-:W-:-:S03]  /*3e60*/  IADD3.X R55, RZ, R55, RZ, P1, !PT ;  /* 0x00000037ff377210 */ /* 0x000fc60000ffe4ff */
[----:B------:R-:W-:Y:S01]  /*3e70*/  STG.E.U16 desc[UR8][R4.64+0x4], R13 ;  /* 0x0000040d04007986 */ /* 0x000fe2000c101508 */
[----:B------:R-:W-:Y:S01]  /*3e80*/  F2FP.F16.F32.PACK_AB R133, R152, R133 ;  /* 0x000000859885723e */ /* 0x000fe200000000ff */
[----:B------:R-:W4:Y:S01]  /*3e90*/  MUFU.EX2 R73, R73 ;  /* 0x0000004900497308 */ /* 0x000f220000000800 */
[----:B0-----:R-:W-:Y:S01]  /*3ea0*/  LEA R8, P2, R43, UR6, 0x1 ;  /* 0x000000062b087c11 */ /* 0x001fe2000f8408ff */
[----:B---3--:R-:W-:Y:S01]  /*3eb0*/  FADD.FTZ R14, R14, 1 ;  /* 0x3f8000000e0e7421 */ /* 0x008fe20000010000 */
[----:B------:R0:W-:Y:S01]  /*3ec0*/  STG.E.U16 desc[UR8][R4.64+0x6], R15 ;  /* 0x0000060f04007986 */ /* 0x0001e2000c101508 */
[----:B------:R-:W-:Y:S02]  /*3ed0*/  PRMT R17, R133, 0x7632, R17 ;  /* 0x0000763285117816 */ /* 0x000fe40000000011 */
[----:B--2---:R-:W-:Y:S01]  /*3ee0*/  PRMT R3, R80, 0x7632, R3 ;  /* 0x0000763250037816 */ /* 0x004fe20000000003 */
[----:B------:R-:W-:Y:S01]  /*3ef0*/  STG.E.U16 desc[UR8][R6.64], R93 ;  /* 0x0000005d06007986 */ /* 0x000fe2000c101508 */
[----:B------:R-:W2:Y:S01]  /*3f00*/  MUFU.EX2 R149, R149 ;  /* 0x0000009500957308 */ /* 0x000ea20000000800 */
[----:B-1----:R-:W-:-:S02]  /*3f10*/  FMUL.FTZ R160, R118, R160 ;  /* 0x000000a076a07220 */ /* 0x002fc40000410000 */
[----:B------:R1:W-:Y:S03]  /*3f20*/  STG.E.U16 desc[UR8][R6.64+0x2], R2 ;  /* 0x0000020206007986 */ /* 0x0003e6000c101508 */
[----:B------:R-:W-:Y:S01]  /*3f30*/  F2FP.F16.F32.PACK_AB R153, R160, R153 ;  /* 0x00000099a099723e */ /* 0x000fe200000000ff */
[----:B------:R-:W-:Y:S01]  /*3f40*/  STG.E.U16 desc[UR8][R6.64+0x4], R91 ;  /* 0x0000045b06007986 */ /* 0x000fe2000c101508 */
[----:B------:R3:W1:Y:S01]  /*3f50*/  MUFU.RCP R162, R9 ;  /* 0x0000000900a27308 */ /* 0x0006620000001000 */
[----:B----4-:R-:W-:Y:S01]  /*3f60*/  FADD.FTZ R73, R73, 1 ;  /* 0x3f80000049497421 */ /* 0x010fe20000010000 */
[----:B0-----:R-:W-:Y:S02]  /*3f70*/  PRMT R5, R91, 0x7632, R5 ;  /* 0x000076325b057816 */ /* 0x001fe40000000005 */
[----:B------:R-:W-:-:S03]  /*3f80*/  PRMT R4, R72, 0x7632, R4 ;  /* 0x0000763248047816 */ /* 0x000fc60000000004 */
[----:B------:R0:W-:Y:S01]  /*3f90*/  STG.E.U16 desc[UR8][R6.64+0x6], R5 ;  /* 0x0000060506007986 */ /* 0x0001e2000c101508 */
[----:B------:R-:W4:Y:S01]  /*3fa0*/  MUFU.EX2 R16, R16 ;  /* 0x0000001000107308 */ /* 0x000f220000000800 */
[----:B---3--:R-:W-:Y:S01]  /*3fb0*/  LEA.HI.X R9, R43, UR7, R42, 0x1, P2 ;  /* 0x000000072b097c11 */ /* 0x008fe200090f0c2a */
[----:B--2---:R-:W-:Y:S01]  /*3fc0*/  FADD.FTZ R149, R149, 1 ;  /* 0x3f80000095957421 */ /* 0x004fe20000010000 */
[C---:B------:R-:W-:Y:S02]  /*3fd0*/  LEA R42, P2, R39.reuse, UR6, 0x1 ;  /* 0x00000006272a7c11 */ /* 0x040fe4000f8408ff */
[----:B-1----:R-:W-:Y:S01]  /*3fe0*/  PRMT R2, R90, 0x7632, R2 ;  /* 0x000076325a027816 */ /* 0x002fe20000000002 */
[----:B------:R1:W-:Y:S01]  /*3ff0*/  STG.E.U16 desc[UR8][R8.64+0x6], R3 ;  /* 0x0000060308007986 */ /* 0x0003e2000c101508 */
[----:B------:R-:W-:Y:S01]  /*4000*/  LEA.HI.X R43, R39, UR7, R38, 0x1, P2 ;  /* 0x00000007272b7c11 */ /* 0x000fe200090f0c26 */
[----:B------:R-:W2:Y:S01]  /*4010*/  MUFU.EX2 R84, R84 ;  /* 0x0000005400547308 */ /* 0x000ea20000000800 */
[----:B------:R-:W-:Y:S01]  /*4020*/  LEA R38, P2, R35, UR6, 0x1 ;  /* 0x0000000623267c11 */ /* 0x000fe2000f8408ff */
[----:B------:R-:W-:Y:S01]  /*4030*/  STG.E.U16 desc[UR8][R8.64], R72 ;  /* 0x0000004808007986 */ /* 0x000fe2000c101508 */
[----:B0-----:R-:W-:Y:S01]  /*4040*/  PRMT R5, R128, 0x7632, R5 ;  /* 0x0000763280057816 */ /* 0x001fe20000000005 */
[----:B------:R-:W-:Y:S01]  /*4050*/  FMUL.FTZ R162, R129, R162 ;  /* 0x000000a281a27220 */ /* 0x000fe20000410000 */
[----:B------:R-:W-:Y:S01]  /*4060*/  LEA.HI.X R39, R35, UR7, R34, 0x1, P2 ;  /* 0x0000000723277c11 */ /* 0x000fe200090f0c22 */
[----:B------:R0:W-:Y:S01]  /*4070*/  STG.E.U16 desc[UR8][R8.64+0x2], R4 ;  /* 0x0000020408007986 */ /* 0x0001e2000c101508 */
[----:B------:R-:W-:Y:S01]  /*4080*/  LEA R34, P2, R31, UR6, 0x1 ;  /* 0x000000061f227c11 */ /* 0x000fe2000f8408ff */
[----:B------:R-:W3:Y:S01]  /*4090*/  MUFU.EX2 R85, R85 ;  /* 0x0000005500557308 */ /* 0x000ee20000000800 */
[----:B----4-:R-:W-:Y:S01]  /*40a0*/  FADD.FTZ R16, R16, 1 ;  /* 0x3f80000010107421 */ /* 0x010fe20000010000 */
[----:B-1----:R-:W-:Y:S01]  /*40b0*/  PRMT R3, R89, 0x7632, R3 ;  /* 0x0000763259037816 */ /* 0x002fe20000000003 */
[----:B------:R-:W-:Y:S01]  /*40c0*/  STG.E.U16 desc[UR8][R8.64+0x4], R80 ;  /* 0x0000045008007986 */ /* 0x000fe2000c101508 */
[----:B------:R-:W-:-:S02]  /*40d0*/  LEA.HI.X R35, R31, UR7, R30, 0x1, P2 ;  /* 0x000000071f237c11 */ /* 0x000fc400090f0c1e */
[C---:B------:R-:W-:Y:S01]  /*40e0*/  LEA R30, P2, R27.reuse, UR6, 0x1 ;  /* 0x000000061b1e7c11 */ /* 0x040fe2000f8408ff */
[----:B------:R-:W-:Y:S01]  /*40f0*/  STG.E.U16 desc[UR8][R44.64], R90 ;  /* 0x0000005a2c007986 */ /* 0x000fe2000c101508 */
[----:B------:R1:W4:Y:S01]  /*4100*/  MUFU.EX2 R99, R116 ;  /* 0x0000007400637308 */ /* 0x0003220000000800 */
[----:B--2---:R-:W-:Y:S01]  /*4110*/  FADD.FTZ R84, R84, 1 ;  /* 0x3f80000054547421 */ /* 0x004fe20000010000 */
[----:B------:R-:W-:Y:S01]  /*4120*/  LEA.HI.X R31, R27, UR7, R26, 0x1, P2 ;  /* 0x000000071b1f7c11 */ /* 0x000fe200090f0c1a */
[----:B------:R2:W-:Y:S01]  /*4130*/  STG.E.U16 desc[UR8][R44.64+0x2], R2 ;  /* 0x000002022c007986 */ /* 0x0005e2000c101508 */
[----:B------:R-:W-:Y:S02]  /*4140*/  LEA R26, P2, R23, UR6, 0x1 ;  /* 0x00000006171a7c11 */ /* 0x000fe4000f8408ff */
[----:B0-----:R-:W-:Y:S01]  /*4150*/  PRMT R4, R102, 0x7632, R4 ;  /* 0x0000763266047816 */ /* 0x001fe20000000004 */
[----:B------:R-:W-:Y:S01]  /*4160*/  STG.E.U16 desc[UR8][R44.64+0x4], R128 ;  /* 0x000004802c007986 */ /* 0x000fe2000c101508 */
[----:B------:R-:W0:Y:S01]  /*4170*/  MUFU.EX2 R83, R83 ;  /* 0x0000005300537308 */ /* 0x000e220000000800 */
[----:B-1----:R-:W-:Y:S01]  /*4180*/  FMUL.FTZ R116, R88, R135 ;  /* 0x0000008758747220 */ /* 0x002fe20000410000 */
[----:B------:R-:W-:Y:S01]  /*4190*/  FMUL.FTZ R135, R120, R147 ;  /* 0x0000009378877220 */ /* 0x000fe20000410000 */
[----:B------:R-:W-:Y:S01]  /*41a0*/  FMUL.FTZ R120, R107, -1.4426950216293334961 ;  /* 0xbfb8aa3b6b787820 */ /* 0x000fe20000410000 */
[----:B------:R-:W-:Y:S01]  /*41b0*/  FMUL.FTZ R88, R140, -1.4426950216293334961 ;  /* 0xbfb8aa3b8c587820 */ /* 0x000fe20000410000 */
[----:B------:R-:W-:Y:S01]  /*41c0*/  FMUL.FTZ R147, R75, -1.4426950216293334961 ;  /* 0xbfb8aa3b4b937820 */ /* 0x000fe20000410000 */
[----:B---3--:R-:W-:Y:S01]  /*41d0*/  FADD.FTZ R85, R85, 1 ;  /* 0x3f80000055557421 */ /* 0x008fe20000010000 */
[----:B------:R-:W-:Y:S01]  /*41e0*/  LEA.HI.X R27, R23, UR7, R22, 0x1, P2 ;  /* 0x00000007171b7c11 */ /* 0x000fe200090f0c16 */
[----:B------:R-:W1:Y:S01]  /*41f0*/  MUFU.EX2 R97, R97 ;  /* 0x0000006100617308 */ /* 0x000e620000000800 */
[----:B----4-:R-:W-:Y:S01]  /*4200*/  FADD.FTZ R47, R99, 1 ;  /* 0x3f800000632f7421 */ /* 0x010fe20000010000 */
[----:B------:R-:W-:Y:S01]  /*4210*/  LEA R22, P2, R19, UR6, 0x1 ;  /* 0x0000000613167c11 */ /* 0x000fe2000f8408ff */
[----:B------:R-:W-:Y:S01]  /*4220*/  STG.E.U16 desc[UR8][R44.64+0x6], R5 ;  /* 0x000006052c007986 */ /* 0x000fe2000c101508 */
[----:B------:R-:W-:-:S02]  /*4230*/  F2FP.F16.F32.PACK_AB R116, R135, R116 ;  /* 0x000000748774723e */ /* 0x000fc400000000ff */
[----:B------:R-:W-:Y:S01]  /*4240*/  LEA.HI.X R23, R19, UR7, R18, 0x1, P2 ;  /* 0x0000000713177c11 */ /* 0x000fe200090f0c12 */
[----:B------:R3:W-:Y:S01]  /*4250*/  STG.E.U16 desc[UR8][R42.64+0x2], R3 ;  /* 0x000002032a007986 */ /* 0x0007e2000c101508 */
[----:B------:R-:W4:Y:S01]  /*4260*/  MUFU.EX2 R100, R100 ;  /* 0x0000006400647308 */ /* 0x000f220000000800 */
[----:B0-----:R-:W-:Y:S01]  /*4270*/  FADD.FTZ R83, R83, 1 ;  /* 0x3f80000053537421 */ /* 0x001fe20000010000 */
[----:B--2---:R-:W-:Y:S01]  /*4280*/  PRMT R2, R156, 0x7632, R2 ;  /* 0x000076329c027816 */ /* 0x004fe20000000002 */
[----:B------:R-:W-:Y:S01]  /*4290*/  STG.E.U16 desc[UR8][R42.64], R89 ;  /* 0x000000592a007986 */ /* 0x000fe2000c101508 */
[----:B------:R-:W-:Y:S02]  /*42a0*/  ULDC.64 UR6, c[0x0][0x238] ;  /* 0x00008e0000067ab9 */ /* 0x000fe40000000a00 */
[----:B------:R-:W-:Y:S01]  /*42b0*/  ISETP.GE.U32.AND P1, PT, R56, UR6, PT ;  /* 0x0000000638007c0c */ /* 0x000fe2000bf26070 */
[----:B------:R-:W-:Y:S01]  /*42c0*/  STG.E.U16 desc[UR8][R42.64+0x4], R102 ;  /* 0x000004662a007986 */ /* 0x000fe2000c101508 */
[----:B------:R0:W2:Y:S01]  /*42d0*/  MUFU.EX2 R104, R112 ;  /* 0x0000007000687308 */ /* 0x0000a20000000800 */
[----:B-1----:R-:W-:Y:S01]  /*42e0*/  FADD.FTZ R97, R97, 1 ;  /* 0x3f80000061617421 */ /* 0x002fe20000010000 */
[----:B------:R-:W-:Y:S01]  /*42f0*/  ISETP.GE.AND.EX P1, PT, R55, UR7, PT, P1 ;  /* 0x0000000737007c0c */ /* 0x000fe2000bf26310 */
[----:B------:R1:W-:Y:S04]  /*4300*/  STG.E.U16 desc[UR8][R42.64+0x6], R4 ;  /* 0x000006042a007986 */ /* 0x0003e8000c101508 */
[----:B------:R-:W-:Y:S01]  /*4310*/  STG.E.U16 desc[UR8][R40.64], R116 ;  /* 0x0000007428007986 */ /* 0x000fe2000c101508 */
[----:B------:R-:W3:Y:S01]  /*4320*/  MUFU.EX2 R108, R108 ;  /* 0x0000006c006c7308 */ /* 0x000ee20000000800 */
[----:B0-----:R-:W-:Y:S01]  /*4330*/  FMUL.FTZ R112, R141, -1.4426950216293334961 ;  /* 0xbfb8aa3b8d707820 */ /* 0x001fe20000410000 */
[----:B----4-:R-:W-:Y:S01]  /*4340*/  FADD.FTZ R100, R100, 1 ;  /* 0x3f80000064647421 */ /* 0x010fe20000010000 */
[----:B------:R-:W-:Y:S04]  /*4350*/  STG.E.U16 desc[UR8][R40.64+0x4], R156 ;  /* 0x0000049c28007986 */ /* 0x000fe8000c101508 */
[----:B------:R0:W-:Y:S01]  /*4360*/  STG.E.U16 desc[UR8][R40.64+0x6], R2 ;  /* 0x0000060228007986 */ /* 0x0001e2000c101508 */
[----:B------:R-:W4:Y:S01]  /*4370*/  MUFU.EX2 R82, R82 ;  /* 0x0000005200527308 */ /* 0x000f220000000800 */
[----:B--2---:R-:W-:-:S07]  /*4380*/  FADD.FTZ R104, R104, 1 ;  /* 0x3f80000068687421 */ /* 0x004fce0000010000 */
[----:B------:R-:W2:Y:S01]  /*4390*/  MUFU.RCP R151, R151 ;  /* 0x0000009700977308 */ /* 0x000ea20000001000 */
[----:B---3--:R-:W-:-:S07]  /*43a0*/  FADD.FTZ R86, R108, 1 ;  /* 0x3f8000006c567421 */ /* 0x008fce0000010000 */
[----:B------:R-:W3:Y:S01]  /*43b0*/  MUFU.EX2 R103, R103 ;  /* 0x0000006700677308 */ /* 0x000ee20000000800 */
[----:B----4-:R-:W-:-:S07]  /*43c0*/  FADD.FTZ R48, R82, 1 ;  /* 0x3f80000052307421 */ /* 0x010fce0000010000 */
[----:B------:R-:W4:Y:S01]  /*43d0*/  MUFU.EX2 R76, R76 ;  /* 0x0000004c004c7308 */ /* 0x000f220000000800 */
[----:B--2---:R-:W-:-:S05]  /*43e0*/  FMUL.FTZ R151, R94, R151 ;  /* 0x000000975e977220 */ /* 0x004fca0000410000 */
[----:B------:R-:W-:Y:S02]  /*43f0*/  F2FP.F16.F32.PACK_AB R151, R151, R158 ;  /* 0x0000009e9797723e */ /* 0x000fe400000000ff */
[----:B------:R-:W2:Y:S01]  /*4400*/  MUFU.EX2 R120, R120 ;  /* 0x0000007800787308 */ /* 0x000ea20000000800 */
[----:B---3--:R-:W-:Y:S01]  /*4410*/  FADD.FTZ R94, R103, 1 ;  /* 0x3f800000675e7421 */ /* 0x008fe20000010000 */
[----:B------:R-:W-:-:S06]  /*4420*/  PRMT R3, R151, 0x7632, R3 ;  /* 0x0000763297037816 */ /* 0x000fcc0000000003 */
[----:B------:R-:W3:Y:S01]  /*4430*/  MUFU.EX2 R148, R148 ;  /* 0x0000009400947308 */ /* 0x000ee20000000800 */
[----:B----4-:R-:W-:-:S07]  /*4440*/  FADD.FTZ R49, R76, 1 ;  /* 0x3f8000004c317421 */ /* 0x010fce0000010000 */
[----:B------:R-:W4:Y:S01]  /*4450*/  MUFU.EX2 R112, R112 ;  /* 0x0000007000707308 */ /* 0x000f220000000800 */
[----:B--2---:R-:W-:-:S07]  /*4460*/  FADD.FTZ R76, R120, 1 ;  /* 0x3f800000784c7421 */ /* 0x004fce0000010000 */
[----:B------:R-:W2:Y:S01]  /*4470*/  MUFU.EX2 R155, R155 ;  /* 0x0000009b009b7308 */ /* 0x000ea20000000800 */
[----:B---3--:R-:W-:-:S07]  /*4480*/  FADD.FTZ R103, R148, 1 ;  /* 0x3f80000094677421 */ /* 0x008fce0000010000 */
[----:B------:R-:W3:Y:S01]  /*4490*/  MUFU.EX2 R88, R88 ;  /* 0x0000005800587308 */ /* 0x000ee20000000800 */
[----:B----4-:R-:W-:-:S07]  /*44a0*/  FADD.FTZ R112, R112, 1 ;  /* 0x3f80000070707421 */ /* 0x010fce0000010000 */
[----:B------:R-:W4:Y:S01]  /*44b0*/  MUFU.EX2 R147, R147 ;  /* 0x0000009300937308 */ /* 0x000f220000000800 */
[----:B--2---:R-:W-:-:S07]  /*44c0*/  FADD.FTZ R19, R155, 1 ;  /* 0x3f8000009b137421 */ /* 0x004fce0000010000 */
[----:B------:R-:W2:Y:S01]  /*44d0*/  MUFU.EX2 R154, R154 ;  /* 0x0000009a009a7308 */ /* 0x000ea20000000800 */
[----:B---3--:R-:W-:-:S07]  /*44e0*/  FADD.FTZ R88, R88, 1 ;  /* 0x3f80000058587421 */ /* 0x008fce0000010000 */
[----:B------:R-:W3:Y:S01]  /*44f0*/  MUFU.RCP R161, R161 ;  /* 0x000000a100a17308 */ /* 0x000ee20000001000 */
[----:B----4-:R-:W-:-:S07]  /*4500*/  FADD.FTZ R147, R147, 1 ;  /* 0x3f80000093937421 */ /* 0x010fce0000010000 */
[----:B------:R-:W4:Y:S01]  /*4510*/  MUFU.RCP R14, R14 ;  /* 0x0000000e000e7308 */ /* 0x000f220000001000 */
[----:B--2---:R-:W-:-:S07]  /*4520*/  FADD.FTZ R154, R154, 1 ;  /* 0x3f8000009a9a7421 */ /* 0x004fce0000010000 */
[----:B------:R-:W2:Y:S01]  /*4530*/  MUFU.RCP R125, R125 ;  /* 0x0000007d007d7308 */ /* 0x000ea20000001000 */
[----:B---3--:R-:W-:-:S05]  /*4540*/  FMUL.FTZ R161, R138, R161 ;  /* 0x000000a18aa17220 */ /* 0x008fca0000410000 */
[----:B------:R-:W-:Y:S02]  /*4550*/  F2FP.F16.F32.PACK_AB R159, R161, R159 ;  /* 0x0000009fa19f723e */ /* 0x000fe400000000ff */
[----:B------:R-:W3:Y:S01]  /*4560*/  MUFU.RCP R130, R130 ;  /* 0x0000008200827308 */ /* 0x000ee20000001000 */
[----:B----4-:R-:W-:Y:S01]  /*4570*/  FMUL.FTZ R14, R146, R14 ;  /* 0x0000000e920e7220 */ /* 0x010fe20000410000 */
[----:B-1----:R-:W-:-:S04]  /*4580*/  PRMT R4, R159, 0x7632, R4 ;  /* 0x000076329f047816 */ /* 0x002fc80000000004 */
[----:B------:R-:W-:Y:S02]  /*4590*/  F2FP.F16.F32.PACK_AB R14, R14, R81 ;  /* 0x000000510e0e723e */ /* 0x000fe400000000ff */
[----:B------:R-:W1:Y:S01]  /*45a0*/  MUFU.RCP R73, R73 ;  /* 0x0000004900497308 */ /* 0x000e620000001000 */
[----:B--2---:R-:W-:Y:S01]  /*45b0*/  FMUL.FTZ R125, R131, R125 ;  /* 0x0000007d837d7220 */ /* 0x004fe20000410000 */
[----:B0-----:R-:W-:-:S06]  /*45c0*/  PRMT R2, R14, 0x7632, R2 ;  /* 0x000076320e027816 */ /* 0x001fcc0000000002 */
[----:B------:R-:W0:Y:S01]  /*45d0*/  MUFU.RCP R20, R149 ;  /* 0x0000009500147308 */ /* 0x000e220000001000 */
[----:B---3--:R-:W-:-:S05]  /*45e0*/  FMUL.FTZ R130, R122, R130 ;  /* 0x000000827a827220 */ /* 0x008fca0000410000 */
[----:B------:R-:W-:Y:S02]  /*45f0*/  F2FP.F16.F32.PACK_AB R125, R130, R125 ;  /* 0x0000007d827d723e */ /* 0x000fe400000000ff */
[----:B------:R-:W2:Y:S01]  /*4600*/  MUFU.RCP R16, R16 ;  /* 0x0000001000107308 */ /* 0x000ea20000001000 */
[----:B-1----:R-:W-:Y:S01]  /*4610*/  FMUL.FTZ R73, R123, R73 ;  /* 0x000000497b497220 */ /* 0x002fe20000410000 */
[----:B------:R-:W-:-:S06]  /*4620*/  PRMT R5, R125, 0x7632, R5 ;  /* 0x000076327d057816 */ /* 0x000fcc0000000005 */
[----:B------:R-:W1:Y:S01]  /*4630*/  MUFU.RCP R84, R84 ;  /* 0x0000005400547308 */ /* 0x000e620000001000 */
[----:B0-----:R-:W-:Y:S01]  /*4640*/  FMUL.FTZ R77, R77, R20 ;  /* 0x000000144d4d7220 */ /* 0x001fe20000410000 */
[----:B------:R-:W-:-:S05]  /*4650*/  PRMT R20, R116, 0x7632, R20 ;  /* 0x0000763274147816 */ /* 0x000fca0000000014 */
[----:B------:R-:W-:Y:S01]  /*4660*/  STG.E.U16 desc[UR8][R40.64+0x2], R20 ;  /* 0x0000021428007986 */ /* 0x000fe2000c101508 */
[----:B------:R-:W0:Y:S01]  /*4670*/  MUFU.RCP R85, R85 ;  /* 0x0000005500557308 */ /* 0x000e220000001000 */
[----:B--2---:R-:W-:Y:S02]  /*4680*/  FMUL.FTZ R21, R144, R16 ;  /* 0x0000001090157220 */ /* 0x004fe40000410000 */
[----:B------:R2:W-:Y:S03]  /*4690*/  STG.E.U16 desc[UR8][R38.64+0x2], R3 ;  /* 0x0000020326007986 */ /* 0x0005e6000c101508 */
[----:B------:R-:W-:Y:S01]  /*46a0*/  F2FP.F16.F32.PACK_AB R21, R21, R162 ;  /* 0x000000a21515723e */ /* 0x000fe200000000ff */
[----:B------:R-:W-:Y:S01]  /*46b0*/  STG.E.U16 desc[UR8][R38.64], R151 ;  /* 0x0000009726007986 */ /* 0x000fe2000c101508 */
[----:B------:R-:W3:Y:S01]  /*46c0*/  MUFU.RCP R83, R83 ;  /* 0x0000005300537308 */ /* 0x000ee20000001000 */
[----:B-1----:R-:W-:-:S02]  /*46d0*/  FMUL.FTZ R84, R114, R84 ;  /* 0x0000005472547220 */ /* 0x002fc40000410000 */
[----:B------:R-:W-:Y:S03]  /*46e0*/  STG.E.U16 desc[UR8][R38.64+0x4], R159 ;  /* 0x0000049f26007986 */ /* 0x000fe6000c101508 */
[----:B------:R-:W-:Y:S01]  /*46f0*/  F2FP.F16.F32.PACK_AB R73, R84, R73 ;  /* 0x000000495449723e */ /* 0x000fe200000000ff */
[----:B------:R1:W-:Y:S01]  /*4700*/  STG.E.U16 desc[UR8][R38.64+0x6], R4 ;  /* 0x0000060426007986 */ /* 0x0003e2000c101508 */
[----:B------:R-:W4:Y:S01]  /*4710*/  MUFU.RCP R97, R97 ;  /* 0x0000006100617308 */ /* 0x000f220000001000 */
[----:B0-----:R-:W-:Y:S01]  /*4720*/  FMUL.FTZ R85, R110, R85 ;  /* 0x000000556e557220 */ /* 0x001fe20000410000 */
[----:B--2---:R-:W-:Y:S01]  /*4730*/  PRMT R3, R153, 0x7632, R3 ;  /* 0x0000763299037816 */ /* 0x004fe20000000003 */
[----:B------:R-:W-:Y:S03]  /*4740*/  STG.E.U16 desc[UR8][R36.64], R14 ;  /* 0x0000000e24007986 */ /* 0x000fe6000c101508 */
[----:B------:R-:W-:Y:S01]  /*4750*/  F2FP.F16.F32.PACK_AB R85, R85, R164 ;  /* 0x000000a45555723e */ /* 0x000fe200000000ff */
[----:B------:R0:W-:Y:S01]  /*4760*/  STG.E.U16 desc[UR8][R36.64+0x2], R2 ;  /* 0x0000020224007986 */ /* 0x0001e2000c101508 */
[----:B------:R-:W2:Y:S01]  /*4770*/  MUFU.RCP R100, R100 ;  /* 0x0000006400647308 */ /* 0x000ea20000001000 */
[----:B---3--:R-:W-:-:S02]  /*4780*/  FMUL.FTZ R16, R143, R83 ;  /* 0x000000538f107220 */ /* 0x008fc40000410000 */
[----:B------:R-:W-:Y:S01]  /*4790*/  STG.E.U16 desc[UR8][R36.64+0x4], R125 ;  /* 0x0000047d24007986 */ /* 0x000fe2000c101508 */
[----:B-1----:R-:W-:Y:S02]  /*47a0*/  PRMT R4, R73, 0x7632, R4 ;  /* 0x0000763249047816 */ /* 0x002fe40000000004 */
[----:B------:R-:W-:Y:S01]  /*47b0*/  F2FP.F16.F32.PACK_AB R16, R16, R163 ;  /* 0x000000a31010723e */ /* 0x000fe200000000ff */
[----:B------:R-:W-:Y:S01]  /*47c0*/  STG.E.U16 desc[UR8][R36.64+0x6], R5 ;  /* 0x0000060524007986 */ /* 0x000fe2000c101508 */
[----:B------:R-:W1:Y:S01]  /*47d0*/  MUFU.RCP R104, R104 ;  /* 0x0000006800687308 */ /* 0x000e620000001000 */
[----:B----4-:R-:W-:Y:S01]  /*47e0*/  FMUL.FTZ R97, R121, R97 ;  /* 0x0000006179617220 */ /* 0x010fe20000410000 */
[----:B------:R-:W-:Y:S01]  /*47f0*/  PRMT R15, R16, 0x7632, R15 ;  /* 0x00007632100f7816 */ /* 0x000fe2000000000f */
[----:B------:R3:W-:Y:S01]  /*4800*/  STG.E.U16 desc[UR8][R34.64+0x6], R3 ;  /* 0x0000060322007986 */ /* 0x0007e2000c101508 */
[----:B0-----:R-:W-:-:S03]  /*4810*/  PRMT R2, R21, 0x7632, R2 ;  /* 0x0000763215027816 */ /* 0x001fc60000000002 */
[----:B------:R-:W-:Y:S01]  /*4820*/  STG.E.U16 desc[UR8][R34.64], R133 ;  /* 0x0000008522007986 */ /* 0x000fe2000c101508 */
[----:B------:R-:W0:Y:S01]  /*4830*/  MUFU.RCP R86, R86 ;  /* 0x0000005600567308 */ /* 0x000e220000001000 */
[----:B--2---:R-:W-:Y:S02]  /*4840*/  FMUL.FTZ R100, R142, R100 ;  /* 0x000000648e647220 */ /* 0x004fe40000410000 */
[----:B------:R-:W-:Y:S03]  /*4850*/  STG.E.U16 desc[UR8][R34.64+0x2], R17 ;  /* 0x0000021122007986 */ /* 0x000fe6000c101508 */
[----:B------:R-:W-:Y:S01]  /*4860*/  F2FP.F16.F32.PACK_AB R97, R100, R97 ;  /* 0x000000616461723e */ /* 0x000fe200000000ff */
[----:B------:R-:W-:Y:S01]  /*4870*/  STG.E.U16 desc[UR8][R34.64+0x4], R153 ;  /* 0x0000049922007986 */ /* 0x000fe2000c101508 */
[----:B------:R-:W2:Y:S01]  /*4880*/  MUFU.RCP R47, R47 ;  /* 0x0000002f002f7308 */ /* 0x000ea20000001000 */
[----:B-1----:R-:W-:Y:S01]  /*4890*/  FMUL.FTZ R104, R115, R104 ;  /* 0x0000006873687220 */ /* 0x002fe20000410000 */
[----:B---3--:R-:W-:Y:S01]  /*48a0*/  PRMT R3, R85, 0x7632, R3 ;  /* 0x0000763255037816 */ /* 0x008fe20000000003 */
[----:B------:R-:W-:Y:S01]  /*48b0*/  STG.E.U16 desc[UR8][R32.64], R21 ;  /* 0x0000001520007986 */ /* 0x000fe2000c101508 */
[----:B------:R-:W-:-:S03]  /*48c0*/  PRMT R14, R97, 0x7632, R14 ;  /* 0x00007632610e7816 */ /* 0x000fc6000000000e */
[----:B------:R1:W-:Y:S01]  /*48d0*/  STG.E.U16 desc[UR8][R32.64+0x2], R2 ;  /* 0x0000020220007986 */ /* 0x0003e2000c101508 */
[----:B------:R-:W3:Y:S01]  /*48e0*/  MUFU.RCP R48, R48 ;  /* 0x0000003000307308 */ /* 0x000ee20000001000 */
[----:B0-----:R-:W-:Y:S02]  /*48f0*/  FMUL.FTZ R95, R95, R86 ;  /* 0x000000565f5f7220 */ /* 0x001fe40000410000 */
[----:B------:R-:W-:Y:S03]  /*4900*/  STG.E.U16 desc[UR8][R32.64+0x4], R73 ;  /* 0x0000044920007986 */ /* 0x000fe6000c101508 */
[----:B------:R-:W-:Y:S01]  /*4910*/  F2FP.F16.F32.PACK_AB R95, R95, R104 ;  /* 0x000000685f5f723e */ /* 0x000fe200000000ff */
[----:B------:R-:W-:Y:S01]  /*4920*/  STG.E.U16 desc[UR8][R32.64+0x6], R4 ;  /* 0x0000060420007986 */ /* 0x000fe2000c101508 */
[----:B------:R-:W0:Y:S01]  /*4930*/  MUFU.RCP R94, R94 ;  /* 0x0000005e005e7308 */ /* 0x000e220000001000 */
[----:B--2---:R-:W-:-:S02]  /*4940*/  FMUL.FTZ R47, R111, R47 ;  /* 0x0000002f6f2f7220 */ /* 0x004fc40000410000 */
[----:B------:R2:W-:Y:S01]  /*4950*/  STG.E.U16 desc[UR8][R30.64+0x6], R3 ;  /* 0x000006031e007986 */ /* 0x0005e2000c101508 */
[----:B-1----:R-:W-:-:S03]  /*4960*/  PRMT R2, R95, 0x7632, R2 ;  /* 0x000076325f027816 */ /* 0x002fc60000000002 */
[----:B------:R-:W-:Y:S01]  /*4970*/  STG.E.U16 desc[UR8][R30.64], R16 ;  /* 0x000000101e007986 */ /* 0x000fe2000c101508 */
[----:B------:R-:W1:Y:S01]  /*4980*/  MUFU.RCP R46, R112 ;  /* 0x00000070002e7308 */ /* 0x000e620000001000 */
[----:B---3--:R-:W-:Y:S02]  /*4990*/  FMUL.FTZ R48, R79, R48 ;  /* 0x000000304f307220 */ /* 0x008fe40000410000 */
[----:B------:R-:W-:Y:S03]  /*49a0*/  STG.E.U16 desc[UR8][R30.64+0x2], R15 ;  /* 0x0000020f1e007986 */ /* 0x000fe6000c101508 */
[----:B------:R-:W-:Y:S01]  /*49b0*/  F2FP.F16.F32.PACK_AB R47, R48, R47 ;  /* 0x0000002f302f723e */ /* 0x000fe200000000ff */
[----:B------:R-:W-:Y:S01]  /*49c0*/  STG.E.U16 desc[UR8][R30.64+0x4], R85 ;  /* 0x000004551e007986 */ /* 0x000fe2000c101508 */
[----:B------:R-:W3:Y:S01]  /*49d0*/  MUFU.RCP R49, R49 ;  /* 0x0000003100317308 */ /* 0x000ee20000001000 */
[----:B0-----:R-:W-:Y:S01]  /*49e0*/  FMUL.FTZ R94, R117, R94 ;  /* 0x0000005e755e7220 */ /* 0x001fe20000410000 */
[----:B--2---:R-:W-:Y:S01]  /*49f0*/  PRMT R3, R47, 0x7632, R3 ;  /* 0x000076322f037816 */ /* 0x004fe20000000003 */
[----:B------:R-:W-:Y:S04]  /*4a00*/  STG.E.U16 desc[UR8][R28.64], R97 ;  /* 0x000000611c007986 */ /* 0x000fe8000c101508 */
[----:B------:R-:W-:Y:S01]  /*4a10*/  STG.E.U16 desc[UR8][R28.64+0x2], R14 ;  /* 0x0000020e1c007986 */ /* 0x000fe2000c101508 */
[----:B------:R-:W0:Y:S01]  /*4a20*/  MUFU.RCP R99, R88 ;  /* 0x0000005800637308 */ /* 0x000e220000001000 */
[----:B-1----:R-:W-:-:S02]  /*4a30*/  FMUL.FTZ R141, R141, R46 ;  /* 0x0000002e8d8d7220 */ /* 0x002fc40000410000 */
[----:B------:R-:W-:Y:S03]  /*4a40*/  STG.E.U16 desc[UR8][R28.64+0x4], R95 ;  /* 0x0000045f1c007986 */ /* 0x000fe6000c101508 */
[----:B------:R-:W-:Y:S01]  /*4a50*/  F2FP.F16.F32.PACK_AB R94, R141, R94 ;  /* 0x0000005e8d5e723e */ /* 0x000fe200000000ff */
[----:B------:R1:W-:Y:S01]  /*4a60*/  STG.E.U16 desc[UR8][R28.64+0x6], R2 ;  /* 0x000006021c007986 */ /* 0x0003e2000c101508 */
[----:B------:R-:W2:Y:S01]  /*4a70*/  MUFU.RCP R76, R76 ;  /* 0x0000004c004c7308 */ /* 0x000ea20000001000 */
[----:B---3--:R-:W-:Y:S01]  /*4a80*/  FMUL.FTZ R49, R113, R49 ;  /* 0x0000003171317220 */ /* 0x008fe20000410000 */
[----:B------:R-:W-:Y:S01]  /*4a90*/  PRMT R13, R94, 0x7632, R13 ;  /* 0x000076325e0d7816 */ /* 0x000fe2000000000d */
[----:B------:R3:W-:Y:S04]  /*4aa0*/  STG.E.U16 desc[UR8][R26.64+0x6], R3 ;  /* 0x000006031a007986 */ /* 0x0007e8000c101508 */
[----:B------:R4:W-:Y:S01]  /*4ab0*/  STG.E.U16 desc[UR8][R26.64], R94 ;  /* 0x0000005e1a007986 */ /* 0x0009e2000c101508 */
[----:B------:R-:W1:Y:S01]  /*4ac0*/  MUFU.RCP R103, R103 ;  /* 0x0000006700677308 */ /* 0x000e620000001000 */
[----:B0-----:R-:W-:-:S02]  /*4ad0*/  FMUL.FTZ R140, R140, R99 ;  /* 0x000000638c8c7220 */ /* 0x001fc40000410000 */
[----:B------:R4:W-:Y:S03]  /*4ae0*/  STG.E.U16 desc[UR8][R26.64+0x2], R13 ;  /* 0x0000020d1a007986 */ /* 0x0009e6000c101508 */
[----:B------:R-:W-:Y:S01]  /*4af0*/  F2FP.F16.F32.PACK_AB R49, R140, R49 ;  /* 0x000000318c31723e */ /* 0x000fe200000000ff */
[----:B------:R4:W-:Y:S01]  /*4b00*/  STG.E.U16 desc[UR8][R26.64+0x4], R47 ;  /* 0x0000042f1a007986 */ /* 0x0009e2000c101508 */
[----:B------:R-:W0:Y:S01]  /*4b10*/  MUFU.RCP R18, R147 ;  /* 0x0000009300127308 */ /* 0x000e220000001000 */
[----:B--2---:R-:W-:Y:S01]  /*4b20*/  FMUL.FTZ R76, R107, R76 ;  /* 0x0000004c6b4c7220 */ /* 0x004fe20000410000 */
[----:B------:R-:W-:Y:S01]  /*4b30*/  PRMT R12, R49, 0x7632, R12 ;  /* 0x00007632310c7816 */ /* 0x000fe2000000000c */
[----:B------:R4:W-:Y:S04]  /*4b40*/  STG.E.U16 desc[UR8][R24.64], R49 ;  /* 0x0000003118007986 */ /* 0x0009e8000c101508 */
[----:B------:R4:W-:Y:S01]  /*4b50*/  STG.E.U16 desc[UR8][R24.64+0x2], R12 ;  /* 0x0000020c18007986 */ /* 0x0009e2000c101508 */
[----:B------:R-:W2:Y:S01]  /*4b60*/  MUFU.RCP R19, R19 ;  /* 0x0000001300137308 */ /* 0x000ea20000001000 */
[----:B-1----:R-:W-:-:S05]  /*4b70*/  FMUL.FTZ R103, R78, R103 ;  /* 0x000000674e677220 */ /* 0x002fca0000410000 */
[----:B------:R-:W-:Y:S02]  /*4b80*/  F2FP.F16.F32.PACK_AB R76, R103, R76 ;  /* 0x0000004c674c723e */ /* 0x000fe400000000ff */
[----:B------:R-:W1:Y:S01]  /*4b90*/  MUFU.RCP R123, R154 ;  /* 0x0000009a007b7308 */ /* 0x000e620000001000 */
[----:B0-----:R-:W-:Y:S01]  /*4ba0*/  FMUL.FTZ R18, R75, R18 ;  /* 0x000000124b127220 */ /* 0x001fe20000410000 */
[----:B------:R-:W-:Y:S01]  /*4bb0*/  PRMT R2, R76, 0x7632, R2 ;  /* 0x000076324c027816 */ /* 0x000fe20000000002 */
[----:B------:R4:W-:Y:S04]  /*4bc0*/  STG.E.U16 desc[UR8][R24.64+0x4], R76 ;  /* 0x0000044c18007986 */ /* 0x0009e8000c101508 */
[----:B------:R4:W-:Y:S01]  /*4bd0*/  STG.E.U16 desc[UR8][R24.64+0x6], R2 ;  /* 0x0000060218007986 */ /* 0x0009e2000c101508 */
[----:B--2---:R-:W-:-:S05]  /*4be0*/  FMUL.FTZ R19, R74, R19 ;  /* 0x000000134a137220 */ /* 0x004fca0000410000 */
[----:B------:R-:W-:Y:S01]  /*4bf0*/  F2FP.F16.F32.PACK_AB R18, R19, R18 ;  /* 0x000000121312723e */ /* 0x000fe200000000ff */
[----:B-1----:R-:W-:-:S03]  /*4c00*/  FMUL.FTZ R0, R0, R123 ;  /* 0x0000007b00007220 */ /* 0x002fc60000410000 */
[----:B------:R-:W-:Y:S01]  /*4c10*/  PRMT R11, R18, 0x7632, R11 ;  /* 0x00007632120b7816 */ /* 0x000fe2000000000b */
[----:B------:R4:W-:Y:S01]  /*4c20*/  STG.E.U16 desc[UR8][R22.64], R18 ;  /* 0x0000001216007986 */ /* 0x0009e2000c101508 */
[----:B------:R-:W-:-:S03]  /*4c30*/  F2FP.F16.F32.PACK_AB R0, R77, R0 ;  /* 0x000000004d00723e */ /* 0x000fc600000000ff */
[----:B------:R4:W-:Y:S01]  /*4c40*/  STG.E.U16 desc[UR8][R22.64+0x2], R11 ;  /* 0x0000020b16007986 */ /* 0x0009e2000c101508 */
[----:B---3--:R-:W-:-:S03]  /*4c50*/  PRMT R3, R0, 0x7632, R3 ;  /* 0x0000763200037816 */ /* 0x008fc60000000003 */
[----:B------:R4:W-:Y:S04]  /*4c60*/  STG.E.U16 desc[UR8][R22.64+0x4], R0 ;  /* 0x0000040016007986 */ /* 0x0009e8000c101508 */
[----:B------:R4:W-:Y:S01]  /*4c70*/  STG.E.U16 desc[UR8][R22.64+0x6], R3 ;  /* 0x0000060316007986 */ /* 0x0009e2000c101508 */
[----:B------:R-:W-:Y:S05]  /*4c80*/  @!P1 BRA `(.L_x_1776) ;  /* 0xffffffb800549947 */ /* 0x000fea000383ffff */
[----:B------:R-:W-:Y:S05]  /*4c90*/  EXIT ;  /* 0x000000000000794d */ /* 0x000fea0003800000 */
.L_x_1777:
        /* <DEDUP_REMOVED lines=14> */
.L_x_1847:


//--------------------- .text._ZN13group_norm_v214gn_cuda_kernelI6__halfLi320ELi1ELi16ELi40ELi4096ELb1ELi128ELi320ELi320ELi4ELb1ELi4ELb0ELb0ENS_16CompileConditionILi900EEEEEvPT_PKS4_S7_S7_flPfS8_Pj --------------------------
	.section	.text._ZN13group_norm_v214gn_cuda_kernelI6__halfLi320ELi1ELi16ELi40ELi4096ELb1ELi128ELi320ELi320ELi4ELb1ELi4ELb0ELb0ENS_16CompileConditionILi900EEEEEvPT_PKS4_S7_S7_flPfS8_Pj,"ax",@progbits
	.align	128
        .global         _ZN13group_norm_v214gn_cuda_kernelI6__halfLi320ELi1ELi16ELi40ELi4096ELb1ELi128ELi320ELi320ELi4ELb1ELi4ELb0ELb0ENS_16CompileConditionILi900EEEEEvPT_PKS4_S7_S7_flPfS8_Pj
        .type           _ZN13group_norm_v214gn_cuda_kernelI6__halfLi320ELi1ELi16ELi40ELi4096ELb1ELi128ELi320ELi320ELi4ELb1ELi4ELb0ELb0ENS_16CompileConditionILi900EEEEEvPT_PKS4_S7_S7_flPfS8_Pj,@function
        .size           _ZN13group_norm_v214gn_cuda_kernelI6__halfLi320ELi1ELi16ELi40ELi4096ELb1ELi128ELi320ELi320ELi4ELb1ELi4ELb0ELb0ENS_16CompileConditionILi900EEEEEvPT_PKS4_S7_S7_flPfS8_Pj,(.L_x_1848 - _ZN13group_norm_v214gn_cuda_kernelI6__halfLi320ELi1ELi16ELi40ELi4096ELb1ELi128ELi320ELi320ELi4ELb1ELi4ELb0ELb0ENS_16CompileConditionILi900EEEEEvPT_PKS4_S7_S7_flPfS8_Pj)
        .other          _ZN13group_norm_v214gn_cuda_kernelI6__halfLi320ELi1ELi16ELi40ELi4096ELb1ELi128ELi320ELi320ELi4ELb1ELi4ELb0ELb0ENS_16CompileConditionILi900EEEEEvPT_PKS4_S7_S7_flPfS8_Pj,@"STO_CUDA_ENTRY STV_DEFAULT"
_ZN13group_norm_v214gn_cuda_kernelI6__halfLi320ELi1ELi16ELi40ELi4096ELb1ELi128ELi320ELi320ELi4ELb1ELi4ELb0ELb0ENS_16CompileConditionILi900EEEEEvPT_PKS4_S7_S7_flPfS8_Pj:
.text._ZN13group_norm_v214gn_cuda_kernelI6__halfLi320ELi1ELi16ELi40ELi4096ELb1ELi128ELi320ELi320ELi4ELb1ELi4ELb0ELb0ENS_16CompileConditionILi900EEEEEvPT_PKS4_S7_S7_flPfS8_Pj:
        /* <DEDUP_REMOVED lines=106> */
.L_x_1784:
[----:B0-2---:R-:W0:Y:S01]  /*06a0*/  S2R R0, SR_TID.X ;  /* 0x0000000000007919 */ /* 0x005e220000002100 */
[----:B------:R-:W1:Y:S01]  /*06b0*/  S2UR UR18, SR_CTAID.X ;  /* 0x00000000001279c3 */ /* 0x000e620000002500 */
[----:B------:R-:W-:Y:S01]  /*06c0*/  ULOP3.LUT UR9, UR11, 0x1, URZ, 0xc0, !UPT ;  /* 0x000000010b097892 */ /* 0x000fe2000f8ec03f */
[----:B------:R-:W-:Y:S01]  /*06d0*/  HFMA2.MMA R71, -RZ, RZ, 0, 0 ;  /* 0x00000000ff477435 */ /* 0x000fe200000001ff */
[----:B------:R-:W-:Y:S01]  /*06e0*/  MOV R39, UR10 ;  /* 0x0000000a00277c02 */ /* 0x000fe20008000f00 */
[----:B------:R-:W-:Y:S01]  /*06f0*/  ULDC.64 UR14, c[0x0][0x218] ;  /* 0x00008600000e7ab9 */ /* 0x000fe20000000a00 */
[----:B------:R-:W-:Y:S01]  /*0700*/  ULDC.64 UR16, c[0x0][0x228] ;  /* 0x00008a0000107ab9 */ /* 0x000fe20000000a00 */
[----:B0-----:R-:W-:-:S05]  /*0710*/  IMAD.WIDE.U32 R2, R0, -0x33333333, RZ ;  /* 0xcccccccd00027825 */ /* 0x001fca00078e00ff */
[----:B------:R-:W-:Y:S02]  /*0720*/  SHF.R.U32.HI R2, RZ, 0x6, R3 ;  /* 0x00000006ff027819 */ /* 0x000fe40000011603 */
[----:B------:R-:W-:Y:S01]  /*0730*/  MOV R3, UR9 ;  /* 0x0000000900037c02 */ /* 0x000fe20008000f00 */
[----:B-1----:R-:W-:Y:S02]  /*0740*/  USHF.L.U32 UR9, UR18, 0x7, URZ ;  /* 0x0000000712097899 */ /* 0x002fe4000800063f */
        /* <DEDUP_REMOVED lines=10> */
[-C--:B------:R-:W-:Y:S02]  /*07f0*/  IADD3 R71, P1, R5, R38.reuse, RZ ;  /* 0x0000002605477210 */ /* 0x080fe40007f3e0ff */
[----:B------:R-:W-:Y:S02]  /*0800*/  IADD3 R69, P2, R69, R38, RZ ;  /* 0x0000002645457210 */ /* 0x000fe40007f5e0ff */
[----:B------:R-:W-:Y:S02]  /*0810*/  IADD3.X R0, RZ, R4, RZ, P1, !PT ;  /* 0x00000004ff007210 */ /* 0x000fe40000ffe4ff */
[----:B------:R-:W-:-:S02]  /*0820*/  LEA R6, P1, R71, UR14, 0x1 ;  /* 0x0000000e47067c11 */ /* 0x000fc4000f8208ff */
[----:B------:R-:W-:Y:S01]  /*0830*/  IADD3 R3, R5, 0x1400, RZ ;  /* 0x0000140005037810 */ /* 0x000fe20007ffe0ff */
[----:B------:R0:W-:Y:S01]  /*0840*/  STL [R1+0x10], R0 ;  /* 0x0000100001007387 */ /* 0x0001e20000100800 */
[----:B------:R-:W-:Y:S02]  /*0850*/  LEA.HI.X R7, R71, UR15, R0, 0x1, P1 ;  /* 0x0000000f47077c11 */ /* 0x000fe400088f0c00 */
[----:B------:R-:W-:Y:S02]  /*0860*/  IADD3.X R8, RZ, R4, RZ, P2, !PT ;  /* 0x00000004ff087210 */ /* 0x000fe400017fe4ff */
[----:B------:R-:W-:Y:S02]  /*0870*/  LEA R2, P1, R69, UR14, 0x1 ;  /* 0x0000000e45027c11 */ /* 0x000fe4000f8208ff */
[----:B------:R-:W-:Y:S01]  /*0880*/  IADD3 R68, P3, R3, R38, RZ ;  /* 0x0000002603447210 */ /* 0x000fe20007f7e0ff */
[----:B------:R-:W2:Y:S01]  /*0890*/  LDG.E.64.CONSTANT R6, desc[UR12][R6.64] ;  /* 0x0000000c06067981 */ /* 0x000ea2000c1e9b00 */
[----:B------:R-:W-:-:S02]  /*08a0*/  LEA.HI.X R3, R69, UR15, R8, 0x1, P1 ;  /* 0x0000000f45037c11 */ /* 0x000fc400088f0c08 */
[----:B0-----:R-:W-:Y:S02]  /*08b0*/  IADD3.X R0, RZ, R4, RZ, P3, !PT ;  /* 0x00000004ff007210 */ /* 0x001fe40001ffe4ff */
[C---:B------:R-:W-:Y:S02]  /*08c0*/  LEA R158, P2, R68.reuse, UR14, 0x1 ;  /* 0x0000000e449e7c11 */ /* 0x040fe4000f8408ff */
[----:B------:R-:W3:Y:S01]  /*08d0*/  LDG.E.64.CONSTANT R2, desc[UR12][R2.64] ;  /* 0x0000000c02027981 */ /* 0x000ee2000c1e9b00 */
[C---:B------:R-:W-:Y:S02]  /*08e0*/  IADD3 R67, R5.reuse, 0x1e00, RZ ;  /* 0x00001e0005437810 */ /* 0x040fe40007ffe0ff */
[----:B------:R-:W-:Y:S02]  /*08f0*/  LEA.HI.X R159, R68, UR15, R0, 0x1, P2 ;  /* 0x0000000f449f7c11 */ /* 0x000fe400090f0c00 */
[C---:B------:R-:W-:Y:S02]  /*0900*/  IADD3 R9, R5.reuse, 0x2800, RZ ;  /* 0x0000280005097810 */ /* 0x040fe40007ffe0ff */
[----:B------:R-:W-:-:S02]  /*0910*/  IADD3 R65, R5, 0x3200, RZ ;  /* 0x0000320005417810 */ /* 0x000fc40007ffe0ff */
[----:B------:R-:W4:Y:S01]  /*0920*/  LDG.E.64.CONSTANT R158, desc[UR12][R158.64] ;  /* 0x0000000c9e9e7981 */ /* 0x000f22000c1e9b00 */
[----:B------:R-:W-:-:S03]  /*0930*/  IADD3 R67, P3, R67, R38, RZ ;  /* 0x0000002643437210 */ /* 0x000fc60007f7e0ff */
[----:B------:R-:W-:Y:S01]  /*0940*/  STL [R1+0x18], R8 ;  /* 0x0000180801007387 */ /* 0x000fe20000100800 */
[----:B------:R-:W-:-:S03]  /*0950*/  LEA R154, P2, R67, UR14, 0x1 ;  /* 0x0000000e439a7c11 */ /* 0x000fc6000f8408ff */
[----:B------:R0:W-:Y:S02]  /*0960*/  STL [R1+0x1c], R0 ;  /* 0x00001c0001007387 */ /* 0x0001e40000100800 */
[----:B0-----:R-:W-:-:S04]  /*0970*/  IADD3.X R0, RZ, R4, RZ, P3, !PT ;  /* 0x00000004ff007210 */ /* 0x001fc80001ffe4ff */
[----:B------:R-:W-:-:S06]  /*0980*/  LEA.HI.X R155, R67, UR15, R0, 0x1, P2 ;  /* 0x0000000f439b7c11 */ /* 0x000fcc00090f0c00 */
[----:B------:R-:W5:Y:S01]  /*0990*/  LDG.E.64.CONSTANT R154, desc[UR12][R154.64] ;  /* 0x0000000c9a9a7981 */ /* 0x000f62000c1e9b00 */
[-C--:B------:R-:W-:Y:S02]  /*09a0*/  IADD3 R66, P1, R9, R38.reuse, RZ ;  /* 0x0000002609427210 */ /* 0x080fe40007f3e0ff */
[----:B------:R-:W-:Y:S02]  /*09b0*/  IADD3 R65, P3, R65, R38, RZ ;  /* 0x0000002641417210 */ /* 0x000fe40007f7e0ff */
[----:B------:R-:W-:Y:S02]  /*09c0*/  IADD3.X R8, RZ, R4, RZ, P1, !PT ;  /* 0x00000004ff087210 */ /* 0x000fe40000ffe4ff */
[----:B------:R-:W-:Y:S02]  /*09d0*/  LEA R150, P2, R66, UR14, 0x1 ;  /* 0x0000000e42967c11 */ /* 0x000fe4000f8408ff */
[C---:B------:R-:W-:Y:S01]  /*09e0*/  IADD3 R11, R5.reuse, 0x3c00, RZ ;  /* 0x00003c00050b7810 */ /* 0x040fe20007ffe0ff */
[----:B------:R0:W-:Y:S01]  /*09f0*/  STL [R1+0x20], R0 ;  /* 0x0000200001007387 */ /* 0x0001e20000100800 */
[----:B------:R-:W-:-:S02]  /*0a00*/  IADD3 R63, R5, 0x4600, RZ ;  /* 0x00004600053f7810 */ /* 0x000fc40007ffe0ff */
[----:B------:R-:W-:Y:S02]  /*0a10*/  LEA R146, P1, R65, UR14, 0x1 ;  /* 0x0000000e41927c11 */ /* 0x000fe4000f8208ff */
[----:B------:R-:W-:Y:S02]  /*0a20*/  LEA.HI.X R151, R66, UR15, R8, 0x1, P2 ;  /* 0x0000000f42977c11 */ /* 0x000fe400090f0c08 */
[----:B------:R-:W-:Y:S02]  /*0a30*/  IADD3 R64, P2, R11, R38, RZ ;  /* 0x000000260b407210 */ /* 0x000fe40007f5e0ff */
[----:B0-----:R-:W-:Y:S01]  /*0a40*/  IADD3.X R0, RZ, R4, RZ, P3, !PT ;  /* 0x00000004ff007210 */ /* 0x001fe20001ffe4ff */
[----:B------:R0:W-:Y:S01]  /*0a50*/  STL [R1+0x24], R8 ;  /* 0x0000240801007387 */ /* 0x0001e20000100800 */
[----:B------:R-:W-:Y:S02]  /*0a60*/  IADD3 R63, P3, R63, R38, RZ ;  /* 0x000000263f3f7210 */ /* 0x000fe40007f7e0ff */
[----:B------:R-:W-:Y:S01]  /*0a70*/  LEA.HI.X R147, R65, UR15, R0, 0x1, P1 ;  /* 0x0000000f41937c11 */ /* 0x000fe200088f0c00 */
[----:B------:R-:W5:Y:S01]  /*0a80*/  LDG.E.64.CONSTANT R150, desc[UR12][R150.64] ;  /* 0x0000000c96967981 */ /* 0x000f62000c1e9b00 */
[----:B------:R-:W-:-:S02]  /*0a90*/  LEA R142, P1, R64, UR14, 0x1 ;  /* 0x0000000e408e7c11 */ /* 0x000fc4000f8208ff */
[----:B------:R-:W-:Y:S01]  /*0aa0*/  IADD3 R9, R5, 0x5000, RZ ;  /* 0x0000500005097810 */ /* 0x000fe20007ffe0ff */
[----:B------:R1:W-:Y:S01]  /*0ab0*/  STL [R1+0x28], R0 ;  /* 0x0000280001007387 */ /* 0x0003e20000100800 */
[----:B0-----:R-:W-:Y:S02]  /*0ac0*/  IADD3.X R8, RZ, R4, RZ, P2, !PT ;  /* 0x00000004ff087210 */ /* 0x001fe400017fe4ff */
[----:B------:R-:W-:Y:S01]  /*0ad0*/  LEA R138, P2, R63, UR14, 0x1 ;  /* 0x0000000e3f8a7c11 */ /* 0x000fe2000f8408ff */
[----:B------:R-:W5:Y:S01]  /*0ae0*/  LDG.E.64.CONSTANT R146, desc[UR12][R146.64] ;  /* 0x0000000c92927981 */ /* 0x000f62000c1e9b00 */
[----:B------:R-:W-:Y:S02]  /*0af0*/  LEA.HI.X R143, R64, UR15, R8, 0x1, P1 ;  /* 0x0000000f408f7c11 */ /* 0x000fe400088f0c08 */
[----:B------:R-:W-:Y:S02]  /*0b00*/  IADD3 R62, P1, R9, R38, RZ ;  /* 0x00000026093e7210 */ /* 0x000fe40007f3e0ff */
[----:B-1----:R-:W-:Y:S01]  /*0b10*/  IADD3.X R0, RZ, R4, RZ, P3, !PT ;  /* 0x00000004ff007210 */ /* 0x002fe20001ffe4ff */
[----:B------:R-:W-:Y:S03]  /*0b20*/  STL [R1+0x2c], R8 ;  /* 0x00002c0801007387 */ /* 0x000fe60000100800 */
[----:B------:R-:W-:Y:S01]  /*0b30*/  LEA.HI.X R139, R63, UR15, R0, 0x1, P2 ;  /* 0x0000000f3f8b7c11 */ /* 0x000fe200090f0c00 */
[----:B------:R0:W-:Y:S01]  /*0b40*/  STL [R1+0x30], R0 ;  /* 0x0000300001007387 */ /* 0x0001e20000100800 */
[----:B------:R-:W-:-:S02]  /*0b50*/  IADD3 R61, R5, 0x5a00, RZ ;  /* 0x00005a00053d7810 */ /* 0x000fc40007ffe0ff */
[C---:B------:R-:W-:Y:S01]  /*0b60*/  IADD3 R9, R5.reuse, 0x6400, RZ ;  /* 0x0000640005097810 */ /* 0x040fe20007ffe0ff */
[----:B------:R-:W5:Y:S01]  /*0b70*/  LDG.E.64.CONSTANT R142, desc[UR12][R142.64] ;  /* 0x0000000c8e8e7981 */ /* 0x000f62000c1e9b00 */
        /* <DEDUP_REMOVED lines=24> */
[----:B------:R-:W-:Y:S02]  /*0d00*/  IADD3 R9, R5, 0x7800, RZ ;  /* 0x0000780005097810 */ /* 0x000fe40007ffe0ff */
[-C--:B------:R-:W-:Y:S01]  /*0d10*/  IADD3.X R8, RZ, R4.reuse, RZ, P2, !PT ;  /* 0x00000004ff087210 */ /* 0x080fe200017fe4ff */
        /* <DEDUP_REMOVED lines=39> */
[----:B------:R-:W-:-:S04]  /*0f90*/  LEA R10, P1, R53, UR14, 0x1 ;  /* 0x0000000e350a7c11 */ /* 0x000fc8000f8208ff */
[----:B------:R-:W-:Y:S01]  /*0fa0*/  LEA.HI.X R11, R53, UR15, R8, 0x1, P1 ;  /* 0x0000000f350b7c11 */ /* 0x000fe200088f0c08 */
[----:B------:R0:W-:Y:S01]  /*0fb0*/  STL [R1+0x5c], R0 ;  /* 0x00005c0001007387 */ /* 0x0001e20000100800 */
[----:B------:R-:W-:-:S03]  /*0fc0*/  IADD3 R9, R5, 0xc800, RZ ;  /* 0x0000c80005097810 */ /* 0x000fc60007ffe0ff */
[----:B------:R-:W5:Y:S04]  /*0fd0*/  LDG.E.64.CONSTANT R14, desc[UR12][R14.64] ;  /* 0x0000000c0e0e7981 */ /* 0x000f68000c1e9b00 */
[----:B------:R-:W5:Y:S01]  /*0fe0*/  LDG.E.64.CONSTANT R10, desc[UR12][R10.64] ;  /* 0x0000000c0a0a7981 */ /* 0x000f62000c1e9b00 */
[----:B--2---:R-:W-:Y:S02]  /*0ff0*/  HADD2.F32 R17, -RZ, R6.H1_H1 ;  /* 0x30000006ff117230 */ /* 0x004fe40000004100 */
[--C-:B---3--:R-:W-:Y:S02]  /*1000*/  HADD2.F32 R163, -RZ, R3.reuse.H0_H0 ;  /* 0x20000003ffa37230 */ /* 0x108fe40000004100 */
[----:B------:R-:W-:Y:S01]  /*1010*/  HADD2.F32 R162, -RZ, R3.H1_H1 ;  /* 0x30000003ffa27230 */ /* 0x000fe20000004100 */
[----:B------:R-:W-:Y:S01]  /*1020*/  IADD3 R3, R5, 0xb400, RZ ;  /* 0x0000b40005037810 */ /* 0x000fe20007ffe0ff */
[----:B------:R-:W-:-:S03]  /*1030*/  HADD2.F32 R24, -RZ, R2.H0_H0 ;  /* 0x20000002ff187230 */ /* 0x000fc60000004100 */
[----:B------:R-:W-:Y:S01]  /*1040*/  IADD3 R52, P1, R3, R38, RZ ;  /* 0x0000002603347210 */ /* 0x000fe20007f3e0ff */
[----:B------:R-:W-:Y:S01]  /*1050*/  HADD2.F32 R21, -RZ, R2.H1_H1 ;  /* 0x30000002ff157230 */ /* 0x000fe20000004100 */
[----:B------:R-:W-:Y:S01]  /*1060*/  STL [R1], R17 ;  /* 0x0000001101007387 */ /* 0x000fe20000100800 */
[----:B----4-:R-:W-:Y:S01]  /*1070*/  HADD2.F32 R16, -RZ, R158.H0_H0 ;  /* 0x2000009eff107230 */ /* 0x010fe20000004100 */
[----:B------:R-:W-:Y:S01]  /*1080*/  IADD3.X R2, RZ, R4, RZ, P1, !PT ;  /* 0x00000004ff027210 */ /* 0x000fe20000ffe4ff */
[----:B0-----:R-:W-:Y:S01]  /*1090*/  HADD2.F32 R0, -RZ, R6.H0_H0 ;  /* 0x20000006ff007230 */ /* 0x001fe20000004100 */
[----:B------:R0:W-:Y:S01]  /*10a0*/  STL [R1+0x80], R8 ;  /* 0x0000800801007387 */ /* 0x0001e20000100800 */
[C---:B------:R-:W-:Y:S01]  /*10b0*/  LEA R6, P1, R52.reuse, UR14, 0x1 ;  /* 0x0000000e34067c11 */ /* 0x040fe2000f8208ff */
[--C-:B------:R-:W-:Y:S02]  /*10c0*/  HADD2.F32 R165, -RZ, R7.reuse.H0_H0 ;  /* 0x20000007ffa57230 */ /* 0x100fe40000004100 */
[----:B------:R-:W-:Y:S01]  /*10d0*/  STL [R1+0xc], R24 ;  /* 0x00000c1801007387 */ /* 0x000fe20000100800 */
[----:B------:R-:W-:Y:S01]  /*10e0*/  HADD2.F32 R164, -RZ, R7.H1_H1 ;  /* 0x30000007ffa47230 */ /* 0x000fe20000004100 */
[----:B------:R-:W-:-:S02]  /*10f0*/  LEA.HI.X R7, R52, UR15, R2, 0x1, P1 ;  /* 0x0000000f34077c11 */ /* 0x000fc400088f0c02 */
[----:B------:R-:W-:Y:S01]  /*1100*/  STL [R1+0x8], R21 ;  /* 0x0000081501007387 */ /* 0x000fe20000100800 */
[----:B0-----:R-:W-:-:S03]  /*1110*/  IADD3.X R8, RZ, R4, RZ, P2, !PT ;  /* 0x00000004ff087210 */ /* 0x001fc600017fe4ff */
[----:B------:R-:W-:Y:S04]  /*1120*/  STL [R1+0x14], R16 ;  /* 0x0000141001007387 */ /* 0x000fe80000100800 */
[----:B------:R0:W-:Y:S04]  /*1130*/  STL [R1+0x84], R2 ;  /* 0x0000840201007387 */ /* 0x0001e80000100800 */
[----:B------:R1:W-:Y:S01]  /*1140*/  STL [R1+0x90], R8 ;  /* 0x0000900801007387 */ /* 0x0003e20000100800 */
[----:B------:R-:W-:Y:S02]  /*1150*/  HADD2.F32 R161, -RZ, R158.H1_H1 ;  /* 0x3000009effa17230 */ /* 0x000fe40000004100 */
[----:B------:R-:W-:Y:S01]  /*1160*/  HADD2.F32 R160, -RZ, R159.H0_H0 ;  /* 0x2000009fffa07230 */ /* 0x000fe20000004100 */
[----:B------:R-:W2:Y:S01]  /*1170*/  LDG.E.64.CONSTANT R6, desc[UR12][R6.64] ;  /* 0x0000000c06067981 */ /* 0x000ea2000c1e9b00 */
[----:B0-----:R-:W-:-:S04]  /*1180*/  LEA R2, P1, R51, UR14, 0x1 ;  /* 0x0000000e33027c11 */ /* 0x001fc8000f8208ff */
[----:B------:R-:W-:Y:S02]  /*1190*/  LEA.HI.X R3, R51, UR15, R8, 0x1, P1 ;  /* 0x0000000f33037c11 */ /* 0x000fe400088f0c08 */
[----:B------:R-:W-:Y:S01]  /*11a0*/  IADD3 R50, P1, R9, R38, RZ ;  /* 0x0000002609327210 */ /* 0x000fe20007f3e0ff */
[----:B-1----:R-:W-:-:S03]  /*11b0*/  FADD.FTZ R8, RZ, R0 ;  /* 0x00000000ff087221 */ /* 0x002fc60000010000 */
[----:B------:R-:W-:Y:S01]  /*11c0*/  IADD3.X R13, RZ, R4, RZ, P1, !PT ;  /* 0x00000004ff0d7210 */ /* 0x000fe20000ffe4ff */
[----:B------:R-:W-:Y:S01]  /*11d0*/  FADD.FTZ R8, R8, R17 ;  /* 0x0000001108087221 */ /* 0x000fe20000010000 */
[C---:B------:R-:W-:Y:S01]  /*11e0*/  LEA R72, P1, R50.reuse, UR14, 0x1 ;  /* 0x0000000e32487c11 */ /* 0x040fe2000f8208ff */
[----:B------:R-:W-:Y:S01]  /*11f0*/  HADD2.F32 R159, -RZ, R159.H1_H1 ;  /* 0x3000009fff9f7230 */ /* 0x000fe20000004100 */
[----:B------:R-:W3:Y:S02]  /*1200*/  LDG.E.64.CONSTANT R2, desc[UR12][R2.64] ;  /* 0x0000000c02027981 */ /* 0x000ee4000c1e9b00 */
[----:B------:R-:W-:Y:S02]  /*1210*/  LEA.HI.X R73, R50, UR15, R13, 0x1, P1 ;  /* 0x0000000f32497c11 */ /* 0x000fe400088f0c0d */
[----:B------:R0:W-:Y:S01]  /*1220*/  STL [R1+0x6c], R13 ;  /* 0x00006c0d01007387 */ /* 0x0001e20000100800 */
[----:B------:R-:W-:Y:S01]  /*1230*/  FFMA.FTZ R9, R0, R0, RZ ;  /* 0x0000000000097223 */ /* 0x000fe200000100ff */
[----:B------:R-:W-:Y:S01]  /*1240*/  IADD3 R49, P1, R49, R38, RZ ;  /* 0x0000002631317210 */ /* 0x000fe20007f3e0ff */
[----:B-----5:R-:W-:Y:S01]  /*1250*/  HADD2.F32 R158, -RZ, R154.H0_H0 ;  /* 0x2000009aff9e7230 */ /* 0x020fe20000004100 */
[----:B------:R-:W4:Y:S01]  /*1260*/  LDG.E.64.CONSTANT R72, desc[UR12][R72.64] ;  /* 0x0000000c48487981 */ /* 0x000f22000c1e9b00 */
[----:B0-----:R-:W-:-:S04]  /*1270*/  FADD.FTZ R13, R8, R165 ;  /* 0x000000a5080d7221 */ /* 0x001fc80000010000 */
[----:B------:R-:W-:Y:S01]  /*1280*/  FADD.FTZ R13, R13, R164 ;  /* 0x000000a40d0d7221 */ /* 0x000fe20000010000 */
[----:B------:R-:W-:-:S03]  /*1290*/  FFMA.FTZ R12, R17, R17, R9 ;  /* 0x00000011110c7223 */ /* 0x000fc60000010009 */
[----:B------:R-:W-:Y:S01]  /*12a0*/  FADD.FTZ R13, R13, R24 ;  /* 0x000000180d0d7221 */ /* 0x000fe20000010000 */
[----:B------:R-:W-:Y:S01]  /*12b0*/  IADD3 R9, R5, 0xdc00, RZ ;  /* 0x0000dc0005097810 */ /* 0x000fe20007ffe0ff */
[----:B------:R-:W-:Y:S02]  /*12c0*/  FFMA.FTZ R17, R165, R165, R12 ;  /* 0x000000a5a5117223 */ /* 0x000fe4000001000c */
[----:B------:R-:W-:Y:S01]  /*12d0*/  FADD.FTZ R8, R13, R21 ;  /* 0x000000150d087221 */ /* 0x000fe20000010000 */
[----:B------:R-:W-:Y:S01]  /*12e0*/  IADD3 R48, P2, R9, R38, RZ ;  /* 0x0000002609307210 */ /* 0x000fe20007f5e0ff */
[----:B------:R-:W-:Y:S02]  /*12f0*/  FFMA.FTZ R17, R164, R164, R17 ;  /* 0x000000a4a4117223 */ /* 0x000fe40000010011 */
[----:B------:R-:W-:Y:S02]  /*1300*/  FADD.FTZ R9, R8, R163 ;  /* 0x000000a308097221 */ /* 0x000fe40000010000 */
[----:B------:R-:W-:-:S02]  /*1310*/  FFMA.FTZ R17, R24, R24, R17 ;  /* 0x0000001818117223 */ /* 0x000fc40000010011 */
[----:B------:R-:W-:Y:S01]  /*1320*/  FADD.FTZ R9, R9, R162 ;  /* 0x000000a209097221 */ /* 0x000fe20000010000 */
[-C--:B------:R-:W-:Y:S01]  /*1330*/  IADD3.X R20, RZ, R4.reuse, RZ, P1, !PT ;  /* 0x00000004ff147210 */ /* 0x080fe20000ffe4ff */
[----:B------:R-:W-:Y:S01]  /*1340*/  FFMA.FTZ R12, R21, R21, R17 ;  /* 0x00000015150c7223 */ /* 0x000fe20000010011 */
[----:B------:R-:W-:Y:S01]  /*1350*/  LEA R74, P1, R49, UR14, 0x1 ;  /* 0x0000000e314a7c11 */ /* 0x000fe2000f8208ff */
[----:B------:R-:W-:Y:S01]  /*1360*/  FADD.FTZ R8, R9, R16 ;  /* 0x0000001009087221 */ /* 0x000fe20000010000 */
[----:B------:R-:W-:Y:S01]  /*1370*/  IADD3.X R17, RZ, R4, RZ, P2, !PT ;  /* 0x00000004ff117210 */ /* 0x000fe200017fe4ff */
[----:B------:R-:W-:Y:S01]  /*1380*/  FFMA.FTZ R13, R163, R163, R12 ;  /* 0x000000a3a30d7223 */ /* 0x000fe2000001000c */
[----:B------:R-:W-:Y:S01]  /*1390*/  LEA.HI.X R75, R49, UR15, R20, 0x1, P1 ;  /* 0x0000000f314b7c11 */ /* 0x000fe200088f0c14 */
[----:B------:R-:W-:Y:S01]  /*13a0*/  FADD.FTZ R9, R8, R161 ;  /* 0x000000a108097221 */ /* 0x000fe20000010000 */
[----:B------:R-:W-:Y:S01]  /*13b0*/  LEA R76, P1, R48, UR14, 0x1 ;  /* 0x0000000e304c7c11 */ /* 0x000fe2000f8208ff */
[----:B------:R-:W-:-:S02]  /*13c0*/  FFMA.FTZ R13, R162, R162, R13 ;  /* 0x000000a2a20d7223 */ /* 0x000fc4000001000d */
[----:B------:R-:W-:Y:S01]  /*13d0*/  FADD.FTZ R8, R9, R160 ;  /* 0x000000a009087221 */ /* 0x000fe20000010000 */
[----:B------:R-:W-:Y:S01]  /*13e0*/  LEA.HI.X R77, R48, UR15, R17, 0x1, P1 ;  /* 0x0000000f304d7c11 */ /* 0x000fe200088f0c11 */
[----:B------:R-:W-:Y:S01]  /*13f0*/  STL [R1+0x88], R20 ;  /* 0x0000881401007387 */ /* 0x000fe20000100800 */
[----:B------:R-:W-:Y:S01]  /*1400*/  IADD3 R47, P1, R47, R38, RZ ;  /* 0x000000262f2f7210 */ /* 0x000fe20007f3e0ff */
[----:B------:R-:W-:Y:S01]  /*1410*/  FADD.FTZ R9, R8, R159 ;  /* 0x0000009f08097221 */ /* 0x000fe20000010000 */
[----:B------:R-:W-:Y:S01]  /*1420*/  FFMA.FTZ R12, R16, R16, R13 ;  /* 0x00000010100c7223 */ /* 0x000fe2000001000d */
[----:B------:R-:W5:Y:S01]  /*1430*/  LDG.E.64.CONSTANT R74, desc[UR12][R74.64] ;  /* 0x0000000c4a4a7981 */ /* 0x000f62000c1e9b00 */
[----:B------:R-:W-:Y:S01]  /*1440*/  IADD3.X R16, RZ, R4, RZ, P1, !PT ;  /* 0x00000004ff107210 */ /* 0x000fe20000ffe4ff */
[----:B------:R-:W-:Y:S01]  /*1450*/  FADD.FTZ R8, R9, R158 ;  /* 0x0000009e09087221 */ /* 0x000fe20000010000 */
[----:B------:R-:W-:Y:S01]  /*1460*/  LEA R78, P1, R47, UR14, 0x1 ;  /* 0x0000000e2f4e7c11 */ /* 0x000fe2000f8208ff */
[----:B------:R-:W-:Y:S01]  /*1470*/  HADD2.F32 R157, -RZ, R154.H1_H1 ;  /* 0x3000009aff9d7230 */ /* 0x000fe20000004100 */
[----:B------:R-:W-:Y:S01]  /*1480*/  IADD3 R9, R5, 0xf000, RZ ;  /* 0x0000f00005097810 */ /* 0x000fe20007ffe0ff */
[----:B------:R-:W5:Y:S01]  /*1490*/  LDG.E.64.CONSTANT R76, desc[UR12][R76.64] ;  /* 0x0000000c4c4c7981 */ /* 0x000f62000c1e9b00 */
[----:B------:R-:W-:-:S02]  /*14a0*/  LEA.HI.X R79, R47, UR15, R16, 0x1, P1 ;  /* 0x0000000f2f4f7c11 */ /* 0x000fc400088f0c10 */
[----:B------:R-:W-:Y:S01]  /*14b0*/  IADD3 R46, P1, R9, R38, RZ ;  /* 0x00000026092e7210 */ /* 0x000fe20007f3e0ff */
[----:B------:R-:W-:Y:S04]  /*14c0*/  STL [R1+0x8c], R17 ;  /* 0x00008c1101007387 */ /* 0x000fe80000100800 */
[----:B------:R0:W-:Y:S01]  /*14d0*/  STL [R1+0x70], R16 ;  /* 0x0000701001007387 */ /* 0x0001e20000100800 */
[----:B------:R-:W-:Y:S01]  /*14e0*/  FFMA.FTZ R13, R161, R161, R12 ;  /* 0x000000a1a10d7223 */ /* 0x000fe2000001000c */
[----:B------:R-:W-:Y:S02]  /*14f0*/  HADD2.F32 R156, -RZ, R155.H0_H0 ;  /* 0x2000009bff9c7230 */ /* 0x000fe40000004100 */
[----:B------:R-:W-:Y:S01]  /*1500*/  HADD2.F32 R154, -RZ, R150.H0_H0 ;  /* 0x20000096ff9a7230 */ /* 0x000fe20000004100 */
[----:B------:R-:W5:Y:S01]  /*1510*/  LDG.E.64.CONSTANT R78, desc[UR12][R78.64] ;  /* 0x0000000c4e4e7981 */ /* 0x000f62000c1e9b00 */
[----:B0-----:R-:W-:-:S02]  /*1520*/  IADD3.X R16, RZ, R4, RZ, P1, !PT ;  /* 0x00000004ff107210 */ /* 0x001fc40000ffe4ff */
[----:B------:R-:W-:-:S04]  /*1530*/  LEA R80, P1, R46, UR14, 0x1 ;  /* 0x0000000e2e507c11 */ /* 0x000fc8000f8208ff */
[----:B------:R-:W-:-:S06]  /*1540*/  LEA.HI.X R81, R46, UR15, R16, 0x1, P1 ;  /* 0x0000000f2e517c11 */ /* 0x000fcc00088f0c10 */
[----:B------:R-:W2:Y:S01]  /*1550*/  LDG.E.64.CONSTANT R80, desc[UR12][R80.64] ;  /* 0x0000000c50507981 */ /* 0x000ea2000c1e9b00 */
[----:B------:R-:W-:-:S04]  /*1560*/  FFMA.FTZ R12, R160, R160, R13 ;  /* 0x000000a0a00c7223 */ /* 0x000fc8000001000d */
[----:B------:R-:W-:-:S04]  /*1570*/  FFMA.FTZ R13, R159, R159, R12 ;  /* 0x0000009f9f0d7223 */ /* 0x000fc8000001000c */
[----:B------:R-:W-:Y:S01]  /*1580*/  FFMA.FTZ R12, R158, R158, R13 ;  /* 0x0000009e9e0c7223 */ /* 0x000fe2000001000d */
[----:B------:R-:W-:-:S03]  /*1590*/  FADD.FTZ R13, R8, R157 ;  /* 0x0000009d080d7221 */ /* 0x000fc60000010000 */
[----:B------:R-:W-:Y:S01]  /*15a0*/  FFMA.FTZ R17, R157, R157, R12 ;  /* 0x0000009d9d117223 */ /* 0x000fe2000001000c */
[----:B------:R-:W-:Y:S02]  /*15b0*/  HADD2.F32 R155, -RZ, R155.H1_H1 ;  /* 0x3000009bff9b7230 */ /* 0x000fe40000004100 */
        /* <DEDUP_REMOVED lines=47> */
[----:B------:R-:W-:Y:S01]  /*18b0*/  FADD.FTZ R8, R9, R144 ;  /* 0x0000009009087221 */ /* 0x000fe20000010000 */
[----:B0-----:R-:W-:Y:S01]  /*18c0*/  IADD3.X R16, RZ, R4, RZ, P2, !PT ;  /* 0x00000004ff107210 */ /* 0x001fe200017fe4ff */
[----:B------:R-:W-:-:S03]  /*18d0*/  HADD2.F32 R142, -RZ, R138.H0_H0 ;  /* 0x2000008aff8e7230 */ /* 0x000fc60000004100 */
[----:B------:R-:W-:Y:S01]  /*18e0*/  LEA.HI.X R85, R44, UR15, R16, 0x1, P1 ;  /* 0x0000000f2c557c11 */ /* 0x000fe200088f0c10 */
[----:B------:R-:W-:Y:S01]  /*18f0*/  FFMA.FTZ R13, R143, R143, R12 ;  /* 0x0000008f8f0d7223 */ /* 0x000fe2000001000c */
[----:B------:R-:W-:Y:S01]  /*1900*/  IADD3 R43, R5, 0x10e00, RZ ;  /* 0x00010e00052b7810 */ /* 0x000fe20007ffe0ff */
[----:B------:R-:W-:Y:S01]  /*1910*/  FADD.FTZ R9, R8, R143 ;  /* 0x0000008f08097221 */ /* 0x000fe20000010000 */
        /* <DEDUP_REMOVED lines=24> */
[----:B------:R-:W-:-:S02]  /*1aa0*/  HADD2.F32 R136, -RZ, R135.H0_H0 ;  /* 0x20000087ff887230 */ /* 0x000fc40000004100 */
[----:B------:R-:W-:Y:S01]  /*1ab0*/  FFMA.FTZ R13, R137, R137, R12 ;  /* 0x00000089890d7223 */ /* 0x000fe2000001000c */
[----:B------:R0:W-:Y:S01]  /*1ac0*/  STL [R1+0x68], R16 ;  /* 0x0000681001007387 */ /* 0x0001e20000100800 */
[----:B------:R-:W-:Y:S01]  /*1ad0*/  FADD.FTZ R9, R8, R137 ;  /* 0x0000008908097221 */ /* 0x000fe20000010000 */
[----:B------:R-:W-:Y:S02]  /*1ae0*/  HADD2.F32 R135, -RZ, R135.H1_H1 ;  /* 0x30000087ff877230 */ /* 0x000fe40000004100 */
[----:B------:R-:W-:Y:S01]  /*1af0*/  FFMA.FTZ R12, R136, R136, R13 ;  /* 0x00000088880c7223 */ /* 0x000fe2000001000d */
[----:B------:R-:W-:Y:S01]  /*1b00*/  FADD.FTZ R8, R9, R136 ;  /* 0x0000008809087221 */ /* 0x000fe20000010000 */
[----:B0-----:R-:W-:Y:S02]  /*1b10*/  IADD3.X R16, RZ, R4, RZ, P1, !PT ;  /* 0x00000004ff107210 */ /* 0x001fe40000ffe4ff */
[----:B------:R-:W-:Y:S01]  /*1b20*/  LEA R88, P1, R42, UR14, 0x1 ;  /* 0x0000000e2a587c11 */ /* 0x000fe2000f8208ff */
        /* <DEDUP_REMOVED lines=13> */
[----:B------:R-:W-:Y:S01]  /*1c00*/  LEA R90, P1, R41, UR14, 0x1 ;  /* 0x0000000e295a7c11 */ /* 0x000fe2000f8208ff */
[----:B------:R-:W-:Y:S01]  /*1c10*/  FADD.FTZ R8, R8, R133 ;  /* 0x0000008508087221 */ /* 0x000fe20000010000 */
[----:B------:R-:W-:-:S02]  /*1c20*/  HADD2.F32 R131, -RZ, R131.H1_H1 ;  /* 0x30000083ff837230 */ /* 0x000fc40000004100 */
[----:B------:R-:W-:Y:S01]  /*1c30*/  FFMA.FTZ R12, R132, R132, R12 ;  /* 0x00000084840c7223 */ /* 0x000fe2000001000c */
[----:B0-----:R-:W-:Y:S01]  /*1c40*/  IADD3.X R16, RZ, R4, RZ, P2, !PT ;  /* 0x00000004ff107210 */ /* 0x001fe200017fe4ff */
[----:B------:R-:W-:Y:S01]  /*1c50*/  FADD.FTZ R8, R8, R132 ;  /* 0x0000008408087221 */ /* 0x000fe20000010000 */
[--C-:B------:R-:W-:Y:S02]  /*1c60*/  HADD2.F32 R130, -RZ, R126.reuse.H0_H0 ;  /* 0x2000007eff827230 */ /* 0x100fe40000004100 */
        /* <DEDUP_REMOVED lines=9> */
[----:B------:R-:W-:-:S02]  /*1d00*/  HADD2.F32 R128, -RZ, R127.H0_H0 ;  /* 0x2000007fff807230 */ /* 0x000fc40000004100 */
[----:B------:R-:W-:Y:S01]  /*1d10*/  FFMA.FTZ R12, R129, R129, R12 ;  /* 0x00000081810c7223 */ /* 0x000fe2000001000c */
[----:B------:R-:W-:Y:S01]  /*1d20*/  IADD3.X R13, RZ, R4, RZ, P1, !PT ;  /* 0x00000004ff0d7210 */ /* 0x000fe20000ffe4ff */
[----:B------:R-:W-:Y:S01]  /*1d30*/  FADD.FTZ R8, R8, R129 ;  /* 0x0000008108087221 */ /* 0x000fe20000010000 */
[----:B------:R-:W-:Y:S01]  /*1d40*/  LEA R92, P1, R40, UR14, 0x1 ;  /* 0x0000000e285c7c11 */ /* 0x000fe2000f8208ff */
[----:B------:R-:W-:Y:S01]  /*1d50*/  HADD2.F32 R127, -RZ, R127.H1_H1 ;  /* 0x3000007fff7f7230 */ /* 0x000fe20000004100 */
[----:B------:R-:W-:Y:S01]  /*1d60*/  IADD3 R9, R5, 0x13600, RZ ;  /* 0x0001360005097810 */ /* 0x000fe20007ffe0ff */
[----:B------:R-:W-:Y:S01]  /*1d70*/  FFMA.FTZ R5, R128, R128, R12 ;  /* 0x0000008080057223 */ /* 0x000fe2000001000c */
[----:B------:R-:W-:Y:S01]  /*1d80*/  LEA.HI.X R93, R40, UR15, R13, 0x1, P1 ;  /* 0x0000000f285d7c11 */ /* 0x000fe200088f0c0d */
[----:B------:R-:W-:Y:S01]  /*1d90*/  FADD.FTZ R8, R8, R128 ;  /* 0x0000008008087221 */ /* 0x000fe20000010000 */
[--C-:B------:R-:W-:Y:S02]  /*1da0*/  HADD2.F32 R39, -RZ, R34.reuse.H0_H0 ;  /* 0x20000022ff277230 */ /* 0x100fe40000004100 */
        /* <DEDUP_REMOVED lines=8> */
[----:B------:R-:W-:Y:S01]  /*1e30*/  IADD3.X R12, RZ, R4, RZ, P1, !PT ;  /* 0x00000004ff0c7210 */ /* 0x000fe20000ffe4ff */
[----:B------:R-:W-:Y:S01]  /*1e40*/  FFMA.FTZ R5, R37, R37, R5 ;  /* 0x0000002525057223 */ /* 0x000fe20000010005 */
        /* <DEDUP_REMOVED lines=27> */
[--C-:B------:R-:W-:Y:S01]  /*2000*/  HADD2.F32 R28, -RZ, R27.reuse.H0_H0 ;  /* 0x2000001bff1c7230 */ /* 0x100fe20000004100 */
[----:B------:R1:W-:Y:S01]  /*2010*/  STL [R1+0x54], R13 ;  /* 0x0000540d01007387 */ /* 0x0003e20000100800 */
[----:B------:R-:W-:Y:S01]  /*2020*/  FFMA.FTZ R100, R29, R29, R100 ;  /* 0x0000001d1d647223 */ /* 0x000fe20000010064 */
[----:B------:R-:W-:Y:S02]  /*2030*/  FADD.FTZ R102, R102, R29 ;  /* 0x0000001d66667221 */ /* 0x000fe40000010000 */
[----:B------:R3:W-:Y:S01]  /*2040*/  STL [R1+0x4c], R12 ;  /* 0x00004c0c01007387 */ /* 0x0007e20000100800 */
        /* <DEDUP_REMOVED lines=27> */
[--C-:B--2---:R-:W-:Y:S02]  /*2200*/  HADD2.F32 R106, -RZ, R80.reuse.H0_H0 ;  /* 0x20000050ff6a7230 */ /* 0x104fe40000004100 */
[----:B------:R-:W-:Y:S02]  /*2210*/  HADD2.F32 R109, -RZ, R80.H1_H1 ;  /* 0x30000050ff6d7230 */ /* 0x000fe40000004100 */
[----:B------:R-:W2:Y:S01]  /*2220*/  LDL R80, [R1+0x104] ;  /* 0x0001040001507983 */ /* 0x000ea20000100800 */
[----:B------:R-:W-:-:S02]  /*2230*/  HADD2.F32 R18, -RZ, R14.H0_H0 ;  /* 0x2000000eff127230 */ /* 0x000fc40000004100 */
[----:B------:R-:W-:Y:S01]  /*2240*/  FFMA.FTZ R100, R19, R19, R100 ;  /* 0x0000001313647223 */ /* 0x000fe20000010064 */
[----:B------:R-:W-:Y:S01]  /*2250*/  FADD.FTZ R102, R102, R19 ;  /* 0x0000001366667221 */ /* 0x000fe20000010000 */
[----:B------:R-:W-:Y:S02]  /*2260*/  HADD2.F32 R17, -RZ, R14.H1_H1 ;  /* 0x3000000eff117230 */ /* 0x000fe40000004100 */
[----:B------:R-:W-:Y:S01]  /*2270*/  FFMA.FTZ R100, R18, R18, R100 ;  /* 0x0000001212647223 */ /* 0x000fe20000010064 */
[----:B------:R-:W-:Y:S01]  /*2280*/  FADD.FTZ R102, R102, R18 ;  /* 0x0000001266667221 */ /* 0x000fe20000010000 */
[--C-:B0-----:R-:W-:Y:S02]  /*2290*/  HADD2.F32 R16, -RZ, R15.reuse.H0_H0 ;  /* 0x2000000fff107230 */ /* 0x101fe40000004100 */
        /* <DEDUP_REMOVED lines=8> */
[----:B-1----:R-:W-:Y:S02]  /*2320*/  HADD2.F32 R13, -RZ, R10.H1_H1 ;  /* 0x3000000aff0d7230 */ /* 0x002fe40000004100 */
[----:B------:R-:W-:Y:S01]  /*2330*/  FFMA.FTZ R100, R14, R14, R100 ;  /* 0x0000000e0e647223 */ /* 0x000fe20000010064 */
[----:B------:R-:W-:Y:S01]  /*2340*/  FADD.FTZ R102, R102, R14 ;  /* 0x0000000e66667221 */ /* 0x000fe20000010000 */
[----:B---3--:R-:W-:-:S02]  /*2350*/  HADD2.F32 R12, -RZ, R11.H0_H0 ;  /* 0x2000000bff0c7230 */ /* 0x008fc40000004100 */
        /* <DEDUP_REMOVED lines=41> */
[--C-:B-----5:R-:W-:Y:S02]  /*25f0*/  HADD2.F32 R73, -RZ, R74.reuse.H0_H0 ;  /* 0x2000004aff497230 */ /* 0x120fe40000004100 */
        /* <DEDUP_REMOVED lines=34> */
[----:B------:R-:W-:-:S03]  /*2820*/  FADD.FTZ R77, R77, R104 ;  /* 0x000000684d4d7221 */ /* 0x000fc60000010000 */
        /* <DEDUP_REMOVED lines=74> */
[----:B------:R-:W0:Y:S01]  /*2cd0*/  S2R R79, SR_TID.X ;  /* 0x00000000004f7919 */ /* 0x000e220000002100 */
        /* <DEDUP_REMOVED lines=21> */
[----:B------:R-:W-:Y:S01]  /*2e30*/  FADD.FTZ R76, R76, R95 ;  /* 0x0000005f4c4c7221 */ /* 0x000fe20000010000 */
[----:B0-----:R-:W-:Y:S01]  /*2e40*/  ISETP.GT.U32.AND P1, PT, R79, 0x1f, PT ;  /* 0x0000001f4f00780c */ /* 0x001fe20003f24070 */
[----:B------:R-:W-:Y:S01]  /*2e50*/  BSSY B0, `(.L_x_1778) ;  /* 0x0000034000007945 */ /* 0x000fe20003800000 */
[----:B------:R-:W-:Y:S02]  /*2e60*/  HFMA2.MMA R81, -RZ, RZ, 0, 0 ;  /* 0x00000000ff517435 */ /* 0x000fe400000001ff */
[----:B--2---:R0:W-:Y:S02]  /*2e70*/  STS.64 [R80], R76 ;  /* 0x0000004c50007388 */ /* 0x0041e40000000a00 */
[----:B0-----:R-:W-:Y:S02]  /*2e80*/  SHF.L.U32 R76, R70, 0x1, RZ ;  /* 0x00000001464c7819 */ /* 0x001fe400000006ff */
[----:B------:R-:W-:Y:S01]  /*2e90*/  SHF.R.U32.HI R70, RZ, 0x1f, R70 ;  /* 0x0000001fff467819 */ /* 0x000fe20000011646 */
[----:B------:R-:W-:Y:S01]  /*2ea0*/  BAR.SYNC.DEFER_BLOCKING 0x0 ;  /* 0x0000000000007b1d */ /* 0x000fe20000010000 */
[----:B------:R-:W-:-:S02]  /*2eb0*/  IADD3 R78, P2, R76, UR14, RZ ;  /* 0x0000000e4c4e7c10 */ /* 0x000fc4000ff5e0ff */
[----:B------:R-:W-:Y:S02]  /*2ec0*/  IADD3 R76, P3, R76, UR16, RZ ;  /* 0x000000104c4c7c10 */ /* 0x000fe4000ff7e0ff */
[C---:B------:R-:W-:Y:S02]  /*2ed0*/  IADD3.X R79, R70.reuse, UR15, RZ, P2, !PT ;  /* 0x0000000f464f7c10 */ /* 0x040fe400097fe4ff */
[----:B------:R-:W-:Y:S02]  /*2ee0*/  IADD3.X R77, R70, UR17, RZ, P3, !PT ;  /* 0x00000011464d7c10 */ /* 0x000fe40009ffe4ff */
[----:B------:R-:W-:Y:S01]  /*2ef0*/  MOV R70, RZ ;  /* 0x000000ff00467202 */ /* 0x000fe20000000f00 */
[----:B------:R-:W-:Y:S06]  /*2f00*/  @P1 BRA `(.L_x_1779) ;  /* 0x0000000000a01947 */ /* 0x000fec0003800000 */
        /* <DEDUP_REMOVED lines=9> */
[----:B------:R-:W3:Y:S04]  /*2fa0*/  LDL R83, [R1+0xec] ;  /* 0x0000ec0001537983 */ /* 0x000ee80000100800 */
[----:B--2---:R-:W0:Y:S02]  /*2fb0*/  LDS.64 R80, [R80] ;  /* 0x0000000050507984 */ /* 0x004e240000000a00 */
[----:B0-----:R-:W-:Y:S01]  /*2fc0*/  FADD.FTZ R70, R70, R80 ;  /* 0x0000005046467221 */ /* 0x001fe20000010000 */
[----:B------:R-:W-:Y:S02]  /*2fd0*/  FADD.FTZ R82, R82, R81 ;  /* 0x0000005152527221 */ /* 0x000fe40000010000 */
[----:B---3--:R0:W1:Y:S04]  /*2fe0*/  LDS.64 R80, [R83] ;  /* 0x0000000053507984 */ /* 0x0080680000000a00 */
        /* <DEDUP_REMOVED lines=26> */
.L_x_1779:
[----:B------:R-:W-:Y:S05]  /*3190*/  BSYNC B0 ;  /* 0x0000000000007941 */ /* 0x000fea0003800000 */
.L_x_1778:
[----:B------:R-:W-:Y:S04]  /*31a0*/  STL.64 [R1+0x110], R2 ;  /* 0x0001100201007387 */ /* 0x000fe80000100a00 */
[----:B------:R0:W-:Y:S01]  /*31b0*/  STL [R1+0x108], R0 ;  /* 0x0001080001007387 */ /* 0x0001e20000100800 */
[----:B------:R-:W1:Y:S03]  /*31c0*/  S2R R82, SR_TID.X ;  /* 0x0000000000527919 */ /* 0x000e660000002100 */
[----:B0-----:R-:W2:Y:S04]  /*31d0*/  LDL R0, [R1+0x100] ;  /* 0x0001000001007983 */ /* 0x001ea80000100800 */
[----:B------:R-:W0:Y:S04]  /*31e0*/  SHFL.BFLY PT, R80, R70, 0x2, 0x1f ;  /* 0x0c401f0046507f89 */ /* 0x000e2800000e0000 */
[----:B------:R-:W3:Y:S01]  /*31f0*/  SHFL.BFLY PT, R2, R81, 0x2, 0x1f ;  /* 0x0c401f0051027f89 */ /* 0x000ee200000e0000 */
[----:B-1----:R-:W-:Y:S01]  /*3200*/  LOP3.LUT P2, RZ, R82, 0xffffffe3, RZ, 0xc0, !PT ;  /* 0xffffffe352ff7812 */ /* 0x002fe2000784c0ff */
[----:B0-----:R-:W-:Y:S01]  /*3210*/  FADD.FTZ R70, R80, R70 ;  /* 0x0000004650467221 */ /* 0x001fe20000010000 */
[----:B------:R-:W-:Y:S01]  /*3220*/  MOV R80, UR4 ;  /* 0x0000000400507c02 */ /* 0x000fe20008000f00 */
[----:B---3--:R-:W-:-:S03]  /*3230*/  FADD.FTZ R81, R2, R81 ;  /* 0x0000005102517221 */ /* 0x008fc60000010000 */
[----:B------:R-:W0:Y:S07]  /*3240*/  SHFL.BFLY PT, R83, R70, 0x1, 0x1f ;  /* 0x0c201f0046537f89 */ /* 0x000e2e00000e0000 */
[----:B------:R-:W1:Y:S08]  /*3250*/  @!P2 LDC R82, c[0x0][0x10] ;  /* 0x00000400ff52ab82 */ /* 0x000e700000000800 */
[----:B------:R-:W3:Y:S01]  /*3260*/  @!P2 LDC.64 R2, c[0x0][0x248] ;  /* 0x00009200ff02ab82 */ /* 0x000ee20000000a00 */
[----:B-1----:R-:W-:-:S02]  /*3270*/  @!P2 IMAD R82, R82, R80, UR11 ;  /* 0x0000000b5252ae24 */ /* 0x002fc4000f8e0250 */
[----:B0-----:R-:W-:Y:S02]  /*3280*/  FADD.FTZ R80, R70, R83 ;  /* 0x0000005346507221 */ /* 0x001fe40000010000 */
[----:B------:R-:W0:Y:S01]  /*3290*/  S2R R83, SR_TID.X ;  /* 0x0000000000537919 */ /* 0x000e220000002100 */
[----:B------:R-:W1:Y:S02]  /*32a0*/  SHFL.BFLY PT, R70, R81, 0x1, 0x1f ;  /* 0x0c201f0051467f89 */ /* 0x000e6400000e0000 */
[----:B-1----:R-:W-:Y:S02]  /*32b0*/  FADD.FTZ R81, R81, R70 ;  /* 0x0000004651517221 */ /* 0x002fe40000010000 */
[----:B------:R-:W1:Y:S01]  /*32c0*/  S2R R70, SR_TID.X ;  /* 0x0000000000467919 */ /* 0x000e620000002100 */
[----:B0-----:R-:W-:Y:S02]  /*32d0*/  ISETP.GT.U32.AND P1, PT, R83, 0xff, PT ;  /* 0x000000ff5300780c */ /* 0x001fe40003f24070 */
[----:B--2---:R-:W-:-:S11]  /*32e0*/  @!P2 LEA R82, R82, R0, 0x8 ;  /* 0x000000005252a211 */ /* 0x004fd600078e40ff */
[----:B------:R-:W0:Y:S01]  /*32f0*/  @!P1 LDC R0, c[0x0][0x10] ;  /* 0x00000400ff009b82 */ /* 0x000e220000000800 */
[----:B------:R-:W-:-:S05]  /*3300*/  @!P2 SHF.L.U32 R82, R82, 0x1, RZ ;  /* 0x000000015252a819 */ /* 0x000fca00000006ff */
[----:B---3--:R-:W-:Y:S02]  /*3310*/  @!P2 IMAD.WIDE.U32 R82, R82, 0x4, R2 ;  /* 0x000000045252a825 */ /* 0x008fe400078e0002 */
[----:B------:R2:W5:Y:S04]  /*3320*/  LDL.LU.64 R2, [R1+0x110] ;  /* 0x0001100001027983 */ /* 0x0005680000300a00 */
[----:B------:R2:W-:Y:S01]  /*3330*/  @!P2 STG.E.64 desc[UR12][R82.64], R80 ;  /* 0x000000505200a986 */ /* 0x0005e2000c101b0c */
[----:B------:R-:W-:Y:S01]  /*3340*/  BAR.SYNC.DEFER_BLOCKING 0x0 ;  /* 0x0000000000007b1d */ /* 0x000fe20000010000 */
[----:B-1----:R-:W-:Y:S02]  /*3350*/  ISETP.NE.AND P2, PT, R70, RZ, PT ;  /* 0x000000ff4600720c */ /* 0x002fe40003f45270 */
[----:B------:R-:W-:-:S05]  /*3360*/  MOV R70, UR4 ;  /* 0x0000000400467c02 */ /* 0x000fca0008000f00 */
[----:B0-----:R-:W-:Y:S02]  /*3370*/  @!P1 IMAD R70, R0, R70, UR11 ;  /* 0x0000000b00469e24 */ /* 0x001fe4000f8e0246 */
[----:B------:R2:W5:Y:S04]  /*3380*/  LDL.LU R0, [R1+0x108] ;  /* 0x0001080001007983 */ /* 0x0005680000300800 */
[----:B------:R-:W-:Y:S05]  /*3390*/  @P2 BRA `(.L_x_1780) ;  /* 0x0000000000442947 */ /* 0x000fea0003800000 */
[----:B------:R-:W-:Y:S02]  /*33a0*/  ISETP.NE.AND P2, PT, RZ, UR18, PT ;  /* 0x00000012ff007c0c */ /* 0x000fe4000bf45270 */
[----:B--2---:R-:W-:Y:S02]  /*33b0*/  MOV R82, 0x7fffffe1 ;  /* 0x7fffffe100527802 */ /* 0x004fe40000000f00 */
[----:B------:R-:W-:Y:S02]  /*33c0*/  MOV R80, UR6 ;  /* 0x0000000600507c02 */ /* 0x000fe40008000f00 */
[----:B------:R-:W-:Y:S02]  /*33d0*/  SEL R82, R82, 0x1, !P2 ;  /* 0x0000000152527807 */ /* 0x000fe40005000000 */
[----:B------:R-:W-:Y:S01]  /*33e0*/  MOV R81, UR7 ;  /* 0x0000000700517c02 */ /* 0x000fe20008000f00 */
[----:B------:R-:W-:Y:S06]  /*33f0*/  MEMBAR.ALL.GPU ;  /* 0x0000000000007992 */ /* 0x000fec000000a000 */
[----:B------:R-:W-:-:S00]  /*3400*/  ERRBAR ;  /* 0x00000000000079ab */ /* 0x000fc00000000000 */
[----:B------:R-:W-:Y:S06]  /*3410*/  CGAERRBAR ;  /* 0x00000000000075ab */ /* 0x000fec0000000000 */
[----:B------:R0:W5:Y:S02]  /*3420*/  ATOM.E.ADD.STRONG.GPU PT, R82, desc[UR12][R80.64], R82 ;  /* 0x000000525052798a */ /* 0x00016400081ee1cc */
.L_x_1781:
        /* <DEDUP_REMOVED lines=8> */
.L_x_1780:
[----:B--2---:R-:W0:Y:S01]  /*34b0*/  S2R R81, SR_TID.X ;  /* 0x0000000000517919 */ /* 0x004e220000002100 */
[----:B------:R-:W1:Y:S01]  /*34c0*/  @!P1 LDC.64 R82, c[0x0][0x248] ;  /* 0x00009200ff529b82 */ /* 0x000e620000000a00 */
[----:B------:R-:W-:Y:S05]  /*34d0*/  WARPSYNC.ALL ;  /* 0x0000000000007948 */ /* 0x000fea0003800000 */
[----:B------:R-:W5:Y:S04]  /*34e0*/  LDG.E.64.CONSTANT R78, desc[UR12][R78.64] ;  /* 0x0000000c4e4e7981 */ /* 0x000f68000c1e9b00 */
[----:B------:R-:W5:Y:S01]  /*34f0*/  LDG.E.64.CONSTANT R76, desc[UR12][R76.64] ;  /* 0x0000000c4c4c7981 */ /* 0x000f62000c1e9b00 */
[----:B0-----:R-:W-:-:S04]  /*3500*/  @!P1 LOP3.LUT R80, R81, 0x7fffffe0, RZ, 0xc0, !PT ;  /* 0x7fffffe051509812 */ /* 0x001fc800078ec0ff */
[----:B------:R-:W-:Y:S02]  /*3510*/  @!P1 LEA R70, R70, R80, 0x8 ;  /* 0x0000005046469211 */ /* 0x000fe400078e40ff */
[----:B------:R-:W-:-:S04]  /*3520*/  @!P1 LOP3.LUT R80, R81, 0x1f, RZ, 0xc0, !PT ;  /* 0x0000001f51509812 */ /* 0x000fc800078ec0ff */
[----:B------:R-:W-:-:S04]  /*3530*/  @!P1 IADD3 R70, R70, R80, RZ ;  /* 0x0000005046469210 */ /* 0x000fc80007ffe0ff */
[----:B------:R-:W-:-:S05]  /*3540*/  @!P1 SHF.L.U32 R70, R70, 0x1, RZ ;  /* 0x0000000146469819 */ /* 0x000fca00000006ff */
[----:B-1----:R-:W-:Y:S01]  /*3550*/  @!P1 IMAD.WIDE.U32 R80, R70, 0x4, R82 ;  /* 0x0000000446509825 */ /* 0x002fe200078e0052 */
[----:B------:R-:W-:Y:S06]  /*3560*/  BAR.SYNC.DEFER_BLOCKING 0x0 ;  /* 0x0000000000007b1d */ /* 0x000fec0000010000 */
[----:B------:R-:W2:Y:S01]  /*3570*/  @!P1 LDG.E.64 R80, desc[UR12][R80.64] ;  /* 0x0000000c50509981 */ /* 0x000ea2000c1e1b00 */
[----:B------:R-:W-:Y:S01]  /*3580*/  HFMA2.MMA R70, -RZ, RZ, 0, 0 ;  /* 0x00000000ff467435 */ /* 0x000fe200000001ff */
[----:B------:R-:W0:Y:S01]  /*3590*/  S2R R83, SR_TID.X ;  /* 0x0000000000537919 */ /* 0x000e220000002100 */
[----:B------:R-:W-:Y:S04]  /*35a0*/  BSSY B0, `(.L_x_1782) ;  /* 0x0000035000007945 */ /* 0x000fe80003800000 */
        /* <DEDUP_REMOVED lines=35> */
[----:B0-----:R-:W-:Y:S01]  /*37e0*/  MOV R70, UR10 ;  /* 0x0000000a00467c02 */ /* 0x001fe20008000f00 */
[----:B------:R-:W-:Y:S01]  /*37f0*/  USHF.L.U32 UR14, UR11, 0x3, URZ ;  /* 0x000000030b0e7899 */ /* 0x000fe2000800063f */
[----:B------:R-:W-:Y:S01]  /*3800*/  MOV R80, UR5 ;  /* 0x0000000500507c02 */ /* 0x000fe20008000f00 */
[----:B------:R-:W-:Y:S02]  /*3810*/  ULOP3.LUT UR15, UR16, 0x8, URZ, 0xc0, !UPT ;  /* 0x00000008100f7892 */ /* 0x000fe4000f8ec03f */
[----:B------:R-:W-:-:S04]  /*3820*/  ULOP3.LUT UR9, UR14, 0x8, URZ, 0xc0, !UPT ;  /* 0x000000080e097892 */ /* 0x000fc8000f8ec03f */
[C---:B-1----:R-:W-:Y:S01]  /*3830*/  IADD3 R81, R82.reuse, UR15, RZ ;  /* 0x0000000f52517c10 */ /* 0x042fe2000fffe0ff */
[----:B------:R-:W-:Y:S01]  /*3840*/  ULDC.64 UR14, c[0x0][0x240] ;  /* 0x00009000000e7ab9 */ /* 0x000fe20000000a00 */
[----:B------:R-:W-:Y:S02]  /*3850*/  IADD3 R82, R82, UR9, RZ ;  /* 0x0000000952527c10 */ /* 0x000fe4000fffe0ff */
[----:B------:R-:W-:Y:S02]  /*3860*/  LEA R70, P1, R70, R81, 0x4 ;  /* 0x0000005146467211 */ /* 0x000fe400078220ff */
[----:B------:R-:W-:Y:S02]  /*3870*/  SHF.R.S32.HI R82, RZ, 0x1f, R82 ;  /* 0x0000001fff527819 */ /* 0x000fe40000011452 */
[----:B------:R-:W-:-:S04]  /*3880*/  MOV R81, UR10 ;  /* 0x0000000a00517c02 */ /* 0x000fc80008000f00 */
[----:B------:R-:W-:Y:S02]  /*3890*/  LEA.HI.X R81, R81, R82, R80, 0x4, P1 ;  /* 0x0000005251517211 */ /* 0x000fe400008f2450 */
[----:B------:R-:W-:Y:S02]  /*38a0*/  LEA R82, R83, UR8, 0x3 ;  /* 0x0000000853527c11 */ /* 0x000fe4000f8e18ff */
[----:B------:R-:W-:-:S04]  /*38b0*/  LEA R80, P1, R70, UR14, 0x3 ;  /* 0x0000000e46507c11 */ /* 0x000fc8000f8218ff */
[----:B------:R-:W0:Y:S01]  /*38c0*/  LDS.64 R82, [R82] ;  /* 0x0000000052527984 */ /* 0x000e220000000a00 */
[----:B------:R-:W-:-:S05]  /*38d0*/  LEA.HI.X R81, R70, UR15, R81, 0x3, P1 ;  /* 0x0000000f46517c11 */ /* 0x000fca00088f1c51 */
[----:B0-----:R1:W-:Y:S03]  /*38e0*/  STG.E.64 desc[UR12][R80.64], R82 ;  /* 0x0000005250007986 */ /* 0x0013e6000c101b0c */
.L_x_1783:
[----:B------:R-:W-:Y:S05]  /*38f0*/  BSYNC B0 ;  /* 0x0000000000007941 */ /* 0x000fea0003800000 */
.L_x_1782:
[----:B01----:R-:W2:Y:S01]  /*3900*/  LDL.LU R81, [R1+0x10] ;  /* 0x0000100001517983 */ /* 0x003ea20000300800 */
[----:B------:R-:W-:Y:S01]  /*3910*/  ULDC.64 UR14, c[0x0][0x210] ;  /* 0x00008400000e7ab9 */ /* 0x000fe20000000a00 */
[----:B------:R-:W-:Y:S02]  /*3920*/  ULDC UR9, c[0x0][0x230] ;  /* 0x00008c0000097ab9 */ /* 0x000fe40000000800 */
[----:B------:R-:W3:Y:S04]  /*3930*/  LDL R80, [R1+0xfc] ;  /* 0x0000fc0001507983 */ /* 0x000ee80000100800 */
[----:B------:R0:W-:Y:S04]  /*3940*/  STL [R1+0x134], R42 ;  /* 0x0001342a01007387 */ /* 0x0001e80000100800 */
[----:B0-----:R-:W4:Y:S01]  /*3950*/  LDL.LU R42, [R1] ;  /* 0x00000000012a7983 */ /* 0x001f220000300800 */
[----:B------:R-:W-:Y:S01]  /*3960*/  LEA R70, P1, R71, UR14, 0x1 ;  /* 0x0000000e47467c11 */ /* 0x000fe2000f8208ff */
[----:B-----5:R-:W-:-:S02]  /*3970*/  HADD2.F32 R83, -RZ, R76.H0_H0 ;  /* 0x2000004cff537230 */ /* 0x020fc40000004100 */
[----:B------:R-:W-:Y:S01]  /*3980*/  STL [R1+0x130], R41 ;  /* 0x0001302901007387 */ /* 0x000fe20000100800 */
[----:B------:R-:W-:-:S03]  /*3990*/  HADD2.F32 R76, -RZ, R76.H1_H1 ;  /* 0x3000004cff4c7230 */ /* 0x000fc60000004100 */
[----:B------:R-:W-:Y:S04]  /*39a0*/  STL [R1+0x12c], R40 ;  /* 0x00012c2801007387 */ /* 0x000fe80000100800 */
[----:B------:R-:W-:Y:S01]  /*39b0*/  STL [R1+0x128], R38 ;  /* 0x0001282601007387 */ /* 0x000fe20000100800 */
[----:B--2---:R-:W-:-:S03]  /*39c0*/  LEA.HI.X R71, R71, UR15, R81, 0x1, P1 ;  /* 0x0000000f47477c11 */ /* 0x004fc600088f0c51 */
[----:B---3--:R-:W0:Y:S02]  /*39d0*/  LDS.64 R80, [R80] ;  /* 0x0000000050507984 */ /* 0x008e240000000a00 */
[----:B0-----:R-:W-:Y:S01]  /*39e0*/  FADD.FTZ R81, R81, UR9 ;  /* 0x0000000951517e21 */ /* 0x001fe20008010000 */
[--C-:B------:R-:W-:Y:S01]  /*39f0*/  FADD.FTZ R0, R0, -R80.reuse ;  /* 0x8000005000007221 */ /* 0x100fe20000010000 */
[----:B------:R-:W-:-:S04]  /*3a00*/  FADD.FTZ R165, R165, -R80 ;  /* 0x80000050a5a57221 */ /* 0x000fc80000010000 */
[----:B------:R-:W0:Y:S02]  /*3a10*/  MUFU.RSQ R81, R81 ;  /* 0x0000005100517308 */ /* 0x000e240000001400 */
[----:B0-----:R-:W-:Y:S01]  /*3a20*/  FMUL.FTZ R82, R0, R81 ;  /* 0x0000005100527220 */ /* 0x001fe20000410000 */
[--C-:B------:R-:W-:Y:S02]  /*3a30*/  HADD2.F32 R0, -RZ, R78.reuse.H0_H0 ;  /* 0x2000004eff007230 */ /* 0x100fe40000004100 */
[----:B------:R-:W-:-:S03]  /*3a40*/  HADD2.F32 R78, -RZ, R78.H1_H1 ;  /* 0x3000004eff4e7230 */ /* 0x000fc60000004100 */
[----:B------:R-:W-:-:S04]  /*3a50*/  FFMA.FTZ R38, R82, R0, R83 ;  /* 0x0000000052267223 */ /* 0x000fc80000010053 */
[----:B------:R-:W-:-:S06]  /*3a60*/  FMUL.FTZ R82, R38, -1.4426950216293334961 ;  /* 0xbfb8aa3b26527820 */ /* 0x000fcc0000410000 */
[----:B------:R-:W0:Y:S02]  /*3a70*/  MUFU.EX2 R82, R82 ;  /* 0x0000005200527308 */ /* 0x000e240000000800 */
[----:B0-----:R-:W-:-:S06]  /*3a80*/  FADD.FTZ R82, R82, 1 ;  /* 0x3f80000052527421 */ /* 0x001fcc0000010000 */
[----:B------:R4:W0:Y:S02]  /*3a90*/  MUFU.RCP R40, R82 ;  /* 0x0000005200287308 */ /* 0x0008240000001000 */
[----:B----4-:R-:W-:-:S04]  /*3aa0*/  FADD.FTZ R82, R42, -R80 ;  /* 0x800000502a527221 */ /* 0x010fc80000010000 */
[----:B------:R-:W-:-:S04]  /*3ab0*/  FMUL.FTZ R82, R81, R82 ;  /* 0x0000005251527220 */ /* 0x000fc80000410000 */
[----:B------:R-:W-:Y:S01]  /*3ac0*/  FFMA.FTZ R82, R82, R78, R76 ;  /* 0x0000004e52527223 */ /* 0x000fe2000001004c */
[----:B0-----:R-:W-:-:S03]  /*3ad0*/  FMUL.FTZ R38, R38, R40 ;  /* 0x0000002826267220 */ /* 0x001fc60000410000 */
[----:B------:R-:W-:-:S06]  /*3ae0*/  FMUL.FTZ R40, R82, -1.4426950216293334961 ;  /* 0xbfb8aa3b52287820 */ /* 0x000fcc0000410000 */
[----:B------:R-:W0:Y:S02]  /*3af0*/  MUFU.EX2 R40, R40 ;  /* 0x0000002800287308 */ /* 0x000e240000000800 */
[----:B0-----:R-:W-:-:S06]  /*3b00*/  FADD.FTZ R40, R40, 1 ;  /* 0x3f80000028287421 */ /* 0x001fcc0000010000 */
[----:B------:R-:W0:Y:S02]  /*3b10*/  MUFU.RCP R40, R40 ;  /* 0x0000002800287308 */ /* 0x000e240000001000 */
[----:B0-----:R-:W-:Y:S02]  /*3b20*/  FMUL.FTZ R82, R82, R40 ;  /* 0x0000002852527220 */ /* 0x001fe40000410000 */
[----:B------:R-:W2:Y:S03]  /*3b30*/  LDL.LU R40, [R1+0xc] ;  /* 0x00000c0001287983 */ /* 0x000ea60000300800 */
[----:B------:R-:W-:Y:S01]  /*3b40*/  F2FP.F16.F32.PACK_AB R82, R82, R38 ;  /* 0x000000265252723e */ /* 0x000fe200000000ff */
[----:B------:R-:W-:Y:S01]  /*3b50*/  FMUL.FTZ R38, R81, R165 ;  /* 0x000000a551267220 */ /* 0x000fe20000410000 */
[----:B------:R-:W-:-:S03]  /*3b60*/  HADD2.F32 R165, -RZ, R79.H0_H0 ;  /* 0x2000004fffa57230 */ /* 0x000fc60000004100 */
[----:B------:R0:W-:Y:S02]  /*3b70*/  STG.E.U16 desc[UR12][R70.64], R82 ;  /* 0x0000005246007986 */ /* 0x0001e4000c10150c */
[----:B0-----:R-:W-:-:S05]  /*3b80*/  PRMT R82, R82, 0x7632, R82 ;  /* 0x0000763252527816 */ /* 0x001fca0000000052 */
[----:B------:R0:W-:Y:S02]  /*3b90*/  STG.E.U16 desc[UR12][R70.64+0x2], R82 ;  /* 0x0000025246007986 */ /* 0x0001e4000c10150c */
[----:B0-----:R-:W-:-:S05]  /*3ba0*/  HADD2.F32 R82, -RZ, R77.H0_H0 ;  /* 0x2000004dff527230 */ /* 0x001fca0000004100 */
[----:B------:R-:W-:-:S04]  /*3bb0*/  FFMA.FTZ R41, R38, R165, R82 ;  /* 0x000000a526297223 */ /* 0x000fc80000010052 */
[----:B------:R-:W-:-:S06]  /*3bc0*/  FMUL.FTZ R38, R41, -1.4426950216293334961 ;  /* 0xbfb8aa3b29267820 */ /* 0x000fcc0000410000 */
[----:B------:R-:W0:Y:S02]  /*3bd0*/  MUFU.EX2 R38, R38 ;  /* 0x0000002600267308 */ /* 0x000e240000000800 */
[----:B0-----:R-:W-:-:S06]  /*3be0*/  FADD.FTZ R38, R38, 1 ;  /* 0x3f80000026267421 */ /* 0x001fcc0000010000 */
[----:B------:R0:W1:Y:S02]  /*3bf0*/  MUFU.RCP R42, R38 ;  /* 0x00000026002a7308 */ /* 0x0000640000001000 */
[----:B0-----:R-:W-:Y:S01]  /*3c00*/  FADD.FTZ R38, R164, -R80 ;  /* 0x80000050a4267221 */ /* 0x001fe20000010000 */
[----:B------:R-:W-:-:S03]  /*3c10*/  HADD2.F32 R164, -RZ, R77.H1_H1 ;  /* 0x3000004dffa47230 */ /* 0x000fc60000004100 */
[----:B------:R-:W-:Y:S02]  /*3c20*/  FMUL.FTZ R77, R81, R38 ;  /* 0x00000026514d7220 */ /* 0x000fe40000410000 */
[----:B------:R-:W3:Y:S01]  /*3c30*/  LDL.LU R38, [R1+0x8] ;  /* 0x0000080001267983 */ /* 0x000ee20000300800 */
[----:B------:R-:W-:Y:S02]  /*3c40*/  HADD2.F32 R79, -RZ, R79.H1_H1 ;  /* 0x3000004fff4f7230 */ /* 0x000fe40000004100 */
[----:B-1----:R-:W-:-:S03]  /*3c50*/  FMUL.FTZ R41, R41, R42 ;  /* 0x0000002a29297220 */ /* 0x002fc60000410000 */
[----:B------:R-:W-:-:S04]  /*3c60*/  FFMA.FTZ R77, R77, R79, R164 ;  /* 0x0000004f4d4d7223 */ /* 0x000fc800000100a4 */
        /* <DEDUP_REMOVED lines=9> */
[--C-:B---3--:R-:W-:Y:S02]  /*3d00*/  FADD.FTZ R77, R38, -R80.reuse ;  /* 0x80000050264d7221 */ /* 0x108fe40000010000 */
[----:B------:R-:W3:Y:S01]  /*3d10*/  LDL.LU R38, [R1+0x14] ;  /* 0x0000140001267983 */ /* 0x000ee20000300800 */
[----:B--2---:R-:W-:-:S04]  /*3d20*/  FADD.FTZ R70, R40, -R80 ;  /* 0x8000005028467221 */ /* 0x004fc80000010000 */
        /* <DEDUP_REMOVED lines=8> */
[----:B------:R-:W-:Y:S01]  /*3db0*/  MUFU.EX2 R40, R40 ;  /* 0x0000002800287308 */ /* 0x000fe20000000800 */
[----:B------:R-:W-:-:S07]  /*3dc0*/  FADD.FTZ R163, R163, -R80 ;  /* 0x80000050a3a37221 */ /* 0x000fce0000010000 */
[----:B------:R-:W0:Y:S01]  /*3dd0*/  MUFU.RCP R71, R71 ;  /* 0x0000004700477308 */ /* 0x000e220000001000 */
[----:B------:R-:W-:-:S04]  /*3de0*/  FMUL.FTZ R163, R81, R163 ;  /* 0x000000a351a37220 */ /* 0x000fc80000410000 */
[----:B------:R-:W-:Y:S01]  /*3df0*/  FFMA.FTZ R163, R165, R163, R82 ;  /* 0x000000a3a5a37223 */ /* 0x000fe20000010052 */
[----:B0-----:R-:W-:-:S03]  /*3e00*/  FMUL.FTZ R41, R70, R71 ;  /* 0x0000004746297220 */ /* 0x001fc60000410000 */
[----:B------:R-:W-:Y:S01]  /*3e10*/  FMUL.FTZ R70, R163, -1.4426950216293334961 ;  /* 0xbfb8aa3ba3467820 */ /* 0x000fe20000410000 */
[----:B------:R-:W-:-:S05]  /*3e20*/  FADD.FTZ R71, R40, 1 ;  /* 0x3f80000028477421 */ /* 0x000fca0000010000 */
[----:B------:R-:W0:Y:S01]  /*3e30*/  MUFU.EX2 R70, R70 ;  /* 0x0000004600467308 */ /* 0x000e220000000800 */
[----:B------:R-:W-:-:S07]  /*3e40*/  FADD.FTZ R162, R162, -R80 ;  /* 0x80000050a2a27221 */ /* 0x000fce0000010000 */
[----:B------:R-:W1:Y:S01]  /*3e50*/  MUFU.RCP R71, R71 ;  /* 0x0000004700477308 */ /* 0x000e620000001000 */
[----:B------:R-:W-:Y:S01]  /*3e60*/  FMUL.FTZ R40, R81, R162 ;  /* 0x000000a251287220 */ /* 0x000fe20000410000 */
[----:B0-----:R-:W-:-:S03]  /*3e70*/  FADD.FTZ R162, R70, 1 ;  /* 0x3f80000046a27421 */ /* 0x001fc60000010000 */
[----:B------:R-:W-:Y:S01]  /*3e80*/  FFMA.FTZ R70, R79, R40, R164 ;  /* 0x000000284f467223 */ /* 0x000fe200000100a4 */
[----:B-1----:R-:W-:-:S03]  /*3e90*/  FMUL.FTZ R42, R77, R71 ;  /* 0x000000474d2a7220 */ /* 0x002fc60000410000 */
[----:B------:R-:W-:-:S06]  /*3ea0*/  FMUL.FTZ R71, R70, -1.4426950216293334961 ;  /* 0xbfb8aa3b46477820 */ /* 0x000fcc0000410000 */
[----:B------:R-:W0:Y:S08]  /*3eb0*/  MUFU.EX2 R71, R71 ;  /* 0x0000004700477308 */ /* 0x000e300000000800 */
[----:B------:R-:W-:Y:S01]  /*3ec0*/  MUFU.RCP R162, R162 ;  /* 0x000000a200a27308 */ /* 0x000fe20000001000 */
[----:B0-----:R-:W-:-:S07]  /*3ed0*/  FADD.FTZ R71, R71, 1 ;  /* 0x3f80000047477421 */ /* 0x001fce0000010000 */
[----:B------:R-:W0:Y:S01]  /*3ee0*/  MUFU.RCP R71, R71 ;  /* 0x0000004700477308 */ /* 0x000e220000001000 */
[----:B------:R-:W-:-:S04]  /*3ef0*/  FADD.FTZ R161, R161, -R80 ;  /* 0x80000050a1a17221 */ /* 0x000fc80000010000 */
[----:B------:R-:W-:-:S04]  /*3f00*/  FMUL.FTZ R161, R81, R161 ;  /* 0x000000a151a17220 */ /* 0x000fc80000410000 */
[----:B------:R-:W-:Y:S01]  /*3f10*/  FFMA.FTZ R161, R78, R161, R76 ;  /* 0x000000a14ea17223 */ /* 0x000fe2000001004c */
[----:B0-----:R-:W-:-:S03]  /*3f20*/  FMUL.FTZ R40, R70, R71 ;  /* 0x0000004746287220 */ /* 0x001fc60000410000 */
[----:B------:R-:W-:Y:S01]  /*3f30*/  FMUL.FTZ R70, R161, -1.4426950216293334961 ;  /* 0xbfb8aa3ba1467820 */ /* 0x000fe20000410000 */
[----:B------:R-:W-:-:S05]  /*3f40*/  FADD.FTZ R160, R160, -R80 ;  /* 0x80000050a0a07221 */ /* 0x000fca0000010000 */
[----:B------:R-:W0:Y:S01]  /*3f50*/  MUFU.EX2 R70, R70 ;  /* 0x0000004600467308 */ /* 0x000e220000000800 */
[----:B------:R-:W-:-:S04]  /*3f60*/  FMUL.FTZ R160, R81, R160 ;  /* 0x000000a051a07220 */ /* 0x000fc80000410000 */
[----:B------:R-:W-:-:S04]  /*3f70*/  FFMA.FTZ R160, R165, R160, R82 ;  /* 0x000000a0a5a07223 */ /* 0x000fc80000010052 */
[----:B------:R-:W-:Y:S01]  /*3f80*/  FMUL.FTZ R71, R160, -1.4426950216293334961 ;  /* 0xbfb8aa3ba0477820 */ /* 0x000fe20000410000 */
[----:B0-----:R-:W-:-:S05]  /*3f90*/  FADD.FTZ R70, R70, 1 ;  /* 0x3f80000046467421 */ /* 0x001fca0000010000 */
[----:B------:R-:W0:Y:S08]  /*3fa0*/  MUFU.EX2 R71, R71 ;  /* 0x0000004700477308 */ /* 0x000e300000000800 */
[----:B------:R-:W-:Y:S01]  /*3fb0*/  MUFU.RCP R70, R70 ;  /* 0x0000004600467308 */ /* 0x000fe20000001000 */
[----:B0-----:R-:W-:-:S07]  /*3fc0*/  FADD.FTZ R71, R71, 1 ;  /* 0x3f80000047477421 */ /* 0x001fce0000010000 */
[----:B------:R-:W-:Y:S01]  /*3fd0*/  MUFU.RCP R71, R71 ;  /* 0x0000004700477308 */ /* 0x000fe20000001000 */
[----:B------:R-:W-:-:S04]  /*3fe0*/  FADD.FTZ R158, R158, -R80 ;  /* 0x800000509e9e7221 */ /* 0x000fc80000010000 */
[----:B------:R-:W-:-:S04]  /*3ff0*/  FMUL.FTZ R158, R81, R158 ;  /* 0x0000009e519e7220 */ /* 0x000fc80000410000 */
[----:B------:R-:W-:Y:S01]  /*4000*/  FFMA.FTZ R158, R0, R158, R83 ;  /* 0x0000009e009e7223 */ /* 0x000fe20000010053 */
[----:B---3--:R-:W-:-:S04]  /*4010*/  FADD.FTZ R77, R38, -R80 ;  /* 0x80000050264d7221 */ /* 0x008fc80000010000 */
[----:B------:R-:W-:Y:S01]  /*4020*/  FMUL.FTZ R77, R81, R77 ;  /* 0x0000004d514d7220 */ /* 0x000fe20000410000 */
[----:B------:R-:W-:-:S03]  /*4030*/  FMUL.FTZ R38, R163, R162 ;  /* 0x000000a2a3267220 */ /* 0x000fc60000410000 */
[----:B------:R-:W-:-:S04]  /*4040*/  FFMA.FTZ R77, R0, R77, R83 ;  /* 0x0000004d004d7223 */ /* 0x000fc80000010053 */
[----:B------:R-:W-:-:S06]  /*4050*/  FMUL.FTZ R162, R77, -1.4426950216293334961 ;  /* 0xbfb8aa3b4da27820 */ /* 0x000fcc0000410000 */
[----:B------:R-:W0:Y:S02]  /*4060*/  MUFU.EX2 R162, R162 ;  /* 0x000000a200a27308 */ /* 0x000e240000000800 */
[----:B0-----:R-:W-:-:S06]  /*4070*/  FADD.FTZ R162, R162, 1 ;  /* 0x3f800000a2a27421 */ /* 0x001fcc0000010000 */
[----:B------:R-:W0:Y:S02]  /*4080*/  MUFU.RCP R162, R162 ;  /* 0x000000a200a27308 */ /* 0x000e240000001000 */
[----:B0-----:R-:W-:-:S05]  /*4090*/  FMUL.FTZ R77, R77, R162 ;  /* 0x000000a24d4d7220 */ /* 0x001fca0000410000 */
[----:B------:R0:W-:Y:S02]  /*40a0*/  STL [R1+0xd0], R77 ;  /* 0x0000d04d01007387 */ /* 0x0001e40000100800 */
[----:B0-----:R-:W-:-:S04]  /*40b0*/  FADD.FTZ R77, R159, -R80 ;  /* 0x800000509f4d7221 */ /* 0x001fc80000010000 */
[----:B------:R-:W-:Y:S01]  /*40c0*/  FMUL.FTZ R77, R81, R77 ;  /* 0x0000004d514d7220 */ /* 0x000fe20000410000 */
[----:B------:R-:W-:-:S03]  /*40d0*/  FMUL.FTZ R159, R161, R70 ;  /* 0x00000046a19f7220 */ /* 0x000fc60000410000 */
[----:B------:R-:W-:-:S04]  /*40e0*/  FFMA.FTZ R77, R79, R77, R164 ;  /* 0x0000004d4f4d7223 */ /* 0x000fc800000100a4 */
[----:B------:R-:W-:-:S06]  /*40f0*/  FMUL.FTZ R70, R77, -1.4426950216293334961 ;  /* 0xbfb8aa3b4d467820 */ /* 0x000fcc0000410000 */
[----:B------:R-:W0:Y:S01]  /*4100*/  MUFU.EX2 R70, R70 ;  /* 0x0000004600467308 */ /* 0x000e220000000800 */
[----:B------:R1:W-:Y:S02]  /*4110*/  STL [R1+0xcc], R159 ;  /* 0x0000cc9f01007387 */ /* 0x0003e40000100800 */
[----:B-1----:R-:W-:Y:S01]  /*4120*/  FMUL.FTZ R159, R160, R71 ;  /* 0x00000047a09f7220 */ /* 0x002fe20000410000 */
[----:B------:R-:W-:Y:S01]  /*4130*/  FMUL.FTZ R71, R158, -1.4426950216293334961 ;  /* 0xbfb8aa3b9e477820 */ /* 0x000fe20000410000 */
[----:B0-----:R-:W-:-:S05]  /*4140*/  FADD.FTZ R70, R70, 1 ;  /* 0x3f80000046467421 */ /* 0x001fca0000010000 */
[----:B------:R-:W0:Y:S01]  /*4150*/  MUFU.EX2 R71, R71 ;  /* 0x0000004700477308 */ /* 0x000e220000000800 */
[----:B------:R-:W-:-:S07]  /*4160*/  FADD.FTZ R157, R157, -R80 ;  /* 0x800000509d9d7221 */ /* 0x000fce0000010000 */
[----:B------:R-:W1:Y:S01]  /*4170*/  MUFU.RCP R70, R70 ;  /* 0x0000004600467308 */ /* 0x000e620000001000 */
[----:B------:R-:W-:-:S04]  /*4180*/  FMUL.FTZ R157, R81, R157 ;  /* 0x0000009d519d7220 */ /* 0x000fc80000410000 */
[----:B------:R-:W-:Y:S01]  /*4190*/  FFMA.FTZ R157, R78, R157, R76 ;  /* 0x0000009d4e9d7223 */ /* 0x000fe2000001004c */
[----:B0-----:R-:W-:Y:S01]  /*41a0*/  FADD.FTZ R71, R71, 1 ;  /* 0x3f80000047477421 */ /* 0x001fe20000010000 */
[----:B-1----:R-:W-:Y:S02]  /*41b0*/  FMUL.FTZ R77, R77, R70 ;  /* 0x000000464d4d7220 */ /* 0x002fe40000410000 */
[----:B------:R-:W-:-:S03]  /*41c0*/  FMUL.FTZ R70, R157, -1.4426950216293334961 ;  /* 0xbfb8aa3b9d467820 */ /* 0x000fc60000410000 */
[----:B------:R-:W0:Y:S01]  /*41d0*/  MUFU.RCP R71, R71 ;  /* 0x0000004700477308 */ /* 0x000e220000001000 */
[----:B------:R-:W-:-:S07]  /*41e0*/  FADD.FTZ R156, R156, -R80 ;  /* 0x800000509c9c7221 */ /* 0x000fce0000010000 */
[----:B------:R-:W1:Y:S01]  /*41f0*/  MUFU.EX2 R70, R70 ;  /* 0x0000004600467308 */ /* 0x000e620000000800 */
[----:B------:R-:W-:Y:S01]  /*4200*/  FMUL.FTZ R156, R81, R156 ;  /* 0x0000009c519c7220 */ /* 0x000fe20000410000 */
[----:B------:R-:W-:Y:S03]  /*4210*/  STL [R1+0xc8], R159 ;  /* 0x0000c89f01007387 */ /* 0x000fe60000100800 */
[----:B------:R-:W-:Y:S01]  /*4220*/  FFMA.FTZ R156, R165, R156, R82 ;  /* 0x0000009ca59c7223 */ /* 0x000fe20000010052 */
[----:B------:R0:W-:Y:S02]  /*4230*/  STL [R1+0xc4], R77 ;  /* 0x0000c44d01007387 */ /* 0x0001e40000100800 */
[----:B0-----:R-:W-:Y:S01]  /*4240*/  FMUL.FTZ R77, R158, R71 ;  /* 0x000000479e4d7220 */ /* 0x001fe20000410000 */
[----:B------:R-:W-:Y:S01]  /*4250*/  FMUL.FTZ R71, R156, -1.4426950216293334961 ;  /* 0xbfb8aa3b9c477820 */ /* 0x000fe20000410000 */
[----:B-1----:R-:W-:-:S05]  /*4260*/  FADD.FTZ R70, R70, 1 ;  /* 0x3f80000046467421 */ /* 0x002fca0000010000 */
[----:B------:R-:W0:Y:S01]  /*4270*/  MUFU.EX2 R71, R71 ;  /* 0x0000004700477308 */ /* 0x000e220000000800 */
[----:B------:R1:W-:Y:S07]  /*4280*/  STL [R1+0xc0], R77 ;  /* 0x0000c04d01007387 */ /* 0x0003ee0000100800 */
[----:B------:R-:W2:Y:S01]  /*4290*/  MUFU.RCP R70, R70 ;  /* 0x0000004600467308 */ /* 0x000ea20000001000 */
[----:B-1----:R-:W-:-:S04]  /*42a0*/  FADD.FTZ R77, R155, -R80 ;  /* 0x800000509b4d7221 */ /* 0x002fc80000010000 */
[----:B------:R-:W-:Y:S01]  /*42b0*/  FMUL.FTZ R77, R81, R77 ;  /* 0x0000004d514d7220 */ /* 0x000fe20000410000 */
[----:B0-----:R-:W-:-:S03]  /*42c0*/  FADD.FTZ R71, R71, 1 ;  /* 0x3f80000047477421 */ /* 0x001fc60000010000 */
[----:B------:R-:W-:Y:S01]  /*42d0*/  FFMA.FTZ R77, R79, R77, R164 ;  /* 0x0000004d4f4d7223 */ /* 0x000fe200000100a4 */
[----:B--2---:R-:W-:-:S03]  /*42e0*/  FMUL.FTZ R155, R157, R70 ;  /* 0x000000469d9b7220 */ /* 0x004fc60000410000 */
[----:B------:R-:W-:Y:S01]  /*42f0*/  FMUL.FTZ R70, R77, -1.4426950216293334961 ;  /* 0xbfb8aa3b4d467820 */ /* 0x000fe20000410000 */
[----:B------:R-:W0:Y:S01]  /*4300*/  MUFU.RCP R71, R71 ;  /* 0x0000004700477308 */ /* 0x000e220000001000 */
[----:B------:R-:W-:-:S07]  /*4310*/  FADD.FTZ R154, R154, -R80 ;  /* 0x800000509a9a7221 */ /* 0x000fce0000010000 */
[----:B------:R-:W1:Y:S01]  /*4320*/  MUFU.EX2 R70, R70 ;  /* 0x0000004600467308 */ /* 0x000e620000000800 */
[----:B------:R-:W-:Y:S01]  /*4330*/  FMUL.FTZ R154, R81, R154 ;  /* 0x0000009a519a7220 */ /* 0x000fe20000410000 */
[----:B------:R0:W-:Y:S03]  /*4340*/  STL [R1+0xbc], R155 ;  /* 0x0000bc9b01007387 */ /* 0x0001e60000100800 */
[----:B------:R-:W-:Y:S01]  /*4350*/  FFMA.FTZ R154, R0, R154, R83 ;  /* 0x0000009a009a7223 */ /* 0x000fe20000010053 */
[----:B0-----:R-:W-:-:S03]  /*4360*/  FMUL.FTZ R155, R156, R71 ;  /* 0x000000479c9b7220 */ /* 0x001fc60000410000 */
[----:B------:R-:W-:Y:S01]  /*4370*/  FMUL.FTZ R71, R154, -1.4426950216293334961 ;  /* 0xbfb8aa3b9a477820 */ /* 0x000fe20000410000 */
[----:B-1----:R-:W-:-:S05]  /*4380*/  FADD.FTZ R70, R70, 1 ;  /* 0x3f80000046467421 */ /* 0x002fca0000010000 */
        /* <DEDUP_REMOVED lines=107> */
[----:B-1----:R-:W-:Y:S01]  /*4a40*/  FADD.FTZ R70, R70, 1 ;  /* 0x3f80000046467421 */ /* 0x002fe20000010000 */
[----:B------:R0:W-:Y:S04]  /*4a50*/  STL [R1+0xc], R143 ;  /* 0x00000c8f01007387 */ /* 0x0001e80000100800 */
[----:B------:R-:W-:Y:S08]  /*4a60*/  MUFU.EX2 R71, R71 ;  /* 0x0000004700477308 */ /* 0x000ff00000000800 */
[----:B0-----:R0:W1:Y:S02]  /*4a70*/  MUFU.RCP R143, R70 ;  /* 0x00000046008f7308 */ /* 0x0010640000001000 */
[----:B0-----:R-:W-:-:S04]  /*4a80*/  FADD.FTZ R70, R141, -R80 ;  /* 0x800000508d467221 */ /* 0x001fc80000010000 */
[----:B------:R-:W-:-:S04]  /*4a90*/  FMUL.FTZ R70, R81, R70 ;  /* 0x0000004651467220 */ /* 0x000fc80000410000 */
[----:B------:R-:W-:Y:S01]  /*4aa0*/  FFMA.FTZ R70, R78, R70, R76 ;  /* 0x000000464e467223 */ /* 0x000fe2000001004c */
[----:B-1----:R-:W-:-:S03]  /*4ab0*/  FMUL.FTZ R141, R77, R143 ;  /* 0x0000008f4d8d7220 */ /* 0x002fc60000410000 */
[----:B------:R-:W-:Y:S01]  /*4ac0*/  FMUL.FTZ R77, R70, -1.4426950216293334961 ;  /* 0xbfb8aa3b464d7820 */ /* 0x000fe20000410000 */
[----:B------:R-:W-:-:S05]  /*4ad0*/  FADD.FTZ R71, R71, 1 ;  /* 0x3f80000047477421 */ /* 0x000fca0000010000 */
        /* <DEDUP_REMOVED lines=12> */
[----:B------:R-:W-:-:S03]  /*4ba0*/  FADD.FTZ R138, R138, -R80 ;  /* 0x800000508a8a7221 */ /* 0x000fc60000010000 */
[----:B------:R-:W-:Y:S01]  /*4bb0*/  FFMA.FTZ R162, R79, R162, R164 ;  /* 0x000000a24fa27223 */ /* 0x000fe200000100a4 */
[----:B------:R-:W-:Y:S01]  /*4bc0*/  FMUL.FTZ R138, R81, R138 ;  /* 0x0000008a518a7220 */ /* 0x000fe20000410000 */
[----:B0-----:R-:W-:Y:S02]  /*4bd0*/  FMUL.FTZ R77, R70, R77 ;  /* 0x0000004d464d7220 */ /* 0x001fe40000410000 */
[----:B------:R-:W-:Y:S01]  /*4be0*/  FMUL.FTZ R70, R162, -1.4426950216293334961 ;  /* 0xbfb8aa3ba2467820 */ /* 0x000fe20000410000 */
[----:B------:R-:W-:Y:S01]  /*4bf0*/  FFMA.FTZ R161, R0, R138, R83 ;  /* 0x0000008a00a17223 */ /* 0x000fe20000010053 */
[----:B------:R-:W-:Y:S04]  /*4c00*/  STL [R1+0x8], R141 ;  /* 0x0000088d01007387 */ /* 0x000fe80000100800 */
[----:B------:R-:W-:Y:S01]  /*4c10*/  STL [R1+0x4], R140 ;  /* 0x0000048c01007387 */ /* 0x000fe20000100800 */
[----:B-1----:R-:W-:Y:S01]  /*4c20*/  FADD.FTZ R71, R71, 1 ;  /* 0x3f80000047477421 */ /* 0x002fe20000010000 */
[----:B------:R-:W0:Y:S02]  /*4c30*/  MUFU.EX2 R70, R70 ;  /* 0x0000004600467308 */ /* 0x000e240000000800 */
[----:B------:R1:W-:Y:S06]  /*4c40*/  STL [R1], R77 ;  /* 0x0000004d01007387 */ /* 0x0003ec0000100800 */
[----:B------:R-:W2:Y:S01]  /*4c50*/  MUFU.RCP R71, R71 ;  /* 0x0000004700477308 */ /* 0x000ea20000001000 */
[----:B-1----:R-:W-:-:S07]  /*4c60*/  FMUL.FTZ R77, R161, -1.4426950216293334961 ;  /* 0xbfb8aa3ba14d7820 */ /* 0x002fce0000410000 */
[----:B------:R-:W1:Y:S01]  /*4c70*/  MUFU.EX2 R77, R77 ;  /* 0x0000004d004d7308 */ /* 0x000e620000000800 */
[----:B0-----:R-:W-:Y:S01]  /*4c80*/  FADD.FTZ R70, R70, 1 ;  /* 0x3f80000046467421 */ /* 0x001fe20000010000 */
[----:B--2---:R-:W-:-:S06]  /*4c90*/  FMUL.FTZ R163, R163, R71 ;  /* 0x00000047a3a37220 */ /* 0x004fcc0000410000 */
[----:B------:R1:W0:Y:S02]  /*4ca0*/  MUFU.RCP R71, R70 ;  /* 0x0000004600477308 */ /* 0x0002240000001000 */
[----:B-1----:R-:W-:-:S06]  /*4cb0*/  FADD.FTZ R70, R77, 1 ;  /* 0x3f8000004d467421 */ /* 0x002fcc0000010000 */
[----:B------:R-:W1:Y:S01]  /*4cc0*/  MUFU.RCP R70, R70 ;  /* 0x0000004600467308 */ /* 0x000e620000001000 */
[--C-:B------:R-:W-:Y:S01]  /*4cd0*/  FADD.FTZ R136, R136, -R80.reuse ;  /* 0x8000005088887221 */ /* 0x100fe20000010000 */
[----:B------:R-:W-:-:S03]  /*4ce0*/  FADD.FTZ R160, R137, -R80 ;  /* 0x8000005089a07221 */ /* 0x000fc60000010000 */
[C---:B------:R-:W-:Y:S01]  /*4cf0*/  FMUL.FTZ R136, R81.reuse, R136 ;  /* 0x0000008851887220 */ /* 0x040fe20000410000 */
[----:B------:R-:W-:-:S03]  /*4d00*/  FMUL.FTZ R160, R81, R160 ;  /* 0x000000a051a07220 */ /* 0x000fc60000410000 */
[----:B------:R-:W-:Y:S01]  /*4d10*/  FFMA.FTZ R159, R165, R136, R82 ;  /* 0x00000088a59f7223 */ /* 0x000fe20000010052 */
[----:B------:R-:W-:Y:S01]  /*4d20*/  FFMA.FTZ R160, R78, R160, R76 ;  /* 0x000000a04ea07223 */ /* 0x000fe2000001004c */
[----:B0-----:R-:W-:Y:S01]  /*4d30*/  FMUL.FTZ R162, R162, R71 ;  /* 0x00000047a2a27220 */ /* 0x001fe20000410000 */
[----:B-1----:R-:W-:Y:S01]  /*4d40*/  FMUL.FTZ R161, R161, R70 ;  /* 0x00000046a1a17220 */ /* 0x002fe20000410000 */
[----:B------:R-:W-:Y:S01]  /*4d50*/  FMUL.FTZ R70, R159, -1.4426950216293334961 ;  /* 0xbfb8aa3b9f467820 */ /* 0x000fe20000410000 */
[----:B------:R-:W-:-:S05]  /*4d60*/  FMUL.FTZ R71, R160, -1.4426950216293334961 ;  /* 0xbfb8aa3ba0477820 */ /* 0x000fca0000410000 */
[----:B------:R-:W0:Y:S08]  /*4d70*/  MUFU.EX2 R70, R70 ;  /* 0x0000004600467308 */ /* 0x000e300000000800 */
[----:B------:R-:W1:Y:S01]  /*4d80*/  MUFU.EX2 R71, R71 ;  /* 0x0000004700477308 */ /* 0x000e620000000800 */
[----:B0-----:R-:W-:-:S07]  /*4d90*/  FADD.FTZ R70, R70, 1 ;  /* 0x3f80000046467421 */ /* 0x001fce0000010000 */
[----:B------:R-:W0:Y:S01]  /*4da0*/  MUFU.RCP R70, R70 ;  /* 0x0000004600467308 */ /* 0x000e220000001000 */
[----:B-1----:R-:W-:Y:S01]  /*4db0*/  FADD.FTZ R71, R71, 1 ;  /* 0x3f80000047477421 */ /* 0x002fe20000010000 */
[----:B------:R-:W-:-:S06]  /*4dc0*/  FADD.FTZ R134, R134, -R80 ;  /* 0x8000005086867221 */ /* 0x000fcc0000010000 */
[----:B------:R-:W1:Y:S01]  /*4dd0*/  MUFU.RCP R71, R71 ;  /* 0x0000004700477308 */ /* 0x000e620000001000 */
[----:B------:R-:W-:Y:S01]  /*4de0*/  FADD.FTZ R158, R135, -R80 ;  /* 0x80000050879e7221 */ /* 0x000fe20000010000 */
[----:B------:R-:W-:-:S03]  /*4df0*/  FMUL.FTZ R134, R81, R134 ;  /* 0x0000008651867220 */ /* 0x000fc60000410000 */
[----:B------:R-:W-:Y:S01]  /*4e00*/  FMUL.FTZ R158, R81, R158 ;  /* 0x0000009e519e7220 */ /* 0x000fe20000410000 */
[----:B------:R-:W-:Y:S01]  /*4e10*/  FFMA.FTZ R157, R0, R134, R83 ;  /* 0x00000086009d7223 */ /* 0x000fe20000010053 */
[----:B0-----:R-:W-:Y:S02]  /*4e20*/  FMUL.FTZ R159, R159, R70 ;  /* 0x000000469f9f7220 */ /* 0x001fe40000410000 */
[----:B------:R-:W-:Y:S01]  /*4e30*/  FFMA.FTZ R158, R79, R158, R164 ;  /* 0x0000009e4f9e7223 */ /* 0x000fe200000100a4 */
[----:B------:R-:W-:Y:S01]  /*4e40*/  FMUL.FTZ R70, R157, -1.4426950216293334961 ;  /* 0xbfb8aa3b9d467820 */ /* 0x000fe20000410000 */
[----:B-1----:R-:W-:Y:S02]  /*4e50*/  FMUL.FTZ R160, R160, R71 ;  /* 0x00000047a0a07220 */ /* 0x002fe40000410000 */
[----:B------:R-:W-:-:S03]  /*4e60*/  FMUL.FTZ R71, R158, -1.4426950216293334961 ;  /* 0xbfb8aa3b9e477820 */ /* 0x000fc60000410000 */
        /* <DEDUP_REMOVED lines=66> */
[----:B------:R-:W-:Y:S01]  /*5290*/  FADD.FTZ R148, R37, -R80 ;  /* 0x8000005025947221 */ /* 0x000fe20000010000 */
[----:B0-----:R-:W-:Y:S01]  /*52a0*/  FADD.FTZ R37, R70, 1 ;  /* 0x3f80000046257421 */ /* 0x001fe20000010000 */
[----:B-1----:R-:W-:-:S05]  /*52b0*/  FADD.FTZ R39, R39, 1 ;  /* 0x3f80000027277421 */ /* 0x002fca0000010000 */
[----:B------:R-:W0:Y:S01]  /*52c0*/  MUFU.RCP R37, R37 ;  /* 0x0000002500257308 */ /* 0x000e220000001000 */
[----:B------:R-:W-:-:S07]  /*52d0*/  FADD.FTZ R70, R36, -R80 ;  /* 0x8000005024467221 */ /* 0x000fce0000010000 */
[----:B------:R-:W1:Y:S01]  /*52e0*/  MUFU.RCP R39, R39 ;  /* 0x0000002700277308 */ /* 0x000e620000001000 */
[C---:B------:R-:W-:Y:S01]  /*52f0*/  FMUL.FTZ R70, R81.reuse, R70 ;  /* 0x0000004651467220 */ /* 0x040fe20000410000 */
[----:B------:R-:W-:-:S03]  /*5300*/  FMUL.FTZ R148, R81, R148 ;  /* 0x0000009451947220 */ /* 0x000fc60000410000 */
[----:B------:R-:W-:Y:S01]  /*5310*/  FFMA.FTZ R147, R165, R70, R82 ;  /* 0x00000046a5937223 */ /* 0x000fe20000010052 */
[----:B------:R-:W-:Y:S01]  /*5320*/  FFMA.FTZ R148, R78, R148, R76 ;  /* 0x000000944e947223 */ /* 0x000fe2000001004c */
[----:B0-----:R-:W-:Y:S02]  /*5330*/  FMUL.FTZ R149, R149, R37 ;  /* 0x0000002595957220 */ /* 0x001fe40000410000 */
[----:B------:R-:W-:Y:S01]  /*5340*/  FMUL.FTZ R37, R147, -1.4426950216293334961 ;  /* 0xbfb8aa3b93257820 */ /* 0x000fe20000410000 */
[----:B-1----:R-:W-:Y:S01]  /*5350*/  FMUL.FTZ R150, R150, R39 ;  /* 0x0000002796967220 */ /* 0x002fe20000410000 */
[----:B------:R-:W-:-:S04]  /*5360*/  FMUL.FTZ R39, R148, -1.4426950216293334961 ;  /* 0xbfb8aa3b94277820 */ /* 0x000fc80000410000 */
        /* <DEDUP_REMOVED lines=12> */
[----:B0-----:R-:W-:-:S03]  /*5430*/  FMUL.FTZ R147, R147, R35 ;  /* 0x0000002393937220 */ /* 0x001fc60000410000 */
        /* <DEDUP_REMOVED lines=8> */
[----:B------:R-:W0:Y:S08]  /*54c0*/  MUFU.RCP R33, R33 ;  /* 0x0000002100217308 */ /* 0x000e300000001000 */
[----:B------:R-:W1:Y:S01]  /*54d0*/  MUFU.RCP R34, R34 ;  /* 0x0000002200227308 */ /* 0x000e620000001000 */
[----:B------:R-:W-:Y:S01]  /*54e0*/  FADD.FTZ R35, R32, -R80 ;  /* 0x8000005020237221 */ /* 0x000fe20000010000 */
[----:B------:R-:W-:-:S03]  /*54f0*/  FMUL.FTZ R144, R81, R144 ;  /* 0x0000009051907220 */ /* 0x000fc60000410000 */
[----:B------:R-:W-:Y:S01]  /*5500*/  FMUL.FTZ R35, R81, R35 ;  /* 0x0000002351237220 */ /* 0x000fe20000410000 */
[----:B------:R-:W-:-:S03]  /*5510*/  FFMA.FTZ R144, R78, R144, R76 ;  /* 0x000000904e907223 */ /* 0x000fc6000001004c */
        /* <DEDUP_REMOVED lines=8> */
[----:B0-----:R-:W-:-:S06]  /*55a0*/  FADD.FTZ R32, R32, 1 ;  /* 0x3f80000020207421 */ /* 0x001fcc0000010000 */
[----:B------:R-:W0:Y:S01]  /*55b0*/  MUFU.RCP R32, R32 ;  /* 0x0000002000207308 */ /* 0x000e220000001000 */
[----:B-1----:R-:W-:-:S07]  /*55c0*/  FADD.FTZ R31, R33, 1 ;  /* 0x3f800000211f7421 */ /* 0x002fce0000010000 */
[----:B------:R-:W1:Y:S01]  /*55d0*/  MUFU.RCP R31, R31 ;  /* 0x0000001f001f7308 */ /* 0x000e620000001000 */
[----:B------:R-:W-:Y:S01]  /*55e0*/  FMUL.FTZ R142, R81, R142 ;  /* 0x0000008e518e7220 */ /* 0x000fe20000410000 */
[----:B------:R-:W-:-:S03]  /*55f0*/  FADD.FTZ R33, R30, -R80 ;  /* 0x800000501e217221 */ /* 0x000fc60000010000 */
[----:B------:R-:W-:Y:S01]  /*5600*/  FFMA.FTZ R142, R79, R142, R164 ;  /* 0x0000008e4f8e7223 */ /* 0x000fe200000100a4 */
[----:B------:R-:W-:Y:S01]  /*5610*/  FMUL.FTZ R33, R81, R33 ;  /* 0x0000002151217220 */ /* 0x000fe20000410000 */
[----:B0-----:R-:W-:Y:S02]  /*5620*/  FMUL.FTZ R144, R144, R32 ;  /* 0x0000002090907220 */ /* 0x001fe40000410000 */
[----:B------:R-:W-:Y:S01]  /*5630*/  FMUL.FTZ R32, R142, -1.4426950216293334961 ;  /* 0xbfb8aa3b8e207820 */ /* 0x000fe20000410000 */
[----:B------:R-:W-:-:S03]  /*5640*/  FFMA.FTZ R141, R0, R33, R83 ;  /* 0x00000021008d7223 */ /* 0x000fc60000010053 */
[----:B------:R-:W0:Y:S01]  /*5650*/  MUFU.EX2 R30, R32 ;  /* 0x00000020001e7308 */ /* 0x000e220000000800 */
[----:B-1----:R-:W-:Y:S01]  /*5660*/  FMUL.FTZ R143, R143, R31 ;  /* 0x0000001f8f8f7220 */ /* 0x002fe20000410000 */
[----:B------:R-:W-:-:S06]  /*5670*/  FMUL.FTZ R31, R141, -1.4426950216293334961 ;  /* 0xbfb8aa3b8d1f7820 */ /* 0x000fcc0000410000 */
[----:B------:R-:W1:Y:S01]  /*5680*/  MUFU.EX2 R31, R31 ;  /* 0x0000001f001f7308 */ /* 0x000e620000000800 */
[----:B------:R-:W-:Y:S01]  /*5690*/  FADD.FTZ R140, R29, -R80 ;  /* 0x800000501d8c7221 */ /* 0x000fe20000010000 */
[----:B0-----:R-:W-:-:S06]  /*56a0*/  FADD.FTZ R30, R30, 1 ;  /* 0x3f8000001e1e7421 */ /* 0x001fcc0000010000 */
[----:B------:R-:W0:Y:S01]  /*56b0*/  MUFU.RCP R30, R30 ;  /* 0x0000001e001e7308 */ /* 0x000e220000001000 */
[----:B-1----:R-:W-:Y:S01]  /*56c0*/  FADD.FTZ R29, R31, 1 ;  /* 0x3f8000001f1d7421 */ /* 0x002fe20000010000 */
[----:B------:R-:W-:-:S06]  /*56d0*/  FMUL.FTZ R140, R81, R140 ;  /* 0x0000008c518c7220 */ /* 0x000fcc0000410000 */
[----:B------:R-:W1:Y:S01]  /*56e0*/  MUFU.RCP R29, R29 ;  /* 0x0000001d001d7308 */ /* 0x000e620000001000 */
[----:B------:R-:W-:Y:S01]  /*56f0*/  FADD.FTZ R31, R28, -R80 ;  /* 0x800000501c1f7221 */ /* 0x000fe20000010000 */
[----:B------:R-:W-:-:S03]  /*5700*/  FFMA.FTZ R140, R78, R140, R76 ;  /* 0x0000008c4e8c7223 */ /* 0x000fc6000001004c */
[----:B------:R-:W-:Y:S01]  /*5710*/  FMUL.FTZ R31, R81, R31 ;  /* 0x0000001f511f7220 */ /* 0x000fe20000410000 */
[----:B0-----:R-:W-:Y:S01]  /*5720*/  FMUL.FTZ R142, R142, R30 ;  /* 0x0000001e8e8e7220 */ /* 0x001fe20000410000 */
[----:B------:R-:W-:Y:S02]  /*5730*/  FMUL.FTZ R30, R140, -1.4426950216293334961 ;  /* 0xbfb8aa3b8c1e7820 */ /* 0x000fe40000410000 */
[----:B------:R-:W-:Y:S02]  /*5740*/  FFMA.FTZ R139, R165, R31, R82 ;  /* 0x0000001fa58b7223 */ /* 0x000fe40000010052 */
[----:B------:R-:W0:Y:S01]  /*5750*/  MUFU.EX2 R28, R30 ;  /* 0x0000001e001c7308 */ /* 0x000e220000000800 */
[----:B-1----:R-:W-:Y:S01]  /*5760*/  FMUL.FTZ R141, R141, R29 ;  /* 0x0000001d8d8d7220 */ /* 0x002fe20000410000 */
[----:B------:R-:W-:-:S06]  /*5770*/  FMUL.FTZ R29, R139, -1.4426950216293334961 ;  /* 0xbfb8aa3b8b1d7820 */ /* 0x000fcc0000410000 */
[----:B------:R-:W1:Y:S01]  /*5780*/  MUFU.EX2 R29, R29 ;  /* 0x0000001d001d7308 */ /* 0x000e620000000800 */
[----:B0-----:R-:W-:Y:S01]  /*5790*/  FADD.FTZ R28, R28, 1 ;  /* 0x3f8000001c1c7421 */ /* 0x001fe20000010000 */
[----:B------:R-:W-:-:S06]  /*57a0*/  FADD.FTZ R138, R27, -R80 ;  /* 0x800000501b8a7221 */ /* 0x000fcc0000010000 */
[----:B------:R-:W0:Y:S01]  /*57b0*/  MUFU.RCP R28, R28 ;  /* 0x0000001c001c7308 */ /* 0x000e220000001000 */
[----:B-1----:R-:W-:Y:S01]  /*57c0*/  FADD.FTZ R27, R29, 1 ;  /* 0x3f8000001d1b7421 */ /* 0x002fe20000010000 */
[----:B------:R-:W-:-:S06]  /*57d0*/  FMUL.FTZ R138, R81, R138 ;  /* 0x0000008a518a7220 */ /* 0x000fcc0000410000 */
[----:B------:R-:W1:Y:S01]  /*57e0*/  MUFU.RCP R27, R27 ;  /* 0x0000001b001b7308 */ /* 0x000e620000001000 */
[----:B------:R-:W-:Y:S01]  /*57f0*/  FFMA.FTZ R138, R79, R138, R164 ;  /* 0x0000008a4f8a7223 */ /* 0x000fe200000100a4 */
[----:B------:R-:W-:Y:S01]  /*5800*/  FADD.FTZ R29, R26, -R80 ;  /* 0x800000501a1d7221 */ /* 0x000fe20000010000 */
[----:B0-----:R-:W-:Y:S02]  /*5810*/  FMUL.FTZ R140, R140, R28 ;  /* 0x0000001c8c8c7220 */ /* 0x001fe40000410000 */
[----:B------:R-:W-:Y:S01]  /*5820*/  FMUL.FTZ R28, R138, -1.4426950216293334961 ;  /* 0xbfb8aa3b8a1c7820 */ /* 0x000fe20000410000 */
[----:B------:R-:W-:-:S03]  /*5830*/  FMUL.FTZ R29, R81, R29 ;  /* 0x0000001d511d7220 */ /* 0x000fc60000410000 */
[----:B------:R-:W0:Y:S01]  /*5840*/  MUFU.EX2 R26, R28 ;  /* 0x0000001c001a7308 */ /* 0x000e220000000800 */
[----:B------:R-:W-:Y:S01]  /*5850*/  FFMA.FTZ R137, R0, R29, R83 ;  /* 0x0000001d00897223 */ /* 0x000fe20000010053 */
[----:B-1----:R-:W-:-:S03]  /*5860*/  FMUL.FTZ R139, R139, R27 ;  /* 0x0000001b8b8b7220 */ /* 0x002fc60000410000 */
[----:B------:R-:W-:-:S06]  /*5870*/  FMUL.FTZ R27, R137, -1.4426950216293334961 ;  /* 0xbfb8aa3b891b7820 */ /* 0x000fcc0000410000 */
[----:B------:R-:W1:Y:S01]  /*5880*/  MUFU.EX2 R27, R27 ;  /* 0x0000001b001b7308 */ /* 0x000e620000000800 */
[----:B0-----:R-:W-:Y:S01]  /*5890*/  FADD.FTZ R26, R26, 1 ;  /* 0x3f8000001a1a7421 */ /* 0x001fe20000010000 */
[----:B------:R-:W-:-:S06]  /*58a0*/  FADD.FTZ R136, R25, -R80 ;  /* 0x8000005019887221 */ /* 0x000fcc0000010000 */
[----:B------:R-:W0:Y:S01]  /*58b0*/  MUFU.RCP R26, R26 ;  /* 0x0000001a001a7308 */ /* 0x000e220000001000 */
[----:B------:R-:W-:Y:S01]  /*58c0*/  FMUL.FTZ R136, R81, R136 ;  /* 0x0000008851887220 */ /* 0x000fe20000410000 */
[----:B-1----:R-:W-:-:S03]  /*58d0*/  FADD.FTZ R25, R27, 1 ;  /* 0x3f8000001b197421 */ /* 0x002fc60000010000 */
[----:B------:R-:W-:-:S03]  /*58e0*/  FFMA.FTZ R136, R78, R136, R76 ;  /* 0x000000884e887223 */ /* 0x000fc6000001004c */
[----:B------:R-:W1:Y:S01]  /*58f0*/  MUFU.RCP R25, R25 ;  /* 0x0000001900197308 */ /* 0x000e620000001000 */
[----:B------:R-:W-:Y:S01]  /*5900*/  FADD.FTZ R27, R24, -R80 ;  /* 0x80000050181b7221 */ /* 0x000fe20000010000 */
[----:B0-----:R-:W-:Y:S01]  /*5910*/  FMUL.FTZ R138, R138, R26 ;  /* 0x0000001a8a8a7220 */ /* 0x001fe20000410000 */
[----:B------:R-:W-:Y:S02]  /*5920*/  FMUL.FTZ R26, R136, -1.4426950216293334961 ;  /* 0xbfb8aa3b881a7820 */ /* 0x000fe40000410000 */
        /* <DEDUP_REMOVED lines=29> */
[----:B0-----:R-:W-:Y:S01]  /*5b00*/  FMUL.FTZ R132, R132, R22 ;  /* 0x0000001684847220 */ /* 0x001fe20000410000 */
[----:B------:R-:W-:Y:S01]  /*5b10*/  FMUL.FTZ R22, R130, -1.4426950216293334961 ;  /* 0xbfb8aa3b82167820 */ /* 0x000fe20000410000 */
[----:B------:R-:W-:-:S05]  /*5b20*/  FADD.FTZ R23, R20, -R80 ;  /* 0x8000005014177221 */ /* 0x000fca0000010000 */
[----:B------:R-:W0:Y:S01]  /*5b30*/  MUFU.EX2 R20, R22 ;  /* 0x0000001600147308 */ /* 0x000e220000000800 */
[----:B------:R-:W-:-:S04]  /*5b40*/  FMUL.FTZ R23, R81, R23 ;  /* 0x0000001751177220 */ /* 0x000fc80000410000 */
[----:B------:R-:W-:Y:S01]  /*5b50*/  FFMA.FTZ R129, R165, R23, R82 ;  /* 0x00000017a5817223 */ /* 0x000fe20000010052 */
[----:B-1----:R-:W-:-:S03]  /*5b60*/  FMUL.FTZ R131, R131, R21 ;  /* 0x0000001583837220 */ /* 0x002fc60000410000 */
[----:B------:R-:W-:-:S06]  /*5b70*/  FMUL.FTZ R21, R129, -1.4426950216293334961 ;  /* 0xbfb8aa3b81157820 */ /* 0x000fcc0000410000 */
[----:B------:R-:W1:Y:S01]  /*5b80*/  MUFU.EX2 R21, R21 ;  /* 0x0000001500157308 */ /* 0x000e620000000800 */
[----:B0-----:R-:W-:Y:S01]  /*5b90*/  FADD.FTZ R20, R20, 1 ;  /* 0x3f80000014147421 */ /* 0x001fe20000010000 */
[----:B------:R-:W-:-:S06]  /*5ba0*/  FADD.FTZ R128, R19, -R80 ;  /* 0x8000005013807221 */ /* 0x000fcc0000010000 */
[----:B------:R-:W0:Y:S01]  /*5bb0*/  MUFU.RCP R20, R20 ;  /* 0x0000001400147308 */ /* 0x000e220000001000 */
[----:B------:R-:W-:-:S04]  /*5bc0*/  FMUL.FTZ R128, R81, R128 ;  /* 0x0000008051807220 */ /* 0x000fc80000410000 */
[----:B------:R-:W-:Y:S01]  /*5bd0*/  FFMA.FTZ R128, R79, R128, R164 ;  /* 0x000000804f807223 */ /* 0x000fe200000100a4 */
[----:B-1----:R-:W-:Y:S01]  /*5be0*/  FADD.FTZ R19, R21, 1 ;  /* 0x3f80000015137421 */ /* 0x002fe20000010000 */
[----:B------:R-:W-:-:S04]  /*5bf0*/  FADD.FTZ R21, R18, -R80 ;  /* 0x8000005012157221 */ /* 0x000fc80000010000 */
[----:B------:R-:W-:Y:S01]  /*5c00*/  FMUL.FTZ R21, R81, R21 ;  /* 0x0000001551157220 */ /* 0x000fe20000410000 */
[----:B0-----:R-:W-:Y:S01]  /*5c10*/  FMUL.FTZ R130, R130, R20 ;  /* 0x0000001482827220 */ /* 0x001fe20000410000 */
[----:B------:R-:W-:Y:S02]  /*5c20*/  FMUL.FTZ R20, R128, -1.4426950216293334961 ;  /* 0xbfb8aa3b80147820 */ /* 0x000fe40000410000 */
[----:B------:R-:W-:Y:S02]  /*5c30*/  FFMA.FTZ R127, R0, R21, R83 ;  /* 0x00000015007f7223 */ /* 0x000fe40000010053 */
[----:B------:R0:W1:Y:S02]  /*5c40*/  MUFU.EX2 R18, R20 ;  /* 0x0000001400127308 */ /* 0x0000640000000800 */
[----:B0-----:R-:W-:-:S06]  /*5c50*/  FMUL.FTZ R20, R127, -1.4426950216293334961 ;  /* 0xbfb8aa3b7f147820 */ /* 0x001fcc0000410000 */
[----:B------:R-:W0:Y:S08]  /*5c60*/  MUFU.RCP R19, R19 ;  /* 0x0000001300137308 */ /* 0x000e300000001000 */
[----:B------:R-:W2:Y:S01]  /*5c70*/  MUFU.EX2 R20, R20 ;  /* 0x0000001400147308 */ /* 0x000ea20000000800 */
[----:B-1----:R-:W-:Y:S01]  /*5c80*/  FADD.FTZ R18, R18, 1 ;  /* 0x3f80000012127421 */ /* 0x002fe20000010000 */
[----:B0-----:R-:W-:-:S06]  /*5c90*/  FMUL.FTZ R129, R129, R19 ;  /* 0x0000001381817220 */ /* 0x001fcc0000410000 */
[----:B------:R2:W0:Y:S01]  /*5ca0*/  MUFU.RCP R19, R18 ;  /* 0x0000001200137308 */ /* 0x0004220000001000 */
[----:B------:R-:W-:Y:S01]  /*5cb0*/  FADD.FTZ R17, R17, -R80 ;  /* 0x8000005011117221 */ /* 0x000fe20000010000 */
[----:B--2---:R-:W-:-:S03]  /*5cc0*/  FADD.FTZ R18, R20, 1 ;  /* 0x3f80000014127421 */ /* 0x004fc60000010000 */
[----:B------:R-:W-:-:S03]  /*5cd0*/  FMUL.FTZ R17, R81, R17 ;  /* 0x0000001151117220 */ /* 0x000fc60000410000 */
[----:B------:R-:W1:Y:S01]  /*5ce0*/  MUFU.RCP R18, R18 ;  /* 0x0000001200127308 */ /* 0x000e620000001000 */
[----:B------:R-:W-:Y:S01]  /*5cf0*/  FADD.FTZ R16, R16, -R80 ;  /* 0x8000005010107221 */ /* 0x000fe20000010000 */
[----:B------:R-:W-:Y:S01]  /*5d00*/  FFMA.FTZ R17, R78, R17, R76 ;  /* 0x000000114e117223 */ /* 0x000fe2000001004c */
[----:B0-----:R-:W-:Y:S02]  /*5d10*/  FMUL.FTZ R128, R128, R19 ;  /* 0x0000001380807220 */ /* 0x001fe40000410000 */
[----:B------:R-:W-:Y:S01]  /*5d20*/  FMUL.FTZ R16, R81, R16 ;  /* 0x0000001051107220 */ /* 0x000fe20000410000 */
[----:B------:R-:W-:-:S03]  /*5d30*/  FMUL.FTZ R19, R17, -1.4426950216293334961 ;  /* 0xbfb8aa3b11137820 */ /* 0x000fc60000410000 */
[----:B------:R-:W-:-:S03]  /*5d40*/  FFMA.FTZ R16, R165, R16, R82 ;  /* 0x00000010a5107223 */ /* 0x000fc60000010052 */
[----:B------:R-:W0:Y:S01]  /*5d50*/  MUFU.EX2 R19, R19 ;  /* 0x0000001300137308 */ /* 0x000e220000000800 */
[----:B-1----:R-:W-:Y:S01]  /*5d60*/  FMUL.FTZ R127, R127, R18 ;  /* 0x000000127f7f7220 */ /* 0x002fe20000410000 */
[----:B------:R-:W-:-:S06]  /*5d70*/  FMUL.FTZ R18, R16, -1.4426950216293334961 ;  /* 0xbfb8aa3b10127820 */ /* 0x000fcc0000410000 */
[----:B------:R-:W1:Y:S01]  /*5d80*/  MUFU.EX2 R18, R18 ;  /* 0x0000001200127308 */ /* 0x000e620000000800 */
[----:B0-----:R-:W-:-:S07]  /*5d90*/  FADD.FTZ R19, R19, 1 ;  /* 0x3f80000013137421 */ /* 0x001fce0000010000 */
[----:B------:R1:W0:Y:S01]  /*5da0*/  MUFU.RCP R20, R19 ;  /* 0x0000001300147308 */ /* 0x0002220000001000 */
[----:B------:R-:W-:Y:S01]  /*5db0*/  FADD.FTZ R15, R15, -R80 ;  /* 0x800000500f0f7221 */ /* 0x000fe20000010000 */
[----:B-1----:R-:W-:-:S06]  /*5dc0*/  FADD.FTZ R19, R18, 1 ;  /* 0x3f80000012137421 */ /* 0x002fcc0000010000 */
[----:B------:R-:W1:Y:S01]  /*5dd0*/  MUFU.RCP R19, R19 ;  /* 0x0000001300137308 */ /* 0x000e620000001000 */
[----:B------:R-:W-:Y:S01]  /*5de0*/  FMUL.FTZ R15, R81, R15 ;  /* 0x0000000f510f7220 */ /* 0x000fe20000410000 */
[----:B------:R-:W-:-:S03]  /*5df0*/  FADD.FTZ R14, R14, -R80 ;  /* 0x800000500e0e7221 */ /* 0x000fc60000010000 */
[----:B------:R-:W-:Y:S01]  /*5e00*/  FFMA.FTZ R18, R79, R15, R164 ;  /* 0x0000000f4f127223 */ /* 0x000fe200000100a4 */
[----:B------:R-:W-:Y:S01]  /*5e10*/  FMUL.FTZ R14, R81, R14 ;  /* 0x0000000e510e7220 */ /* 0x000fe20000410000 */
[----:B0-----:R-:W-:Y:S02]  /*5e20*/  FMUL.FTZ R15, R17, R20 ;  /* 0x00000014110f7220 */ /* 0x001fe40000410000 */
[----:B------:R-:W-:Y:S01]  /*5e30*/  FMUL.FTZ R20, R18, -1.4426950216293334961 ;  /* 0xbfb8aa3b12147820 */ /* 0x000fe20000410000 */
[----:B------:R-:W-:Y:S01]  /*5e40*/  FFMA.FTZ R17, R0, R14, R83 ;  /* 0x0000000e00117223 */ /* 0x000fe20000010053 */
[----:B-1----:R-:W-:-:S03]  /*5e50*/  FMUL.FTZ R14, R16, R19 ;  /* 0x00000013100e7220 */ /* 0x002fc60000410000 */
[----:B------:R-:W-:Y:S01]  /*5e60*/  FMUL.FTZ R16, R17, -1.4426950216293334961 ;  /* 0xbfb8aa3b11107820 */ /* 0x000fe20000410000 */
[----:B------:R-:W0:Y:S08]  /*5e70*/  MUFU.EX2 R20, R20 ;  /* 0x0000001400147308 */ /* 0x000e300000000800 */
[----:B------:R-:W1:Y:S01]  /*5e80*/  MUFU.EX2 R16, R16 ;  /* 0x0000001000107308 */ /* 0x000e620000000800 */
[----:B0-----:R-:W-:-:S07]  /*5e90*/  FADD.FTZ R20, R20, 1 ;  /* 0x3f80000014147421 */ /* 0x001fce0000010000 */
[----:B------:R-:W0:Y:S01]  /*5ea0*/  MUFU.RCP R20, R20 ;  /* 0x0000001400147308 */ /* 0x000e220000001000 */
[----:B-1----:R-:W-:Y:S01]  /*5eb0*/  FADD.FTZ R19, R16, 1 ;  /* 0x3f80000010137421 */ /* 0x002fe20000010000 */
[----:B------:R-:W-:-:S06]  /*5ec0*/  FADD.FTZ R13, R13, -R80 ;  /* 0x800000500d0d7221 */ /* 0x000fcc0000010000 */
        /* <DEDUP_REMOVED lines=92> */
[----:B0-----:R-:W-:Y:S01]  /*6490*/  FADD.FTZ R16, R20, 1 ;  /* 0x3f80000014107421 */ /* 0x001fe20000010000 */
[----:B------:R-:W-:Y:S01]  /*64a0*/  FADD.FTZ R20, R96, -R80 ;  /* 0x8000005060147221 */ /* 0x000fe20000010000 */
[----:B-1----:R-:W-:-:S05]  /*64b0*/  FADD.FTZ R21, R19, 1 ;  /* 0x3f80000013157421 */ /* 0x002fca0000010000 */
[----:B------:R-:W0:Y:S01]  /*64c0*/  MUFU.RCP R16, R16 ;  /* 0x0000001000107308 */ /* 0x000e220000001000 */
[----:B------:R-:W-:Y:S01]  /*64d0*/  FMUL.FTZ R20, R81, R20 ;  /* 0x0000001451147220 */ /* 0x000fe20000410000 */
[----:B------:R-:W-:-:S06]  /*64e0*/  FADD.FTZ R72, R72, -R80 ;  /* 0x8000005048487221 */ /* 0x000fcc0000010000 */
[----:B------:R-:W1:Y:S01]  /*64f0*/  MUFU.RCP R21, R21 ;  /* 0x0000001500157308 */ /* 0x000e620000001000 */
[----:B------:R-:W-:Y:S01]  /*6500*/  FFMA.FTZ R19, R78, R20, R76 ;  /* 0x000000144e137223 */ /* 0x000fe2000001004c */
[----:B------:R-:W-:-:S04]  /*6510*/  FMUL.FTZ R20, R81, R72 ;  /* 0x0000004851147220 */ /* 0x000fc80000410000 */
[----:B------:R-:W-:Y:S01]  /*6520*/  FFMA.FTZ R20, R165, R20, R82 ;  /* 0x00000014a5147223 */ /* 0x000fe20000010052 */
[----:B0-----:R-:W-:Y:S01]  /*6530*/  FMUL.FTZ R16, R18, R16 ;  /* 0x0000001012107220 */ /* 0x001fe20000410000 */
        /* <DEDUP_REMOVED lines=15> */
[----:B------:R-:W-:Y:S01]  /*6630*/  FMUL.FTZ R24, R21, -1.4426950216293334961 ;  /* 0xbfb8aa3b15187820 */ /* 0x000fe20000410000 */
[----:B0-----:R-:W-:Y:S01]  /*6640*/  FMUL.FTZ R18, R19, R18 ;  /* 0x0000001213127220 */ /* 0x001fe20000410000 */
[----:B-1----:R-:W-:Y:S01]  /*6650*/  FMUL.FTZ R19, R20, R23 ;  /* 0x0000001714137220 */ /* 0x002fe20000410000 */
        /* <DEDUP_REMOVED lines=155> */
[----:B------:R-:W-:-:S03]  /*7010*/  FMUL.FTZ R73, R81, R114 ;  /* 0x0000007251497220 */ /* 0x000fc60000410000 */
[----:B------:R-:W-:Y:S01]  /*7020*/  FMUL.FTZ R75, R72, -1.4426950216293334961 ;  /* 0xbfb8aa3b484b7820 */ /* 0x000fe20000410000 */
[----:B------:R-:W-:Y:S01]  /*7030*/  FFMA.FTZ R73, R0, R73, R83 ;  /* 0x0000004900497223 */ /* 0x000fe20000010053 */
[----:B0-----:R-:W-:-:S04]  /*7040*/  FMUL.FTZ R39, R70, R39 ;  /* 0x0000002746277220 */ /* 0x001fc80000410000 */
        /* <DEDUP_REMOVED lines=12> */
[----:B0-----:R-:W-:-:S03]  /*7110*/  FMUL.FTZ R71, R72, R71 ;  /* 0x0000004748477220 */ /* 0x001fc60000410000 */
[----:B------:R-:W-:Y:S01]  /*7120*/  FMUL.FTZ R75, R81, R75 ;  /* 0x0000004b514b7220 */ /* 0x000fe20000410000 */
[----:B------:R-:W-:-:S03]  /*7130*/  FMUL.FTZ R72, R74, -1.4426950216293334961 ;  /* 0xbfb8aa3b4a487820 */ /* 0x000fc60000410000 */
[----:B------:R-:W-:Y:S01]  /*7140*/  FFMA.FTZ R75, R165, R75, R82 ;  /* 0x0000004ba54b7223 */ /* 0x000fe20000010052 */
[----:B------:R1:W0:Y:S02]  /*7150*/  MUFU.EX2 R84, R72 ;  /* 0x0000004800547308 */ /* 0x0002240000000800 */
[----:B-1----:R-:W-:Y:S01]  /*7160*/  FMUL.FTZ R72, R73, R77 ;  /* 0x0000004d49487220 */ /* 0x002fe20000410000 */
        /* <DEDUP_REMOVED lines=12> */
[----:B------:R-:W-:-:S04]  /*7230*/  FMUL.FTZ R84, R81, R84 ;  /* 0x0000005451547220 */ /* 0x000fc80000410000 */
        /* <DEDUP_REMOVED lines=9> */
[----:B-1----:R-:W-:-:S06]  /*72d0*/  FADD.FTZ R96, R96, 1 ;  /* 0x3f80000060607421 */ /* 0x002fcc0000010000 */
[----:B------:R-:W1:Y:S01]  /*72e0*/  MUFU.RCP R96, R96 ;  /* 0x0000006000607308 */ /* 0x000e620000001000 */
[----:B------:R-:W-:Y:S01]  /*72f0*/  FFMA.FTZ R85, R78, R85, R76 ;  /* 0x000000554e557223 */ /* 0x000fe2000001004c */
[----:B------:R-:W-:-:S03]  /*7300*/  FADD.FTZ R86, R86, -R80 ;  /* 0x8000005056567221 */ /* 0x000fc60000010000 */
[----:B------:R-:W-:Y:S01]  /*7310*/  FMUL.FTZ R97, R85, -1.4426950216293334961 ;  /* 0xbfb8aa3b55617820 */ /* 0x000fe20000410000 */
[----:B------:R-:W-:Y:S01]  /*7320*/  FMUL.FTZ R86, R81, R86 ;  /* 0x0000005651567220 */ /* 0x000fe20000410000 */
[----:B0-----:R-:W-:-:S03]  /*7330*/  FMUL.FTZ R75, R77, R75 ;  /* 0x0000004b4d4b7220 */ /* 0x001fc60000410000 */
[----:B------:R-:W-:Y:S01]  /*7340*/  FFMA.FTZ R86, R165, R86, R82 ;  /* 0x00000056a5567223 */ /* 0x000fe20000010052 */
[----:B------:R-:W0:Y:S01]  /*7350*/  MUFU.EX2 R97, R97 ;  /* 0x0000006100617308 */ /* 0x000e220000000800 */
[----:B-1----:R-:W-:Y:S02]  /*7360*/  FMUL.FTZ R77, R84, R96 ;  /* 0x00000060544d7220 */ /* 0x002fe40000410000 */
[----:B------:R-:W-:-:S06]  /*7370*/  FMUL.FTZ R96, R86, -1.4426950216293334961 ;  /* 0xbfb8aa3b56607820 */ /* 0x000fcc0000410000 */
[----:B------:R-:W1:Y:S01]  /*7380*/  MUFU.EX2 R96, R96 ;  /* 0x0000006000607308 */ /* 0x000e620000000800 */
[----:B0-----:R-:W-:Y:S01]  /*7390*/  FADD.FTZ R84, R97, 1 ;  /* 0x3f80000061547421 */ /* 0x001fe20000010000 */
[----:B------:R-:W-:-:S04]  /*73a0*/  FADD.FTZ R97, R119, -R80 ;  /* 0x8000005077617221 */ /* 0x000fc80000010000 */
[----:B------:R-:W-:Y:S02]  /*73b0*/  FMUL.FTZ R97, R81, R97 ;  /* 0x0000006151617220 */ /* 0x000fe40000410000 */
[----:B------:R-:W0:Y:S01]  /*73c0*/  MUFU.RCP R84, R84 ;  /* 0x0000005400547308 */ /* 0x000e220000001000 */
[----:B-1----:R-:W-:Y:S01]  /*73d0*/  FADD.FTZ R98, R96, 1 ;  /* 0x3f80000060627421 */ /* 0x002fe20000010000 */
[----:B------:R-:W-:-:S06]  /*73e0*/  FFMA.FTZ R96, R79, R97, R164 ;  /* 0x000000614f607223 */ /* 0x000fcc00000100a4 */
[----:B------:R1:W2:Y:S01]  /*73f0*/  MUFU.RCP R97, R98 ;  /* 0x0000006200617308 */ /* 0x0002a20000001000 */
[----:B------:R-:W-:Y:S01]  /*7400*/  FADD.FTZ R87, R87, -R80 ;  /* 0x8000005057577221 */ /* 0x000fe20000010000 */
[----:B-1----:R-:W-:-:S03]  /*7410*/  FMUL.FTZ R98, R96, -1.4426950216293334961 ;  /* 0xbfb8aa3b60627820 */ /* 0x002fc60000410000 */
[----:B------:R-:W-:-:S03]  /*7420*/  FMUL.FTZ R87, R81, R87 ;  /* 0x0000005751577220 */ /* 0x000fc60000410000 */
[----:B------:R-:W1:Y:S01]  /*7430*/  MUFU.EX2 R98, R98 ;  /* 0x0000006200627308 */ /* 0x000e620000000800 */
[----:B------:R-:W-:Y:S01]  /*7440*/  FFMA.FTZ R87, R0, R87, R83 ;  /* 0x0000005700577223 */ /* 0x000fe20000010053 */
[----:B0-----:R-:W-:Y:S01]  /*7450*/  FMUL.FTZ R84, R85, R84 ;  /* 0x0000005455547220 */ /* 0x001fe20000410000 */
[----:B--2---:R-:W-:Y:S02]  /*7460*/  FMUL.FTZ R85, R86, R97 ;  /* 0x0000006156557220 */ /* 0x004fe40000410000 */
[----:B------:R-:W-:-:S06]  /*7470*/  FMUL.FTZ R97, R87, -1.4426950216293334961 ;  /* 0xbfb8aa3b57617820 */ /* 0x000fcc0000410000 */
[----:B------:R-:W0:Y:S01]  /*7480*/  MUFU.EX2 R97, R97 ;  /* 0x0000006100617308 */ /* 0x000e220000000800 */
[----:B-1----:R-:W-:-:S07]  /*7490*/  FADD.FTZ R86, R98, 1 ;  /* 0x3f80000062567421 */ /* 0x002fce0000010000 */
[----:B------:R-:W1:Y:S01]  /*74a0*/  MUFU.RCP R86, R86 ;  /* 0x0000005600567308 */ /* 0x000e620000001000 */
[----:B------:R-:W-:-:S04]  /*74b0*/  FADD.FTZ R98, R120, -R80 ;  /* 0x8000005078627221 */ /* 0x000fc80000010000 */
[----:B------:R-:W-:Y:S01]  /*74c0*/  FMUL.FTZ R98, R81, R98 ;  /* 0x0000006251627220 */ /* 0x000fe20000410000 */
[----:B0-----:R-:W-:-:S03]  /*74d0*/  FADD.FTZ R99, R97, 1 ;  /* 0x3f80000061637421 */ /* 0x001fc60000010000 */
[----:B------:R-:W-:Y:S02]  /*74e0*/  FFMA.FTZ R97, R78, R98, R76 ;  /* 0x000000624e617223 */ /* 0x000fe4000001004c */
[----:B------:R0:W2:Y:S01]  /*74f0*/  MUFU.RCP R98, R99 ;  /* 0x0000006300627308 */ /* 0x0000a20000001000 */
[----:B-1----:R-:W-:Y:S01]  /*7500*/  FMUL.FTZ R86, R96, R86 ;  /* 0x0000005660567220 */ /* 0x002fe20000410000 */
[----:B------:R-:W-:Y:S01]  /*7510*/  FMUL.FTZ R96, R97, -1.4426950216293334961 ;  /* 0xbfb8aa3b61607820 */ /* 0x000fe20000410000 */
[----:B0-----:R-:W-:-:S05]  /*7520*/  FADD.FTZ R99, R88, -R80 ;  /* 0x8000005058637221 */ /* 0x001fca0000010000 */
[----:B------:R0:W1:Y:S01]  /*7530*/  MUFU.EX2 R88, R96 ;  /* 0x0000006000587308 */ /* 0x0000620000000800 */
[----:B------:R3:W-:Y:S04]  /*7540*/  STL [R1+0x108], R163 ;  /* 0x000108a301007387 */ /* 0x0007e80000100800 */
[----:B---3--:R-:W3:Y:S04]  /*7550*/  LDL.LU R163, [R1+0x2c] ;  /* 0x00002c0001a37983 */ /* 0x008ee80000300800 */
[----:B------:R4:W-:Y:S01]  /*7560*/  STL [R1+0x110], R162 ;  /* 0x000110a201007387 */ /* 0x0009e20000100800 */
[----:B0-----:R-:W-:-:S03]  /*7570*/  FMUL.FTZ R96, R81, R99 ;  /* 0x0000006351607220 */ /* 0x001fc60000410000 */
[----:B----4-:R-:W4:Y:S04]  /*7580*/  LDL.LU R162, [R1+0x28] ;  /* 0x0000280001a27983 */ /* 0x010f280000300800 */
[----:B------:R0:W-:Y:S01]  /*7590*/  STL [R1+0x114], R161 ;  /* 0x000114a101007387 */ /* 0x0001e20000100800 */
[----:B------:R-:W-:Y:S01]  /*75a0*/  FFMA.FTZ R96, R165, R96, R82 ;  /* 0x00000060a5607223 */ /* 0x000fe20000010052 */
[----:B--2---:R-:W-:Y:S02]  /*75b0*/  FMUL.FTZ R87, R87, R98 ;  /* 0x0000006257577220 */ /* 0x004fe40000410000 */
[----:B0-----:R-:W2:Y:S04]  /*75c0*/  LDL.LU R161, [R1+0x24] ;  /* 0x0000240001a17983 */ /* 0x001ea80000300800 */
[----:B------:R0:W-:Y:S01]  /*75d0*/  STL [R1+0x118], R160 ;  /* 0x000118a001007387 */ /* 0x0001e20000100800 */
[----:B------:R-:W-:Y:S01]  /*75e0*/  FMUL.FTZ R98, R96, -1.4426950216293334961 ;  /* 0xbfb8aa3b60627820 */ /* 0x000fe20000410000 */
[----:B-1----:R-:W-:-:S02]  /*75f0*/  FADD.FTZ R88, R88, 1 ;  /* 0x3f80000058587421 */ /* 0x002fc40000010000 */
[----:B0-----:R-:W3:Y:S04]  /*7600*/  LDL.LU R160, [R1+0x20] ;  /* 0x0000200001a07983 */ /* 0x001ee80000300800 */
[----:B------:R0:W-:Y:S04]  /*7610*/  STL [R1+0x11c], R159 ;  /* 0x00011c9f01007387 */ /* 0x0001e80000100800 */
[----:B0-----:R-:W4:Y:S04]  /*7620*/  LDL.LU R159, [R1+0x1c] ;  /* 0x00001c00019f7983 */ /* 0x001f280000300800 */
[----:B------:R0:W-:Y:S01]  /*7630*/  STL [R1+0x120], R158 ;  /* 0x0001209e01007387 */ /* 0x0001e20000100800 */
[----:B------:R-:W1:Y:S03]  /*7640*/  MUFU.EX2 R98, R98 ;  /* 0x0000006200627308 */ /* 0x000e660000000800 */
[----:B0-----:R-:W2:Y:S05]  /*7650*/  LDL.LU R158, [R1+0x18] ;  /* 0x00001800019e7983 */ /* 0x001eaa0000300800 */
[----:B------:R-:W0:Y:S01]  /*7660*/  MUFU.RCP R88, R88 ;  /* 0x0000005800587308 */ /* 0x000e220000001000 */
[----:B------:R-:W-:-:S04]  /*7670*/  FADD.FTZ R116, R121, -R80 ;  /* 0x8000005079747221 */ /* 0x000fc80000010000 */
[----:B------:R-:W-:-:S04]  /*7680*/  FMUL.FTZ R116, R81, R116 ;  /* 0x0000007451747220 */ /* 0x000fc80000410000 */
[----:B------:R-:W-:Y:S01]  /*7690*/  FFMA.FTZ R116, R79, R116, R164 ;  /* 0x000000744f747223 */ /* 0x000fe200000100a4 */
[----:B-1----:R-:W-:Y:S01]  /*76a0*/  FADD.FTZ R98, R98, 1 ;  /* 0x3f80000062627421 */ /* 0x002fe20000010000 */
[----:B0-----:R-:W-:Y:S02]  /*76b0*/  FMUL.FTZ R88, R97, R88 ;  /* 0x0000005861587220 */ /* 0x001fe40000410000 */
[----:B------:R-:W-:-:S03]  /*76c0*/  FMUL.FTZ R97, R116, -1.4426950216293334961 ;  /* 0xbfb8aa3b74617820 */ /* 0x000fc60000410000 */
[----:B------:R-:W0:Y:S01]  /*76d0*/  MUFU.RCP R98, R98 ;  /* 0x0000006200627308 */ /* 0x000e220000001000 */
[----:B------:R-:W-:-:S07]  /*76e0*/  FADD.FTZ R89, R89, -R80 ;  /* 0x8000005059597221 */ /* 0x000fce0000010000 */
[----:B------:R-:W1:Y:S01]  /*76f0*/  MUFU.EX2 R97, R97 ;  /* 0x0000006100617308 */ /* 0x000e620000000800 */
[----:B------:R-:W-:-:S04]  /*7700*/  FMUL.FTZ R89, R81, R89 ;  /* 0x0000005951597220 */ /* 0x000fc80000410000 */
        /* <DEDUP_REMOVED lines=12> */
[----:B------:R-:W0:Y:S08]  /*77d0*/  MUFU.RCP R97, R97 ;  /* 0x0000006100617308 */ /* 0x000e300000001000 */
[----:B------:R-:W1:Y:S01]  /*77e0*/  MUFU.EX2 R96, R96 ;  /* 0x0000006000607308 */ /* 0x000e620000000800 */
[----:B------:R-:W-:Y:S01]  /*77f0*/  FADD.FTZ R123, R123, -R80 ;  /* 0x800000507b7b7221 */ /* 0x000fe20000010000 */
[----:B0-----:R-:W-:Y:S01]  /*7800*/  FMUL.FTZ R117, R117, R97 ;  /* 0x0000006175757220 */ /* 0x001fe20000410000 */
[----:B-1----:R-:W-:-:S05]  /*7810*/  FADD.FTZ R96, R96, 1 ;  /* 0x3f80000060607421 */ /* 0x002fca0000010000 */
[----:B------:R-:W0:Y:S01]  /*7820*/  MUFU.RCP R97, R96 ;  /* 0x0000006000617308 */ /* 0x000e220000001000 */
[----:B------:R-:W-:-:S04]  /*7830*/  FMUL.FTZ R119, R81, R123 ;  /* 0x0000007b51777220 */ /* 0x000fc80000410000 */
[----:B------:R-:W-:Y:S01]  /*7840*/  FFMA.FTZ R119, R79, R119, R164 ;  /* 0x000000774f777223 */ /* 0x000fe200000100a4 */
[----:B0-----:R-:W-:-:S03]  /*7850*/  FMUL.FTZ R118, R118, R97 ;  /* 0x0000006176767220 */ /* 0x001fc60000410000 */
[----:B------:R-:W-:-:S06]  /*7860*/  FMUL.FTZ R97, R119, -1.4426950216293334961 ;  /* 0xbfb8aa3b77617820 */ /* 0x000fcc0000410000 */
[----:B------:R-:W0:Y:S01]  /*7870*/  MUFU.EX2 R97, R97 ;  /* 0x0000006100617308 */ /* 0x000e220000000800 */
[--C-:B------:R-:W-:Y:S01]  /*7880*/  FADD.FTZ R124, R124, -R80.reuse ;  /* 0x800000507c7c7221 */ /* 0x100fe20000010000 */
[--C-:B------:R-:W-:Y:S01]  /*7890*/  FADD.FTZ R90, R90, -R80.reuse ;  /* 0x800000505a5a7221 */ /* 0x100fe20000010000 */
[----:B0-----:R-:W-:Y:S01]  /*78a0*/  FADD.FTZ R98, R97, 1 ;  /* 0x3f80000061627421 */ /* 0x001fe20000010000 */
[----:B------:R-:W-:-:S04]  /*78b0*/  FADD.FTZ R97, R93, -R80 ;  /* 0x800000505d617221 */ /* 0x000fc80000010000 */
[----:B------:R-:W0:Y:S01]  /*78c0*/  MUFU.RCP R93, R98 ;  /* 0x00000062005d7308 */ /* 0x000e220000001000 */
[C---:B------:R-:W-:Y:S01]  /*78d0*/  FMUL.FTZ R120, R81.reuse, R124 ;  /* 0x0000007c51787220 */ /* 0x040fe20000410000 */
[----:B------:R-:W-:-:S03]  /*78e0*/  FMUL.FTZ R90, R81, R90 ;  /* 0x0000005a515a7220 */ /* 0x000fc60000410000 */
[----:B------:R-:W-:Y:S01]  /*78f0*/  FFMA.FTZ R120, R78, R120, R76 ;  /* 0x000000784e787223 */ /* 0x000fe2000001004c */
[----:B------:R-:W-:-:S04]  /*7900*/  FFMA.FTZ R90, R165, R90, R82 ;  /* 0x0000005aa55a7223 */ /* 0x000fc80000010052 */
[----:B------:R-:W-:Y:S01]  /*7910*/  FMUL.FTZ R96, R90, -1.4426950216293334961 ;  /* 0xbfb8aa3b5a607820 */ /* 0x000fe20000410000 */
[----:B0-----:R-:W-:Y:S01]  /*7920*/  FMUL.FTZ R119, R119, R93 ;  /* 0x0000005d77777220 */ /* 0x001fe20000410000 */
[----:B------:R-:W-:-:S04]  /*7930*/  FMUL.FTZ R93, R120, -1.4426950216293334961 ;  /* 0xbfb8aa3b785d7820 */ /* 0x000fc80000410000 */
[----:B------:R-:W0:Y:S08]  /*7940*/  MUFU.EX2 R96, R96 ;  /* 0x0000006000607308 */ /* 0x000e300000000800 */
[----:B------:R-:W1:Y:S01]  /*7950*/  MUFU.EX2 R93, R93 ;  /* 0x0000005d005d7308 */ /* 0x000e620000000800 */
[----:B0-----:R-:W-:Y:S01]  /*7960*/  FADD.FTZ R96, R96, 1 ;  /* 0x3f80000060607421 */ /* 0x001fe20000010000 */
[----:B-1----:R-:W-:-:S06]  /*7970*/  FADD.FTZ R93, R93, 1 ;  /* 0x3f8000005d5d7421 */ /* 0x002fcc0000010000 */
[----:B------:R-:W-:Y:S01]  /*7980*/  MUFU.RCP R96, R96 ;  /* 0x0000006000607308 */ /* 0x000fe20000001000 */
[--C-:B------:R-:W-:Y:S01]  /*7990*/  FADD.FTZ R94, R94, -R80.reuse ;  /* 0x800000505e5e7221 */ /* 0x100fe20000010000 */
[----:B------:R-:W-:-:S06]  /*79a0*/  FADD.FTZ R125, R125, -R80 ;  /* 0x800000507d7d7221 */ /* 0x000fcc0000010000 */
[----:B------:R-:W0:Y:S01]  /*79b0*/  MUFU.RCP R93, R93 ;  /* 0x0000005d005d7308 */ /* 0x000e220000001000 */
[--C-:B------:R-:W-:Y:S01]  /*79c0*/  FADD.FTZ R91, R91, -R80.reuse ;  /* 0x800000505b5b7221 */ /* 0x100fe20000010000 */
[--C-:B------:R-:W-:Y:S01]  /*79d0*/  FADD.FTZ R126, R126, -R80.reuse ;  /* 0x800000507e7e7221 */ /* 0x100fe20000010000 */
[--C-:B------:R-:W-:Y:S01]  /*79e0*/  FADD.FTZ R92, R92, -R80.reuse ;  /* 0x800000505c5c7221 */ /* 0x100fe20000010000 */
[----:B------:R-:W-:Y:S01]  /*79f0*/  FADD.FTZ R80, R95, -R80 ;  /* 0x800000505f507221 */ /* 0x000fe20000010000 */
[C---:B------:R-:W-:Y:S01]  /*7a00*/  FMUL.FTZ R94, R81.reuse, R94 ;  /* 0x0000005e515e7220 */ /* 0x040fe20000410000 */
[C---:B------:R-:W-:Y:S01]  /*7a10*/  FMUL.FTZ R125, R81.reuse, R125 ;  /* 0x0000007d517d7220 */ /* 0x040fe20000410000 */
[C---:B------:R-:W-:Y:S01]  /*7a20*/  FMUL.FTZ R91, R81.reuse, R91 ;  /* 0x0000005b515b7220 */ /* 0x040fe20000410000 */
[----:B------:R-:W-:Y:S01]  /*7a30*/  FMUL.FTZ R80, R81, R80 ;  /* 0x0000005051507220 */ /* 0x000fe20000410000 */
[----:B------:R-:W-:Y:S01]  /*7a40*/  FFMA.FTZ R94, R165, R94, R82 ;  /* 0x0000005ea55e7223 */ /* 0x000fe20000010052 */
[----:B------:R-:W-:Y:S01]  /*7a50*/  FMUL.FTZ R97, R81, R97 ;  /* 0x0000006151617220 */ /* 0x000fe20000410000 */
[C-C-:B------:R-:W-:Y:S01]  /*7a60*/  FFMA.FTZ R125, R79.reuse, R125, R164.reuse ;  /* 0x0000007d4f7d7223 */ /* 0x140fe200000100a4 */
[--C-:B------:R-:W-:Y:S01]  /*7a70*/  FFMA.FTZ R91, R0, R91, R83.reuse ;  /* 0x0000005b005b7223 */ /* 0x100fe20000010053 */
[----:B------:R-:W-:Y:S01]  /*7a80*/  FFMA.FTZ R80, R79, R80, R164 ;  /* 0x000000504f507223 */ /* 0x000fe200000100a4 */
[----:B------:R-:W-:Y:S01]  /*7a90*/  FMUL.FTZ R79, R94, -1.4426950216293334961 ;  /* 0xbfb8aa3b5e4f7820 */ /* 0x000fe20000410000 */
[----:B------:R-:W-:Y:S01]  /*7aa0*/  FFMA.FTZ R83, R0, R97, R83 ;  /* 0x0000006100537223 */ /* 0x000fe20000010053 */
[----:B0-----:R-:W-:Y:S01]  /*7ab0*/  FMUL.FTZ R120, R120, R93 ;  /* 0x0000005d78787220 */ /* 0x001fe20000410000 */
[----:B------:R-:W-:Y:S01]  /*7ac0*/  FMUL.FTZ R93, R125, -1.4426950216293334961 ;  /* 0xbfb8aa3b7d5d7820 */ /* 0x000fe20000410000 */
[----:B------:R-:W-:Y:S01]  /*7ad0*/  FMUL.FTZ R0, R90, R96 ;  /* 0x000000605a007220 */ /* 0x000fe20000410000 */
[----:B------:R-:W-:Y:S01]  /*7ae0*/  FMUL.FTZ R90, R91, -1.4426950216293334961 ;  /* 0xbfb8aa3b5b5a7820 */ /* 0x000fe20000410000 */
[----:B------:R-:W0:Y:S08]  /*7af0*/  MUFU.EX2 R79, R79 ;  /* 0x0000004f004f7308 */ /* 0x000e300000000800 */
[----:B------:R-:W1:Y:S08]  /*7b00*/  MUFU.EX2 R93, R93 ;  /* 0x0000005d005d7308 */ /* 0x000e700000000800 */
[----:B------:R-:W3:Y:S01]  /*7b10*/  MUFU.EX2 R90, R90 ;  /* 0x0000005a005a7308 */ /* 0x000ee20000000800 */
[----:B------:R-:W-:Y:S01]  /*7b20*/  FMUL.FTZ R126, R81, R126 ;  /* 0x0000007e517e7220 */ /* 0x000fe20000410000 */
[----:B0-----:R-:W-:-:S03]  /*7b30*/  FADD.FTZ R79, R79, 1 ;  /* 0x3f8000004f4f7421 */ /* 0x001fc60000010000 */
[----:B------:R-:W-:Y:S01]  /*7b40*/  FFMA.FTZ R78, R78, R126, R76 ;  /* 0x0000007e4e4e7223 */ /* 0x000fe2000001004c */
[----:B-1----:R-:W-:Y:S02]  /*7b50*/  FADD.FTZ R93, R93, 1 ;  /* 0x3f8000005d5d7421 */ /* 0x002fe40000010000 */
[----:B------:R-:W-:Y:S01]  /*7b60*/  MUFU.RCP R79, R79 ;  /* 0x0000004f004f7308 */ /* 0x000fe20000001000 */
[----:B---3--:R-:W-:-:S07]  /*7b70*/  FADD.FTZ R76, R90, 1 ;  /* 0x3f8000005a4c7421 */ /* 0x008fce0000010000 */
[----:B------:R-:W0:Y:S08]  /*7b80*/  MUFU.RCP R122, R93 ;  /* 0x0000005d007a7308 */ /* 0x000e300000001000 */
[----:B------:R-:W1:Y:S01]  /*7b90*/  MUFU.RCP R76, R76 ;  /* 0x0000004c004c7308 */ /* 0x000e620000001000 */
[----:B------:R-:W-:Y:S01]  /*7ba0*/  FMUL.FTZ R92, R81, R92 ;  /* 0x0000005c515c7220 */ /* 0x000fe20000410000 */
[----:B------:R3:W-:Y:S01]  /*7bb0*/  STL [R1+0x124], R157 ;  /* 0x0001249d01007387 */ /* 0x0007e20000100800 */
[----:B------:R-:W-:Y:S01]  /*7bc0*/  FMUL.FTZ R81, R80, -1.4426950216293334961 ;  /* 0xbfb8aa3b50517820 */ /* 0x000fe20000410000 */
[----:B------:R-:W-:-:S02]  /*7bd0*/  F2FP.F16.F32.PACK_AB R134, R42, R41 ;  /* 0x000000292a86723e */ /* 0x000fc400000000ff */
[----:B------:R-:W3:Y:S01]  /*7be0*/  LDL.LU R42, [R1+0x134] ;  /* 0x00013400012a7983 */ /* 0x000ee20000300800 */
[----:B------:R-:W-:Y:S01]  /*7bf0*/  F2FP.F16.F32.PACK_AB R135, R40, R38 ;  /* 0x000000262887723e */ /* 0x000fe200000000ff */
[----:B------:R-:W-:Y:S02]  /*7c00*/  FFMA.FTZ R92, R165, R92, R82 ;  /* 0x0000005ca55c7223 */ /* 0x000fe40000010052 */
[----:B------:R-:W3:Y:S01]  /*7c10*/  LDL.LU R41, [R1+0x130] ;  /* 0x0001300001297983 */ /* 0x000ee20000300800 */
[----:B------:R-:W-:Y:S01]  /*7c20*/  FMUL.FTZ R82, R78, -1.4426950216293334961 ;  /* 0xbfb8aa3b4e527820 */ /* 0x000fe20000410000 */
[----:B0-----:R-:W-:Y:S02]  /*7c30*/  FMUL.FTZ R122, R125, R122 ;  /* 0x0000007a7d7a7220 */ /* 0x001fe40000410000 */
[----:B------:R-:W3:Y:S01]  /*7c40*/  LDL.LU R40, [R1+0x12c] ;  /* 0x00012c0001287983 */ /* 0x000ee20000300800 */
[----:B------:R-:W-:Y:S01]  /*7c50*/  FMUL.FTZ R125, R94, R79 ;  /* 0x0000004f5e7d7220 */ /* 0x000fe20000410000 */
[----:B------:R-:W0:Y:S02]  /*7c60*/  MUFU.EX2 R81, R81 ;  /* 0x0000005100517308 */ /* 0x000e240000000800 */
[----:B------:R-:W3:Y:S01]  /*7c70*/  LDL.LU R38, [R1+0x128] ;  /* 0x0001280001267983 */ /* 0x000ee20000300800 */
[----:B-1----:R-:W-:-:S03]  /*7c80*/  FMUL.FTZ R76, R91, R76 ;  /* 0x0000004c5b4c7220 */ /* 0x002fc60000410000 */
[----:B------:R-:W3:Y:S01]  /*7c90*/  LDL.LU R95, [R1+0x30] ;  /* 0x00003000015f7983 */ /* 0x000ee20000300800 */
[----:B------:R-:W-:-:S03]  /*7ca0*/  FMUL.FTZ R91, R83, -1.4426950216293334961 ;  /* 0xbfb8aa3b535b7820 */ /* 0x000fc60000410000 */
[----:B------:R-:W3:Y:S01]  /*7cb0*/  LDL.LU R94, [R1+0x34] ;  /* 0x00003400015e7983 */ /* 0x000ee20000300800 */
[----:B------:R-:W1:Y:S03]  /*7cc0*/  MUFU.EX2 R82, R82 ;  /* 0x0000005200527308 */ /* 0x000e660000000800 */
[----:B------:R-:W3:Y:S04]  /*7cd0*/  LDL.LU R97, [R1+0x38] ;  /* 0x0000380001617983 */ /* 0x000ee80000300800 */
[----:B------:R-:W3:Y:S01]  /*7ce0*/  LDL.LU R96, [R1+0x3c] ;  /* 0x00003c0001607983 */ /* 0x000ee20000300800 */
[----:B------:R-:W4:Y:S03]  /*7cf0*/  MUFU.EX2 R91, R91 ;  /* 0x0000005b005b7308 */ /* 0x000f260000000800 */
[----:B------:R-:W3:Y:S04]  /*7d00*/  LDL.LU R99, [R1+0x40] ;  /* 0x0000400001637983 */ /* 0x000ee80000300800 */
[----:B------:R-:W3:Y:S01]  /*7d10*/  LDL.LU R98, [R1+0x44] ;  /* 0x0000440001627983 */ /* 0x000ee20000300800 */
[----:B0-----:R-:W-:-:S03]  /*7d20*/  FADD.FTZ R81, R81, 1 ;  /* 0x3f80000051517421 */ /* 0x001fc60000010000 */
[----:B------:R-:W3:Y:S04]  /*7d30*/  LDL.LU R101, [R1+0x48] ;  /* 0x0000480001657983 */ /* 0x000ee80000300800 */
[----:B------:R-:W3:Y:S01]  /*7d40*/  LDL.LU R100, [R1+0x50] ;  /* 0x0000500001647983 */ /* 0x000ee20000300800 */
[----:B-1----:R-:W-:Y:S01]  /*7d50*/  FADD.FTZ R82, R82, 1 ;  /* 0x3f80000052527421 */ /* 0x002fe20000010000 */
[----:B------:R-:W0:Y:S02]  /*7d60*/  MUFU.RCP R126, R81 ;  /* 0x00000051007e7308 */ /* 0x000e240000001000 */
[----:B------:R-:W3:Y:S04]  /*7d70*/  LDL.LU R103, [R1+0x58] ;  /* 0x0000580001677983 */ /* 0x000ee80000300800 */
[----:B------:R-:W3:Y:S01]  /*7d80*/  LDL.LU R102, [R1+0x5c] ;  /* 0x00005c0001667983 */ /* 0x000ee20000300800 */
[----:B----4-:R-:W-:Y:S01]  /*7d90*/  FADD.FTZ R91, R91, 1 ;  /* 0x3f8000005b5b7421 */ /* 0x010fe20000010000 */
[----:B------:R-:W1:Y:S02]  /*7da0*/  MUFU.RCP R124, R82 ;  /* 0x00000052007c7308 */ /* 0x000e640000001000 */
[----:B------:R-:W4:Y:S04]  /*7db0*/  LDL.LU R105, [R1+0x80] ;  /* 0x0000800001697983 */ /* 0x000f280000300800 */
[----:B------:R-:W4:Y:S02]  /*7dc0*/  LDL.LU R104, [R1+0x84] ;  /* 0x0000840001687983 */ /* 0x000f240000300800 */
[----:B------:R-:W2:Y:S02]  /*7dd0*/  MUFU.RCP R123, R91 ;  /* 0x0000005b007b7308 */ /* 0x000ea40000001000 */
[----:B------:R-:W4:Y:S04]  /*7de0*/  LDL.LU R107, [R1+0x90] ;  /* 0x00009000016b7983 */ /* 0x000f280000300800 */
[----:B------:R-:W4:Y:S04]  /*7df0*/  LDL.LU R106, [R1+0x6c] ;  /* 0x00006c00016a7983 */ /* 0x000f280000300800 */
[----:B------:R-:W4:Y:S01]  /*7e00*/  LDL.LU R109, [R1+0x88] ;  /* 0x00008800016d7983 */ /* 0x000f220000300800 */
[----:B0-----:R-:W-:-:S03]  /*7e10*/  FMUL.FTZ R126, R80, R126 ;  /* 0x0000007e507e7220 */ /* 0x001fc60000410000 */
[----:B------:R-:W4:Y:S01]  /*7e20*/  LDL.LU R108, [R1+0x8c] ;  /* 0x00008c00016c7983 */ /* 0x000f220000300800 */
[----:B------:R-:W-:-:S03]  /*7e30*/  LEA R80, P1, R69, UR14, 0x1 ;  /* 0x0000000e45507c11 */ /* 0x000fc6000f8208ff */
[----:B------:R-:W4:Y:S01]  /*7e40*/  LDL.LU R111, [R1+0x70] ;  /* 0x00007000016f7983 */ /* 0x000f220000300800 */
[----:B-1----:R-:W-:-:S03]  /*7e50*/  FMUL.FTZ R124, R78, R124 ;  /* 0x0000007c4e7c7220 */ /* 0x002fc60000410000 */
[----:B------:R-:W4:Y:S01]  /*7e60*/  LDL.LU R110, [R1+0x64] ;  /* 0x00006400016e7983 */ /* 0x000f220000300800 */
[C---:B------:R-:W-:Y:S02]  /*7e70*/  LEA R78, P2, R68.reuse, UR14, 0x1 ;  /* 0x0000000e444e7c11 */ /* 0x040fe4000f8408ff */
[----:B--2---:R-:W-:Y:S01]  /*7e80*/  LEA.HI.X R81, R69, UR15, R158, 0x1, P1 ;  /* 0x0000000f45517c11 */ /* 0x004fe200088f0c9e */
[----:B------:R-:W2:Y:S01]  /*7e90*/  LDL.LU R113, [R1+0x74] ;  /* 0x0000740001717983 */ /* 0x000ea20000300800 */
[----:B------:R-:W-:Y:S01]  /*7ea0*/  LEA R82, P1, R67, UR14, 0x1 ;  /* 0x0000000e43527c11 */ /* 0x000fe2000f8208ff */
[----:B------:R-:W-:Y:S02]  /*7eb0*/  FMUL.FTZ R123, R83, R123 ;  /* 0x0000007b537b7220 */ /* 0x000fe40000410000 */
[----:B------:R-:W2:Y:S01]  /*7ec0*/  LDL.LU R112, [R1+0x78] ;  /* 0x0000780001707983 */ /* 0x000ea20000300800 */
[----:B------:R-:W-:Y:S02]  /*7ed0*/  LEA.HI.X R79, R68, UR15, R159, 0x1, P2 ;  /* 0x0000000f444f7c11 */ /* 0x000fe400090f0c9f */
[----:B------:R-:W-:Y:S01]  /*7ee0*/  LEA.HI.X R83, R67, UR15, R160, 0x1, P1 ;  /* 0x0000000f43537c11 */ /* 0x000fe200088f0ca0 */
[----:B------:R-:W2:Y:S04]  /*7ef0*/  LDL.LU R159, [R1+0xcc] ;  /* 0x0000cc00019f7983 */ /* 0x000ea80000300800 */
[----:B------:R-:W2:Y:S04]  /*7f00*/  LDL.LU R160, [R1+0xd0] ;  /* 0x0000d00001a07983 */ /* 0x000ea80000300800 */
[----:B------:R-:W2:Y:S01]  /*7f10*/  LDL.LU R115, [R1+0x68] ;  /* 0x0000680001737983 */ /* 0x000ea20000300800 */
[----:B------:R-:W-:Y:S01]  /*7f20*/  FMUL.FTZ R90, R92, -1.4426950216293334961 ;  /* 0xbfb8aa3b5c5a7820 */ /* 0x000fe20000410000 */
[----:B------:R-:W-:-:S02]  /*7f30*/  LEA R68, P2, R66, UR14, 0x1 ;  /* 0x0000000e42447c11 */ /* 0x000fc4000f8408ff */
[----:B------:R-:W2:Y:S03]  /*7f40*/  LDL.LU R114, [R1+0x60] ;  /* 0x0000600001727983 */ /* 0x000ea60000300800 */
[----:B------:R-:W0:Y:S01]  /*7f50*/  MUFU.EX2 R90, R90 ;  /* 0x0000005a005a7308 */ /* 0x000e220000000800 */
[----:B------:R-:W-:Y:S01]  /*7f60*/  LEA.HI.X R69, R66, UR15, R161, 0x1, P2 ;  /* 0x0000000f42457c11 */ /* 0x000fe200090f0ca1 */
[----:B------:R-:W2:Y:S01]  /*7f70*/  LDL.LU R158, [R1+0x54] ;  /* 0x00005400019e7983 */ /* 0x000ea20000300800 */
[----:B0-----:R-:W-:Y:S01]  /*7f80*/  FADD.FTZ R90, R90, 1 ;  /* 0x3f8000005a5a7421 */ /* 0x001fe20000010000 */
[C---:B------:R-:W-:Y:S02]  /*7f90*/  LEA R66, P2, R64.reuse, UR14, 0x1 ;  /* 0x0000000e40427c11 */ /* 0x040fe4000f8408ff */
[----:B---3--:R-:W3:Y:S02]  /*7fa0*/  LDL.LU R157, [R1+0x4c] ;  /* 0x00004c00019d7983 */ /* 0x008ee40000300800 */
[----:B------:R0:W1:Y:S01]  /*7fb0*/  MUFU.RCP R121, R90 ;  /* 0x0000005a00797308 */ /* 0x0000620000001000 */
[----:B------:R-:W-:Y:S01]  /*7fc0*/  LEA.HI.X R67, R64, UR15, R163, 0x1, P2 ;  /* 0x0000000f40437c11 */ /* 0x000fe200090f0ca3 */
[----:B------:R-:W3:Y:S01]  /*7fd0*/  LDL.LU R161, [R1+0xc4] ;  /* 0x0000c40001a17983 */ /* 0x000ee20000300800 */
[----:B------:R-:W-:-:S02]  /*7fe0*/  LEA R64, P2, R62, UR14, 0x1 ;  /* 0x0000000e3e407c11 */ /* 0x000fc4000f8408ff */
[----:B0-----:R-:W-:-:S04]  /*7ff0*/  LEA R90, P1, R65, UR14, 0x1 ;  /* 0x0000000e415a7c11 */ /* 0x001fc8000f8208ff */
[----:B------:R-:W-:Y:S02]  /*8000*/  LEA.HI.X R91, R65, UR15, R162, 0x1, P1 ;  /* 0x0000000f415b7c11 */ /* 0x000fe400088f0ca2 */
[----:B------:R-:W3:Y:S01]  /*8010*/  LDL.LU R162, [R1+0xc8] ;  /* 0x0000c80001a27983 */ /* 0x000ee20000300800 */
[----:B-1----:R-:W-:Y:S01]  /*8020*/  FMUL.FTZ R121, R92, R121 ;  /* 0x000000795c797220 */ /* 0x002fe20000410000 */
[C---:B------:R-:W-:Y:S02]  /*8030*/  LEA R92, P1, R63.reuse, UR14, 0x1 ;  /* 0x0000000e3f5c7c11 */ /* 0x040fe4000f8208ff */
[----:B------:R-:W3:Y:S02]  /*8040*/  LDL.LU R163, [R1+0xc0] ;  /* 0x0000c00001a37983 */ /* 0x000ee40000300800 */
[----:B------:R-:W-:Y:S02]  /*8050*/  LEA.HI.X R93, R63, UR15, R95, 0x1, P1 ;  /* 0x0000000f3f5d7c11 */ /* 0x000fe400088f0c5f */
[----:B------:R-:W-:-:S02]  /*8060*/  LEA.HI.X R65, R62, UR15, R94, 0x1, P2 ;  /* 0x0000000f3e417c11 */ /* 0x000fc400090f0c5e */
[C---:B------:R-:W-:Y:S02]  /*8070*/  LEA R94, P1, R61.reuse, UR14, 0x1 ;  /* 0x0000000e3d5e7c11 */ /* 0x040fe4000f8208ff */
[C---:B------:R-:W-:Y:S02]  /*8080*/  LEA R62, P2, R60.reuse, UR14, 0x1 ;  /* 0x0000000e3c3e7c11 */ /* 0x040fe4000f8408ff */
[----:B------:R-:W-:Y:S02]  /*8090*/  LEA.HI.X R95, R61, UR15, R97, 0x1, P1 ;  /* 0x0000000f3d5f7c11 */ /* 0x000fe400088f0c61 */
[----:B------:R-:W-:Y:S02]  /*80a0*/  LEA.HI.X R63, R60, UR15, R96, 0x1, P2 ;  /* 0x0000000f3c3f7c11 */ /* 0x000fe400090f0c60 */
[----:B------:R-:W-:Y:S02]  /*80b0*/  LEA R96, P1, R59, UR14, 0x1 ;  /* 0x0000000e3b607c11 */ /* 0x000fe4000f8208ff */
[----:B------:R-:W-:-:S02]  /*80c0*/  LEA R60, P2, R58, UR14, 0x1 ;  /* 0x0000000e3a3c7c11 */ /* 0x000fc4000f8408ff */
[----:B------:R-:W-:Y:S02]  /*80d0*/  LEA.HI.X R97, R59, UR15, R99, 0x1, P1 ;  /* 0x0000000f3b617c11 */ /* 0x000fe400088f0c63 */
[----:B------:R-:W-:Y:S02]  /*80e0*/  LEA.HI.X R61, R58, UR15, R98, 0x1, P2 ;  /* 0x0000000f3a3d7c11 */ /* 0x000fe400090f0c62 */
[C---:B------:R-:W-:Y:S02]  /*80f0*/  LEA R98, P1, R57.reuse, UR14, 0x1 ;  /* 0x0000000e39627c11 */ /* 0x040fe4000f8208ff */
[C---:B------:R-:W-:Y:S02]  /*8100*/  LEA R58, P2, R56.reuse, UR14, 0x1 ;  /* 0x0000000e383a7c11 */ /* 0x040fe4000f8408ff */
        /* <DEDUP_REMOVED lines=8> */
[----:B----4-:R-:W-:Y:S02]  /*8190*/  LEA.HI.X R103, R53, UR15, R105, 0x1, P1 ;  /* 0x0000000f35677c11 */ /* 0x010fe400088f0c69 */
        /* <DEDUP_REMOVED lines=15> */
[----:B--2---:R-:W-:Y:S02]  /*8290*/  LEA.HI.X R111, R45, UR15, R113, 0x1, P1 ;  /* 0x0000000f2d6f7c11 */ /* 0x004fe400088f0c71 */
[----:B------:R-:W-:-:S02]  /*82a0*/  LEA.HI.X R47, R44, UR15, R112, 0x1, P2 ;  /* 0x0000000f2c2f7c11 */ /* 0x000fc400090f0c70 */
[----:B------:R-:W-:-:S04]  /*82b0*/  LEA R112, P1, R43, UR14, 0x1 ;  /* 0x0000000e2b707c11 */ /* 0x000fc8000f8208ff */
[----:B------:R-:W-:Y:S02]  /*82c0*/  LEA.HI.X R113, R43, UR15, R115, 0x1, P1 ;  /* 0x0000000f2b717c11 */ /* 0x000fe400088f0c73 */
[----:B------:R-:W2:Y:S01]  /*82d0*/  LDL.LU R43, [R1+0x7c] ;  /* 0x00007c00012b7983 */ /* 0x000ea20000300800 */
[----:B------:R-:W-:-:S04]  /*82e0*/  LEA R44, P2, R42, UR14, 0x1 ;  /* 0x0000000e2a2c7c11 */ /* 0x000fc8000f8408ff */
[----:B------:R-:W-:Y:S02]  /*82f0*/  LEA.HI.X R45, R42, UR15, R114, 0x1, P2 ;  /* 0x0000000f2a2d7c11 */ /* 0x000fe400090f0c72 */
[----:B------:R-:W-:Y:S02]  /*8300*/  LEA R42, P1, R41, UR14, 0x1 ;  /* 0x0000000e292a7c11 */ /* 0x000fe4000f8208ff */
[----:B------:R-:W-:-:S04]  /*8310*/  LEA R114, P2, R40, UR14, 0x1 ;  /* 0x0000000e28727c11 */ /* 0x000fc8000f8408ff */
[----:B------:R-:W-:Y:S02]  /*8320*/  LEA.HI.X R115, R40, UR15, R158, 0x1, P2 ;  /* 0x0000000f28737c11 */ /* 0x000fe400090f0c9e */
[----:B------:R-:W-:Y:S02]  /*8330*/  PRMT R165, R134, 0x7632, R165 ;  /* 0x0000763286a57816 */ /* 0x000fe400000000a5 */
[----:B------:R-:W-:Y:S01]  /*8340*/  PRMT R164, R135, 0x7632, R164 ;  /* 0x0000763287a47816 */ /* 0x000fe200000000a4 */
[----:B------:R3:W-:Y:S04]  /*8350*/  STG.E.U16 desc[UR12][R80.64], R134 ;  /* 0x0000008650007986 */ /* 0x0007e8000c10150c */
[----:B------:R-:W-:Y:S04]  /*8360*/  STG.E.U16 desc[UR12][R80.64+0x2], R165 ;  /* 0x000002a550007986 */ /* 0x000fe8000c10150c */
[----:B------:R-:W-:Y:S04]  /*8370*/  STG.E.U16 desc[UR12][R80.64+0x4], R135 ;  /* 0x0000048750007986 */ /* 0x000fe8000c10150c */
[----:B------:R0:W-:Y:S01]  /*8380*/  STG.E.U16 desc[UR12][R80.64+0x6], R164 ;  /* 0x000006a450007986 */ /* 0x0001e2000c10150c */
[----:B---3--:R-:W-:-:S02]  /*8390*/  F2FP.F16.F32.PACK_AB R134, R161, R162 ;  /* 0x000000a2a186723e */ /* 0x008fc400000000ff */
[----:B--2---:R-:W-:Y:S02]  /*83a0*/  LEA.HI.X R43, R41, UR15, R43, 0x1, P1 ;  /* 0x0000000f292b7c11 */ /* 0x004fe400088f0c2b */
[----:B------:R-:W-:-:S04]  /*83b0*/  LEA R40, P1, R38, UR14, 0x1 ;  /* 0x0000000e26287c11 */ /* 0x000fc8000f8208ff */
[----:B------:R-:W-:Y:S01]  /*83c0*/  LEA.HI.X R41, R38, UR15, R157, 0x1, P1 ;  /* 0x0000000f26297c11 */ /* 0x000fe200088f0c9d */
[----:B------:R-:W-:Y:S01]  /*83d0*/  STG.E.U16 desc[UR12][R78.64+0x4], R134 ;  /* 0x000004864e007986 */ /* 0x000fe2000c10150c */
[----:B------:R-:W-:Y:S01]  /*83e0*/  F2FP.F16.F32.PACK_AB R38, R159, R160 ;  /* 0x000000a09f26723e */ /* 0x000fe200000000ff */
[----:B------:R-:W-:Y:S02]  /*83f0*/  UIADD3 UR10, UP0, UR10, 0x2, URZ ;  /* 0x000000020a0a7890 */ /* 0x000fe4000ff1e03f */
[----:B------:R-:W2:Y:S01]  /*8400*/  LDL.LU R157, [R1+0xac] ;  /* 0x0000ac00019d7983 */ /* 0x000ea20000300800 */
[----:B0-----:R-:W-:Y:S01]  /*8410*/  PRMT R81, R134, 0x7632, R81 ;  /* 0x0000763286517816 */ /* 0x001fe20000000051 */
[----:B------:R-:W-:Y:S02]  /*8420*/  ULDC.64 UR14, c[0x0][0x238] ;  /* 0x00008e00000e7ab9 */ /* 0x000fe40000000a00 */
[----:B------:R-:W2:Y:S04]  /*8430*/  LDL.LU R158, [R1+0xb0] ;  /* 0x0000b000019e7983 */ /* 0x000ea80000300800 */
[----:B------:R-:W3:Y:S04]  /*8440*/  LDL.LU R159, [R1+0xa4] ;  /* 0x0000a400019f7983 */ /* 0x000ee80000300800 */
[----:B------:R-:W3:Y:S04]  /*8450*/  LDL.LU R160, [R1+0xa8] ;  /* 0x0000a80001a07983 */ /* 0x000ee80000300800 */
[----:B------:R-:W4:Y:S04]  /*8460*/  LDL.LU R165, [R1+0xb8] ;  /* 0x0000b80001a57983 */ /* 0x000f280000300800 */
[----:B------:R-:W4:Y:S04]  /*8470*/  LDL.LU R135, [R1+0xb4] ;  /* 0x0000b40001877983 */ /* 0x000f280000300800 */
[----:B------:R-:W3:Y:S04]  /*8480*/  LDL.LU R161, [R1+0x9c] ;  /* 0x00009c0001a17983 */ /* 0x000ee80000300800 */
[----:B------:R-:W3:Y:S04]  /*8490*/  LDL.LU R162, [R1+0xa0] ;  /* 0x0000a00001a27983 */ /* 0x000ee80000300800 */
[----:B------:R-:W2:Y:S01]  /*84a0*/  LDL.LU R164, [R1+0xbc] ;  /* 0x0000bc0001a47983 */ /* 0x000ea20000300800 */
[----:B------:R-:W-:-:S03]  /*84b0*/  PRMT R80, R38, 0x7632, R80 ;  /* 0x0000763226507816 */ /* 0x000fc60000000050 */
[----:B------:R-:W-:Y:S04]  /*84c0*/  STG.E.U16 desc[UR12][R78.64], R38 ;  /* 0x000000264e007986 */ /* 0x000fe8000c10150c */
[----:B------:R4:W-:Y:S04]  /*84d0*/  STG.E.U16 desc[UR12][R78.64+0x2], R80 ;  /* 0x000002504e007986 */ /* 0x0009e8000c10150c */
[----:B------:R0:W-:Y:S01]  /*84e0*/  STG.E.U16 desc[UR12][R78.64+0x6], R81 ;  /* 0x000006514e007986 */ /* 0x0001e2000c10150c */
[----:B----4-:R-:W-:-:S04]  /*84f0*/  F2FP.F16.F32.PACK_AB R80, R135, R165 ;  /* 0x000000a58750723e */ /* 0x010fc800000000ff */
[----:B0-----:R-:W-:Y:S02]  /*8500*/  PRMT R79, R80, 0x7632, R79 ;  /* 0x00007632504f7816 */ /* 0x001fe4000000004f */
[----:B--2---:R-:W-:Y:S02]  /*8510*/  F2FP.F16.F32.PACK_AB R38, R164, R163 ;  /* 0x000000a3a426723e */ /* 0x004fe400000000ff */
[----:B------:R-:W2:Y:S02]  /*8520*/  LDL.LU R163, [R1+0x94] ;  /* 0x0000940001a37983 */ /* 0x000ea40000300800 */
[----:B------:R-:W-:Y:S02]  /*8530*/  PRMT R78, R38, 0x7632, R78 ;  /* 0x00007632264e7816 */ /* 0x000fe4000000004e */
[----:B------:R-:W4:Y:S04]  /*8540*/  LDL.LU R134, [R1+0x8] ;  /* 0x0000080001867983 */ /* 0x000f280000300800 */
[----:B------:R-:W4:Y:S04]  /*8550*/  LDL.LU R164, [R1+0xc] ;  /* 0x00000c0001a47983 */ /* 0x000f280000300800 */
[----:B------:R-:W4:Y:S04]  /*8560*/  LDL.LU R135, [R1] ;  /* 0x0000000001877983 */ /* 0x000f280000300800 */
[----:B------:R-:W4:Y:S04]  /*8570*/  LDL.LU R165, [R1+0x4] ;  /* 0x0000040001a57983 */ /* 0x000f280000300800 */
[----:B------:R0:W-:Y:S04]  /*8580*/  STG.E.U16 desc[UR12][R82.64], R38 ;  /* 0x0000002652007986 */ /* 0x0001e8000c10150c */
[----:B------:R-:W4:Y:S04]  /*8590*/  LDL.LU R81, [R1+0x14] ;  /* 0x0000140001517983 */ /* 0x000f280000300800 */
[----:B------:R3:W-:Y:S01]  /*85a0*/  STG.E.U16 desc[UR12][R82.64+0x2], R78 ;  /* 0x0000024e52007986 */ /* 0x0007e2000c10150c */
[----:B0-----:R-:W-:-:S03]  /*85b0*/  F2FP.F16.F32.PACK_AB R38, R157, R158 ;  /* 0x0000009e9d26723e */ /* 0x001fc600000000ff */
[----:B------:R-:W4:Y:S04]  /*85c0*/  LDL.LU R157, [R1+0x124] ;  /* 0x00012400019d7983 */ /* 0x000f280000300800 */
[----:B------:R-:W4:Y:S01]  /*85d0*/  LDL.LU R158, [R1+0x120] ;  /* 0x00012000019e7983 */ /* 0x000f220000300800 */
[----:B---3--:R-:W-:-:S03]  /*85e0*/  F2FP.F16.F32.PACK_AB R78, R159, R160 ;  /* 0x000000a09f4e723e */ /* 0x008fc600000000ff */
[----:B------:R-:W3:Y:S04]  /*85f0*/  LDL.LU R159, [R1+0x11c] ;  /* 0x00011c00019f7983 */ /* 0x000ee80000300800 */
[----:B------:R-:W-:Y:S04]  /*8600*/  STG.E.U16 desc[UR12][R82.64+0x4], R80 ;  /* 0x0000045052007986 */ /* 0x000fe8000c10150c */
[----:B------:R-:W3:Y:S04]  /*8610*/  LDL.LU R160, [R1+0x118] ;  /* 0x0001180001a07983 */ /* 0x000ee80000300800 */
[----:B------:R0:W-:Y:S04]  /*8620*/  STG.E.U16 desc[UR12][R82.64+0x6], R79 ;  /* 0x0000064f52007986 */ /* 0x0001e8000c10150c */
[----:B0-----:R-:W2:Y:S01]  /*8630*/  LDL.LU R82, [R1+0x98] ;  /* 0x0000980001527983 */ /* 0x001ea20000300800 */
[----:B------:R-:W-:-:S03]  /*8640*/  PRMT R79, R38, 0x7632, R79 ;  /* 0x00007632264f7816 */ /* 0x000fc6000000004f */
[----:B------:R-:W4:Y:S01]  /*8650*/  LDL.LU R83, [R1+0x10] ;  /* 0x0000100001537983 */ /* 0x000f220000300800 */
[----:B------:R-:W-:-:S03]  /*8660*/  PRMT R80, R78, 0x7632, R80 ;  /* 0x000076324e507816 */ /* 0x000fc60000000050 */
[----:B------:R0:W-:Y:S04]  /*8670*/  STG.E.U16 desc[UR12][R68.64], R38 ;  /* 0x0000002644007986 */ /* 0x0001e8000c10150c */
[----:B------:R2:W-:Y:S01]  /*8680*/  STG.E.U16 desc[UR12][R68.64+0x4], R78 ;  /* 0x0000044e44007986 */ /* 0x0005e2000c10150c */
[----:B0-----:R-:W-:-:S03]  /*8690*/  F2FP.F16.F32.PACK_AB R38, R161, R162 ;  /* 0x000000a2a126723e */ /* 0x001fc600000000ff */
[----:B------:R-:W3:Y:S04]  /*86a0*/  LDL.LU R161, [R1+0x114] ;  /* 0x0001140001a17983 */ /* 0x000ee80000300800 */
[----:B------:R-:W3:Y:S01]  /*86b0*/  LDL.LU R162, [R1+0x110] ;  /* 0x0001100001a27983 */ /* 0x000ee20000300800 */
[----:B--2---:R-:W-:-:S03]  /*86c0*/  F2FP.F16.F32.PACK_AB R78, R163, R82 ;  /* 0x00000052a34e723e */ /* 0x004fc600000000ff */
[----:B------:R-:W2:Y:S04]  /*86d0*/  LDL.LU R163, [R1+0x108] ;  /* 0x0001080001a37983 */ /* 0x000ea80000300800 */
[----:B------:R-:W-:Y:S04]  /*86e0*/  STG.E.U16 desc[UR12][R68.64+0x2], R79 ;  /* 0x0000024f44007986 */ /* 0x000fe8000c10150c */
[----:B------:R0:W-:Y:S04]  /*86f0*/  STG.E.U16 desc[UR12][R68.64+0x6], R80 ;  /* 0x0000065044007986 */ /* 0x0001e8000c10150c */
[----:B------:R4:W-:Y:S01]  /*8700*/  STG.E.U16 desc[UR12][R90.64], R38 ;  /* 0x000000265a007986 */ /* 0x0009e2000c10150c */
[----:B0-----:R-:W-:-:S02]  /*8710*/  PRMT R68, R38, 0x7632, R68 ;  /* 0x0000763226447816 */ /* 0x001fc40000000044 */
[----:B------:R-:W-:Y:S02]  /*8720*/  PRMT R69, R78, 0x7632, R69 ;  /* 0x000076324e457816 */ /* 0x000fe40000000045 */
[----:B----4-:R-:W-:Y:S01]  /*8730*/  F2FP.F16.F32.PACK_AB R38, R83, R81 ;  /* 0x000000515326723e */ /* 0x010fe200000000ff */
[----:B------:R0:W-:Y:S04]  /*8740*/  STG.E.U16 desc[UR12][R90.64+0x2], R68 ;  /* 0x000002445a007986 */ /* 0x0001e8000c10150c */
[----:B------:R1:W-:Y:S04]  /*8750*/  STG.E.U16 desc[UR12][R90.64+0x4], R78 ;  /* 0x0000044e5a007986 */ /* 0x0003e8000c10150c */
[----:B------:R4:W-:Y:S01]  /*8760*/  STG.E.U16 desc[UR12][R90.64+0x6], R69 ;  /* 0x000006455a007986 */ /* 0x0009e2000c10150c */
[----:B0-----:R-:W-:-:S03]  /*8770*/  F2FP.F16.F32.PACK_AB R68, R134, R164 ;  /* 0x000000a48644723e */ /* 0x001fc600000000ff */
[----:B------:R0:W-:Y:S01]  /*8780*/  STG.E.U16 desc[UR12][R66.64], R38 ;  /* 0x0000002642007986 */ /* 0x0001e2000c10150c */
[----:B-1----:R-:W-:Y:S02]  /*8790*/  PRMT R78, R68, 0x7632, R78 ;  /* 0x00007632444e7816 */ /* 0x002fe4000000004e */
[----:B----4-:R-:W-:Y:S02]  /*87a0*/  PRMT R69, R38, 0x7632, R69 ;  /* 0x0000763226457816 */ /* 0x010fe40000000045 */
[----:B---3--:R-:W-:Y:S02]  /*87b0*/  F2FP.F16.F32.PACK_AB R160, R160, R161 ;  /* 0x000000a1a0a0723e */ /* 0x008fe400000000ff */
[----:B0-----:R-:W-:Y:S02]  /*87c0*/  F2FP.F16.F32.PACK_AB R38, R135, R165 ;  /* 0x000000a58726723e */ /* 0x001fe400000000ff */
[----:B------:R-:W-:Y:S01]  /*87d0*/  F2FP.F16.F32.PACK_AB R158, R158, R159 ;  /* 0x0000009f9e9e723e */ /* 0x000fe200000000ff */
[----:B------:R-:W-:Y:S04]  /*87e0*/  STG.E.U16 desc[UR12][R66.64+0x2], R69 ;  /* 0x0000024542007986 */ /* 0x000fe8000c10150c */
[----:B------:R-:W-:Y:S04]  /*87f0*/  STG.E.U16 desc[UR12][R66.64+0x4], R68 ;  /* 0x0000044442007986 */ /* 0x000fe8000c10150c */
[----:B------:R0:W-:Y:S01]  /*8800*/  STG.E.U16 desc[UR12][R66.64+0x6], R78 ;  /* 0x0000064e42007986 */ /* 0x0001e2000c10150c */
[----:B------:R-:W-:-:S03]  /*8810*/  F2FP.F16.F32.PACK_AB R156, R156, R157 ;  /* 0x0000009d9c9c723e */ /* 0x000fc600000000ff */
[----:B------:R1:W-:Y:S01]  /*8820*/  STG.E.U16 desc[UR12][R92.64], R38 ;  /* 0x000000265c007986 */ /* 0x0003e2000c10150c */
[----:B------:R-:W-:Y:S02]  /*8830*/  F2FP.F16.F32.PACK_AB R154, R154, R155 ;  /* 0x0000009b9a9a723e */ /* 0x000fe400000000ff */
[----:B------:R-:W-:Y:S02]  /*8840*/  F2FP.F16.F32.PACK_AB R152, R152, R153 ;  /* 0x000000999898723e */ /* 0x000fe400000000ff */
[----:B0-----:R-:W-:Y:S02]  /*8850*/  PRMT R67, R38, 0x7632, R67 ;  /* 0x0000763226437816 */ /* 0x001fe40000000043 */
[----:B------:R-:W-:Y:S02]  /*8860*/  PRMT R66, R160, 0x7632, R66 ;  /* 0x00007632a0427816 */ /* 0x000fe40000000042 */
[----:B-1----:R-:W-:Y:S01]  /*8870*/  PRMT R38, R158, 0x7632, R38 ;  /* 0x000076329e267816 */ /* 0x002fe20000000026 */
[----:B------:R0:W-:Y:S01]  /*8880*/  STG.E.U16 desc[UR12][R92.64+0x2], R67 ;  /* 0x000002435c007986 */ /* 0x0001e2000c10150c */
[----:B------:R-:W-:-:S02]  /*8890*/  F2FP.F16.F32.PACK_AB R150, R150, R151 ;  /* 0x000000979696723e */ /* 0x000fc400000000ff */
[----:B------:R-:W-:Y:S02]  /*88a0*/  F2FP.F16.F32.PACK_AB R148, R148, R149 ;  /* 0x000000959494723e */ /* 0x000fe400000000ff */
[----:B------:R-:W-:Y:S02]  /*88b0*/  F2FP.F16.F32.PACK_AB R146, R146, R147 ;  /* 0x000000939292723e */ /* 0x000fe400000000ff */
[----:B------:R-:W-:Y:S02]  /*88c0*/  F2FP.F16.F32.PACK_AB R144, R144, R145 ;  /* 0x000000919090723e */ /* 0x000fe400000000ff */
[----:B0-----:R-:W-:Y:S02]  /*88d0*/  PRMT R67, R154, 0x7632, R67 ;  /* 0x000076329a437816 */ /* 0x001fe40000000043 */
        /* <DEDUP_REMOVED lines=13> */
[----:B------:R-:W-:-:S02]  /*89b0*/  PRMT R14, R15, 0x7632, R14 ;  /* 0x000076320f0e7816 */ /* 0x000fc4000000000e */
[----:B------:R-:W-:Y:S02]  /*89c0*/  PRMT R12, R13, 0x7632, R12 ;  /* 0x000076320d0c7816 */ /* 0x000fe4000000000c */
[----:B------:R-:W-:Y:S02]  /*89d0*/  PRMT R10, R11, 0x7632, R10 ;  /* 0x000076320b0a7816 */ /* 0x000fe4000000000a */
[----:B------:R-:W-:Y:S02]  /*89e0*/  PRMT R8, R9, 0x7632, R8 ;  /* 0x0000763209087816 */ /* 0x000fe40000000008 */
[----:B------:R-:W-:Y:S02]  /*89f0*/  F2FP.F16.F32.PACK_AB R3, R3, R4 ;  /* 0x000000040303723e */ /* 0x000fe400000000ff */
[----:B------:R-:W-:Y:S02]  /*8a00*/  PRMT R6, R7, 0x7632, R6 ;  /* 0x0000763207067816 */ /* 0x000fe40000000006 */
[----:B------:R-:W-:-:S02]  /*8a10*/  PRMT R4, R5, 0x7632, R4 ;  /* 0x0000763205047816 */ /* 0x000fc40000000004 */
        /* <DEDUP_REMOVED lines=14> */
[----:B------:R-:W-:Y:S02]  /*8b00*/  PRMT R24, R33, 0x7632, R24 ;  /* 0x0000763221187816 */ /* 0x000fe40000000018 */
        /* <DEDUP_REMOVED lines=11> */
[----:B------:R-:W-:Y:S01]  /*8bc0*/  F2FP.F16.F32.PACK_AB R125, R126, R125 ;  /* 0x0000007d7e7d723e */ /* 0x000fe200000000ff */
[----:B------:R-:W-:Y:S01]  /*8bd0*/  UIADD3.X UR5, URZ, UR5, URZ, UP0, !UPT ;  /* 0x000000053f057290 */ /* 0x000fe200087fe43f */
[----:B------:R-:W-:Y:S01]  /*8be0*/  PRMT R20, R123, 0x7632, R20 ;  /* 0x000076327b147816 */ /* 0x000fe20000000014 */
[----:B------:R-:W-:-:S04]  /*8bf0*/  UISETP.GE.U32.AND UP0, UPT, UR10, UR14, UPT ;  /* 0x0000000e0a00728c */ /* 0x000fc8000bf06070 */
[----:B------:R-:W-:-:S06]  /*8c00*/  UISETP.GE.AND.EX UP0, UPT, UR5, UR15, UPT, UP0 ;  /* 0x0000000f0500728c */ /* 0x000fcc000bf06300 */
[----:B------:R-:W-:Y:S01]  /*8c10*/  PLOP3.LUT P1, PT, PT, PT, UP0, 0x80, 0x0 ;  /* 0x000000000000781c */ /* 0x000fe20003f2f008 */
[----:B------:R-:W-:Y:S01]  /*8c20*/  ULOP3.LUT UR4, UR4, 0x1, URZ, 0x3c, !UPT ;  /* 0x0000000104047892 */ /* 0x000fe2000f8e3c3f */
[----:B--2---:R-:W-:-:S04]  /*8c30*/  F2FP.F16.F32.PACK_AB R162, R162, R163 ;  /* 0x000000a3a2a2723e */ /* 0x004fc800000000ff */
[----:B------:R-:W-:Y:S01]  /*8c40*/  PRMT R79, R162, 0x7632, R79 ;  /* 0x00007632a24f7816 */ /* 0x000fe2000000004f */
[----:B------:R-:W-:Y:S04]  /*8c50*/  STG.E.U16 desc[UR12][R92.64+0x4], R162 ;  /* 0x000004a25c007986 */ /* 0x000fe8000c10150c */
[----:B------:R-:W-:Y:S04]  /*8c60*/  STG.E.U16 desc[UR12][R92.64+0x6], R79 ;  /* 0x0000064f5c007986 */ /* 0x000fe8000c10150c */
[----:B------:R-:W-:Y:S04]  /*8c70*/  STG.E.U16 desc[UR12][R64.64], R160 ;  /* 0x000000a040007986 */ /* 0x000fe8000c10150c */
[----:B------:R-:W-:Y:S04]  /*8c80*/  STG.E.U16 desc[UR12][R64.64+0x2], R66 ;  /* 0x0000024240007986 */ /* 0x000fe8000c10150c */
[----:B------:R-:W-:Y:S04]  /*8c90*/  STG.E.U16 desc[UR12][R64.64+0x4], R158 ;  /* 0x0000049e40007986 */ /* 0x000fe8000c10150c */
[----:B------:R0:W-:Y:S04]  /*8ca0*/  STG.E.U16 desc[UR12][R64.64+0x6], R38 ;  /* 0x0000062640007986 */ /* 0x0001e8000c10150c */
[----:B------:R-:W-:Y:S01]  /*8cb0*/  STG.E.U16 desc[UR12][R94.64], R156 ;  /* 0x0000009c5e007986 */ /* 0x000fe2000c10150c */
[----:B0-----:R-:W-:-:S02]  /*8cc0*/  PRMT R65, R156, 0x7632, R65 ;  /* 0x000076329c417816 */ /* 0x001fc40000000041 */
[----:B------:R-:W-:Y:S02]  /*8cd0*/  PRMT R38, R152, 0x7632, R38 ;  /* 0x0000763298267816 */ /* 0x000fe40000000026 */
        /* <DEDUP_REMOVED lines=14> */
[----:B------:R0:W-:Y:S04]  /*8dc0*/  STG.E.U16 desc[UR12][R96.64+0x2], R63 ;  /* 0x0000023f60007986 */ /* 0x0001e8000c10150c */
[----:B------:R-:W-:Y:S04]  /*8dd0*/  STG.E.U16 desc[UR12][R96.64+0x6], R65 ;  /* 0x0000064160007986 */ /* 0x000fe8000c10150c */
[----:B------:R-:W-:Y:S04]  /*8de0*/  STG.E.U16 desc[UR12][R60.64], R144 ;  /* 0x000000903c007986 */ /* 0x000fe8000c10150c */
[----:B------:R1:W-:Y:S01]  /*8df0*/  STG.E.U16 desc[UR12][R60.64+0x2], R38 ;  /* 0x000002263c007986 */ /* 0x0003e2000c10150c */
[----:B0-----:R-:W-:-:S03]  /*8e00*/  PRMT R63, R138, 0x7632, R63 ;  /* 0x000076328a3f7816 */ /* 0x001fc6000000003f */
[----:B------:R-:W-:Y:S04]  /*8e10*/  STG.E.U16 desc[UR12][R60.64+0x4], R142 ;  /* 0x0000048e3c007986 */ /* 0x000fe8000c10150c */
[----:B------:R0:W-:Y:S01]  /*8e20*/  STG.E.U16 desc[UR12][R60.64+0x6], R62 ;  /* 0x0000063e3c007986 */ /* 0x0001e2000c10150c */
[----:B-1----:R-:W-:-:S03]  /*8e30*/  PRMT R38, R136, 0x7632, R38 ;  /* 0x0000763288267816 */ /* 0x002fc60000000026 */
[----:B------:R-:W-:Y:S01]  /*8e40*/  STG.E.U16 desc[UR12][R98.64], R140 ;  /* 0x0000008c62007986 */ /* 0x000fe2000c10150c */
[----:B0-----:R-:W-:Y:S02]  /*8e50*/  PRMT R61, R140, 0x7632, R61 ;  /* 0x000076328c3d7816 */ /* 0x001fe4000000003d */
[----:B------:R-:W-:Y:S01]  /*8e60*/  PRMT R60, R132, 0x7632, R60 ;  /* 0x00007632843c7816 */ /* 0x000fe2000000003c */
[----:B------:R-:W-:Y:S04]  /*8e70*/  STG.E.U16 desc[UR12][R98.64+0x4], R138 ;  /* 0x0000048a62007986 */ /* 0x000fe8000c10150c */
[----:B------:R0:W-:Y:S04]  /*8e80*/  STG.E.U16 desc[UR12][R98.64+0x2], R61 ;  /* 0x0000023d62007986 */ /* 0x0001e8000c10150c */
[----:B------:R-:W-:Y:S04]  /*8e90*/  STG.E.U16 desc[UR12][R98.64+0x6], R63 ;  /* 0x0000063f62007986 */ /* 0x000fe8000c10150c */
[----:B------:R-:W-:Y:S04]  /*8ea0*/  STG.E.U16 desc[UR12][R58.64], R136 ;  /* 0x000000883a007986 */ /* 0x000fe8000c10150c */
[----:B------:R-:W-:Y:S01]  /*8eb0*/  STG.E.U16 desc[UR12][R58.64+0x2], R38 ;  /* 0x000002263a007986 */ /* 0x000fe2000c10150c */
[----:B0-----:R-:W-:-:S03]  /*8ec0*/  PRMT R61, R128, 0x7632, R61 ;  /* 0x00007632803d7816 */ /* 0x001fc6000000003d */
[----:B------:R-:W-:Y:S04]  /*8ed0*/  STG.E.U16 desc[UR12][R58.64+0x4], R132 ;  /* 0x000004843a007986 */ /* 0x000fe8000c10150c */
[----:B------:R0:W-:Y:S04]  /*8ee0*/  STG.E.U16 desc[UR12][R58.64+0x6], R60 ;  /* 0x0000063c3a007986 */ /* 0x0001e8000c10150c */
[----:B------:R-:W-:Y:S01]  /*8ef0*/  STG.E.U16 desc[UR12][R100.64], R130 ;  /* 0x0000008264007986 */ /* 0x000fe2000c10150c */
[----:B0-----:R-:W-:-:S03]  /*8f00*/  PRMT R59, R130, 0x7632, R59 ;  /* 0x00007632823b7816 */ /* 0x001fc6000000003b */
[----:B------:R-:W-:Y:S04]  /*8f10*/  STG.E.U16 desc[UR12][R100.64+0x4], R128 ;  /* 0x0000048064007986 */ /* 0x000fe8000c10150c */
        /* <DEDUP_REMOVED lines=9> */
[----:B------:R0:W-:Y:S04]  /*8fb0*/  STG.E.U16 desc[UR12][R102.64+0x6], R8 ;  /* 0x0000060866007986 */ /* 0x0001e8000c10150c */
[----:B------:R1:W-:Y:S04]  /*8fc0*/  STG.E.U16 desc[UR12][R54.64], R7 ;  /* 0x0000000736007986 */ /* 0x0003e8000c10150c */
[----:B------:R-:W-:Y:S04]  /*8fd0*/  STG.E.U16 desc[UR12][R54.64+0x2], R6 ;  /* 0x0000020636007986 */ /* 0x000fe8000c10150c */
[----:B------:R-:W-:Y:S01]  /*8fe0*/  STG.E.U16 desc[UR12][R54.64+0x4], R5 ;  /* 0x0000040536007986 */ /* 0x000fe2000c10150c */
[----:B0-----:R-:W-:-:S03]  /*8ff0*/  PRMT R8, R3, 0x7632, R8 ;  /* 0x0000763203087816 */ /* 0x001fc60000000008 */
[----:B------:R0:W-:Y:S01]  /*9000*/  STG.E.U16 desc[UR12][R54.64+0x6], R4 ;  /* 0x0000060436007986 */ /* 0x0001e2000c10150c */
[----:B-1----:R-:W-:-:S03]  /*9010*/  PRMT R7, R2, 0x7632, R7 ;  /* 0x0000763202077816 */ /* 0x002fc60000000007 */
[----:B------:R1:W-:Y:S04]  /*9020*/  STG.E.U16 desc[UR12][R104.64], R3 ;  /* 0x0000000368007986 */ /* 0x0003e8000c10150c */
[----:B------:R-:W-:Y:S01]  /*9030*/  STG.E.U16 desc[UR12][R104.64+0x2], R8 ;  /* 0x0000020868007986 */ /* 0x000fe2000c10150c */
[----:B0-----:R-:W-:Y:S02]  /*9040*/  PRMT R4, R17, 0x7632, R4 ;  /* 0x0000763211047816 */ /* 0x001fe40000000004 */
[----:B-1----:R-:W-:Y:S01]  /*9050*/  PRMT R3, R19, 0x7632, R3 ;  /* 0x0000763213037816 */ /* 0x002fe20000000003 */
[----:B------:R0:W-:Y:S04]  /*9060*/  STG.E.U16 desc[UR12][R104.64+0x4], R2 ;  /* 0x0000040268007986 */ /* 0x0001e8000c10150c */
[----:B------:R-:W-:Y:S04]  /*9070*/  STG.E.U16 desc[UR12][R104.64+0x6], R7 ;  /* 0x0000060768007986 */ /* 0x000fe8000c10150c */
[----:B------:R-:W-:Y:S04]  /*9080*/  STG.E.U16 desc[UR12][R52.64], R17 ;  /* 0x0000001134007986 */ /* 0x000fe8000c10150c */
[----:B------:R1:W-:Y:S01]  /*9090*/  STG.E.U16 desc[UR12][R52.64+0x2], R4 ;  /* 0x0000020434007986 */ /* 0x0003e2000c10150c */
[----:B0-----:R-:W-:-:S03]  /*90a0*/  PRMT R2, R23, 0x7632, R2 ;  /* 0x0000763217027816 */ /* 0x001fc60000000002 */
[----:B------:R-:W-:Y:S04]  /*90b0*/  STG.E.U16 desc[UR12][R52.64+0x4], R19 ;  /* 0x0000041334007986 */ /* 0x000fe8000c10150c */
[----:B------:R0:W-:Y:S01]  /*90c0*/  STG.E.U16 desc[UR12][R52.64+0x6], R3 ;  /* 0x0000060334007986 */ /* 0x0001e2000c10150c */
[----:B------:R-:W-:-:S03]  /*90d0*/  PRMT R54, R29, 0x7632, R54 ;  /* 0x000076321d367816 */ /* 0x000fc60000000036 */
[----:B------:R-:W-:Y:S01]  /*90e0*/  STG.E.U16 desc[UR12][R106.64], R21 ;  /* 0x000000156a007986 */ /* 0x000fe2000c10150c */
[----:B-1----:R-:W-:Y:S02]  /*90f0*/  PRMT R4, R27, 0x7632, R4 ;  /* 0x000076321b047816 */ /* 0x002fe40000000004 */
[----:B0-----:R-:W-:Y:S02]  /*9100*/  PRMT R53, R21, 0x7632, R53 ;  /* 0x0000763215357816 */ /* 0x001fe40000000035 */
[----:B------:R-:W-:Y:S01]  /*9110*/  PRMT R3, R25, 0x7632, R3 ;  /* 0x0000763219037816 */ /* 0x000fe20000000003 */
[----:B------:R-:W-:Y:S04]  /*9120*/  STG.E.U16 desc[UR12][R106.64+0x4], R23 ;  /* 0x000004176a007986 */ /* 0x000fe8000c10150c */
[----:B------:R-:W-:Y:S04]  /*9130*/  STG.E.U16 desc[UR12][R106.64+0x2], R53 ;  /* 0x000002356a007986 */ /* 0x000fe8000c10150c */
[----:B------:R0:W-:Y:S04]  /*9140*/  STG.E.U16 desc[UR12][R106.64+0x6], R2 ;  /* 0x000006026a007986 */ /* 0x0001e8000c10150c */
[----:B------:R1:W-:Y:S01]  /*9150*/  STG.E.U16 desc[UR12][R50.64+0x2], R3 ;  /* 0x0000020332007986 */ /* 0x0003e2000c10150c */
[----:B------:R-:W-:-:S03]  /*9160*/  PRMT R55, R37, 0x7632, R55 ;  /* 0x0000763225377816 */ /* 0x000fc60000000037 */
[----:B------:R-:W-:Y:S01]  /*9170*/  STG.E.U16 desc[UR12][R50.64], R25 ;  /* 0x0000001932007986 */ /* 0x000fe2000c10150c */
[----:B0-----:R-:W-:-:S03]  /*9180*/  PRMT R2, R31, 0x7632, R2 ;  /* 0x000076321f027816 */ /* 0x001fc60000000002 */
[----:B------:R-:W-:Y:S01]  /*9190*/  STG.E.U16 desc[UR12][R50.64+0x4], R27 ;  /* 0x0000041b32007986 */ /* 0x000fe2000c10150c */
[----:B-1----:R-:W-:-:S03]  /*91a0*/  PRMT R3, R35, 0x7632, R3 ;  /* 0x0000763223037816 */ /* 0x002fc60000000003 */
[----:B------:R-:W-:Y:S04]  /*91b0*/  STG.E.U16 desc[UR12][R50.64+0x6], R4 ;  /* 0x0000060432007986 */ /* 0x000fe8000c10150c */
[----:B------:R-:W-:Y:S04]  /*91c0*/  STG.E.U16 desc[UR12][R108.64], R29 ;  /* 0x0000001d6c007986 */ /* 0x000fe8000c10150c */
        /* <DEDUP_REMOVED lines=48> */
.L_x_1785:
        /* <DEDUP_REMOVED lines=11> */
.L_x_1848:


//--------------------- .text._ZN13group_norm_v214gn_cuda_kernelI6__halfLi320ELi2ELi16ELi40ELi4096ELb1ELi64ELi320ELi320ELi4ELb1ELi4ELb0ELb0ENS_16CompileConditionILi900EEEEEvPT_PKS4_S7_S7_flPfS8_Pj --------------------------
	.section	.text._ZN13group_norm_v214gn_cuda_kernelI6__halfLi320ELi2ELi16ELi40ELi4096ELb1ELi64ELi320ELi320ELi4ELb1ELi4ELb0ELb0ENS_16CompileConditionILi900EEEEEvPT_PKS4_S7_S7_flPfS8_Pj,"ax",@progbits
	.align	128
        .global         _ZN13group_norm_v214gn_cuda_kernelI6__halfLi320ELi2ELi16ELi40ELi4096ELb1ELi64ELi320ELi320ELi4ELb1ELi4ELb0ELb0ENS_16CompileConditionILi900EEEEEvPT_PKS4_S7_S7_flPfS8_Pj
        .type           _ZN13group_norm_v214gn_cuda_kernelI6__halfLi320ELi2ELi16ELi40ELi4096ELb1ELi64ELi320ELi320ELi4ELb1ELi4ELb0ELb0ENS_16CompileConditionILi900EEEEEvPT_PKS4_S7_S7_flPfS8_Pj,@function
        .size           _ZN13group_norm_v214gn_cuda_kernelI6__halfLi320ELi2ELi16ELi40ELi4096ELb1ELi64ELi320ELi320ELi4ELb1ELi4ELb0ELb0ENS_16CompileConditionILi900EEEEEvPT_PKS4_S7_S7_flPfS8_Pj,(.L_x_1849 - _ZN13group_norm_v214gn_cuda_kernelI6__halfLi320ELi2ELi16ELi40ELi4096ELb1ELi64ELi320ELi320ELi4ELb1ELi4ELb0ELb0ENS_16CompileConditionILi900EEEEEvPT_PKS4_S7_S7_flPfS8_Pj)
        .other          _ZN13group_norm_v214gn_cuda_kernelI6__halfLi320ELi2ELi16ELi40ELi4096ELb1ELi64ELi320ELi320ELi4ELb1ELi4ELb0ELb0ENS_16CompileConditionILi900EEEEEvPT_PKS4_S7_S7_flPfS8_Pj,@"STO_CUDA_ENTRY STV_DEFAULT"
_ZN13group_norm_v214gn_cuda_kernelI6__halfLi320ELi2ELi16ELi40ELi4096ELb1ELi64ELi320ELi320ELi4ELb1ELi4ELb0ELb0ENS_16CompileConditionILi900EEEEEvPT_PKS4_S7_S7_flPfS8_Pj:
.text._ZN13group_norm_v214gn_cuda_kernelI6__halfLi320ELi2ELi16ELi40ELi4096ELb1ELi64ELi320ELi320ELi4ELb1ELi4ELb0ELb0ENS_16CompileConditionILi900EEEEEvPT_PKS4_S7_S7_flPfS8_Pj:
        /* <DEDUP_REMOVED lines=12> */
[----:B------:R-:W-:Y:S02]  /*00c0*/  ULOP3.LUT UR5, UR12, 0x1, URZ, 0xc0, !UPT ;  /* 0x000000010c057892 */ /* 0x000fe4000f8ec03f */
[----:B------:R-:W-:Y:S02]  /*00d0*/  USHF.L.U32 UR7, UR12, 0x3, URZ ;  /* 0x000000030c077899 */ /* 0x000fe4000800063f */
[----:B------:R-:W-:Y:S02]  /*00e0*/  UIMAD UR5, UR5, 0x140, URZ ;  /* 0x00000140050578a4 */ /* 0x000fe4000f8e023f */
[----:B------:R-:W-:Y:S01]  /*00f0*/  ULOP3.LUT UR7, UR7, 0x8, URZ, 0xc0, !UPT ;  /* 0x0000000807077892 */ /* 0x000fe2000f8ec03f */
[----:B------:R-:W-:-:S03]  /*0100*/  ULDC.64 UR10, c[0x0][0x208] ;  /* 0x00008200000a7ab9 */ /* 0x000fc60000000a00 */
[----:B------:R-:W-:Y:S02]  /*0110*/  MOV R7, UR5 ;  /* 0x0000000500077c02 */ /* 0x000fe40008000f00 */
[----:B------:R-:W-:Y:S01]  /*0120*/  IADD3 R6, RZ, -UR7, RZ ;  /* 0x80000007ff067c10 */ /* 0x000fe2000fffe0ff */
[----:B-1----:R-:W-:Y:S02]  /*0130*/  ULEA UR9, UR8, UR6, 0x18 ;  /* 0x0000000608097291 */ /* 0x002fe4000f8ec03f */
[----:B------:R-:W-:-:S04]  /*0140*/  UIADD3 UR6, UR6, 0xc80, URZ ;  /* 0x00000c8006067890 */ /* 0x000fc8000fffe03f */
[----:B------:R-:W-:Y:S01]  /*0150*/  MOV R20, UR9 ;  /* 0x0000000900147c02 */ /* 0x000fe20008000f00 */
[----:B0-----:R-:W-:Y:S01]  /*0160*/  IMAD.WIDE.U32 R2, R8, -0x33333333, RZ ;  /* 0xcccccccd08027825 */ /* 0x001fe200078e00ff */
[----:B------:R-:W-:Y:S01]  /*0170*/  SHF.R.U32.HI R4, RZ, 0x2, R8 ;  /* 0x00000002ff047819 */ /* 0x000fe20000011608 */
[----:B------:R-:W-:-:S03]  /*0180*/  ULEA UR6, UR8, UR6, 0x18 ;  /* 0x0000000608067291 */ /* 0x000fc6000f8ec03f */
[----:B------:R-:W-:Y:S01]  /*0190*/  SHF.R.U32.HI R5, RZ, 0x6, R3 ;  /* 0x00000006ff057819 */ /* 0x000fe20000011603 */
[----:B------:R-:W-:Y:S01]  /*01a0*/  UMOV UR8, UR4 ;  /* 0x0000000400087c82 */ /* 0x000fe20008000000 */
[----:B------:R-:W-:Y:S01]  /*01b0*/  IADD3 R4, R4, UR7, RZ ;  /* 0x0000000704047c10 */ /* 0x000fe2000fffe0ff */
[----:B------:R-:W-:Y:S02]  /*01c0*/  UMOV UR4, URZ ;  /* 0x0000003f00047c82 */ /* 0x000fe40008000000 */
[----:B------:R-:W-:Y:S02]  /*01d0*/  IMAD R0, R5, -0x50, R8 ;  /* 0xffffffb005007824 */ /* 0x000fe400078e0208 */
[----:B------:R-:W-:-:S03]  /*01e0*/  IMAD R4, R4, 0x28, -R7 ;  /* 0x0000002804047824 */ /* 0x000fc600078e0a07 */
[C---:B------:R-:W-:Y:S01]  /*01f0*/  LEA R2, R0.reuse, UR5, 0x2 ;  /* 0x0000000500027c11 */ /* 0x040fe2000f8e10ff */
[----:B------:R-:W-:Y:S01]  /*0200*/  IMAD R0, R0, 0x28, R20 ;  /* 0x0000002800007824 */ /* 0x000fe200078e0214 */
[C---:B------:R-:W-:Y:S01]  /*0210*/  IADD3 R7, R4.reuse, 0xc, RZ ;  /* 0x0000000c04077810 */ /* 0x040fe20007ffe0ff */
[----:B------:R-:W-:Y:S01]  /*0220*/  UMOV UR5, URZ ;  /* 0x0000003f00057c82 */ /* 0x000fe20008000000 */
[----:B------:R-:W-:Y:S01]  /*0230*/  IADD3 R10, R4, 0x14, RZ ;  /* 0x00000014040a7810 */ /* 0x000fe20007ffe0ff */
[----:B------:R-:W-:Y:S01]  /*0240*/  IMAD.WIDE.U32 R2, R2, -0x33333333, RZ ;  /* 0xcccccccd02027825 */ /* 0x000fe200078e00ff */
[----:B------:R-:W-:Y:S02]  /*0250*/  MOV R2, R6 ;  /* 0x0000000600027202 */ /* 0x000fe40000000f00 */
[----:B------:R-:W-:Y:S02]  /*0260*/  LEA R5, R5, R0, 0x3 ;  /* 0x0000000005057211 */ /* 0x000fe400078e18ff */
[----:B------:R-:W-:-:S02]  /*0270*/  SHF.L.U32 R0, R8, 0x3, RZ ;  /* 0x0000000308007819 */ /* 0x000fc400000006ff */
[----:B------:R-:W-:Y:S01]  /*0280*/  LEA.HI R2, R3, R2, RZ, 0x1b ;  /* 0x0000000203027211 */ /* 0x000fe200078fd8ff */
[----:B------:R0:W-:Y:S01]  /*0290*/  STL [R1+0x70], R5 ;  /* 0x0000700501007387 */ /* 0x0001e20000100800 */
[----:B------:R-:W-:Y:S02]  /*02a0*/  LOP3.LUT R3, R0, 0x18, RZ, 0xc0, !PT ;  /* 0x0000001800037812 */ /* 0x000fe400078ec0ff */
[----:B------:R-:W-:Y:S02]  /*02b0*/  SHF.R.S32.HI R0, RZ, 0x2, R4 ;  /* 0x00000002ff007819 */ /* 0x000fe40000011404 */
[C---:B------:R-:W-:Y:S02]  /*02c0*/  IADD3 R6, R4.reuse, 0x8, RZ ;  /* 0x0000000804067810 */ /* 0x040fe40007ffe0ff */
[----:B------:R-:W-:Y:S01]  /*02d0*/  IADD3 R8, R4, 0x10, RZ ;  /* 0x0000001004087810 */ /* 0x000fe20007ffe0ff */
[----:B------:R-:W-:Y:S01]  /*02e0*/  IMAD R0, R0, 0x28, R20 ;  /* 0x0000002800007824 */ /* 0x000fe200078e0214 */
[----:B------:R-:W-:-:S02]  /*02f0*/  IADD3 R12, R4, 0x18, RZ ;  /* 0x00000018040c7810 */ /* 0x000fc40007ffe0ff */
[C---:B0-----:R-:W-:Y:S02]  /*0300*/  LOP3.LUT R5, R4.reuse, 0x4, RZ, 0xfc, !PT ;  /* 0x0000000404057812 */ /* 0x041fe400078efcff */
[C---:B------:R-:W-:Y:S02]  /*0310*/  IADD3 R14, R4.reuse, 0x1c, RZ ;  /* 0x0000001c040e7810 */ /* 0x040fe40007ffe0ff */
[C---:B------:R-:W-:Y:S02]  /*0320*/  IADD3 R16, R4.reuse, 0x20, RZ ;  /* 0x0000002004107810 */ /* 0x040fe40007ffe0ff */
[----:B------:R-:W-:Y:S02]  /*0330*/  IADD3 R4, R4, 0x24, RZ ;  /* 0x0000002404047810 */ /* 0x000fe40007ffe0ff */
[----:B------:R-:W-:Y:S02]  /*0340*/  SHF.R.S32.HI R5, RZ, 0x2, R5 ;  /* 0x00000002ff057819 */ /* 0x000fe40000011405 */
[----:B------:R-:W-:-:S02]  /*0350*/  SHF.R.S32.HI R6, RZ, 0x2, R6 ;  /* 0x00000002ff067819 */ /* 0x000fc40000011406 */
        /* <DEDUP_REMOVED lines=18> */
[----:B0-----:R-:W-:Y:S01]  /*0480*/  IADD3 R0, R3, R8, RZ ;  /* 0x0000000803007210 */ /* 0x001fe20007ffe0ff */
[--C-:B------:R-:W-:Y:S02]  /*0490*/  IMAD R16, R15, 0x28, R20.reuse ;  /* 0x000000280f107824 */ /* 0x100fe400078e0214 */
        /* <DEDUP_REMOVED lines=14> */
[----:B------:R-:W-:Y:S04]  /*0580*/  STL [R1+0x48], R4 ;  /* 0x0000480401007387 */ /* 0x000fe80000100800 */
[----:B------:R0:W-:Y:S02]  /*0590*/  STL [R1+0x44], R0 ;  /* 0x0000440001007387 */ /* 0x0001e40000100800 */
[----:B0-----:R-:W-:-:S05]  /*05a0*/  LEA R0, R2, UR6, 0x3 ;  /* 0x0000000602007c11 */ /* 0x001fca000f8e18ff */
[----:B------:R0:W-:Y:S02]  /*05b0*/  STL [R1+0x6c], R0 ;  /* 0x00006c0001007387 */ /* 0x0001e40000100800 */
.L_x_1792:
[----:B------:R-:W1:Y:S01]  /*05c0*/  S2R R93, SR_TID.X ;  /* 0x00000000005d7919 */ /* 0x000e620000002100 */
[----:B------:R-:W-:Y:S01]  /*05d0*/  ULOP3.LUT UR9, UR12, 0x1, URZ, 0xc0, !UPT ;  /* 0x000000010c097892 */ /* 0x000fe2000f8ec03f */
[----:B------:R-:W-:Y:S01]  /*05e0*/  HFMA2.MMA R45, -RZ, RZ, 0, 0 ;  /* 0x00000000ff2d7435 */ /* 0x000fe200000001ff */
[----:B------:R-:W-:Y:S01]  /*05f0*/  MOV R17, UR8 ;  /* 0x0000000800117c02 */ /* 0x000fe20008000f00 */
[----:B0-2---:R-:W0:Y:S01]  /*0600*/  S2R R0, SR_CTAID.X ;  /* 0x0000000000007919 */ /* 0x005e220000002500 */
[----:B------:R-:W-:Y:S01]  /*0610*/  ULDC.64 UR14, c[0x0][0x218] ;  /* 0x00008600000e7ab9 */ /* 0x000fe20000000a00 */
[----:B------:R-:W-:Y:S01]  /*0620*/  ULDC.64 UR16, c[0x0][0x228] ;  /* 0x00008a0000107ab9 */ /* 0x000fe20000000a00 */
[----:B------:R-:W-:Y:S01]  /*0630*/  MOV R5, UR9 ;  /* 0x0000000900057c02 */ /* 0x000fe20008000f00 */
[----:B------:R-:W-:Y:S01]  /*0640*/  UIMAD UR9, UR5, 0x280000, URZ ;  /* 0x00280000050978a4 */ /* 0x000fe2000f8e023f */
[----:B-1----:R-:W-:Y:S01]  /*0650*/  IMAD.WIDE.U32 R2, R93, -0x33333333, RZ ;  /* 0xcccccccd5d027825 */ /* 0x002fe200078e00ff */
[----:B0-----:R-:W-:-:S04]  /*0660*/  SHF.L.U32 R0, R0, 0x6, RZ ;  /* 0x0000000600007819 */ /* 0x001fc800000006ff */
[----:B------:R-:W-:Y:S02]  /*0670*/  SHF.R.U32.HI R3, RZ, 0x6, R3 ;  /* 0x00000006ff037819 */ /* 0x000fe40000011603 */
[----:B------:R-:W-:-:S03]  /*0680*/  LOP3.LUT R0, R0, 0xfc0, RZ, 0xc0, !PT ;  /* 0x00000fc000007812 */ /* 0x000fc600078ec0ff */
[----:B------:R-:W-:Y:S01]  /*0690*/  IMAD R44, R3, -0x50, R93 ;  /* 0xffffffb0032c7824 */ /* 0x000fe200078e025d */
[----:B------:R-:W-:-:S03]  /*06a0*/  IADD3 R0, R0, R3, RZ ;  /* 0x0000000300007210 */ /* 0x000fc60007ffe0ff */
[----:B------:R-:W-:-:S05]  /*06b0*/  IMAD R44, R5, 0x50, R44 ;  /* 0x00000050052c7824 */ /* 0x000fca00078e022c */
[----:B------:R-:W-:-:S05]  /*06c0*/  SHF.L.U32 R44, R44, 0x2, RZ ;  /* 0x000000022c2c7819 */ /* 0x000fca00000006ff */
[----:B------:R-:W-:-:S04]  /*06d0*/  IMAD.WIDE.U32 R16, R17, 0x280000, R44 ;  /* 0x0028000011107825 */ /* 0x000fc800078e002c */
[----:B------:R-:W-:Y:S01]  /*06e0*/  IMAD R45, R0, 0x280, RZ ;  /* 0x00000280002d7824 */ /* 0x000fe200078e02ff */
[----:B------:R-:W-:-:S04]  /*06f0*/  IADD3 R0, R17, UR9, RZ ;  /* 0x0000000911007c10 */ /* 0x000fc8000fffe0ff */
        /* <DEDUP_REMOVED lines=32> */
[----:B0-----:R-:W-:Y:S02]  /*0900*/  IADD3 R6, P0, R7, R16, RZ ;  /* 0x0000001007067210 */ /* 0x001fe40007f1e0ff */
[----:B------:R-:W-:Y:S02]  /*0910*/  IADD3 R7, R45, 0x3c00, RZ ;  /* 0x00003c002d077810 */ /* 0x000fe40007ffe0ff */
[----:B------:R-:W-:Y:S02]  /*0920*/  IADD3.X R8, RZ, R0, RZ, P0, !PT ;  /* 0x00000000ff087210 */ /* 0x000fe400007fe4ff */
        /* <DEDUP_REMOVED lines=61> */
[----:B------:R-:W-:Y:S02]  /*0d00*/  IADD3.X R46, RZ, R0, RZ, P0, !PT ;  /* 0x00000000ff2e7210 */ /* 0x000fe400007fe4ff */
[----:B0-----:R-:W-:Y:S02]  /*0d10*/  LEA R42, P0, R15, UR14, 0x1 ;  /* 0x0000000e0f2a7c11 */ /* 0x001fe4000f8008ff */
[----:B------:R-:W-:Y:S01]  /*0d20*/  IADD3 R45, R45, 0x9600, RZ ;  /* 0x000096002d2d7810 */ /* 0x000fe20007ffe0ff */
[----:B------:R0:W-:Y:S01]  /*0d30*/  STL [R1+0x34], R46 ;  /* 0x0000342e01007387 */ /* 0x0001e20000100800 */
[----:B------:R-:W-:Y:S02]  /*0d40*/  LEA.HI.X R43, R15, UR15, R46, 0x1, P0 ;  /* 0x0000000f0f2b7c11 */ /* 0x000fe400080f0c2e */
[----:B------:R-:W-:-:S04]  /*0d50*/  IADD3 R16, P0, R45, R16, RZ ;  /* 0x000000102d107210 */ /* 0x000fc80007f1e0ff */
[----:B------:R-:W4:Y:S01]  /*0d60*/  LDG.E.64.CONSTANT R42, desc[UR10][R42.64] ;  /* 0x0000000a2a2a7981 */ /* 0x000f22000c1e9b00 */
[----:B------:R-:W-:Y:S02]  /*0d70*/  IADD3.X R0, RZ, R0, RZ, P0, !PT ;  /* 0x00000000ff007210 */ /* 0x000fe400007fe4ff */
[----:B------:R-:W-:Y:S02]  /*0d80*/  LEA R48, P0, R16, UR14, 0x1 ;  /* 0x0000000e10307c11 */ /* 0x000fe4000f8008ff */
[----:B0-----:R-:W-:Y:S01]  /*0d90*/  SHF.L.U32 R46, R44, 0x1, RZ ;  /* 0x000000012c2e7819 */ /* 0x001fe200000006ff */
[----:B------:R0:W-:Y:S01]  /*0da0*/  STL [R1+0x30], R0 ;  /* 0x0000300001007387 */ /* 0x0001e20000100800 */
[----:B------:R-:W-:Y:S01]  /*0db0*/  LEA.HI.X R49, R16, UR15, R0, 0x1, P0 ;  /* 0x0000000f10317c11 */ /* 0x000fe200080f0c00 */
[----:B------:R-:W-:Y:S02]  /*0dc0*/  ULDC.64 UR14, c[0x0][0x220] ;  /* 0x00008800000e7ab9 */ /* 0x000fe40000000a00 */
[----:B------:R-:W4:Y:S04]  /*0dd0*/  LDL R91, [R1+0x70] ;  /* 0x00007000015b7983 */ /* 0x000f280000100800 */
[----:B------:R-:W4:Y:S01]  /*0de0*/  LDG.E.64.CONSTANT R48, desc[UR10][R48.64] ;  /* 0x0000000a30307981 */ /* 0x000f22000c1e9b00 */
[----:B0-----:R-:W-:-:S02]  /*0df0*/  SHF.R.U32.HI R0, RZ, 0x1f, R44 ;  /* 0x0000001fff007819 */ /* 0x001fc4000001162c */
[C---:B------:R-:W-:Y:S02]  /*0e00*/  IADD3 R44, P0, R46.reuse, UR14, RZ ;  /* 0x0000000e2e2c7c10 */ /* 0x040fe4000ff1e0ff */
        /* <DEDUP_REMOVED lines=186> */
[----:B------:R-:W-:Y:S02]  /*19b0*/  HADD2.F32 R56, -RZ, R48.H1_H1 ;  /* 0x30000030ff387230 */ /* 0x000fe40000004100 */
[----:B------:R-:W-:Y:S01]  /*19c0*/  FFMA.FTZ R50, R53, R53, R50 ;  /* 0x0000003535327223 */ /* 0x000fe20000010032 */
[----:B------:R-:W-:Y:S01]  /*19d0*/  FADD.FTZ R48, R51, R53 ;  /* 0x0000003533307221 */ /* 0x000fe20000010000 */
[--C-:B------:R-:W-:Y:S01]  /*19e0*/  HADD2.F32 R55, -RZ, R49.reuse.H0_H0 ;  /* 0x20000031ff377230 */ /* 0x100fe20000004100 */
[----:B------:R-:W-:Y:S01]  /*19f0*/  HFMA2.MMA R51, -RZ, RZ, 0, 0 ;  /* 0x00000000ff337435 */ /* 0x000fe200000001ff */
        /* <DEDUP_REMOVED lines=8> */
[----:B------:R-:W-:-:S05]  /*1a80*/  FADD.FTZ R48, R48, R57 ;  /* 0x0000003930307221 */ /* 0x000fca0000010000 */
[----:B------:R0:W-:Y:S02]  /*1a90*/  STS.64 [R91], R48 ;  /* 0x000000305b007388 */ /* 0x0001e40000000a00 */
[----:B0-----:R-:W-:Y:S01]  /*1aa0*/  MOV R48, RZ ;  /* 0x000000ff00307202 */ /* 0x001fe20000000f00 */
[----:B------:R-:W-:Y:S06]  /*1ab0*/  BAR.SYNC.DEFER_BLOCKING 0x0 ;  /* 0x0000000000007b1d */ /* 0x000fec0000010000 */
[----:B------:R-:W-:Y:S05]  /*1ac0*/  @P0 BRA `(.L_x_1787) ;  /* 0x0000000000a00947 */ /* 0x000fea0003800000 */
[----:B------:R-:W2:Y:S04]  /*1ad0*/  LDL R49, [R1+0x68] ;  /* 0x0000680001317983 */ /* 0x000ea80000100800 */
[----:B------:R-:W3:Y:S04]  /*1ae0*/  LDL R50, [R1+0x64] ;  /* 0x0000640001327983 */ /* 0x000ee80000100800 */
[----:B------:R-:W4:Y:S04]  /*1af0*/  LDL R93, [R1+0x60] ;  /* 0x00006000015d7983 */ /* 0x000f280000100800 */
[----:B------:R-:W4:Y:S04]  /*1b00*/  LDL R91, [R1+0x5c] ;  /* 0x00005c00015b7983 */ /* 0x000f280000100800 */
[----:B--2---:R-:W0:Y:S04]  /*1b10*/  LDS.64 R48, [R49] ;  /* 0x0000000031307984 */ /* 0x004e280000000a00 */
[----:B---3--:R-:W1:Y:S01]  /*1b20*/  LDS.64 R50, [R50] ;  /* 0x0000000032327984 */ /* 0x008e620000000a00 */
[----:B0-----:R-:W-:Y:S01]  /*1b30*/  FADD.FTZ R48, RZ, R48 ;  /* 0x00000030ff307221 */ /* 0x001fe20000010000 */
[----:B------:R-:W-:-:S03]  /*1b40*/  FADD.FTZ R49, RZ, R49 ;  /* 0x00000031ff317221 */ /* 0x000fc60000010000 */
[----:B-1----:R-:W-:Y:S01]  /*1b50*/  FADD.FTZ R50, R48, R50 ;  /* 0x0000003230327221 */ /* 0x002fe20000010000 */
[----:B------:R-:W-:Y:S02]  /*1b60*/  FADD.FTZ R51, R49, R51 ;  /* 0x0000003331337221 */ /* 0x000fe40000010000 */
[----:B----4-:R0:W1:Y:S04]  /*1b70*/  LDS.64 R48, [R93] ;  /* 0x000000005d307984 */ /* 0x0100680000000a00 */
[----:B0-----:R-:W2:Y:S01]  /*1b80*/  LDL R93, [R1+0x48] ;  /* 0x00004800015d7983 */ /* 0x001ea20000100800 */
[----:B-1----:R-:W-:Y:S01]  /*1b90*/  FADD.FTZ R50, R50, R48 ;  /* 0x0000003032327221 */ /* 0x002fe20000010000 */
[----:B------:R-:W-:Y:S02]  /*1ba0*/  FADD.FTZ R51, R51, R49 ;  /* 0x0000003133337221 */ /* 0x000fe40000010000 */
[----:B------:R0:W1:Y:S04]  /*1bb0*/  LDS.64 R48, [R91] ;  /* 0x000000005b307984 */ /* 0x0000680000000a00 */
[----:B0-----:R-:W3:Y:S01]  /*1bc0*/  LDL R91, [R1+0x44] ;  /* 0x00004400015b7983 */ /* 0x001ee20000100800 */
[----:B-1----:R-:W-:-:S03]  /*1bd0*/  FADD.FTZ R50, R50, R48 ;  /* 0x0000003032327221 */ /* 0x002fc60000010000 */
[----:B------:R-:W4:Y:S01]  /*1be0*/  LDL R48, [R1+0x58] ;  /* 0x0000580001307983 */ /* 0x000f220000100800 */
[----:B------:R-:W-:-:S03]  /*1bf0*/  FADD.FTZ R51, R51, R49 ;  /* 0x0000003133337221 */ /* 0x000fc60000010000 */
[----:B----4-:R-:W0:Y:S02]  /*1c00*/  LDS.64 R48, [R48] ;  /* 0x0000000030307984 */ /* 0x010e240000000a00 */
[----:B0-----:R-:W-:Y:S02]  /*1c10*/  FADD.FTZ R50, R50, R48 ;  /* 0x0000003032327221 */ /* 0x001fe40000010000 */
        /* <DEDUP_REMOVED lines=11> */
[----:B0-----:R-:W-:Y:S01]  /*1cd0*/  FADD.FTZ R50, R50, R48 ;  /* 0x0000003032327221 */ /* 0x001fe20000010000 */
[----:B------:R-:W-:Y:S02]  /*1ce0*/  FADD.FTZ R51, R51, R49 ;  /* 0x0000003133337221 */ /* 0x000fe40000010000 */
[----:B--2---:R-:W0:Y:S02]  /*1cf0*/  LDS.64 R48, [R93] ;  /* 0x000000005d307984 */ /* 0x004e240000000a00 */
[----:B0-----:R-:W-:Y:S01]  /*1d00*/  FADD.FTZ R50, R50, R48 ;  /* 0x0000003032327221 */ /* 0x001fe20000010000 */
[----:B------:R-:W-:Y:S02]  /*1d10*/  FADD.FTZ R51, R51, R49 ;  /* 0x0000003133337221 */ /* 0x000fe40000010000 */
[----:B---3--:R-:W0:Y:S02]  /*1d20*/  LDS.64 R48, [R91] ;  /* 0x000000005b307984 */ /* 0x008e240000000a00 */
[----:B0-----:R-:W-:Y:S01]  /*1d30*/  FADD.FTZ R48, R50, R48 ;  /* 0x0000003032307221 */ /* 0x001fe20000010000 */
[----:B------:R-:W-:-:S07]  /*1d40*/  FADD.FTZ R51, R51, R49 ;  /* 0x0000003133337221 */ /* 0x000fce0000010000 */
.L_x_1787:
[----:B------:R-:W-:Y:S05]  /*1d50*/  BSYNC B0 ;  /* 0x0000000000007941 */ /* 0x000fea0003800000 */
.L_x_1786:
[----:B------:R0:W-:Y:S01]  /*1d60*/  STL.64 [R1+0x78], R2 ;  /* 0x0000780201007387 */ /* 0x0001e20000100a00 */
[----:B------:R-:W-:-:S03]  /*1d70*/  MOV R93, UR4 ;  /* 0x00000004005d7c02 */ /* 0x000fc60008000f00 */
[----:B------:R-:W1:Y:S04]  /*1d80*/  SHFL.BFLY PT, R50, R48, 0x2, 0x1f ;  /* 0x0c401f0030327f89 */ /* 0x000e6800000e0000 */
[----:B------:R-:W2:Y:S01]  /*1d90*/  SHFL.BFLY PT, R49, R51, 0x2, 0x1f ;  /* 0x0c401f0033317f89 */ /* 0x000ea200000e0000 */
[----:B0-----:R-:W0:Y:S01]  /*1da0*/  S2R R3, SR_TID.X ;  /* 0x0000000000037919 */ /* 0x001e220000002100 */
[----:B-1----:R-:W-:Y:S01]  /*1db0*/  FADD.FTZ R50, R50, R48 ;  /* 0x0000003032327221 */ /* 0x002fe20000010000 */
[----:B--2---:R-:W-:-:S04]  /*1dc0*/  FADD.FTZ R49, R49, R51 ;  /* 0x0000003331317221 */ /* 0x004fc80000010000 */
[----:B------:R-:W1:Y:S01]  /*1dd0*/  SHFL.BFLY PT, R48, R50, 0x1, 0x1f ;  /* 0x0c201f0032307f89 */ /* 0x000e6200000e0000 */
[----:B0-----:R-:W-:Y:S02]  /*1de0*/  LOP3.LUT P0, RZ, R3, 0xffffffe3, RZ, 0xc0, !PT ;  /* 0xffffffe303ff7812 */ /* 0x001fe4000780c0ff */
[----:B------:R-:W-:Y:S02]  /*1df0*/  SHF.R.U32.HI R2, RZ, 0x2, R3 ;  /* 0x00000002ff027819 */ /* 0x000fe40000011603 */
[----:B------:R-:W0:Y:S09]  /*1e00*/  S2R R3, SR_CTAID.X ;  /* 0x0000000000037919 */ /* 0x000e320000002500 */
[----:B------:R-:W2:Y:S01]  /*1e10*/  @!P0 LDC R91, c[0x0][0x10] ;  /* 0x00000400ff5b8b82 */ /* 0x000ea20000000800 */
[----:B------:R-:W-:Y:S01]  /*1e20*/  @!P0 SHF.L.U32 R51, R2, 0x6, RZ ;  /* 0x0000000602338819 */ /* 0x000fe200000006ff */
[----:B-1----:R-:W-:-:S03]  /*1e30*/  FADD.FTZ R48, R50, R48 ;  /* 0x0000003032307221 */ /* 0x002fc60000010000 */
[----:B0-----:R-:W-:Y:S01]  /*1e40*/  @!P0 LOP3.LUT R51, R51, 0xffffffc0, R3, 0xe2, !PT ;  /* 0xffffffc033338812 */ /* 0x001fe200078ee203 */
[----:B--2---:R-:W-:Y:S02]  /*1e50*/  @!P0 IMAD R91, R91, R93, UR12 ;  /* 0x0000000c5b5b8e24 */ /* 0x004fe4000f8e025d */
[----:B------:R-:W0:Y:S01]  /*1e60*/  @!P0 LDC.64 R2, c[0x0][0x248] ;  /* 0x00009200ff028b82 */ /* 0x000e220000000a00 */
[----:B------:R-:W1:Y:S02]  /*1e70*/  SHFL.BFLY PT, R93, R49, 0x1, 0x1f ;  /* 0x0c201f00315d7f89 */ /* 0x000e6400000e0000 */
[----:B------:R-:W-:-:S04]  /*1e80*/  @!P0 LEA R91, R91, R51, 0x9 ;  /* 0x000000335b5b8211 */ /* 0x000fc800078e48ff */
[----:B------:R-:W-:Y:S02]  /*1e90*/  @!P0 SHF.L.U32 R50, R91, 0x1, RZ ;  /* 0x000000015b328819 */ /* 0x000fe400000006ff */
[----:B------:R-:W2:Y:S03]  /*1ea0*/  S2R R91, SR_TID.X ;  /* 0x00000000005b7919 */ /* 0x000ea60000002100 */
[----:B0-----:R-:W-:Y:S02]  /*1eb0*/  @!P0 IMAD.WIDE.U32 R50, R50, 0x4, R2 ;  /* 0x0000000432328825 */ /* 0x001fe400078e0002 */
[----:B------:R0:W5:Y:S02]  /*1ec0*/  LDL.LU.64 R2, [R1+0x78] ;  /* 0x0000780001027983 */ /* 0x0001640000300a00 */
[----:B-1----:R-:W-:-:S05]  /*1ed0*/  FADD.FTZ R49, R49, R93 ;  /* 0x0000005d31317221 */ /* 0x002fca0000010000 */
[----:B------:R0:W-:Y:S01]  /*1ee0*/  @!P0 STG.E.64 desc[UR10][R50.64], R48 ;  /* 0x0000003032008986 */ /* 0x0001e2000c101b0a */
[----:B------:R-:W-:Y:S01]  /*1ef0*/  BAR.SYNC.DEFER_BLOCKING 0x0 ;  /* 0x0000000000007b1d */ /* 0x000fe20000010000 */
[C---:B--2---:R-:W-:Y:S02]  /*1f00*/  ISETP.NE.AND P1, PT, R91.reuse, RZ, PT ;  /* 0x000000ff5b00720c */ /* 0x044fe40003f25270 */
[----:B------:R-:W-:-:S11]  /*1f10*/  ISETP.GT.U32.AND P0, PT, R91, 0xff, PT ;  /* 0x000000ff5b00780c */ /* 0x000fd60003f04070 */
[----:B0-----:R-:W-:Y:S05]  /*1f20*/  @P1 BRA `(.L_x_1788) ;  /* 0x0000000000441947 */ /* 0x001fea0003800000 */
[----:B------:R-:W0:Y:S01]  /*1f30*/  S2R R91, SR_CTAID.X ;  /* 0x00000000005b7919 */ /* 0x000e220000002500 */
[----:B------:R-:W1:Y:S01]  /*1f40*/  LDC.64 R50, c[0x0][0x250] ;  /* 0x00009400ff327b82 */ /* 0x000e620000000a00 */
[----:B------:R-:W-:-:S05]  /*1f50*/  MOV R48, UR12 ;  /* 0x0000000c00307c02 */ /* 0x000fca0008000f00 */
[----:B-1----:R-:W-:Y:S01]  /*1f60*/  IMAD.WIDE.U32 R48, R48, 0x4, R50 ;  /* 0x0000000430307825 */ /* 0x002fe200078e0032 */
[----:B------:R-:W-:Y:S02]  /*1f70*/  MOV R50, 0x7fffffc1 ;  /* 0x7fffffc100327802 */ /* 0x000fe40000000f00 */
[----:B0-----:R-:W-:-:S04]  /*1f80*/  ISETP.NE.AND P1, PT, R91, RZ, PT ;  /* 0x000000ff5b00720c */ /* 0x001fc80003f25270 */
[----:B------:R-:W-:Y:S01]  /*1f90*/  SEL R50, R50, 0x1, !P1 ;  /* 0x0000000132327807 */ /* 0x000fe20004800000 */
[----:B------:R-:W-:Y:S06]  /*1fa0*/  MEMBAR.ALL.GPU ;  /* 0x0000000000007992 */ /* 0x000fec000000a000 */
[----:B------:R-:W-:-:S00]  /*1fb0*/  ERRBAR ;  /* 0x00000000000079ab */ /* 0x000fc00000000000 */
[----:B------:R-:W-:Y:S06]  /*1fc0*/  CGAERRBAR ;  /* 0x00000000000075ab */ /* 0x000fec0000000000 */
[----:B------:R0:W5:Y:S02]  /*1fd0*/  ATOM.E.ADD.STRONG.GPU PT, R50, desc[UR10][R48.64], R50 ;  /* 0x000000323032798a */ /* 0x00016400081ee1ca */
.L_x_1789:
[----:B------:R-:W2:Y:S04]  /*1fe0*/  LD.E.STRONG.GPU R51, desc[UR10][R48.64] ;  /* 0x0000000a30337980 */ /* 0x000ea8000c10f900 */
[----:B--2---:R-:W-:Y:S01]  /*1ff0*/  CCTL.IVALL ;  /* 0x00000000ff00798f */ /* 0x004fe20002000000 */
[----:B------:R-:W-:Y:S05]  /*2000*/  YIELD ;  /* 0x0000000000007946 */ /* 0x000fea0003800000 */
[----:B-----5:R-:W-:-:S04]  /*2010*/  LOP3.LUT R51, R51, R50, RZ, 0x3c, !PT ;  /* 0x0000003233337212 */ /* 0x020fc800078e3cff */
[----:B------:R-:W-:-:S13]  /*2020*/  ISETP.GT.AND P1, PT, R51, -0x1, PT ;  /* 0xffffffff3300780c */ /* 0x000fda0003f24270 */
[----:B------:R-:W-:Y:S05]  /*2030*/  @P1 BRA `(.L_x_1789) ;  /* 0xfffffffc00e81947 */ /* 0x000fea000383ffff */
.L_x_1788:
[----:B------:R-:W-:Y:S05]  /*2040*/  WARPSYNC.ALL ;  /* 0x0000000000007948 */ /* 0x000fea0003800000 */
[----:B------:R-:W1:Y:S01]  /*2050*/  S2R R93, SR_TID.X ;  /* 0x00000000005d7919 */ /* 0x000e620000002100 */
[----:B0-----:R-:W0:Y:S01]  /*2060*/  @!P0 LDC R48, c[0x0][0x10] ;  /* 0x00000400ff308b82 */ /* 0x001e220000000800 */
[----:B------:R-:W-:Y:S01]  /*2070*/  MOV R49, UR4 ;  /* 0x0000000400317c02 */ /* 0x000fe20008000f00 */
[----:B-----5:R2:W-:Y:S06]  /*2080*/  STL.64 [R1+0x78], R2 ;  /* 0x0000780201007387 */ /* 0x0205ec0000100a00 */
[----:B------:R-:W-:Y:S01]  /*2090*/  BAR.SYNC.DEFER_BLOCKING 0x0 ;  /* 0x0000000000007b1d */ /* 0x000fe20000010000 */
[----:B------:R-:W-:-:S05]  /*20a0*/  HFMA2.MMA R91, -RZ, RZ, 0, 0 ;  /* 0x00000000ff5b7435 */ /* 0x000fca00000001ff */
[----:B------:R-:W-:Y:S02]  /*20b0*/  ULDC.64 UR14, c[0x0][0x240] ;  /* 0x00009000000e7ab9 */ /* 0x000fe40000000a00 */
[----:B--2---:R-:W2:Y:S01]  /*20c0*/  @!P0 LDC.64 R2, c[0x0][0x248] ;  /* 0x00009200ff028b82 */ /* 0x004ea20000000a00 */
[----:B0-----:R-:W-:Y:S01]  /*20d0*/  @!P0 IMAD R48, R48, R49, UR12 ;  /* 0x0000000c30308e24 */ /* 0x001fe2000f8e0231 */
[----:B-1----:R-:W-:-:S04]  /*20e0*/  @!P0 SHF.L.U32 R49, R93, 0x1, RZ ;  /* 0x000000015d318819 */ /* 0x002fc800000006ff */
        /* <DEDUP_REMOVED lines=53> */
[----:B------:R-:W-:Y:S02]  /*2440*/  IADD3 R48, R93, UR7, RZ ;  /* 0x000000075d307c10 */ /* 0x000fe4000fffe0ff */
[----:B------:R-:W-:Y:S02]  /*2450*/  MOV R49, UR8 ;  /* 0x0000000800317c02 */ /* 0x000fe40008000f00 */
[----:B------:R-:W-:Y:S02]  /*2460*/  MOV R50, UR8 ;  /* 0x0000000800327c02 */ /* 0x000fe40008000f00 */
[----:B------:R-:W-:Y:S02]  /*2470*/  LEA R49, P0, R49, R48, 0x4 ;  /* 0x0000003031317211 */ /* 0x000fe400078020ff */
[----:B------:R-:W-:Y:S02]  /*2480*/  SHF.R.S32.HI R48, RZ, 0x1f, R48 ;  /* 0x0000001fff307819 */ /* 0x000fe40000011430 */
[----:B------:R-:W-:-:S04]  /*2490*/  MOV R51, UR5 ;  /* 0x0000000500337c02 */ /* 0x000fc80008000f00 */
[----:B------:R-:W-:Y:S02]  /*24a0*/  LEA.HI.X R50, R50, R48, R51, 0x4, P0 ;  /* 0x0000003032327211 */ /* 0x000fe400000f2433 */
[----:B------:R-:W-:-:S04]  /*24b0*/  LEA R48, P0, R49, UR14, 0x3 ;  /* 0x0000000e31307c11 */ /* 0x000fc8000f8018ff */
[----:B------:R-:W-:Y:S02]  /*24c0*/  LEA.HI.X R49, R49, UR15, R50, 0x3, P0 ;  /* 0x0000000f31317c11 */ /* 0x000fe400080f1c32 */
[----:B------:R-:W-:-:S06]  /*24d0*/  LEA R50, R93, UR6, 0x3 ;  /* 0x000000065d327c11 */ /* 0x000fcc000f8e18ff */
[----:B------:R-:W0:Y:S04]  /*24e0*/  LDS.64 R50, [R50] ;  /* 0x0000000032327984 */ /* 0x000e280000000a00 */
[----:B0-----:R0:W-:Y:S02]  /*24f0*/  STG.E.64 desc[UR10][R48.64], R50 ;  /* 0x0000003230007986 */ /* 0x0011e4000c101b0a */
.L_x_1791:
[----:B------:R-:W-:Y:S05]  /*2500*/  BSYNC B0 ;  /* 0x0000000000007941 */ /* 0x000fea0003800000 */
.L_x_1790:
[----:B0-----:R-:W2:Y:S01]  /*2510*/  LDL R50, [R1+0x6c] ;  /* 0x00006c0001327983 */ /* 0x001ea20000100800 */
[----:B------:R-:W-:Y:S01]  /*2520*/  ULDC UR9, c[0x0][0x230] ;  /* 0x00008c0000097ab9 */ /* 0x000fe20000000800 */
[----:B------:R-:W-:Y:S02]  /*2530*/  ULDC.64 UR14, c[0x0][0x210] ;  /* 0x00008400000e7ab9 */ /* 0x000fe40000000a00 */
[----:B------:R-:W-:-:S04]  /*2540*/  LEA R48, P0, R54, UR14, 0x1 ;  /* 0x0000000e36307c11 */ /* 0x000fc8000f8008ff */
[----:B------:R-:W-:Y:S01]  /*2550*/  LEA.HI.X R49, R54, UR15, R89, 0x1, P0 ;  /* 0x0000000f36317c11 */ /* 0x000fe200080f0c59 */
[--C-:B------:R-:W-:Y:S02]  /*2560*/  HADD2.F32 R54, -RZ, R44.reuse.H0_H0 ;  /* 0x2000002cff367230 */ /* 0x100fe40000004100 */
[----:B------:R-:W-:Y:S01]  /*2570*/  HADD2.F32 R44, -RZ, R44.H1_H1 ;  /* 0x3000002cff2c7230 */ /* 0x000fe20000004100 */
[----:B--2---:R-:W0:Y:S02]  /*2580*/  LDS.64 R50, [R50] ;  /* 0x0000000032327984 */ /* 0x004e240000000a00 */
[----:B0-----:R-:W-:Y:S01]  /*2590*/  FADD.FTZ R51, R51, UR9 ;  /* 0x0000000933337e21 */ /* 0x001fe20008010000 */
[--C-:B------:R-:W-:Y:S01]  /*25a0*/  FADD.FTZ R91, R0, -R50.reuse ;  /* 0x80000032005b7221 */ /* 0x100fe20000010000 */
[--C-:B------:R-:W-:Y:S02]  /*25b0*/  HADD2.F32 R0, -RZ, R46.reuse.H0_H0 ;  /* 0x2000002eff007230 */ /* 0x100fe40000004100 */
[----:B------:R-:W-:Y:S01]  /*25c0*/  FADD.FTZ R88, R88, -R50 ;  /* 0x8000003258587221 */ /* 0x000fe20000010000 */
[----:B------:R-:W-:-:S02]  /*25d0*/  HADD2.F32 R46, -RZ, R46.H1_H1 ;  /* 0x3000002eff2e7230 */ /* 0x000fc40000004100 */
[--C-:B------:R-:W-:Y:S01]  /*25e0*/  FADD.FTZ R86, R86, -R50.reuse ;  /* 0x8000003256567221 */ /* 0x100fe20000010000 */
[----:B------:R-:W0:Y:S01]  /*25f0*/  MUFU.RSQ R51, R51 ;  /* 0x0000003300337308 */ /* 0x000e220000001400 */
[--C-:B------:R-:W-:Y:S01]  /*2600*/  FADD.FTZ R85, R85, -R50.reuse ;  /* 0x8000003255557221 */ /* 0x100fe20000010000 */
[--C-:B------:R-:W-:Y:S01]  /*2610*/  FADD.FTZ R84, R84, -R50.reuse ;  /* 0x8000003254547221 */ /* 0x100fe20000010000 */
[--C-:B------:R-:W-:Y:S01]  /*2620*/  FADD.FTZ R83, R83, -R50.reuse ;  /* 0x8000003253537221 */ /* 0x100fe20000010000 */
[--C-:B------:R-:W-:Y:S01]  /*2630*/  FADD.FTZ R82, R82, -R50.reuse ;  /* 0x8000003252527221 */ /* 0x100fe20000010000 */
[----:B------:R-:W-:Y:S01]  /*2640*/  FADD.FTZ R81, R81, -R50 ;  /* 0x8000003251517221 */ /* 0x000fe20000010000 */
[----:B0-----:R-:W-:Y:S01]  /*2650*/  FMUL.FTZ R91, R91, R51 ;  /* 0x000000335b5b7220 */ /* 0x001fe20000410000 */
[C---:B------:R-:W-:Y:S01]  /*2660*/  FMUL.FTZ R88, R51.reuse, R88 ;  /* 0x0000005833587220 */ /* 0x040fe20000410000 */
[C---:B------:R-:W-:Y:S01]  /*2670*/  FMUL.FTZ R86, R51.reuse, R86 ;  /* 0x0000005633567220 */ /* 0x040fe20000410000 */
[----:B------:R-:W-:Y:S01]  /*2680*/  FMUL.FTZ R84, R51, R84 ;  /* 0x0000005433547220 */ /* 0x000fe20000410000 */
[----:B------:R-:W-:Y:S01]  /*2690*/  FFMA.FTZ R91, R91, R54, R0 ;  /* 0x000000365b5b7223 */ /* 0x000fe20000010000 */
[--C-:B------:R-:W-:Y:S01]  /*26a0*/  FFMA.FTZ R88, R88, R44, R46.reuse ;  /* 0x0000002c58587223 */ /* 0x100fe2000001002e */
[----:B------:R-:W-:Y:S01]  /*26b0*/  FMUL.FTZ R83, R51, R83 ;  /* 0x0000005333537220 */ /* 0x000fe20000410000 */
[----:B------:R-:W-:Y:S01]  /*26c0*/  FFMA.FTZ R84, R44, R84, R46 ;  /* 0x000000542c547223 */ /* 0x000fe2000001002e */
[----:B------:R-:W-:Y:S01]  /*26d0*/  FMUL.FTZ R89, R91, -1.4426950216293334961 ;  /* 0xbfb8aa3b5b597820 */ /* 0x000fe20000410000 */
[C---:B------:R-:W-:Y:S01]  /*26e0*/  FMUL.FTZ R82, R51.reuse, R82 ;  /* 0x0000005233527220 */ /* 0x040fe20000410000 */
[----:B------:R-:W-:-:S04]  /*26f0*/  FMUL.FTZ R81, R51, R81 ;  /* 0x0000005133517220 */ /* 0x000fc80000410000 */
[----:B------:R-:W0:Y:S01]  /*2700*/  MUFU.EX2 R89, R89 ;  /* 0x0000005900597308 */ /* 0x000e220000000800 */
[----:B------:R-:W-:Y:S01]  /*2710*/  FADD.FTZ R80, R80, -R50 ;  /* 0x8000003250507221 */ /* 0x000fe20000010000 */
        /* <DEDUP_REMOVED lines=9> */
[----:B------:R-:W-:Y:S01]  /*27b0*/  F2FP.F16.F32.PACK_AB R89, R91, R89 ;  /* 0x000000595b59723e */ /* 0x000fe200000000ff */
[----:B------:R-:W-:Y:S01]  /*27c0*/  FADD.FTZ R91, R87, -R50 ;  /* 0x80000032575b7221 */ /* 0x000fe20000010000 */
[--C-:B------:R-:W-:Y:S02]  /*27d0*/  HADD2.F32 R87, -RZ, R47.reuse.H0_H0 ;  /* 0x2000002fff577230 */ /* 0x100fe40000004100 */
[----:B------:R-:W-:Y:S01]  /*27e0*/  PRMT R88, R89, 0x7632, R88 ;  /* 0x0000763259587816 */ /* 0x000fe20000000058 */
[----:B------:R-:W-:Y:S01]  /*27f0*/  FMUL.FTZ R91, R51, R91 ;  /* 0x0000005b335b7220 */ /* 0x000fe20000410000 */
[----:B------:R-:W-:Y:S01]  /*2800*/  STG.E.U16 desc[UR10][R48.64], R89 ;  /* 0x0000005930007986 */ /* 0x000fe2000c10150a */
[----:B------:R-:W-:-:S03]  /*2810*/  HADD2.F32 R47, -RZ, R47.H1_H1 ;  /* 0x3000002fff2f7230 */ /* 0x000fc60000004100 */
[----:B------:R0:W-:Y:S02]  /*2820*/  STG.E.U16 desc[UR10][R48.64+0x2], R88 ;  /* 0x0000025830007986 */ /* 0x0001e4000c10150a */
[--C-:B0-----:R-:W-:Y:S02]  /*2830*/  HADD2.F32 R88, -RZ, R45.reuse.H0_H0 ;  /* 0x2000002dff587230 */ /* 0x101fe40000004100 */
[----:B------:R-:W-:-:S03]  /*2840*/  HADD2.F32 R45, -RZ, R45.H1_H1 ;  /* 0x3000002dff2d7230 */ /* 0x000fc60000004100 */
[--C-:B------:R-:W-:Y:S01]  /*2850*/  FFMA.FTZ R91, R91, R88, R87.reuse ;  /* 0x000000585b5b7223 */ /* 0x100fe20000010057 */
[----:B------:R-:W-:Y:S01]  /*2860*/  FFMA.FTZ R83, R88, R83, R87 ;  /* 0x0000005358537223 */ /* 0x000fe20000010057 */
[--C-:B------:R-:W-:Y:S01]  /*2870*/  FFMA.FTZ R86, R86, R45, R47.reuse ;  /* 0x0000002d56567223 */ /* 0x100fe2000001002f */
[----:B------:R-:W-:Y:S01]  /*2880*/  FFMA.FTZ R82, R45, R82, R47 ;  /* 0x000000522d527223 */ /* 0x000fe2000001002f */
        /* <DEDUP_REMOVED lines=10> */
[----:B------:R-:W-:-:S04]  /*2930*/  F2FP.F16.F32.PACK_AB R89, R91, R89 ;  /* 0x000000595b59723e */ /* 0x000fc800000000ff */
[----:B------:R-:W-:Y:S01]  /*2940*/  PRMT R86, R89, 0x7632, R86 ;  /* 0x0000763259567816 */ /* 0x000fe20000000056 */
[----:B------:R-:W-:Y:S04]  /*2950*/  STG.E.U16 desc[UR10][R48.64+0x4], R89 ;  /* 0x0000045930007986 */ /* 0x000fe8000c10150a */
[----:B------:R0:W-:Y:S02]  /*2960*/  STG.E.U16 desc[UR10][R48.64+0x6], R86 ;  /* 0x0000065630007986 */ /* 0x0001e4000c10150a */
[----:B0-----:R-:W-:Y:S01]  /*2970*/  FMUL.FTZ R48, R51, R85 ;  /* 0x0000005533307220 */ /* 0x001fe20000410000 */
[----:B------:R-:W-:-:S03]  /*2980*/  FMUL.FTZ R85, R84, -1.4426950216293334961 ;  /* 0xbfb8aa3b54557820 */ /* 0x000fc60000410000 */
[----:B------:R-:W-:-:S03]  /*2990*/  FFMA.FTZ R48, R54, R48, R0 ;  /* 0x0000003036307223 */ /* 0x000fc60000010000 */
[----:B------:R-:W0:Y:S01]  /*29a0*/  MUFU.EX2 R85, R85 ;  /* 0x0000005500557308 */ /* 0x000e220000000800 */
[----:B------:R-:W-:-:S07]  /*29b0*/  FMUL.FTZ R49, R48, -1.4426950216293334961 ;  /* 0xbfb8aa3b30317820 */ /* 0x000fce0000410000 */
[----:B------:R-:W1:Y:S01]  /*29c0*/  MUFU.EX2 R49, R49 ;  /* 0x0000003100317308 */ /* 0x000e620000000800 */
[----:B0-----:R-:W-:-:S07]  /*29d0*/  FADD.FTZ R85, R85, 1 ;  /* 0x3f80000055557421 */ /* 0x001fce0000010000 */
[----:B------:R-:W0:Y:S01]  /*29e0*/  MUFU.RCP R85, R85 ;  /* 0x0000005500557308 */ /* 0x000e220000001000 */
[----:B-1----:R-:W-:-:S07]  /*29f0*/  FADD.FTZ R49, R49, 1 ;  /* 0x3f80000031317421 */ /* 0x002fce0000010000 */
[----:B------:R-:W1:Y:S01]  /*2a00*/  MUFU.RCP R49, R49 ;  /* 0x0000003100317308 */ /* 0x000e620000001000 */
[----:B------:R-:W-:Y:S01]  /*2a10*/  FMUL.FTZ R80, R51, R80 ;  /* 0x0000005033507220 */ /* 0x000fe20000410000 */
[----:B0-----:R-:W-:Y:S01]  /*2a20*/  FMUL.FTZ R84, R84, R85 ;  /* 0x0000005554547220 */ /* 0x001fe20000410000 */
[----:B-1----:R-:W-:Y:S01]  /*2a30*/  FMUL.FTZ R49, R48, R49 ;  /* 0x0000003130317220 */ /* 0x002fe20000410000 */
[----:B------:R-:W-:-:S04]  /*2a40*/  FMUL.FTZ R48, R83, -1.4426950216293334961 ;  /* 0xbfb8aa3b53307820 */ /* 0x000fc80000410000 */
[----:B------:R0:W-:Y:S02]  /*2a50*/  STL [R1+0x3c], R49 ;  /* 0x00003c3101007387 */ /* 0x0001e40000100800 */
[----:B------:R-:W1:Y:S02]  /*2a60*/  MUFU.EX2 R48, R48 ;  /* 0x0000003000307308 */ /* 0x000e640000000800 */
[----:B------:R-:W-:Y:S04]  /*2a70*/  STL [R1+0x38], R84 ;  /* 0x0000385401007387 */ /* 0x000fe80000100800 */
[----:B------:R-:W2:Y:S01]  /*2a80*/  LDL.LU R89, [R1+0x8] ;  /* 0x0000080001597983 */ /* 0x000ea20000300800 */
[----:B0-----:R-:W-:-:S03]  /*2a90*/  FMUL.FTZ R49, R82, -1.4426950216293334961 ;  /* 0xbfb8aa3b52317820 */ /* 0x001fc60000410000 */
[----:B------:R-:W3:Y:S03]  /*2aa0*/  LDL.LU R86, [R1+0xc] ;  /* 0x00000c0001567983 */ /* 0x000ee60000300800 */
[----:B------:R-:W0:Y:S01]  /*2ab0*/  MUFU.EX2 R49, R49 ;  /* 0x0000003100317308 */ /* 0x000e220000000800 */
[----:B-1----:R-:W-:-:S07]  /*2ac0*/  FADD.FTZ R48, R48, 1 ;  /* 0x3f80000030307421 */ /* 0x002fce0000010000 */
[----:B------:R-:W1:Y:S01]  /*2ad0*/  MUFU.RCP R48, R48 ;  /* 0x0000003000307308 */ /* 0x000e620000001000 */
[----:B0-----:R-:W-:-:S07]  /*2ae0*/  FADD.FTZ R49, R49, 1 ;  /* 0x3f80000031317421 */ /* 0x001fce0000010000 */
[----:B------:R-:W0:Y:S01]  /*2af0*/  MUFU.RCP R49, R49 ;  /* 0x0000003100317308 */ /* 0x000e220000001000 */
[----:B-1----:R-:W-:Y:S01]  /*2b00*/  FMUL.FTZ R48, R83, R48 ;  /* 0x0000003053307220 */ /* 0x002fe20000410000 */
[----:B------:R-:W-:-:S04]  /*2b10*/  FFMA.FTZ R85, R44, R80, R46 ;  /* 0x000000502c557223 */ /* 0x000fc8000001002e */
[----:B------:R1:W-:Y:S02]  /*2b20*/  STL [R1+0x28], R48 ;  /* 0x0000283001007387 */ /* 0x0003e40000100800 */
[----:B-1----:R-:W-:Y:S01]  /*2b30*/  FMUL.FTZ R48, R81, -1.4426950216293334961 ;  /* 0xbfb8aa3b51307820 */ /* 0x002fe20000410000 */
[----:B0-----:R-:W-:Y:S01]  /*2b40*/  FMUL.FTZ R93, R82, R49 ;  /* 0x00000031525d7220 */ /* 0x001fe20000410000 */
[----:B------:R-:W-:-:S04]  /*2b50*/  FMUL.FTZ R49, R85, -1.4426950216293334961 ;  /* 0xbfb8aa3b55317820 */ /* 0x000fc80000410000 */
[----:B------:R-:W0:Y:S08]  /*2b60*/  MUFU.EX2 R48, R48 ;  /* 0x0000003000307308 */ /* 0x000e300000000800 */
[----:B------:R-:W1:Y:S01]  /*2b70*/  MUFU.EX2 R49, R49 ;  /* 0x0000003100317308 */ /* 0x000e620000000800 */
[----:B------:R-:W-:-:S04]  /*2b80*/  FADD.FTZ R84, R79, -R50 ;  /* 0x800000324f547221 */ /* 0x000fc80000010000 */
[----:B------:R-:W-:Y:S01]  /*2b90*/  FMUL.FTZ R84, R51, R84 ;  /* 0x0000005433547220 */ /* 0x000fe20000410000 */
[----:B0-----:R-:W-:-:S03]  /*2ba0*/  FADD.FTZ R48, R48, 1 ;  /* 0x3f80000030307421 */ /* 0x001fc60000010000 */
[----:B------:R-:W-:Y:S01]  /*2bb0*/  FFMA.FTZ R84, R88, R84, R87 ;  /* 0x0000005458547223 */ /* 0x000fe20000010057 */
[----:B------:R1:W-:Y:S02]  /*2bc0*/  MUFU.RCP R91, R48 ;  /* 0x00000030005b7308 */ /* 0x0003e40000001000 */
[----:B-1----:R-:W-:Y:S01]  /*2bd0*/  FADD.FTZ R48, R49, 1 ;  /* 0x3f80000031307421 */ /* 0x002fe20000010000 */
[----:B------:R-:W-:-:S05]  /*2be0*/  FMUL.FTZ R49, R84, -1.4426950216293334961 ;  /* 0xbfb8aa3b54317820 */ /* 0x000fca0000410000 */
        /* <DEDUP_REMOVED lines=13> */
[----:B0-----:R-:W-:-:S06]  /*2cc0*/  FADD.FTZ R48, R48, 1 ;  /* 0x3f80000030307421 */ /* 0x001fcc0000010000 */
[----:B------:R-:W0:Y:S01]  /*2cd0*/  MUFU.RCP R48, R48 ;  /* 0x0000003000307308 */ /* 0x000e220000001000 */
[----:B-1----:R-:W-:Y:S01]  /*2ce0*/  FMUL.FTZ R84, R84, R49 ;  /* 0x0000003154547220 */ /* 0x002fe20000410000 */
[----:B------:R-:W-:Y:S01]  /*2cf0*/  FMUL.FTZ R49, R82, -1.4426950216293334961 ;  /* 0xbfb8aa3b52317820 */ /* 0x000fe20000410000 */
[----:B------:R-:W-:-:S05]  /*2d00*/  FADD.FTZ R76, R76, -R50 ;  /* 0x800000324c4c7221 */ /* 0x000fca0000010000 */
[----:B------:R-:W1:Y:S01]  /*2d10*/  MUFU.EX2 R49, R49 ;  /* 0x0000003100317308 */ /* 0x000e620000000800 */
[----:B------:R-:W-:Y:S01]  /*2d20*/  FMUL.FTZ R76, R51, R76 ;  /* 0x0000004c334c7220 */ /* 0x000fe20000410000 */
[----:B------:R-:W-:-:S03]  /*2d30*/  FMUL.FTZ R91, R81, R91 ;  /* 0x0000005b515b7220 */ /* 0x000fc60000410000 */
[----:B------:R-:W-:Y:S01]  /*2d40*/  FFMA.FTZ R81, R44, R76, R46 ;  /* 0x0000004c2c517223 */ /* 0x000fe2000001002e */
[----:B0-----:R-:W-:-:S03]  /*2d50*/  FMUL.FTZ R83, R83, R48 ;  /* 0x0000003053537220 */ /* 0x001fc60000410000 */
[----:B------:R-:W-:-:S06]  /*2d60*/  FMUL.FTZ R48, R81, -1.4426950216293334961 ;  /* 0xbfb8aa3b51307820 */ /* 0x000fcc0000410000 */
[----:B------:R-:W0:Y:S01]  /*2d70*/  MUFU.EX2 R48, R48 ;  /* 0x0000003000307308 */ /* 0x000e220000000800 */
[----:B-1----:R-:W-:-:S07]  /*2d80*/  FADD.FTZ R49, R49, 1 ;  /* 0x3f80000031317421 */ /* 0x002fce0000010000 */
[----:B------:R-:W1:Y:S01]  /*2d90*/  MUFU.RCP R49, R49 ;  /* 0x0000003100317308 */ /* 0x000e620000001000 */
[----:B------:R-:W-:-:S04]  /*2da0*/  FADD.FTZ R80, R75, -R50 ;  /* 0x800000324b507221 */ /* 0x000fc80000010000 */
[----:B------:R-:W-:Y:S01]  /*2db0*/  FMUL.FTZ R80, R51, R80 ;  /* 0x0000005033507220 */ /* 0x000fe20000410000 */
[----:B0-----:R-:W-:-:S03]  /*2dc0*/  FADD.FTZ R48, R48, 1 ;  /* 0x3f80000030307421 */ /* 0x001fc60000010000 */
[----:B------:R-:W-:-:S03]  /*2dd0*/  FFMA.FTZ R80, R88, R80, R87 ;  /* 0x0000005058507223 */ /* 0x000fc60000010057 */
[----:B------:R-:W0:Y:S01]  /*2de0*/  MUFU.RCP R48, R48 ;  /* 0x0000003000307308 */ /* 0x000e220000001000 */
[----:B-1----:R-:W-:Y:S01]  /*2df0*/  FMUL.FTZ R82, R82, R49 ;  /* 0x0000003152527220 */ /* 0x002fe20000410000 */
[----:B------:R-:W-:Y:S01]  /*2e00*/  FMUL.FTZ R49, R80, -1.4426950216293334961 ;  /* 0xbfb8aa3b50317820 */ /* 0x000fe20000410000 */
[----:B------:R-:W-:-:S05]  /*2e10*/  FADD.FTZ R74, R74, -R50 ;  /* 0x800000324a4a7221 */ /* 0x000fca0000010000 */
[----:B------:R-:W1:Y:S01]  /*2e20*/  MUFU.EX2 R49, R49 ;  /* 0x0000003100317308 */ /* 0x000e620000000800 */
[----:B------:R-:W-:-:S04]  /*2e30*/  FMUL.FTZ R74, R51, R74 ;  /* 0x0000004a334a7220 */ /* 0x000fc80000410000 */
        /* <DEDUP_REMOVED lines=74> */
[----:B------:R0:W-:Y:S01]  /*32e0*/  MUFU.RCP R65, R66 ;  /* 0x0000004200417308 */ /* 0x0001e20000001000 */
[----:B-1----:R-:W-:Y:S01]  /*32f0*/  FMUL.FTZ R71, R71, R49 ;  /* 0x0000003147477220 */ /* 0x002fe20000410000 */
[----:B------:R-:W-:Y:S01]  /*3300*/  FMUL.FTZ R49, R48, -1.4426950216293334961 ;  /* 0xbfb8aa3b30317820 */ /* 0x000fe20000410000 */
[----:B0-----:R-:W-:-:S05]  /*3310*/  FADD.FTZ R66, R64, -R50 ;  /* 0x8000003240427221 */ /* 0x001fca0000010000 */
[----:B------:R0:W1:Y:S02]  /*3320*/  MUFU.EX2 R64, R49 ;  /* 0x0000003100407308 */ /* 0x0000640000000800 */
[----:B0-----:R-:W-:-:S04]  /*3330*/  FMUL.FTZ R49, R51, R66 ;  /* 0x0000004233317220 */ /* 0x001fc80000410000 */
[----:B------:R-:W-:-:S04]  /*3340*/  FFMA.FTZ R49, R44, R49, R46 ;  /* 0x000000312c317223 */ /* 0x000fc8000001002e */
[----:B------:R-:W-:-:S06]  /*3350*/  FMUL.FTZ R66, R49, -1.4426950216293334961 ;  /* 0xbfb8aa3b31427820 */ /* 0x000fcc0000410000 */
[----:B------:R-:W0:Y:S01]  /*3360*/  MUFU.EX2 R66, R66 ;  /* 0x0000004200427308 */ /* 0x000e220000000800 */
[----:B-1----:R-:W-:Y:S01]  /*3370*/  FADD.FTZ R64, R64, 1 ;  /* 0x3f80000040407421 */ /* 0x002fe20000010000 */
[----:B------:R-:W-:-:S06]  /*3380*/  FMUL.FTZ R70, R70, R65 ;  /* 0x0000004146467220 */ /* 0x000fcc0000410000 */
[----:B------:R0:W1:Y:S01]  /*3390*/  MUFU.RCP R65, R64 ;  /* 0x0000004000417308 */ /* 0x0000620000001000 */
[----:B------:R-:W-:Y:S01]  /*33a0*/  FADD.FTZ R63, R63, -R50 ;  /* 0x800000323f3f7221 */ /* 0x000fe20000010000 */
[----:B0-----:R-:W-:-:S03]  /*33b0*/  FADD.FTZ R64, R66, 1 ;  /* 0x3f80000042407421 */ /* 0x001fc60000010000 */
[----:B------:R-:W-:-:S03]  /*33c0*/  FMUL.FTZ R63, R51, R63 ;  /* 0x0000003f333f7220 */ /* 0x000fc60000410000 */
[----:B------:R-:W0:Y:S01]  /*33d0*/  MUFU.RCP R64, R64 ;  /* 0x0000004000407308 */ /* 0x000e220000001000 */
[----:B------:R-:W-:Y:S01]  /*33e0*/  FADD.FTZ R62, R62, -R50 ;  /* 0x800000323e3e7221 */ /* 0x000fe20000010000 */
[----:B------:R-:W-:Y:S01]  /*33f0*/  FFMA.FTZ R63, R88, R63, R87 ;  /* 0x0000003f583f7223 */ /* 0x000fe20000010057 */
[----:B-1----:R-:W-:Y:S02]  /*3400*/  FMUL.FTZ R48, R48, R65 ;  /* 0x0000004130307220 */ /* 0x002fe40000410000 */
[----:B------:R-:W-:Y:S01]  /*3410*/  FMUL.FTZ R62, R51, R62 ;  /* 0x0000003e333e7220 */ /* 0x000fe20000410000 */
[----:B------:R-:W-:-:S03]  /*3420*/  FMUL.FTZ R65, R63, -1.4426950216293334961 ;  /* 0xbfb8aa3b3f417820 */ /* 0x000fc60000410000 */
[----:B------:R-:W-:-:S03]  /*3430*/  FFMA.FTZ R62, R45, R62, R47 ;  /* 0x0000003e2d3e7223 */ /* 0x000fc6000001002f */
[----:B------:R-:W1:Y:S01]  /*3440*/  MUFU.EX2 R65, R65 ;  /* 0x0000004100417308 */ /* 0x000e620000000800 */
[----:B0-----:R-:W-:Y:S01]  /*3450*/  FMUL.FTZ R49, R49, R64 ;  /* 0x0000004031317220 */ /* 0x001fe20000410000 */
[----:B------:R-:W-:-:S06]  /*3460*/  FMUL.FTZ R64, R62, -1.4426950216293334961 ;  /* 0xbfb8aa3b3e407820 */ /* 0x000fcc0000410000 */
[----:B------:R-:W0:Y:S01]  /*3470*/  MUFU.EX2 R64, R64 ;  /* 0x0000004000407308 */ /* 0x000e220000000800 */
[----:B-1----:R-:W-:-:S07]  /*3480*/  FADD.FTZ R65, R65, 1 ;  /* 0x3f80000041417421 */ /* 0x002fce0000010000 */
[----:B------:R0:W1:Y:S01]  /*3490*/  MUFU.RCP R66, R65 ;  /* 0x0000004100427308 */ /* 0x0000620000001000 */
[----:B------:R-:W-:Y:S01]  /*34a0*/  FADD.FTZ R61, R61, -R50 ;  /* 0x800000323d3d7221 */ /* 0x000fe20000010000 */
[----:B0-----:R-:W-:-:S03]  /*34b0*/  FADD.FTZ R65, R64, 1 ;  /* 0x3f80000040417421 */ /* 0x001fc60000010000 */
[----:B------:R-:W-:-:S03]  /*34c0*/  FMUL.FTZ R61, R51, R61 ;  /* 0x0000003d333d7220 */ /* 0x000fc60000410000 */
[----:B------:R-:W0:Y:S01]  /*34d0*/  MUFU.RCP R65, R65 ;  /* 0x0000004100417308 */ /* 0x000e220000001000 */
[----:B------:R-:W-:Y:S01]  /*34e0*/  FFMA.FTZ R64, R54, R61, R0 ;  /* 0x0000003d36407223 */ /* 0x000fe20000010000 */
[----:B------:R-:W-:Y:S01]  /*34f0*/  FADD.FTZ R60, R60, -R50 ;  /* 0x800000323c3c7221 */ /* 0x000fe20000010000 */
[----:B-1----:R-:W-:Y:S02]  /*3500*/  FMUL.FTZ R61, R63, R66 ;  /* 0x000000423f3d7220 */ /* 0x002fe40000410000 */
[----:B------:R-:W-:Y:S01]  /*3510*/  FMUL.FTZ R66, R64, -1.4426950216293334961 ;  /* 0xbfb8aa3b40427820 */ /* 0x000fe20000410000 */
[----:B------:R-:W-:-:S04]  /*3520*/  FMUL.FTZ R60, R51, R60 ;  /* 0x0000003c333c7220 */ /* 0x000fc80000410000 */
[----:B------:R-:W-:Y:S01]  /*3530*/  FFMA.FTZ R63, R44, R60, R46 ;  /* 0x0000003c2c3f7223 */ /* 0x000fe2000001002e */
[----:B------:R-:W1:Y:S01]  /*3540*/  MUFU.EX2 R66, R66 ;  /* 0x0000004200427308 */ /* 0x000e620000000800 */
[----:B0-----:R-:W-:Y:S02]  /*3550*/  FMUL.FTZ R60, R62, R65 ;  /* 0x000000413e3c7220 */ /* 0x001fe40000410000 */
[----:B------:R-:W-:-:S06]  /*3560*/  FMUL.FTZ R62, R63, -1.4426950216293334961 ;  /* 0xbfb8aa3b3f3e7820 */ /* 0x000fcc0000410000 */
[----:B------:R-:W0:Y:S01]  /*3570*/  MUFU.EX2 R62, R62 ;  /* 0x0000003e003e7308 */ /* 0x000e220000000800 */
[----:B-1----:R-:W-:-:S07]  /*3580*/  FADD.FTZ R66, R66, 1 ;  /* 0x3f80000042427421 */ /* 0x002fce0000010000 */
[----:B------:R-:W1:Y:S01]  /*3590*/  MUFU.RCP R66, R66 ;  /* 0x0000004200427308 */ /* 0x000e620000001000 */
        /* <DEDUP_REMOVED lines=128> */
[----:B------:R4:W-:Y:S01]  /*3da0*/  STL [R1+0x74], R93 ;  /* 0x0000745d01007387 */ /* 0x0009e20000100800 */
[----:B------:R-:W-:Y:S01]  /*3db0*/  FADD.FTZ R31, R31, -R50 ;  /* 0x800000321f1f7221 */ /* 0x000fe20000010000 */
[----:B0-----:R-:W-:-:S03]  /*3dc0*/  FADD.FTZ R65, R64, 1 ;  /* 0x3f80000040417421 */ /* 0x001fc60000010000 */
[----:B------:R-:W-:Y:S01]  /*3dd0*/  FMUL.FTZ R31, R51, R31 ;  /* 0x0000001f331f7220 */ /* 0x000fe20000410000 */
[----:B----4-:R-:W4:Y:S02]  /*3de0*/  LDL.LU R93, [R1+0x4] ;  /* 0x00000400015d7983 */ /* 0x010f240000300800 */
[----:B------:R-:W0:Y:S02]  /*3df0*/  MUFU.RCP R65, R65 ;  /* 0x0000004100417308 */ /* 0x000e240000001000 */
[----:B------:R2:W-:Y:S01]  /*3e00*/  STL [R1+0x78], R91 ;  /* 0x0000785b01007387 */ /* 0x0005e20000100800 */
[----:B------:R-:W-:Y:S01]  /*3e10*/  FFMA.FTZ R64, R88, R31, R87 ;  /* 0x0000001f58407223 */ /* 0x000fe20000010057 */
[----:B------:R-:W-:Y:S02]  /*3e20*/  FADD.FTZ R32, R32, -R50 ;  /* 0x8000003220207221 */ /* 0x000fe40000010000 */
[----:B--2---:R-:W2:Y:S01]  /*3e30*/  LDL.LU R91, [R1] ;  /* 0x00000000015b7983 */ /* 0x004ea20000300800 */
        /* <DEDUP_REMOVED lines=8> */
[----:B------:R-:W-:Y:S01]  /*3ec0*/  FADD.FTZ R33, R33, -R50 ;  /* 0x8000003221217221 */ /* 0x000fe20000010000 */
[----:B-1----:R-:W-:-:S03]  /*3ed0*/  FADD.FTZ R63, R63, 1 ;  /* 0x3f8000003f3f7421 */ /* 0x002fc60000010000 */
[----:B------:R-:W-:-:S03]  /*3ee0*/  FMUL.FTZ R33, R51, R33 ;  /* 0x0000002133217220 */ /* 0x000fc60000410000 */
[----:B------:R-:W1:Y:S01]  /*3ef0*/  MUFU.RCP R63, R63 ;  /* 0x0000003f003f7308 */ /* 0x000e620000001000 */
[----:B0-----:R-:W-:Y:S01]  /*3f00*/  FADD.FTZ R66, R65, 1 ;  /* 0x3f80000041427421 */ /* 0x001fe20000010000 */
[----:B------:R-:W-:-:S06]  /*3f10*/  FFMA.FTZ R65, R54, R33, R0 ;  /* 0x0000002136417223 */ /* 0x000fcc0000010000 */
[----:B------:R0:W3:Y:S02]  /*3f20*/  MUFU.RCP R33, R66 ;  /* 0x0000004200217308 */ /* 0x0000e40000001000 */
[----:B0-----:R-:W-:Y:S01]  /*3f30*/  FADD.FTZ R66, R34, -R50 ;  /* 0x8000003222427221 */ /* 0x001fe20000010000 */
[----:B-1----:R-:W-:Y:S01]  /*3f40*/  FMUL.FTZ R63, R64, R63 ;  /* 0x0000003f403f7220 */ /* 0x002fe20000410000 */
[----:B------:R-:W-:Y:S02]  /*3f50*/  FMUL.FTZ R64, R65, -1.4426950216293334961 ;  /* 0xbfb8aa3b41407820 */ /* 0x000fe40000410000 */
[----:B------:R-:W-:Y:S02]  /*3f60*/  FMUL.FTZ R66, R51, R66 ;  /* 0x0000004233427220 */ /* 0x000fe40000410000 */
[----:B------:R3:W0:Y:S02]  /*3f70*/  MUFU.EX2 R34, R64 ;  /* 0x0000004000227308 */ /* 0x0006240000000800 */
[----:B------:R-:W-:Y:S01]  /*3f80*/  FFMA.FTZ R66, R44, R66, R46 ;  /* 0x000000422c427223 */ /* 0x000fe2000001002e */
[----:B---3--:R-:W-:-:S03]  /*3f90*/  FMUL.FTZ R64, R32, R33 ;  /* 0x0000002120407220 */ /* 0x008fc60000410000 */
[----:B------:R-:W-:-:S06]  /*3fa0*/  FMUL.FTZ R33, R66, -1.4426950216293334961 ;  /* 0xbfb8aa3b42217820 */ /* 0x000fcc0000410000 */
[----:B------:R-:W1:Y:S01]  /*3fb0*/  MUFU.EX2 R33, R33 ;  /* 0x0000002100217308 */ /* 0x000e620000000800 */
[----:B0-----:R-:W-:Y:S01]  /*3fc0*/  FADD.FTZ R32, R34, 1 ;  /* 0x3f80000022207421 */ /* 0x001fe20000010000 */
[----:B------:R-:W-:-:S04]  /*3fd0*/  FADD.FTZ R67, R35, -R50 ;  /* 0x8000003223437221 */ /* 0x000fc80000010000 */
[----:B------:R-:W-:Y:S02]  /*3fe0*/  FMUL.FTZ R67, R51, R67 ;  /* 0x0000004333437220 */ /* 0x000fe40000410000 */
[----:B------:R-:W0:Y:S02]  /*3ff0*/  MUFU.RCP R32, R32 ;  /* 0x0000002000207308 */ /* 0x000e240000001000 */
[----:B------:R-:W-:Y:S01]  /*4000*/  FFMA.FTZ R67, R88, R67, R87 ;  /* 0x0000004358437223 */ /* 0x000fe20000010057 */
[----:B-1----:R-:W-:-:S03]  /*4010*/  FADD.FTZ R33, R33, 1 ;  /* 0x3f80000021217421 */ /* 0x002fc60000010000 */
[----:B------:R-:W-:-:S03]  /*4020*/  FMUL.FTZ R34, R67, -1.4426950216293334961 ;  /* 0xbfb8aa3b43227820 */ /* 0x000fc60000410000 */
[----:B------:R-:W1:Y:S01]  /*4030*/  MUFU.RCP R33, R33 ;  /* 0x0000002100217308 */ /* 0x000e620000001000 */
[----:B------:R-:W-:Y:S01]  /*4040*/  FADD.FTZ R36, R36, -R50 ;  /* 0x8000003224247221 */ /* 0x000fe20000010000 */
[----:B0-----:R-:W-:-:S03]  /*4050*/  FMUL.FTZ R65, R65, R32 ;  /* 0x0000002041417220 */ /* 0x001fc60000410000 */
[----:B------:R-:W-:-:S03]  /*4060*/  FMUL.FTZ R32, R51, R36 ;  /* 0x0000002433207220 */ /* 0x000fc60000410000 */
[----:B------:R-:W0:Y:S01]  /*4070*/  MUFU.EX2 R34, R34 ;  /* 0x0000002200227308 */ /* 0x000e220000000800 */
[----:B------:R-:W-:Y:S01]  /*4080*/  FFMA.FTZ R32, R45, R32, R47 ;  /* 0x000000202d207223 */ /* 0x000fe2000001002f */
[----:B-1----:R-:W-:-:S03]  /*4090*/  FMUL.FTZ R66, R66, R33 ;  /* 0x0000002142427220 */ /* 0x002fc60000410000 */
[----:B------:R-:W-:-:S06]  /*40a0*/  FMUL.FTZ R33, R32, -1.4426950216293334961 ;  /* 0xbfb8aa3b20217820 */ /* 0x000fcc0000410000 */
[----:B------:R-:W1:Y:S01]  /*40b0*/  MUFU.EX2 R33, R33 ;  /* 0x0000002100217308 */ /* 0x000e620000000800 */
[----:B0-----:R-:W-:-:S07]  /*40c0*/  FADD.FTZ R34, R34, 1 ;  /* 0x3f80000022227421 */ /* 0x001fce0000010000 */
[----:B------:R0:W3:Y:S02]  /*40d0*/  MUFU.RCP R35, R34 ;  /* 0x0000002200237308 */ /* 0x0000e40000001000 */
[----:B0-----:R-:W-:Y:S01]  /*40e0*/  FADD.FTZ R34, R37, -R50 ;  /* 0x8000003225227221 */ /* 0x001fe20000010000 */
[----:B-1----:R-:W-:-:S03]  /*40f0*/  FADD.FTZ R36, R33, 1 ;  /* 0x3f80000021247421 */ /* 0x002fc60000010000 */
[----:B------:R-:W-:-:S04]  /*4100*/  FMUL.FTZ R34, R51, R34 ;  /* 0x0000002233227220 */ /* 0x000fc80000410000 */
[----:B------:R-:W-:Y:S01]  /*4110*/  FFMA.FTZ R33, R54, R34, R0 ;  /* 0x0000002236217223 */ /* 0x000fe20000010000 */
[----:B---3--:R-:W-:-:S03]  /*4120*/  FMUL.FTZ R67, R67, R35 ;  /* 0x0000002343437220 */ /* 0x008fc60000410000 */
[----:B------:R-:W-:Y:S01]  /*4130*/  FMUL.FTZ R35, R33, -1.4426950216293334961 ;  /* 0xbfb8aa3b21237820 */ /* 0x000fe20000410000 */
        /* <DEDUP_REMOVED lines=14> */
[----:B------:R-:W-:Y:S01]  /*4220*/  FADD.FTZ R40, R40, -R50 ;  /* 0x8000003228287221 */ /* 0x000fe20000010000 */
[----:B-1----:R-:W-:Y:S01]  /*4230*/  FMUL.FTZ R39, R33, R34 ;  /* 0x0000002221277220 */ /* 0x002fe20000410000 */
[----:B------:R-:W-:-:S03]  /*4240*/  FMUL.FTZ R34, R69, -1.4426950216293334961 ;  /* 0xbfb8aa3b45227820 */ /* 0x000fc60000410000 */
[----:B------:R-:W0:Y:S01]  /*4250*/  MUFU.RCP R32, R32 ;  /* 0x0000002000207308 */ /* 0x000e220000001000 */
[----:B------:R-:W-:-:S07]  /*4260*/  FMUL.FTZ R33, R51, R40 ;  /* 0x0000002833217220 */ /* 0x000fce0000410000 */
[----:B------:R-:W1:Y:S01]  /*4270*/  MUFU.EX2 R34, R34 ;  /* 0x0000002200227308 */ /* 0x000e620000000800 */
[----:B------:R-:W-:-:S04]  /*4280*/  FFMA.FTZ R33, R45, R33, R47 ;  /* 0x000000212d217223 */ /* 0x000fc8000001002f */
[----:B------:R-:W-:Y:S01]  /*4290*/  FMUL.FTZ R35, R33, -1.4426950216293334961 ;  /* 0xbfb8aa3b21237820 */ /* 0x000fe20000410000 */
[----:B0-----:R-:W-:-:S05]  /*42a0*/  FMUL.FTZ R68, R68, R32 ;  /* 0x0000002044447220 */ /* 0x001fca0000410000 */
[----:B------:R-:W0:Y:S01]  /*42b0*/  MUFU.EX2 R35, R35 ;  /* 0x0000002300237308 */ /* 0x000e220000000800 */
[----:B-1----:R-:W-:-:S07]  /*42c0*/  FADD.FTZ R32, R34, 1 ;  /* 0x3f80000022207421 */ /* 0x002fce0000010000 */
[----:B------:R-:W1:Y:S01]  /*42d0*/  MUFU.RCP R32, R32 ;  /* 0x0000002000207308 */ /* 0x000e620000001000 */
[----:B------:R-:W-:Y:S01]  /*42e0*/  FADD.FTZ R41, R41, -R50 ;  /* 0x8000003229297221 */ /* 0x000fe20000010000 */
[----:B0-----:R-:W-:-:S06]  /*42f0*/  FADD.FTZ R34, R35, 1 ;  /* 0x3f80000023227421 */ /* 0x001fcc0000010000 */
[----:B------:R-:W0:Y:S01]  /*4300*/  MUFU.RCP R34, R34 ;  /* 0x0000002200227308 */ /* 0x000e220000001000 */
[----:B-1----:R-:W-:Y:S01]  /*4310*/  FMUL.FTZ R69, R69, R32 ;  /* 0x0000002045457220 */ /* 0x002fe20000410000 */
[----:B------:R-:W-:Y:S01]  /*4320*/  FMUL.FTZ R32, R51, R41 ;  /* 0x0000002933207220 */ /* 0x000fe20000410000 */
[----:B------:R-:W-:-:S03]  /*4330*/  FADD.FTZ R52, R52, -R50 ;  /* 0x8000003234347221 */ /* 0x000fc60000010000 */
[----:B------:R-:W-:Y:S01]  /*4340*/  FFMA.FTZ R32, R54, R32, R0 ;  /* 0x0000002036207223 */ /* 0x000fe20000010000 */
[----:B------:R-:W-:-:S03]  /*4350*/  FMUL.FTZ R52, R51, R52 ;  /* 0x0000003433347220 */ /* 0x000fc60000410000 */
[----:B------:R-:W-:Y:S01]  /*4360*/  FMUL.FTZ R35, R32, -1.4426950216293334961 ;  /* 0xbfb8aa3b20237820 */ /* 0x000fe20000410000 */
[----:B------:R-:W-:Y:S01]  /*4370*/  FFMA.FTZ R72, R44, R52, R46 ;  /* 0x000000342c487223 */ /* 0x000fe2000001002e */
[----:B0-----:R-:W-:-:S04]  /*4380*/  FMUL.FTZ R52, R33, R34 ;  /* 0x0000002221347220 */ /* 0x001fc80000410000 */
[----:B------:R-:W0:Y:S01]  /*4390*/  MUFU.EX2 R35, R35 ;  /* 0x0000002300237308 */ /* 0x000e220000000800 */
[----:B------:R-:W-:-:S07]  /*43a0*/  FMUL.FTZ R34, R72, -1.4426950216293334961 ;  /* 0xbfb8aa3b48227820 */ /* 0x000fce0000410000 */
[----:B------:R-:W1:Y:S01]  /*43b0*/  MUFU.EX2 R34, R34 ;  /* 0x0000002200227308 */ /* 0x000e620000000800 */
[----:B0-----:R-:W-:-:S07]  /*43c0*/  FADD.FTZ R33, R35, 1 ;  /* 0x3f80000023217421 */ /* 0x001fce0000010000 */
[----:B------:R-:W0:Y:S01]  /*43d0*/  MUFU.RCP R33, R33 ;  /* 0x0000002100217308 */ /* 0x000e220000001000 */
[----:B-1----:R-:W-:Y:S01]  /*43e0*/  FADD.FTZ R34, R34, 1 ;  /* 0x3f80000022227421 */ /* 0x002fe20000010000 */
[--C-:B------:R-:W-:Y:S01]  /*43f0*/  FADD.FTZ R43, R43, -R50.reuse ;  /* 0x800000322b2b7221 */ /* 0x100fe20000010000 */
[----:B------:R-:W-:-:S03]  /*4400*/  FADD.FTZ R56, R56, -R50 ;  /* 0x8000003238387221 */ /* 0x000fc60000010000 */
[C---:B------:R-:W-:Y:S02]  /*4410*/  FMUL.FTZ R43, R51.reuse, R43 ;  /* 0x0000002b332b7220 */ /* 0x040fe40000410000 */
[----:B------:R-:W1:Y:S02]  /*4420*/  MUFU.RCP R34, R34 ;  /* 0x0000002200227308 */ /* 0x000e640000001000 */
[----:B------:R-:W-:Y:S01]  /*4430*/  FFMA.FTZ R0, R54, R43, R0 ;  /* 0x0000002b36007223 */ /* 0x000fe20000010000 */
[----:B------:R-:W-:Y:S01]  /*4440*/  FMUL.FTZ R54, R51, R56 ;  /* 0x0000003833367220 */ /* 0x000fe20000410000 */
[----:B0-----:R-:W-:Y:S01]  /*4450*/  FMUL.FTZ R56, R32, R33 ;  /* 0x0000002120387220 */ /* 0x001fe20000410000 */
[----:B-----5:R-:W-:-:S04]  /*4460*/  LEA R32, P0, R2, UR14, 0x1 ;  /* 0x0000000e02207c11 */ /* 0x020fc8000f8008ff */
[----:B------:R-:W-:Y:S02]  /*4470*/  LEA.HI.X R33, R2, UR15, R90, 0x1, P0 ;  /* 0x0000000f02217c11 */ /* 0x000fe400080f0c5a */
[----:B------:R-:W-:Y:S01]  /*4480*/  LEA R2, P0, R3, UR14, 0x1 ;  /* 0x0000000e03027c11 */ /* 0x000fe2000f8008ff */
[----:B-1----:R-:W-:-:S03]  /*4490*/  FMUL.FTZ R72, R72, R34 ;  /* 0x0000002248487220 */ /* 0x002fc60000410000 */
[----:B------:R-:W-:Y:S02]  /*44a0*/  LEA.HI.X R3, R3, UR15, R92, 0x1, P0 ;  /* 0x0000000f03037c11 */ /* 0x000fe400080f0c5c */
[----:B------:R-:W-:-:S04]  /*44b0*/  LEA R34, P0, R4, UR14, 0x1 ;  /* 0x0000000e04227c11 */ /* 0x000fc8000f8008ff */
[----:B--2---:R-:W-:Y:S02]  /*44c0*/  LEA.HI.X R35, R4, UR15, R91, 0x1, P0 ;  /* 0x0000000f04237c11 */ /* 0x004fe400080f0c5b */
[----:B------:R-:W-:-:S04]  /*44d0*/  LEA R4, P0, R5, UR14, 0x1 ;  /* 0x0000000e05047c11 */ /* 0x000fc8000f8008ff */
[----:B----4-:R-:W-:Y:S02]  /*44e0*/  LEA.HI.X R5, R5, UR15, R93, 0x1, P0 ;  /* 0x0000000f05057c11 */ /* 0x010fe400080f0c5d */
[----:B------:R-:W-:Y:S01]  /*44f0*/  LEA R36, P0, R6, UR14, 0x1 ;  /* 0x0000000e06247c11 */ /* 0x000fe2000f8008ff */
[----:B------:R0:W-:Y:S01]  /*4500*/  STL [R1+0x7c], R85 ;  /* 0x00007c5501007387 */ /* 0x0001e20000100800 */
[----:B------:R-:W-:Y:S02]  /*4510*/  FFMA.FTZ R54, R44, R54, R46 ;  /* 0x000000362c367223 */ /* 0x000fe4000001002e */
[----:B------:R-:W-:Y:S01]  /*4520*/  LEA.HI.X R37, R6, UR15, R89, 0x1, P0 ;  /* 0x0000000f06257c11 */ /* 0x000fe200080f0c59 */
[----:B------:R-:W2:Y:S01]  /*4530*/  LDL.LU R46, [R1+0x10] ;  /* 0x00001000012e7983 */ /* 0x000ea20000300800 */
[----:B------:R-:W-:-:S04]  /*4540*/  LEA R6, P0, R7, UR14, 0x1 ;  /* 0x0000000e07067c11 */ /* 0x000fc8000f8008ff */
[----:B------:R-:W-:Y:S02]  /*4550*/  LEA.HI.X R7, R7, UR15, R86, 0x1, P0 ;  /* 0x0000000f07077c11 */ /* 0x000fe400080f0c56 */
[----:B------:R-:W3:Y:S04]  /*4560*/  LDL.LU R86, [R1+0x14] ;  /* 0x0000140001567983 */ /* 0x000ee80000300800 */
[----:B0-----:R-:W4:Y:S01]  /*4570*/  LDL.LU R85, [R1+0x18] ;  /* 0x0000180001557983 */ /* 0x001f220000300800 */
[--C-:B------:R-:W-:Y:S01]  /*4580*/  FADD.FTZ R40, R42, -R50.reuse ;  /* 0x800000322a287221 */ /* 0x100fe20000010000 */
[--C-:B------:R-:W-:Y:S01]  /*4590*/  FADD.FTZ R53, R53, -R50.reuse ;  /* 0x8000003235357221 */ /* 0x100fe20000010000 */
[--C-:B------:R-:W-:Y:S01]  /*45a0*/  FADD.FTZ R55, R55, -R50.reuse ;  /* 0x8000003237377221 */ /* 0x100fe20000010000 */
[----:B------:R-:W4:Y:S01]  /*45b0*/  LDL.LU R91, [R1+0x38] ;  /* 0x00003800015b7983 */ /* 0x000f220000300800 */
[C---:B------:R-:W-:Y:S01]  /*45c0*/  FMUL.FTZ R40, R51.reuse, R40 ;  /* 0x0000002833287220 */ /* 0x040fe20000410000 */
[C---:B------:R-:W-:Y:S01]  /*45d0*/  FMUL.FTZ R42, R51.reuse, R53 ;  /* 0x00000035332a7220 */ /* 0x040fe20000410000 */
[----:B------:R-:W-:Y:S01]  /*45e0*/  FMUL.FTZ R55, R51, R55 ;  /* 0x0000003733377220 */ /* 0x000fe20000410000 */
[----:B------:R-:W-:Y:S01]  /*45f0*/  FADD.FTZ R50, R57, -R50 ;  /* 0x8000003239327221 */ /* 0x000fe20000010000 */
[----:B------:R-:W-:Y:S01]  /*4600*/  FFMA.FTZ R40, R88, R40, R87 ;  /* 0x0000002858287223 */ /* 0x000fe20000010057 */
[----:B------:R-:W-:Y:S01]  /*4610*/  FFMA.FTZ R42, R45, R42, R47 ;  /* 0x0000002a2d2a7223 */ /* 0x000fe2000001002f */
[----:B------:R-:W4:Y:S02]  /*4620*/  LDL.LU R93, [R1+0x3c] ;  /* 0x00003c00015d7983 */ /* 0x000f240000300800 */
[----:B------:R-:W-:Y:S01]  /*4630*/  FMUL.FTZ R41, R40, -1.4426950216293334961 ;  /* 0xbfb8aa3b28297820 */ /* 0x000fe20000410000 */
[----:B------:R-:W-:Y:S01]  /*4640*/  FMUL.FTZ R43, R42, -1.4426950216293334961 ;  /* 0xbfb8aa3b2a2b7820 */ /* 0x000fe20000410000 */
[----:B------:R-:W-:Y:S01]  /*4650*/  FFMA.FTZ R87, R88, R55, R87 ;  /* 0x0000003758577223 */ /* 0x000fe20000010057 */
[----:B------:R-:W4:Y:S03]  /*4660*/  LDL.LU R89, [R1+0x1c] ;  /* 0x00001c0001597983 */ /* 0x000f260000300800 */
[----:B------:R-:W0:Y:S08]  /*4670*/  MUFU.EX2 R41, R41 ;  /* 0x0000002900297308 */ /* 0x000e300000000800 */
[----:B------:R-:W1:Y:S01]  /*4680*/  MUFU.EX2 R43, R43 ;  /* 0x0000002b002b7308 */ /* 0x000e620000000800 */
[----:B0-----:R-:W-:-:S07]  /*4690*/  FADD.FTZ R41, R41, 1 ;  /* 0x3f80000029297421 */ /* 0x001fce0000010000 */
[----:B------:R-:W0:Y:S01]  /*46a0*/  MUFU.RCP R55, R41 ;  /* 0x0000002900377308 */ /* 0x000e220000001000 */
[----:B-1----:R-:W-:-:S07]  /*46b0*/  FADD.FTZ R43, R43, 1 ;  /* 0x3f8000002b2b7421 */ /* 0x002fce0000010000 */
[----:B------:R1:W0:Y:S02]  /*46c0*/  MUFU.RCP R57, R43 ;  /* 0x0000002b00397308 */ /* 0x0002240000001000 */
[----:B-1----:R-:W-:-:S06]  /*46d0*/  FMUL.FTZ R43, R0, -1.4426950216293334961 ;  /* 0xbfb8aa3b002b7820 */ /* 0x002fcc0000410000 */
[----:B------:R-:W1:Y:S01]  /*46e0*/  MUFU.EX2 R43, R43 ;  /* 0x0000002b002b7308 */ /* 0x000e620000000800 */
[----:B------:R-:W-:Y:S01]  /*46f0*/  FMUL.FTZ R50, R51, R50 ;  /* 0x0000003233327220 */ /* 0x000fe20000410000 */
[----:B0-----:R-:W-:Y:S01]  /*4700*/  FMUL.FTZ R55, R40, R55 ;  /* 0x0000003728377220 */ /* 0x001fe20000410000 */
[----:B------:R-:W-:Y:S01]  /*4710*/  LEA R40, P0, R8, UR14, 0x1 ;  /* 0x0000000e08287c11 */ /* 0x000fe2000f8008ff */
[----:B------:R-:W4:Y:S01]  /*4720*/  LDL.LU R51, [R1+0x20] ;  /* 0x0000200001337983 */ /* 0x000f220000300800 */
[----:B------:R-:W-:-:S03]  /*4730*/  FFMA.FTZ R53, R45, R50, R47 ;  /* 0x000000322d357223 */ /* 0x000fc6000001002f */
[----:B------:R-:W4:Y:S04]  /*4740*/  LDL.LU R92, [R1+0x28] ;  /* 0x00002800015c7983 */ /* 0x000f280000300800 */
[----:B------:R-:W4:Y:S01]  /*4750*/  LDL.LU R47, [R1+0x24] ;  /* 0x00002400012f7983 */ /* 0x000f220000300800 */
[----:B------:R-:W-:-:S03]  /*4760*/  FMUL.FTZ R57, R42, R57 ;  /* 0x000000392a397220 */ /* 0x000fc60000410000 */
[----:B------:R-:W4:Y:S01]  /*4770*/  LDL.LU R50, [R1+0x2c] ;  /* 0x00002c0001327983 */ /* 0x000f220000300800 */
[----:B-1----:R-:W-:Y:S01]  /*4780*/  FADD.FTZ R43, R43, 1 ;  /* 0x3f8000002b2b7421 */ /* 0x002fe20000010000 */
[----:B--2---:R-:W-:Y:S02]  /*4790*/  LEA.HI.X R41, R8, UR15, R46, 0x1, P0 ;  /* 0x0000000f08297c11 */ /* 0x004fe400080f0c2e */
[----:B------:R-:W-:-:S04]  /*47a0*/  LEA R8, P0, R9, UR14, 0x1 ;  /* 0x0000000e09087c11 */ /* 0x000fc8000f8008ff */
[----:B---3--:R-:W-:Y:S02]  /*47b0*/  LEA.HI.X R9, R9, UR15, R86, 0x1, P0 ;  /* 0x0000000f09097c11 */ /* 0x008fe400080f0c56 */
[C---:B------:R-:W-:Y:S01]  /*47c0*/  LEA R42, P0, R10.reuse, UR14, 0x1 ;  /* 0x0000000e0a2a7c11 */ /* 0x040fe2000f8008ff */
[----:B------:R4:W-:Y:S03]  /*47d0*/  MUFU.RCP R86, R43 ;  /* 0x0000002b00567308 */ /* 0x0009e60000001000 */
[----:B----4-:R-:W-:Y:S02]  /*47e0*/  LEA.HI.X R43, R10, UR15, R85, 0x1, P0 ;  /* 0x0000000f0a2b7c11 */ /* 0x010fe400080f0c55 */
[----:B------:R-:W2:Y:S01]  /*47f0*/  LDL.LU R85, [R1+0x34] ;  /* 0x0000340001557983 */ /* 0x000ea20000300800 */
[----:B------:R-:W-:Y:S01]  /*4800*/  FMUL.FTZ R45, R54, -1.4426950216293334961 ;  /* 0xbfb8aa3b362d7820 */ /* 0x000fe20000410000 */
[----:B------:R-:W-:Y:S01]  /*4810*/  FMUL.FTZ R44, R87, -1.4426950216293334961 ;  /* 0xbfb8aa3b572c7820 */ /* 0x000fe20000410000 */
[----:B------:R-:W-:-:S04]  /*4820*/  FMUL.FTZ R46, R53, -1.4426950216293334961 ;  /* 0xbfb8aa3b352e7820 */ /* 0x000fc80000410000 */
[----:B------:R-:W0:Y:S08]  /*4830*/  MUFU.EX2 R45, R45 ;  /* 0x0000002d002d7308 */ /* 0x000e300000000800 */
[----:B------:R-:W1:Y:S01]  /*4840*/  MUFU.EX2 R44, R44 ;  /* 0x0000002c002c7308 */ /* 0x000e620000000800 */
[----:B------:R-:W-:-:S07]  /*4850*/  LEA R10, P0, R11, UR14, 0x1 ;  /* 0x0000000e0b0a7c11 */ /* 0x000fce000f8008ff */
[----:B------:R-:W3:Y:S01]  /*4860*/  MUFU.EX2 R46, R46 ;  /* 0x0000002e002e7308 */ /* 0x000ee20000000800 */
[----:B------:R-:W-:Y:S01]  /*4870*/  LEA.HI.X R11, R11, UR15, R89, 0x1, P0 ;  /* 0x0000000f0b0b7c11 */ /* 0x000fe200080f0c59 */
[----:B0-----:R-:W-:Y:S01]  /*4880*/  FADD.FTZ R45, R45, 1 ;  /* 0x3f8000002d2d7421 */ /* 0x001fe20000010000 */
[----:B-1----:R-:W-:Y:S01]  /*4890*/  FADD.FTZ R89, R44, 1 ;  /* 0x3f8000002c597421 */ /* 0x002fe20000010000 */
[----:B------:R-:W-:-:S04]  /*48a0*/  LEA R44, P0, R12, UR14, 0x1 ;  /* 0x0000000e0c2c7c11 */ /* 0x000fc8000f8008ff */
[----:B------:R0:W1:Y:S01]  /*48b0*/  MUFU.RCP R88, R45 ;  /* 0x0000002d00587308 */ /* 0x0000620000001000 */
[----:B---3--:R-:W-:-:S07]  /*48c0*/  FADD.FTZ R46, R46, 1 ;  /* 0x3f8000002e2e7421 */ /* 0x008fce0000010000 */
[----:B------:R3:W-:Y:S01]  /*48d0*/  MUFU.RCP R90, R46 ;  /* 0x0000002e005a7308 */ /* 0x0007e20000001000 */
[----:B0-----:R-:W-:Y:S02]  /*48e0*/  LEA.HI.X R45, R12, UR15, R51, 0x1, P0 ;  /* 0x0000000f0c2d7c11 */ /* 0x001fe400080f0c33 */
[C---:B------:R-:W-:Y:S01]  /*48f0*/  LEA R12, P0, R13.reuse, UR14, 0x1 ;  /* 0x0000000e0d0c7c11 */ /* 0x040fe2000f8008ff */
[----:B------:R-:W4:Y:S03]  /*4900*/  LDL.LU R51, [R1+0x30] ;  /* 0x0000300001337983 */ /* 0x000f260000300800 */
[----:B------:R-:W-:Y:S02]  /*4910*/  LEA.HI.X R13, R13, UR15, R47, 0x1, P0 ;  /* 0x0000000f0d0d7c11 */ /* 0x000fe400080f0c2f */
[----:B---3--:R-:W-:-:S04]  /*4920*/  LEA R46, P0, R14, UR14, 0x1 ;  /* 0x0000000e0e2e7c11 */ /* 0x008fc8000f8008ff */
[----:B------:R-:W-:Y:S02]  /*4930*/  LEA.HI.X R47, R14, UR15, R50, 0x1, P0 ;  /* 0x0000000f0e2f7c11 */ /* 0x000fe400080f0c32 */
[----:B------:R-:W-:Y:S01]  /*4940*/  LEA R14, P0, R15, UR14, 0x1 ;  /* 0x0000000e0f0e7c11 */ /* 0x000fe2000f8008ff */
[----:B------:R-:W-:Y:S01]  /*4950*/  FMUL.FTZ R86, R0, R86 ;  /* 0x0000005600567220 */ /* 0x000fe20000410000 */
[----:B------:R-:W-:Y:S02]  /*4960*/  F2FP.F16.F32.PACK_AB R0, R91, R93 ;  /* 0x0000005d5b00723e */ /* 0x000fe400000000ff */
[----:B--2---:R-:W-:Y:S02]  /*4970*/  LEA.HI.X R15, R15, UR15, R85, 0x1, P0 ;  /* 0x0000000f0f0f7c11 */ /* 0x004fe400080f0c55 */
[----:B------:R-:W2:Y:S04]  /*4980*/  LDL.LU R85, [R1+0x7c] ;  /* 0x00007c0001557983 */ /* 0x000ea80000300800 */
[----:B------:R-:W2:Y:S04]  /*4990*/  LDL.LU R91, [R1+0x78] ;  /* 0x00007800015b7983 */ /* 0x000ea80000300800 */
[----:B------:R-:W3:Y:S01]  /*49a0*/  LDL.LU R93, [R1+0x74] ;  /* 0x00007400015d7983 */ /* 0x000ee20000300800 */
[----:B------:R-:W-:-:S03]  /*49b0*/  LEA R50, P1, R16, UR14, 0x1 ;  /* 0x0000000e10327c11 */ /* 0x000fc6000f8208ff */
[----:B------:R-:W-:Y:S01]  /*49c0*/  STG.E.U16 desc[UR10][R32.64], R0 ;  /* 0x0000000020007986 */ /* 0x000fe2000c10150a */
        /* <DEDUP_REMOVED lines=8> */
[----:B------:R-:W-:Y:S01]  /*4a50*/  F2FP.F16.F32.PACK_AB R60, R60, R61 ;  /* 0x0000003d3c3c723e */ /* 0x000fe200000000ff */
[----:B------:R-:W0:Y:S01]  /*4a60*/  MUFU.RCP R89, R89 ;  /* 0x0000005900597308 */ /* 0x000e220000001000 */
[----:B------:R-:W-:Y:S02]  /*4a70*/  F2FP.F16.F32.PACK_AB R58, R58, R59 ;  /* 0x0000003b3a3a723e */ /* 0x000fe400000000ff */
[----:B------:R-:W-:Y:S02]  /*4a80*/  F2FP.F16.F32.PACK_AB R17, R18, R17 ;  /* 0x000000111211723e */ /* 0x000fe400000000ff */
[----:B----4-:R-:W-:-:S02]  /*4a90*/  LEA.HI.X R51, R16, UR15, R51, 0x1, P1 ;  /* 0x0000000f10337c11 */ /* 0x010fc400088f0c33 */
        /* <DEDUP_REMOVED lines=9> */
[----:B------:R-:W-:Y:S01]  /*4b30*/  F2FP.F16.F32.PACK_AB R38, R38, R67 ;  /* 0x000000432626723e */ /* 0x000fe200000000ff */
[----:B-1----:R-:W-:Y:S01]  /*4b40*/  FMUL.FTZ R88, R54, R88 ;  /* 0x0000005836587220 */ /* 0x002fe20000410000 */
[----:B------:R-:W-:Y:S01]  /*4b50*/  PRMT R16, R0, 0x7632, R16 ;  /* 0x0000763200107816 */ /* 0x000fe20000000010 */
[----:B0-----:R-:W-:Y:S01]  /*4b60*/  FMUL.FTZ R89, R87, R89 ;  /* 0x0000005957597220 */ /* 0x001fe20000410000 */
[----:B------:R-:W-:Y:S01]  /*4b70*/  F2FP.F16.F32.PACK_AB R52, R52, R69 ;  /* 0x000000453434723e */ /* 0x000fe200000000ff */
[----:B------:R-:W-:Y:S01]  /*4b80*/  FMUL.FTZ R90, R53, R90 ;  /* 0x0000005a355a7220 */ /* 0x000fe20000410000 */
[----:B------:R-:W-:Y:S01]  /*4b90*/  F2FP.F16.F32.PACK_AB R39, R68, R39 ;  /* 0x000000274427723e */ /* 0x000fe200000000ff */
[----:B------:R0:W-:Y:S01]  /*4ba0*/  STG.E.U16 desc[UR10][R32.64+0x2], R16 ;  /* 0x0000021020007986 */ /* 0x0001e2000c10150a */
[----:B------:R-:W-:Y:S01]  /*4bb0*/  F2FP.F16.F32.PACK_AB R56, R72, R56 ;  /* 0x000000384838723e */ /* 0x000fe200000000ff */
[----:B------:R-:W-:Y:S01]  /*4bc0*/  UIADD3 UR8, UP0, UR8, 0x2, URZ ;  /* 0x0000000208087890 */ /* 0x000fe2000ff1e03f */
[----:B------:R-:W-:Y:S01]  /*4bd0*/  F2FP.F16.F32.PACK_AB R55, R57, R55 ;  /* 0x000000373937723e */ /* 0x000fe200000000ff */
[----:B------:R-:W-:Y:S01]  /*4be0*/  ULDC.64 UR14, c[0x0][0x238] ;  /* 0x00008e00000e7ab9 */ /* 0x000fe20000000a00 */
[----:B0-----:R-:W-:-:S02]  /*4bf0*/  PRMT R16, R83, 0x7632, R16 ;  /* 0x0000763253107816 */ /* 0x001fc40000000010 */
[----:B------:R-:W-:Y:S02]  /*4c00*/  PRMT R20, R17, 0x7632, R20 ;  /* 0x0000763211147816 */ /* 0x000fe40000000014 */
[----:B------:R-:W-:Y:S02]  /*4c10*/  PRMT R22, R31, 0x7632, R22 ;  /* 0x000076321f167816 */ /* 0x000fe40000000016 */
[----:B------:R-:W-:Y:S02]  /*4c20*/  F2FP.F16.F32.PACK_AB R86, R88, R86 ;  /* 0x000000565856723e */ /* 0x000fe400000000ff */
[----:B------:R-:W-:Y:S01]  /*4c30*/  F2FP.F16.F32.PACK_AB R89, R90, R89 ;  /* 0x000000595a59723e */ /* 0x000fe200000000ff */
[----:B------:R-:W-:Y:S02]  /*4c40*/  UIADD3.X UR5, URZ, UR5, URZ, UP0, !UPT ;  /* 0x000000053f057290 */ /* 0x000fe400087fe43f */
[----:B------:R-:W-:-:S04]  /*4c50*/  UISETP.GE.U32.AND UP0, UPT, UR8, UR14, UPT ;  /* 0x0000000e0800728c */ /* 0x000fc8000bf06070 */
[----:B------:R-:W-:-:S06]  /*4c60*/  UISETP.GE.AND.EX UP0, UPT, UR5, UR15, UPT, UP0 ;  /* 0x0000000f0500728c */ /* 0x000fcc000bf06300 */
[----:B------:R-:W-:Y:S01]  /*4c70*/  PLOP3.LUT P0, PT, PT, PT, UP0, 0x80, 0x0 ;  /* 0x000000000000781c */ /* 0x000fe20003f0f008 */
[----:B------:R-:W-:Y:S01]  /*4c80*/  ULOP3.LUT UR4, UR4, 0x1, URZ, 0x3c, !UPT ;  /* 0x0000000104047892 */ /* 0x000fe2000f8e3c3f */
[----:B---3--:R-:W-:Y:S02]  /*4c90*/  F2FP.F16.F32.PACK_AB R93, R93, R92 ;  /* 0x0000005c5d5d723e */ /* 0x008fe400000000ff */
[----:B--2---:R-:W-:Y:S02]  /*4ca0*/  F2FP.F16.F32.PACK_AB R85, R85, R91 ;  /* 0x0000005b5555723e */ /* 0x004fe400000000ff */
[----:B------:R-:W-:-:S05]  /*4cb0*/  PRMT R0, R93, 0x7632, R0 ;  /* 0x000076325d007816 */ /* 0x000fca0000000000 */
[----:B------:R0:W-:Y:S04]  /*4cc0*/  STG.E.U16 desc[UR10][R32.64+0x6], R0 ;  /* 0x0000060020007986 */ /* 0x0001e8000c10150a */
[----:B------:R1:W-:Y:S01]  /*4cd0*/  STG.E.U16 desc[UR10][R32.64+0x4], R93 ;  /* 0x0000045d20007986 */ /* 0x0003e2000c10150a */
[----:B0-----:R-:W-:-:S03]  /*4ce0*/  PRMT R0, R85, 0x7632, R0 ;  /* 0x0000763255007816 */ /* 0x001fc60000000000 */
[----:B------:R-:W-:Y:S01]  /*4cf0*/  STG.E.U16 desc[UR10][R2.64], R85 ;  /* 0x0000005502007986 */ /* 0x000fe2000c10150a */
[----:B-1----:R-:W-:-:S03]  /*4d00*/  PRMT R32, R79, 0x7632, R32 ;  /* 0x000076324f207816 */ /* 0x002fc60000000020 */
        /* <DEDUP_REMOVED lines=19> */
[----:B------:R0:W-:Y:S01]  /*4e40*/  STG.E.U16 desc[UR10][R36.64+0x2], R3 ;  /* 0x0000020324007986 */ /* 0x0001e2000c10150a */
[----:B------:R-:W-:-:S03]  /*4e50*/  PRMT R4, R19, 0x7632, R4 ;  /* 0x0000763213047816 */ /* 0x000fc60000000004 */
[----:B------:R-:W-:Y:S04]  /*4e60*/  STG.E.U16 desc[UR10][R36.64+0x4], R70 ;  /* 0x0000044624007986 */ /* 0x000fe8000c10150a */
[----:B------:R-:W-:Y:S04]  /*4e70*/  STG.E.U16 desc[UR10][R36.64+0x6], R5 ;  /* 0x0000060524007986 */ /* 0x000fe8000c10150a */
[----:B------:R1:W-:Y:S01]  /*4e80*/  STG.E.U16 desc[UR10][R6.64+0x2], R0 ;  /* 0x0000020006007986 */ /* 0x0003e2000c10150a */
[----:B0-----:R-:W-:-:S03]  /*4e90*/  PRMT R3, R58, 0x7632, R3 ;  /* 0x000076323a037816 */ /* 0x001fc60000000003 */
[----:B------:R0:W-:Y:S04]  /*4ea0*/  STG.E.U16 desc[UR10][R6.64+0x6], R2 ;  /* 0x0000060206007986 */ /* 0x0001e8000c10150a */
[----:B------:R-:W-:Y:S01]  /*4eb0*/  STG.E.U16 desc[UR10][R6.64], R48 ;  /* 0x0000003006007986 */ /* 0x000fe2000c10150a */
[----:B-1----:R-:W-:-:S03]  /*4ec0*/  PRMT R0, R21, 0x7632, R0 ;  /* 0x0000763215007816 */ /* 0x002fc60000000000 */
[----:B------:R-:W-:Y:S01]  /*4ed0*/  STG.E.U16 desc[UR10][R6.64+0x4], R60 ;  /* 0x0000043c06007986 */ /* 0x000fe2000c10150a */
[----:B0-----:R-:W-:-:S03]  /*4ee0*/  PRMT R2, R23, 0x7632, R2 ;  /* 0x0000763217027816 */ /* 0x001fc60000000002 */
[----:B------:R-:W-:Y:S01]  /*4ef0*/  STG.E.U16 desc[UR10][R40.64], R58 ;  /* 0x0000003a28007986 */ /* 0x000fe2000c10150a */
[----:B------:R-:W-:-:S03]  /*4f00*/  PRMT R5, R27, 0x7632, R5 ;  /* 0x000076321b057816 */ /* 0x000fc60000000005 */
[----:B------:R0:W-:Y:S04]  /*4f10*/  STG.E.U16 desc[UR10][R40.64+0x2], R3 ;  /* 0x0000020328007986 */ /* 0x0001e8000c10150a */
[----:B------:R-:W-:Y:S04]  /*4f20*/  STG.E.U16 desc[UR10][R40.64+0x4], R17 ;  /* 0x0000041128007986 */ /* 0x000fe8000c10150a */
[----:B------:R-:W-:Y:S04]  /*4f30*/  STG.E.U16 desc[UR10][R40.64+0x6], R20 ;  /* 0x0000061428007986 */ /* 0x000fe8000c10150a */
[----:B------:R-:W-:Y:S01]  /*4f40*/  STG.E.U16 desc[UR10][R8.64], R19 ;  /* 0x0000001308007986 */ /* 0x000fe2000c10150a */
[----:B0-----:R-:W-:-:S03]  /*4f50*/  PRMT R3, R25, 0x7632, R3 ;  /* 0x0000763219037816 */ /* 0x001fc60000000003 */
[----:B------:R-:W-:Y:S04]  /*4f60*/  STG.E.U16 desc[UR10][R8.64+0x2], R4 ;  /* 0x0000020408007986 */ /* 0x000fe8000c10150a */
[----:B------:R-:W-:Y:S04]  /*4f70*/  STG.E.U16 desc[UR10][R8.64+0x4], R21 ;  /* 0x0000041508007986 */ /* 0x000fe8000c10150a */
[----:B------:R0:W-:Y:S04]  /*4f80*/  STG.E.U16 desc[UR10][R8.64+0x6], R0 ;  /* 0x0000060008007986 */ /* 0x0001e8000c10150a */
[----:B------:R1:W-:Y:S01]  /*4f90*/  STG.E.U16 desc[UR10][R42.64+0x2], R2 ;  /* 0x000002022a007986 */ /* 0x0003e2000c10150a */
[----:B------:R-:W-:-:S03]  /*4fa0*/  PRMT R6, R65, 0x7632, R6 ;  /* 0x0000763241067816 */ /* 0x000fc60000000006 */
[----:B------:R2:W-:Y:S01]  /*4fb0*/  STG.E.U16 desc[UR10][R42.64], R23 ;  /* 0x000000172a007986 */ /* 0x0005e2000c10150a */
        /* <DEDUP_REMOVED lines=9> */
[----:B--2---:R-:W-:-:S03]  /*5050*/  PRMT R23, R39, 0x7632, R23 ;  /* 0x0000763227177816 */ /* 0x004fc60000000017 */
[----:B------:R-:W-:Y:S01]  /*5060*/  STG.E.U16 desc[UR10][R44.64], R31 ;  /* 0x0000001f2c007986 */ /* 0x000fe2000c10150a */
[----:B0-----:R-:W-:-:S03]  /*5070*/  PRMT R0, R38, 0x7632, R0 ;  /* 0x0000763226007816 */ /* 0x001fc60000000000 */
[----:B------:R-:W-:Y:S01]  /*5080*/  STG.E.U16 desc[UR10][R44.64+0x2], R22 ;  /* 0x000002162c007986 */ /* 0x000fe2000c10150a */
[----:B-1----:R-:W-:-:S03]  /*5090*/  PRMT R2, R52, 0x7632, R2 ;  /* 0x0000763234027816 */ /* 0x002fc60000000002 */
[----:B------:R-:W-:Y:S01]  /*50a0*/  STG.E.U16 desc[UR10][R44.64+0x4], R63 ;  /* 0x0000043f2c007986 */ /* 0x000fe2000c10150a */
[----:B------:R-:W-:-:S03]  /*50b0*/  PRMT R7, R56, 0x7632, R7 ;  /* 0x0000763238077816 */ /* 0x000fc60000000007 */
[----:B------:R-:W-:Y:S01]  /*50c0*/  STG.E.U16 desc[UR10][R12.64], R65 ;  /* 0x000000410c007986 */ /* 0x000fe2000c10150a */
[----:B------:R-:W-:-:S03]  /*50d0*/  PRMT R25, R86, 0x7632, R25 ;  /* 0x0000763256197816 */ /* 0x000fc60000000019 */
        /* <DEDUP_REMOVED lines=19> */
.L_x_1793:
        /* <DEDUP_REMOVED lines=15> */
.L_x_1849:


//--------------------- .text._ZN13group_norm_v214gn_cuda_kernelI6__halfLi320ELi3ELi16ELi40ELi4096ELb1ELi64ELi320ELi320ELi4ELb1ELi5ELb0ELb0ENS_16CompileConditionILi900EEEEEvPT_PKS4_S7_S7_flPfS8_Pj --------------------------
	.section	.text._ZN13group_norm_v214gn_cuda_kernelI6__halfLi320ELi3ELi16ELi40ELi4096ELb1ELi64ELi320ELi320ELi4ELb1ELi5ELb0ELb0ENS_16CompileConditionILi900EEEEEvPT_PKS4_S7_S7_flPfS8_Pj,"ax",@progbits
	.align	128
        .global         _ZN13group_norm_v214gn_cuda_kernelI6__halfLi320ELi3ELi16ELi40ELi4096ELb1ELi64ELi320ELi320ELi4ELb1ELi5ELb0ELb0ENS_16CompileConditionILi900EEEEEvPT_PKS4_S7_S7_flPfS8_Pj
        .type           _ZN13group_norm_v214gn_cuda_kernelI6__halfLi320ELi3ELi16ELi40ELi4096ELb1ELi64ELi320ELi320ELi4ELb1ELi5ELb0ELb0ENS_16CompileConditionILi900EEEEEvPT_PKS4_S7_S7_flPfS8_Pj,@function
        .size           _ZN13group_norm_v214gn_cuda_kernelI6__halfLi320ELi3ELi16ELi40ELi4096ELb1ELi64ELi320ELi320ELi4ELb1ELi5ELb0ELb0ENS_16CompileConditionILi900EEEEEvPT_PKS4_S7_S7_flPfS8_Pj,(.L_x_1850 - _ZN13group_norm_v214gn_cuda_kernelI6__halfLi320ELi3ELi16ELi40ELi4096ELb1ELi64ELi320ELi320ELi4ELb1ELi5ELb0ELb0ENS_16CompileConditionILi900EEEEEvPT_PKS4_S7_S7_flPfS8_Pj)
        .other          _ZN13group_norm_v214gn_cuda_kernelI6__halfLi320ELi3ELi16ELi40ELi4096ELb1ELi64ELi320ELi320ELi4ELb1ELi5ELb0ELb0ENS_16CompileConditionILi900EEEEEvPT_PKS4_S7_S7_flPfS8_Pj,@"STO_CUDA_ENTRY STV_DEFAULT"
_ZN13group_norm_v214gn_cuda_kernelI6__halfLi320ELi3ELi16ELi40ELi4096ELb1ELi64ELi320ELi320ELi4ELb1ELi5ELb0ELb0ENS_16CompileConditionILi900EEEEEvPT_PKS4_S7_S7_flPfS8_Pj:
.text._ZN13group_norm_v214gn_cuda_kernelI6__halfLi320ELi3ELi16ELi40ELi4096ELb1ELi64ELi320ELi320ELi4ELb1ELi5ELb0ELb0ENS_16CompileConditionILi900EEEEEvPT_PKS4_S7_S7_flPfS8_Pj:
        /* <DEDUP_REMOVED lines=15> */
[----:B------:R2:W-:Y:S01]  /*00f0*/  STL [R1+0x68], RZ ;  /* 0x000068ff01007387 */ /* 0x0005e20000100800 */
[----:B0-----:R-:W-:Y:S01]  /*0100*/  IMAD.WIDE.U32 R2, R6, -0x33333333, RZ ;  /* 0xcccccccd06027825 */ /* 0x001fe200078e00ff */
[----:B------:R-:W-:-:S04]  /*0110*/  MOV R2, R4 ;  /* 0x0000000400027202 */ /* 0x000fc80000000f00 */
[----:B------:R-:W-:Y:S02]  /*0120*/  SHF.R.U32.HI R7, RZ, 0x6, R3 ;  /* 0x00000006ff077819 */ /* 0x000fe40000011603 */
[----:B-1----:R-:W-:-:S03]  /*0130*/  LEA R3, R5, R0, 0x18 ;  /* 0x0000000005037211 */ /* 0x002fc600078ec0ff */
[----:B------:R-:W-:-:S04]  /*0140*/  IMAD R0, R7, -0x50, R6 ;  /* 0xffffffb007007824 */ /* 0x000fc800078e0206 */
[----:B------:R-:W-:-:S05]  /*0150*/  IMAD R0, R0, 0x28, R3 ;  /* 0x0000002800007824 */ /* 0x000fca00078e0203 */
[----:B------:R-:W-:-:S05]  /*0160*/  LEA R0, R7, R0, 0x3 ;  /* 0x0000000007007211 */ /* 0x000fca00078e18ff */
[----:B------:R2:W-:Y:S02]  /*0170*/  STL [R1+0x110], R0 ;  /* 0x0001100001007387 */ /* 0x0005e40000100800 */
.L_x_1802:
[----:B------:R-:W3:Y:S01]  /*0180*/  LDL R6, [R1+0x68] ;  /* 0x0000680001067983 */ /* 0x000ee20000100800 */
[----:B------:R-:W-:Y:S01]  /*0190*/  LOP3.LUT R61, R2, 0x1, RZ, 0xc0, !PT ;  /* 0x00000001023d7812 */ /* 0x000fe200078ec0ff */
[----:B------:R-:W-:Y:S01]  /*01a0*/  ULDC.64 UR6, c[0x0][0x218] ;  /* 0x0000860000067ab9 */ /* 0x000fe20000000a00 */
[----:B------:R-:W0:Y:S01]  /*01b0*/  LDC.64 R42, c[0x0][0x228] ;  /* 0x00008a00ff2a7b82 */ /* 0x000e220000000a00 */
[----:B------:R-:W1:Y:S02]  /*01c0*/  S2R R58, SR_TID.X ;  /* 0x00000000003a7919 */ /* 0x000e640000002100 */
[----:B------:R-:W-:Y:S01]  /*01d0*/  IMAD R32, R61, 0x140, RZ ;  /* 0x000001403d207824 */ /* 0x000fe200078e02ff */
[----:B--2---:R-:W2:Y:S01]  /*01e0*/  S2R R0, SR_CTAID.X ;  /* 0x0000000000007919 */ /* 0x004ea20000002500 */
[----:B-1----:R-:W-:Y:S01]  /*01f0*/  IMAD.WIDE.U32 R4, R58, -0x33333333, RZ ;  /* 0xcccccccd3a047825 */ /* 0x002fe200078e00ff */
[----:B--2---:R-:W-:-:S04]  /*0200*/  SHF.L.U32 R0, R0, 0x6, RZ ;  /* 0x0000000600007819 */ /* 0x004fc800000006ff */
[----:B------:R-:W-:Y:S02]  /*0210*/  SHF.R.U32.HI R5, RZ, 0x6, R5 ;  /* 0x00000006ff057819 */ /* 0x000fe40000011605 */
[----:B------:R-:W-:-:S03]  /*0220*/  LOP3.LUT R0, R0, 0xfc0, RZ, 0xc0, !PT ;  /* 0x00000fc000007812 */ /* 0x000fc600078ec0ff */
[----:B------:R-:W-:Y:S01]  /*0230*/  IMAD R3, R5, -0x50, R58 ;  /* 0xffffffb005037824 */ /* 0x000fe200078e023a */
[----:B------:R-:W-:-:S04]  /*0240*/  IADD3 R0, R0, R5, RZ ;  /* 0x0000000500007210 */ /* 0x000fc80007ffe0ff */
[----:B------:R-:W-:Y:S01]  /*0250*/  LEA R26, R3, R32, 0x2 ;  /* 0x00000020031a7211 */ /* 0x000fe200078e10ff */
[----:B------:R3:W-:Y:S03]  /*0260*/  STL [R1+0x8], R3 ;  /* 0x0000080301007387 */ /* 0x0007e60000100800 */
[----:B------:R-:W-:Y:S02]  /*0270*/  SHF.R.S32.HI R27, RZ, 0x1f, R26 ;  /* 0x0000001fff1b7819 */ /* 0x000fe4000001141a */
[--C-:B---3--:R-:W-:Y:S02]  /*0280*/  SHF.R.U32.HI R3, RZ, 0x1, R6.reuse ;  /* 0x00000001ff037819 */ /* 0x108fe40000011606 */
[----:B------:R-:W-:-:S03]  /*0290*/  SHF.R.U64 R57, R2, 0x1, R6 ;  /* 0x0000000102397819 */ /* 0x000fc60000001206 */
[----:B------:R-:W-:Y:S02]  /*02a0*/  IMAD R4, R3, 0x280000, RZ ;  /* 0x0028000003047824 */ /* 0x000fe400078e02ff */
[----:B------:R-:W-:-:S03]  /*02b0*/  IMAD.WIDE.U32 R28, R57, 0x280000, R26 ;  /* 0x00280000391c7825 */ /* 0x000fc600078e001a */
[----:B------:R1:W-:Y:S01]  /*02c0*/  STL [R1], R4 ;  /* 0x0000000401007387 */ /* 0x0003e20000100800 */
[----:B------:R-:W-:Y:S01]  /*02d0*/  IMAD R3, R0, 0x280, RZ ;  /* 0x0000028000037824 */ /* 0x000fe200078e02ff */
[----:B------:R-:W-:-:S04]  /*02e0*/  IADD3 R0, R29, R4, RZ ;  /* 0x000000041d007210 */ /* 0x000fc80007ffe0ff */
[C---:B------:R-:W-:Y:S02]  /*02f0*/  IADD3 R6, R3.reuse, 0xa00, RZ ;  /* 0x00000a0003067810 */ /* 0x040fe40007ffe0ff */
[----:B-1----:R-:W-:-:S04]  /*0300*/  IADD3 R4, P0, R3, R28, RZ ;  /* 0x0000001c03047210 */ /* 0x002fc80007f1e0ff */
[----:B------:R-:W-:Y:S02]  /*0310*/  IADD3.X R5, RZ, R0, RZ, P0, !PT ;  /* 0x00000000ff057210 */ /* 0x000fe400007fe4ff */
        /* <DEDUP_REMOVED lines=9> */
[----:B-1----:R-:W-:-:S04]  /*03b0*/  IADD3 R6, R3, 0x1400, RZ ;  /* 0x0000140003067810 */ /* 0x002fc80007ffe0ff */
[----:B------:R-:W-:-:S04]  /*03c0*/  IADD3 R4, P0, R6, R28, RZ ;  /* 0x0000001c06047210 */ /* 0x000fc80007f1e0ff */
[----:B------:R-:W-:Y:S02]  /*03d0*/  IADD3.X R5, RZ, R0, RZ, P0, !PT ;  /* 0x00000000ff057210 */ /* 0x000fe400007fe4ff */
[C---:B------:R-:W-:Y:S01]  /*03e0*/  LEA R36, P0, R4.reuse, UR6, 0x1 ;  /* 0x0000000604247c11 */ /* 0x040fe2000f8008ff */
[----:B------:R1:W-:Y:S03]  /*03f0*/  STL [R1+0x4c], R6 ;  /* 0x00004c0601007387 */ /* 0x0003e60000100800 */
[----:B------:R-:W-:-:S06]  /*0400*/  LEA.HI.X R37, R4, UR7, R5, 0x1, P0 ;  /* 0x0000000704257c11 */ /* 0x000fcc00080f0c05 */
[----:B------:R-:W4:Y:S01]  /*0410*/  LDG.E.64.CONSTANT R36, desc[UR8][R36.64] ;  /* 0x0000000824247981 */ /* 0x000f22000c1e9b00 */
        /* <DEDUP_REMOVED lines=22> */
[----:B------:R-:W-:Y:S01]  /*0580*/  IADD3 R4, P0, R6, R28, RZ ;  /* 0x0000001c06047210 */ /* 0x000fe20007f1e0ff */
[----:B------:R1:W-:Y:S03]  /*0590*/  STL [R1+0x64], R6 ;  /* 0x0000640601007387 */ /* 0x0003e60000100800 */
[----:B------:R-:W-:Y:S02]  /*05a0*/  IADD3.X R5, RZ, R0, RZ, P0, !PT ;  /* 0x00000000ff057210 */ /* 0x000fe400007fe4ff */
[C---:B------:R-:W-:Y:S02]  /*05b0*/  LEA R18, P0, R4.reuse, UR6, 0x1 ;  /* 0x0000000604127c11 */ /* 0x040fe4000f8008ff */
[----:B-1----:R-:W-:Y:S02]  /*05c0*/  IADD3 R6, R3, 0x4600, RZ ;  /* 0x0000460003067810 */ /* 0x002fe40007ffe0ff */
[----:B------:R-:W-:-:S02]  /*05d0*/  LEA.HI.X R19, R4, UR7, R5, 0x1, P0 ;  /* 0x0000000704137c11 */ /* 0x000fc400080f0c05 */
[----:B------:R-:W-:Y:S01]  /*05e0*/  IADD3 R4, P0, R6, R28, RZ ;  /* 0x0000001c06047210 */ /* 0x000fe20007f1e0ff */
[----:B------:R1:W-:Y:S03]  /*05f0*/  STL [R1+0x60], R6 ;  /* 0x0000600601007387 */ /* 0x0003e60000100800 */
[----:B------:R-:W-:Y:S01]  /*0600*/  IADD3.X R5, RZ, R0, RZ, P0, !PT ;  /* 0x00000000ff057210 */ /* 0x000fe200007fe4ff */
[----:B------:R-:W4:Y:S01]  /*0610*/  LDG.E.64.CONSTANT R18, desc[UR8][R18.64] ;  /* 0x0000000812127981 */ /* 0x000f22000c1e9b00 */
        /* <DEDUP_REMOVED lines=24> */
[----:B------:R-:W-:-:S04]  /*07a0*/  IADD3 R4, P0, R6, R28, RZ ;  /* 0x0000001c06047210 */ /* 0x000fc80007f1e0ff */
[----:B------:R-:W-:Y:S01]  /*07b0*/  IADD3.X R5, RZ, R0, RZ, P0, !PT ;  /* 0x00000000ff057210 */ /* 0x000fe200007fe4ff */
[----:B------:R1:W-:Y:S01]  /*07c0*/  STL [R1+0xc], R6 ;  /* 0x00000c0601007387 */ /* 0x0003e20000100800 */
[----:B------:R-:W-:-:S03]  /*07d0*/  LEA R10, P0, R4, UR6, 0x1 ;  /* 0x00000006040a7c11 */ /* 0x000fc6000f8008ff */
[----:B------:R-:W4:Y:S01]  /*07e0*/  LDG.E.64.CONSTANT R16, desc[UR8][R16.64] ;  /* 0x0000000810107981 */ /* 0x000f22000c1e9b00 */
[----:B------:R-:W-:Y:S02]  /*07f0*/  LEA.HI.X R11, R4, UR7, R5, 0x1, P0 ;  /* 0x00000007040b7c11 */ /* 0x000fe400080f0c05 */
[----:B------:R-:W-:-:S04]  /*0800*/  IADD3 R5, R3, 0x7800, RZ ;  /* 0x0000780003057810 */ /* 0x000fc80007ffe0ff */
[----:B-1----:R-:W-:Y:S01]  /*0810*/  IADD3 R6, P0, R5, R28, RZ ;  /* 0x0000001c05067210 */ /* 0x002fe20007f1e0ff */
[----:B------:R-:W4:Y:S03]  /*0820*/  LDG.E.64.CONSTANT R10, desc[UR8][R10.64] ;  /* 0x000000080a0a7981 */ /* 0x000f26000c1e9b00 */
[----:B------:R-:W-:Y:S02]  /*0830*/  IADD3.X R7, RZ, R0, RZ, P0, !PT ;  /* 0x00000000ff077210 */ /* 0x000fe400007fe4ff */
[----:B------:R-:W-:-:S04]  /*0840*/  LEA R8, P0, R6, UR6, 0x1 ;  /* 0x0000000606087c11 */ /* 0x000fc8000f8008ff */
[----:B------:R-:W-:-:S06]  /*0850*/  LEA.HI.X R9, R6, UR7, R7, 0x1, P0 ;  /* 0x0000000706097c11 */ /* 0x000fcc00080f0c07 */
[----:B------:R-:W4:Y:S01]  /*0860*/  LDG.E.64.CONSTANT R8, desc[UR8][R8.64] ;  /* 0x0000000808087981 */ /* 0x000f22000c1e9b00 */
[----:B------:R-:W-:-:S04]  /*0870*/  IADD3 R5, R3, 0x8200, RZ ;  /* 0x0000820003057810 */ /* 0x000fc80007ffe0ff */
[----:B------:R-:W-:Y:S01]  /*0880*/  IADD3 R4, P0, R5, R28, RZ ;  /* 0x0000001c05047210 */ /* 0x000fe20007f1e0ff */
[----:B------:R1:W-:Y:S03]  /*0890*/  STL [R1+0x74], R6 ;  /* 0x0000740601007387 */ /* 0x0003e60000100800 */
[----:B------:R-:W-:Y:S01]  /*08a0*/  IADD3.X R27, RZ, R0, RZ, P0, !PT ;  /* 0x00000000ff1b7210 */ /* 0x000fe200007fe4ff */
[----:B------:R0:W-:Y:S01]  /*08b0*/  STL [R1+0xf0], R7 ;  /* 0x0000f00701007387 */ /* 0x0001e20000100800 */
[----:B-1----:R-:W-:-:S03]  /*08c0*/  LEA R6, P0, R4, UR6, 0x1 ;  /* 0x0000000604067c11 */ /* 0x002fc6000f8008ff */
[----:B------:R1:W-:Y:S01]  /*08d0*/  STL [R1+0x84], R4 ;  /* 0x0000840401007387 */ /* 0x0003e20000100800 */
[----:B0-----:R-:W-:-:S03]  /*08e0*/  LEA.HI.X R7, R4, UR7, R27, 0x1, P0 ;  /* 0x0000000704077c11 */ /* 0x001fc600080f0c1b */
[----:B------:R0:W-:Y:S04]  /*08f0*/  STL [R1+0xf4], R27 ;  /* 0x0000f41b01007387 */ /* 0x0001e80000100800 */
[----:B------:R-:W4:Y:S01]  /*0900*/  LDG.E.64.CONSTANT R6, desc[UR8][R6.64] ;  /* 0x0000000806067981 */ /* 0x000f22000c1e9b00 */
[----:B-1----:R-:W-:-:S04]  /*0910*/  IADD3 R4, R3, 0x8c00, RZ ;  /* 0x00008c0003047810 */ /* 0x002fc80007ffe0ff */
[----:B0-----:R-:W-:-:S04]  /*0920*/  IADD3 R27, P0, R4, R28, RZ ;  /* 0x0000001c041b7210 */ /* 0x001fc80007f1e0ff */
[----:B------:R-:W-:Y:S02]  /*0930*/  IADD3.X R30, RZ, R0, RZ, P0, !PT ;  /* 0x00000000ff1e7210 */ /* 0x000fe400007fe4ff */
[C---:B------:R-:W-:Y:S01]  /*0940*/  LEA R4, P0, R27.reuse, UR6, 0x1 ;  /* 0x000000061b047c11 */ /* 0x040fe2000f8008ff */
[----:B------:R0:W-:Y:S03]  /*0950*/  STL [R1+0x8c], R27 ;  /* 0x00008c1b01007387 */ /* 0x0001e60000100800 */
[----:B------:R-:W-:Y:S01]  /*0960*/  LEA.HI.X R5, R27, UR7, R30, 0x1, P0 ;  /* 0x000000071b057c11 */ /* 0x000fe200080f0c1e */
[----:B------:R1:W-:Y:S05]  /*0970*/  STL [R1+0xfc], R30 ;  /* 0x0000fc1e01007387 */ /* 0x0003ea0000100800 */
[----:B------:R-:W4:Y:S01]  /*0980*/  LDG.E.64.CONSTANT R4, desc[UR8][R4.64] ;  /* 0x0000000804047981 */ /* 0x000f22000c1e9b00 */
[----:B0-----:R-:W-:-:S04]  /*0990*/  IADD3 R27, R3, 0x9600, RZ ;  /* 0x00009600031b7810 */ /* 0x001fc80007ffe0ff */
[----:B------:R-:W-:-:S04]  /*09a0*/  IADD3 R28, P0, R27, R28, RZ ;  /* 0x0000001c1b1c7210 */ /* 0x000fc80007f1e0ff */
[----:B------:R-:W-:Y:S02]  /*09b0*/  IADD3.X R0, RZ, R0, RZ, P0, !PT ;  /* 0x00000000ff007210 */ /* 0x000fe400007fe4ff */
[C---:B-1----:R-:W-:Y:S01]  /*09c0*/  LEA R30, P0, R28.reuse, UR6, 0x1 ;  /* 0x000000061c1e7c11 */ /* 0x042fe2000f8008ff */
[----:B------:R0:W-:Y:S03]  /*09d0*/  STL [R1+0x94], R28 ;  /* 0x0000941c01007387 */ /* 0x0001e60000100800 */
[----:B------:R-:W-:Y:S01]  /*09e0*/  LEA.HI.X R31, R28, UR7, R0, 0x1, P0 ;  /* 0x000000071c1f7c11 */ /* 0x000fe200080f0c00 */
[----:B------:R2:W-:Y:S05]  /*09f0*/  STL [R1+0xf8], R0 ;  /* 0x0000f80001007387 */ /* 0x0005ea0000100800 */
[----:B------:R-:W4:Y:S01]  /*0a00*/  LDG.E.64.CONSTANT R30, desc[UR8][R30.64] ;  /* 0x000000081e1e7981 */ /* 0x000f22000c1e9b00 */
[----:B0-----:R-:W0:Y:S01]  /*0a10*/  LDC.64 R28, c[0x0][0x220] ;  /* 0x00008800ff1c7b82 */ /* 0x001e220000000a00 */
[----:B--2---:R-:W-:-:S02]  /*0a20*/  HADD2.F32 R0, -RZ, R40.H0_H0 ;  /* 0x20000028ff007230 */ /* 0x004fc40000004100 */
[----:B------:R-:W-:-:S03]  /*0a30*/  HADD2.F32 R56, -RZ, R40.H1_H1 ;  /* 0x30000028ff387230 */ /* 0x000fc60000004100 */
[----:B------:R-:W-:Y:S01]  /*0a40*/  FFMA.FTZ R40, R0, R0, RZ ;  /* 0x0000000000287223 */ /* 0x000fe200000100ff */
[----:B------:R-:W-:-:S03]  /*0a50*/  HADD2.F32 R55, -RZ, R41.H0_H0 ;  /* 0x20000029ff377230 */ /* 0x000fc60000004100 */
[----:B------:R-:W-:Y:S01]  /*0a60*/  FFMA.FTZ R40, R56, R56, R40 ;  /* 0x0000003838287223 */ /* 0x000fe20000010028 */
[----:B------:R-:W-:Y:S02]  /*0a70*/  HADD2.F32 R54, -RZ, R41.H1_H1 ;  /* 0x30000029ff367230 */ /* 0x000fe40000004100 */
[----:B------:R-:W-:Y:S01]  /*0a80*/  FADD.FTZ R33, RZ, R0 ;  /* 0x00000000ff217221 */ /* 0x000fe20000010000 */
[----:B------:R-:W-:Y:S01]  /*0a90*/  FFMA.FTZ R40, R55, R55, R40 ;  /* 0x0000003737287223 */ /* 0x000fe20000010028 */
[--C-:B---3--:R-:W-:Y:S02]  /*0aa0*/  HADD2.F32 R53, -RZ, R38.reuse.H0_H0 ;  /* 0x20000026ff357230 */ /* 0x108fe40000004100 */
        /* <DEDUP_REMOVED lines=12> */
[----:B------:R-:W-:Y:S01]  /*0b70*/  FFMA.FTZ R38, R44, R44, R38 ;  /* 0x0000002c2c267223 */ /* 0x000fe20000010026 */
[--C-:B----4-:R-:W-:Y:S02]  /*0b80*/  HADD2.F32 R51, -RZ, R36.reuse.H0_H0 ;  /* 0x20000024ff337230 */ /* 0x110fe40000004100 */
        /* <DEDUP_REMOVED lines=8> */
[----:B------:R-:W-:-:S03]  /*0c10*/  FFMA.FTZ R36, R40, R40, R36 ;  /* 0x0000002828247223 */ /* 0x000fc60000010024 */
[----:B------:R-:W-:Y:S01]  /*0c20*/  FADD.FTZ R33, R33, R50 ;  /* 0x0000003221217221 */ /* 0x000fe20000010000 */
[----:B------:R-:W-:Y:S01]  /*0c30*/  FFMA.FTZ R36, R39, R39, R36 ;  /* 0x0000002727247223 */ /* 0x000fe20000010024 */
[--C-:B------:R-:W-:Y:S02]  /*0c40*/  HADD2.F32 R49, -RZ, R34.reuse.H0_H0 ;  /* 0x20000022ff317230 */ /* 0x100fe40000004100 */
        /* <DEDUP_REMOVED lines=18> */
[----:B------:R-:W-:Y:S01]  /*0d70*/  HADD2.F32 R35, -RZ, R25.H1_H1 ;  /* 0x30000019ff237230 */ /* 0x000fe20000004100 */
[----:B------:R1:W-:Y:S02]  /*0d80*/  STL [R1+0x2c], R45 ;  /* 0x00002c2d01007387 */ /* 0x0003e40000100800 */
[----:B------:R-:W-:Y:S01]  /*0d90*/  FFMA.FTZ R24, R36, R36, R24 ;  /* 0x0000002424187223 */ /* 0x000fe20000010018 */
[----:B------:R-:W-:Y:S01]  /*0da0*/  FADD.FTZ R33, R33, R47 ;  /* 0x0000002f21217221 */ /* 0x000fe20000010000 */
[----:B------:R2:W-:Y:S02]  /*0db0*/  STL [R1+0x28], R44 ;  /* 0x0000282c01007387 */ /* 0x0005e40000100800 */
[----:B------:R-:W-:Y:S01]  /*0dc0*/  FFMA.FTZ R24, R35, R35, R24 ;  /* 0x0000002323187223 */ /* 0x000fe20000010018 */
[----:B------:R-:W-:Y:S01]  /*0dd0*/  FADD.FTZ R33, R33, R46 ;  /* 0x0000002e21217221 */ /* 0x000fe20000010000 */
[----:B-1----:R-:W-:-:S03]  /*0de0*/  HADD2.F32 R45, -RZ, R22.H0_H0 ;  /* 0x20000016ff2d7230 */ /* 0x002fc60000004100 */
[----:B------:R-:W-:Y:S01]  /*0df0*/  FADD.FTZ R25, R33, R36 ;  /* 0x0000002421197221 */ /* 0x000fe20000010000 */
[----:B--2---:R-:W-:Y:S02]  /*0e00*/  HADD2.F32 R44, -RZ, R22.H1_H1 ;  /* 0x30000016ff2c7230 */ /* 0x004fe40000004100 */
[----:B------:R-:W-:Y:S01]  /*0e10*/  FFMA.FTZ R24, R45, R45, R24 ;  /* 0x0000002d2d187223 */ /* 0x000fe20000010018 */
[--C-:B------:R-:W-:Y:S02]  /*0e20*/  HADD2.F32 R34, -RZ, R23.reuse.H0_H0 ;  /* 0x20000017ff227230 */ /* 0x100fe40000004100 */
[----:B------:R-:W-:Y:S01]  /*0e30*/  FADD.FTZ R25, R25, R35 ;  /* 0x0000002319197221 */ /* 0x000fe20000010000 */
[----:B------:R-:W-:Y:S01]  /*0e40*/  FFMA.FTZ R24, R44, R44, R24 ;  /* 0x0000002c2c187223 */ /* 0x000fe20000010018 */
[----:B------:R-:W-:Y:S02]  /*0e50*/  HADD2.F32 R33, -RZ, R23.H1_H1 ;  /* 0x30000017ff217230 */ /* 0x000fe40000004100 */
[----:B------:R-:W-:Y:S01]  /*0e60*/  FADD.FTZ R22, R25, R45 ;  /* 0x0000002d19167221 */ /* 0x000fe20000010000 */
[----:B0-----:R-:W-:-:S04]  /*0e70*/  IMAD.WIDE R28, R26, 0x2, R28 ;  /* 0x000000021a1c7825 */ /* 0x001fc800078e021c */
[----:B------:R-:W-:Y:S01]  /*0e80*/  FFMA.FTZ R23, R34, R34, R24 ;  /* 0x0000002222177223 */ /* 0x000fe20000010018 */
[----:B------:R-:W-:-:S04]  /*0e90*/  IMAD.WIDE R26, R26, 0x2, R42 ;  /* 0x000000021a1a7825 */ /* 0x000fc800078e022a */
[----:B------:R-:W-:Y:S01]  /*0ea0*/  FFMA.FTZ R23, R33, R33, R23 ;  /* 0x0000002121177223 */ /* 0x000fe20000010017 */
[----:B------:R-:W-:Y:S01]  /*0eb0*/  FADD.FTZ R22, R22, R44 ;  /* 0x0000002c16167221 */ /* 0x000fe20000010000 */
[--C-:B------:R-:W-:Y:S01]  /*0ec0*/  HADD2.F32 R41, -RZ, R19.reuse.H0_H0 ;  /* 0x20000013ff297230 */ /* 0x100fe20000004100 */
[----:B------:R0:W-:Y:S01]  /*0ed0*/  STL [R1+0x24], R40 ;  /* 0x0000242801007387 */ /* 0x0001e20000100800 */
[--C-:B------:R-:W-:Y:S02]  /*0ee0*/  HADD2.F32 R43, -RZ, R18.reuse.H0_H0 ;  /* 0x20000012ff2b7230 */ /* 0x100fe40000004100 */
[----:B------:R-:W-:Y:S02]  /*0ef0*/  HADD2.F32 R42, -RZ, R18.H1_H1 ;  /* 0x30000012ff2a7230 */ /* 0x000fe40000004100 */
[----:B------:R-:W-:Y:S01]  /*0f00*/  FADD.FTZ R22, R22, R34 ;  /* 0x0000002216167221 */ /* 0x000fe20000010000 */
[----:B------:R-:W-:Y:S02]  /*0f10*/  HADD2.F32 R24, -RZ, R19.H1_H1 ;  /* 0x30000013ff187230 */ /* 0x000fe40000004100 */
[----:B------:R-:W-:Y:S01]  /*0f20*/  FFMA.FTZ R18, R43, R43, R23 ;  /* 0x0000002b2b127223 */ /* 0x000fe20000010017 */
[----:B------:R-:W5:Y:S01]  /*0f30*/  LDG.E.64.CONSTANT R28, desc[UR8][R28.64] ;  /* 0x000000081c1c7981 */ /* 0x000f62000c1e9b00 */
[----:B------:R-:W-:-:S02]  /*0f40*/  FADD.FTZ R22, R22, R33 ;  /* 0x0000002116167221 */ /* 0x000fc40000010000 */
[----:B------:R-:W-:Y:S01]  /*0f50*/  FFMA.FTZ R18, R42, R42, R18 ;  /* 0x0000002a2a127223 */ /* 0x000fe20000010012 */
[----:B------:R-:W5:Y:S01]  /*0f60*/  LDG.E.64.CONSTANT R26, desc[UR8][R26.64] ;  /* 0x000000081a1a7981 */ /* 0x000f62000c1e9b00 */
[----:B------:R-:W-:Y:S02]  /*0f70*/  FADD.FTZ R22, R22, R43 ;  /* 0x0000002b16167221 */ /* 0x000fe40000010000 */
[----:B------:R-:W-:Y:S01]  /*0f80*/  FFMA.FTZ R18, R41, R41, R18 ;  /* 0x0000002929127223 */ /* 0x000fe20000010012 */
[--C-:B0-----:R-:W-:Y:S01]  /*0f90*/  HADD2.F32 R40, -RZ, R14.reuse.H0_H0 ;  /* 0x2000000eff287230 */ /* 0x101fe20000004100 */
[----:B------:R0:W-:Y:S02]  /*0fa0*/  STL [R1+0x3c], R39 ;  /* 0x00003c2701007387 */ /* 0x0001e40000100800 */
[----:B------:R-:W-:Y:S01]  /*0fb0*/  FFMA.FTZ R18, R24, R24, R18 ;  /* 0x0000001818127223 */ /* 0x000fe20000010012 */
[----:B------:R-:W-:Y:S01]  /*0fc0*/  FADD.FTZ R22, R22, R42 ;  /* 0x0000002a16167221 */ /* 0x000fe20000010000 */
[----:B------:R1:W-:Y:S03]  /*0fd0*/  STL [R1+0x18], R38 ;  /* 0x0000182601007387 */ /* 0x0003e60000100800 */
[----:B------:R-:W-:Y:S01]  /*0fe0*/  FADD.FTZ R22, R22, R41 ;  /* 0x0000002916167221 */ /* 0x000fe20000010000 */
[----:B0-----:R-:W-:-:S02]  /*0ff0*/  HADD2.F32 R39, -RZ, R14.H1_H1 ;  /* 0x3000000eff277230 */ /* 0x001fc40000004100 */
[----:B------:R-:W-:Y:S01]  /*1000*/  FFMA.FTZ R14, R40, R40, R18 ;  /* 0x00000028280e7223 */ /* 0x000fe20000010012 */
[----:B-1----:R-:W-:-:S03]  /*1010*/  HADD2.F32 R38, -RZ, R15.H0_H0 ;  /* 0x2000000fff267230 */ /* 0x002fc60000004100 */
[----:B------:R-:W-:Y:S01]  /*1020*/  FFMA.FTZ R14, R39, R39, R14 ;  /* 0x00000027270e7223 */ /* 0x000fe2000001000e */
[----:B------:R-:W-:Y:S01]  /*1030*/  FADD.FTZ R22, R22, R24 ;  /* 0x0000001816167221 */ /* 0x000fe20000010000 */
[----:B------:R-:W-:Y:S02]  /*1040*/  HADD2.F32 R19, -RZ, R15.H1_H1 ;  /* 0x3000000fff137230 */ /* 0x000fe40000004100 */
[----:B------:R-:W-:Y:S01]  /*1050*/  FFMA.FTZ R14, R38, R38, R14 ;  /* 0x00000026260e7223 */ /* 0x000fe2000001000e */
[----:B------:R0:W-:Y:S01]  /*1060*/  STL [R1+0x38], R37 ;  /* 0x0000382501007387 */ /* 0x0001e20000100800 */
[----:B------:R-:W-:Y:S02]  /*1070*/  FADD.FTZ R22, R22, R40 ;  /* 0x0000002816167221 */ /* 0x000fe40000010000 */
[----:B------:R-:W-:Y:S01]  /*1080*/  FFMA.FTZ R14, R19, R19, R14 ;  /* 0x00000013130e7223 */ /* 0x000fe2000001000e */
[----:B------:R-:W-:Y:S01]  /*1090*/  STL [R1+0x14], R36 ;  /* 0x0000142401007387 */ /* 0x000fe20000100800 */
[----:B------:R-:W-:Y:S01]  /*10a0*/  FADD.FTZ R22, R22, R39 ;  /* 0x0000002716167221 */ /* 0x000fe20000010000 */
[----:B0-----:R-:W-:-:S02]  /*10b0*/  HADD2.F32 R37, -RZ, R20.H0_H0 ;  /* 0x20000014ff257230 */ /* 0x001fc40000004100 */
[----:B------:R-:W-:Y:S01]  /*10c0*/  STL [R1+0x30], R35 ;  /* 0x0000302301007387 */ /* 0x000fe20000100800 */
[----:B------:R-:W-:Y:S02]  /*10d0*/  HADD2.F32 R20, -RZ, R20.H1_H1 ;  /* 0x30000014ff147230 */ /* 0x000fe40000004100 */
[----:B------:R-:W-:Y:S01]  /*10e0*/  FADD.FTZ R22, R22, R38 ;  /* 0x0000002616167221 */ /* 0x000fe20000010000 */
[----:B------:R-:W-:Y:S01]  /*10f0*/  STL [R1+0x10], R34 ;  /* 0x0000102201007387 */ /* 0x000fe20000100800 */
[----:B------:R-:W-:-:S03]  /*1100*/  FFMA.FTZ R14, R37, R37, R14 ;  /* 0x00000025250e7223 */ /* 0x000fc6000001000e */
[----:B------:R-:W-:Y:S01]  /*1110*/  STL [R1+0x34], R33 ;  /* 0x0000342101007387 */ /* 0x000fe20000100800 */
[----:B------:R-:W-:-:S03]  /*1120*/  FFMA.FTZ R14, R20, R20, R14 ;  /* 0x00000014140e7223 */ /* 0x000fc6000001000e */
[----:B------:R0:W-:Y:S01]  /*1130*/  STL [R1+0x50], R24 ;  /* 0x0000501801007387 */ /* 0x0001e20000100800 */
[----:B------:R-:W-:Y:S01]  /*1140*/  FADD.FTZ R22, R22, R19 ;  /* 0x0000001316167221 */ /* 0x000fe20000010000 */
[--C-:B------:R-:W-:Y:S02]  /*1150*/  HADD2.F32 R15, -RZ, R21.reuse.H1_H1 ;  /* 0x30000015ff0f7230 */ /* 0x100fe40000004100 */
[----:B0-----:R-:W-:Y:S02]  /*1160*/  HADD2.F32 R24, -RZ, R21.H0_H0 ;  /* 0x20000015ff187230 */ /* 0x001fe40000004100 */
[----:B------:R-:W-:Y:S01]  /*1170*/  FADD.FTZ R22, R22, R37 ;  /* 0x0000002516167221 */ /* 0x000fe20000010000 */
[----:B------:R-:W-:Y:S02]  /*1180*/  HADD2.F32 R21, -RZ, R12.H0_H0 ;  /* 0x2000000cff157230 */ /* 0x000fe40000004100 */
[----:B------:R-:W-:Y:S01]  /*1190*/  FFMA.FTZ R14, R24, R24, R14 ;  /* 0x00000018180e7223 */ /* 0x000fe2000001000e */
[----:B------:R0:W-:Y:S01]  /*11a0*/  STL [R1+0x54], R19 ;  /* 0x0000541301007387 */ /* 0x0001e20000100800 */
[----:B------:R-:W-:-:S02]  /*11b0*/  FADD.FTZ R22, R22, R20 ;  /* 0x0000001416167221 */ /* 0x000fc40000010000 */
[----:B------:R-:W-:Y:S02]  /*11c0*/  FFMA.FTZ R14, R15, R15, R14 ;  /* 0x0000000f0f0e7223 */ /* 0x000fe4000001000e */
[----:B------:R-:W-:Y:S02]  /*11d0*/  FADD.FTZ R22, R22, R24 ;  /* 0x0000001816167221 */ /* 0x000fe40000010000 */
[----:B------:R-:W-:Y:S01]  /*11e0*/  FFMA.FTZ R14, R21, R21, R14 ;  /* 0x00000015150e7223 */ /* 0x000fe2000001000e */
[----:B0-----:R-:W-:Y:S02]  /*11f0*/  HADD2.F32 R19, -RZ, R12.H1_H1 ;  /* 0x3000000cff137230 */ /* 0x001fe40000004100 */
[----:B------:R-:W-:Y:S01]  /*1200*/  HADD2.F32 R12, -RZ, R13.H0_H0 ;  /* 0x2000000dff0c7230 */ /* 0x000fe20000004100 */
[----:B------:R0:W-:Y:S02]  /*1210*/  STL [R1+0x5c], R15 ;  /* 0x00005c0f01007387 */ /* 0x0001e40000100800 */
[----:B------:R-:W-:Y:S01]  /*1220*/  FFMA.FTZ R14, R19, R19, R14 ;  /* 0x00000013130e7223 */ /* 0x000fe2000001000e */
[----:B------:R-:W-:Y:S01]  /*1230*/  FADD.FTZ R22, R22, R15 ;  /* 0x0000000f16167221 */ /* 0x000fe20000010000 */
[----:B------:R-:W-:-:S02]  /*1240*/  HADD2.F32 R23, -RZ, R17.H0_H0 ;  /* 0x20000011ff177230 */ /* 0x000fc40000004100 */
[----:B------:R-:W-:Y:S02]  /*1250*/  HADD2.F32 R33, -RZ, R9.H1_H1 ;  /* 0x30000009ff217230 */ /* 0x000fe40000004100 */
[----:B0-----:R-:W-:Y:S02]  /*1260*/  HADD2.F32 R15, -RZ, R13.H1_H1 ;  /* 0x3000000dff0f7230 */ /* 0x001fe40000004100 */
[----:B------:R-:W-:Y:S01]  /*1270*/  FFMA.FTZ R13, R12, R12, R14 ;  /* 0x0000000c0c0d7223 */ /* 0x000fe2000001000e */
[----:B------:R-:W-:Y:S02]  /*1280*/  HADD2.F32 R14, -RZ, R17.H1_H1 ;  /* 0x30000011ff0e7230 */ /* 0x000fe40000004100 */
[----:B------:R-:W-:Y:S01]  /*1290*/  HADD2.F32 R17, -RZ, R11.H1_H1 ;  /* 0x3000000bff117230 */ /* 0x000fe20000004100 */
[----:B------:R-:W-:Y:S04]  /*12a0*/  STL [R1+0x78], R15 ;  /* 0x0000780f01007387 */ /* 0x000fe80000100800 */
[----:B------:R0:W-:Y:S04]  /*12b0*/  STL [R1+0x7c], R14 ;  /* 0x00007c0e01007387 */ /* 0x0001e80000100800 */
[----:B------:R1:W-:Y:S04]  /*12c0*/  STL [R1+0x80], R17 ;  /* 0x0000801101007387 */ /* 0x0003e80000100800 */
[----:B------:R2:W-:Y:S04]  /*12d0*/  STL [R1+0x88], R33 ;  /* 0x0000882101007387 */ /* 0x0005e80000100800 */
[----:B------:R-:W3:Y:S01]  /*12e0*/  LDL R34, [R1+0x110] ;  /* 0x0001100001227983 */ /* 0x000ee20000100800 */
[----:B------:R-:W-:-:S04]  /*12f0*/  FADD.FTZ R22, R22, R21 ;  /* 0x0000001516167221 */ /* 0x000fc80000010000 */
        /* <DEDUP_REMOVED lines=11> */
[----:B------:R-:W-:Y:S02]  /*13b0*/  HADD2.F32 R25, -RZ, R10.H0_H0 ;  /* 0x2000000aff197230 */ /* 0x000fe40000004100 */
[----:B------:R-:W-:Y:S01]  /*13c0*/  FFMA.FTZ R13, R14, R14, R13 ;  /* 0x0000000e0e0d7223 */ /* 0x000fe2000001000d */
[----:B------:R-:W-:-:S04]  /*13d0*/  FADD.FTZ R22, R22, R23 ;  /* 0x0000001716167221 */ /* 0x000fc80000010000 */
[----:B------:R-:W-:Y:S01]  /*13e0*/  FADD.FTZ R22, R22, R14 ;  /* 0x0000000e16167221 */ /* 0x000fe20000010000 */
[----:B0-----:R-:W-:Y:S02]  /*13f0*/  HADD2.F32 R14, -RZ, R10.H1_H1 ;  /* 0x3000000aff0e7230 */ /* 0x001fe40000004100 */
[----:B------:R-:W-:Y:S01]  /*1400*/  FFMA.FTZ R10, R25, R25, R13 ;  /* 0x00000019190a7223 */ /* 0x000fe2000001000d */
[----:B------:R-:W-:Y:S02]  /*1410*/  HADD2.F32 R15, -RZ, R11.H0_H0 ;  /* 0x2000000bff0f7230 */ /* 0x000fe40000004100 */
[----:B------:R-:W-:Y:S01]  /*1420*/  FADD.FTZ R22, R22, R25 ;  /* 0x0000001916167221 */ /* 0x000fe20000010000 */
[----:B------:R-:W-:-:S03]  /*1430*/  FFMA.FTZ R10, R14, R14, R10 ;  /* 0x0000000e0e0a7223 */ /* 0x000fc6000001000a */
        /* <DEDUP_REMOVED lines=8> */
[----:B-1----:R-:W-:-:S02]  /*14c0*/  HADD2.F32 R17, -RZ, R9.H0_H0 ;  /* 0x20000009ff117230 */ /* 0x002fc40000004100 */
        /* <DEDUP_REMOVED lines=13> */
[----:B--2---:R-:W-:Y:S02]  /*15a0*/  HADD2.F32 R33, -RZ, R7.H1_H1 ;  /* 0x30000007ff217230 */ /* 0x004fe40000004100 */
        /* <DEDUP_REMOVED lines=13> */
[----:B------:R0:W-:Y:S01]  /*1680*/  STL [R1+0x90], R33 ;  /* 0x0000902101007387 */ /* 0x0001e20000100800 */
[----:B------:R-:W-:Y:S01]  /*1690*/  FFMA.FTZ R4, R7, R7, R4 ;  /* 0x0000000707047223 */ /* 0x000fe20000010004 */
[----:B------:R-:W-:-:S02]  /*16a0*/  HADD2.F32 R5, -RZ, R30.H0_H0 ;  /* 0x2000001eff057230 */ /* 0x000fc40000004100 */
[----:B------:R1:W-:Y:S01]  /*16b0*/  STL [R1+0x9c], R35 ;  /* 0x00009c2301007387 */ /* 0x0003e20000100800 */
[----:B0-----:R-:W-:Y:S01]  /*16c0*/  FADD.FTZ R33, R22, R7 ;  /* 0x0000000716217221 */ /* 0x001fe20000010000 */
[----:B------:R-:W-:Y:S01]  /*16d0*/  FFMA.FTZ R22, R35, R35, R4 ;  /* 0x0000002323167223 */ /* 0x000fe20000010004 */
[----:B------:R-:W-:Y:S02]  /*16e0*/  HADD2.F32 R4, -RZ, R30.H1_H1 ;  /* 0x3000001eff047230 */ /* 0x000fe40000004100 */
[----:B------:R-:W-:Y:S01]  /*16f0*/  FADD.FTZ R33, R33, R35 ;  /* 0x0000002321217221 */ /* 0x000fe20000010000 */
[----:B-1----:R-:W-:Y:S02]  /*1700*/  HADD2.F32 R35, -RZ, R31.H1_H1 ;  /* 0x3000001fff237230 */ /* 0x002fe40000004100 */
[----:B------:R-:W-:Y:S01]  /*1710*/  FFMA.FTZ R22, R5, R5, R22 ;  /* 0x0000000505167223 */ /* 0x000fe20000010016 */
[----:B------:R-:W-:-:S03]  /*1720*/  FADD.FTZ R33, R33, R5 ;  /* 0x0000000521217221 */ /* 0x000fc60000010000 */
[----:B------:R-:W-:Y:S01]  /*1730*/  FFMA.FTZ R30, R4, R4, R22 ;  /* 0x00000004041e7223 */ /* 0x000fe20000010016 */
[----:B------:R-:W-:Y:S01]  /*1740*/  STL [R1+0xa0], R35 ;  /* 0x0000a02301007387 */ /* 0x000fe20000100800 */
[----:B------:R-:W-:Y:S02]  /*1750*/  HADD2.F32 R22, -RZ, R31.H0_H0 ;  /* 0x2000001fff167230 */ /* 0x000fe40000004100 */
[----:B------:R-:W-:Y:S01]  /*1760*/  FADD.FTZ R33, R33, R4 ;  /* 0x0000000421217221 */ /* 0x000fe20000010000 */
[----:B------:R-:W-:Y:S02]  /*1770*/  ISETP.GT.U32.AND P0, PT, R58, 0x1f, PT ;  /* 0x0000001f3a00780c */ /* 0x000fe40003f04070 */
[----:B------:R-:W-:Y:S01]  /*1780*/  FFMA.FTZ R30, R22, R22, R30 ;  /* 0x00000016161e7223 */ /* 0x000fe2000001001e */
[----:B------:R-:W-:-:S03]  /*1790*/  FADD.FTZ R33, R33, R22 ;  /* 0x0000001621217221 */ /* 0x000fc60000010000 */
        /* <DEDUP_REMOVED lines=8> */
[----:B------:R-:W-:Y:S02]  /*1820*/  SHF.L.U32 R30, R2, 0x3, RZ ;  /* 0x00000003021e7819 */ /* 0x000fe400000006ff */
[----:B------:R-:W-:Y:S02]  /*1830*/  MOV R35, 0x400 ;  /* 0x0000040000237802 */ /* 0x000fe40000000f00 */
[----:B------:R-:W-:-:S04]  /*1840*/  LOP3.LUT R30, R30, 0x8, RZ, 0xc0, !PT ;  /* 0x000000081e1e7812 */ /* 0x000fc800078ec0ff */
[----:B------:R-:W-:-:S05]  /*1850*/  LEA.HI R30, R58, R30, RZ, 0x1e ;  /* 0x0000001e3a1e7211 */ /* 0x000fca00078ff0ff */
[----:B------:R-:W-:-:S05]  /*1860*/  IMAD R34, R30, 0x28, -R32 ;  /* 0x000000281e227824 */ /* 0x000fca00078e0a20 */
[----:B------:R-:W-:Y:S02]  /*1870*/  SHF.R.S32.HI R30, RZ, 0x1f, R34 ;  /* 0x0000001fff1e7819 */ /* 0x000fe40000011422 */
[----:B------:R-:W-:Y:S02]  /*1880*/  IADD3 R59, R34, 0x18, RZ ;  /* 0x00000018223b7810 */ /* 0x000fe40007ffe0ff */
[----:B------:R-:W-:-:S04]  /*1890*/  LEA.HI R30, R30, R34, RZ, 0x2 ;  /* 0x000000221e1e7211 */ /* 0x000fc800078f10ff */
[----:B------:R-:W-:Y:S02]  /*18a0*/  SHF.R.S32.HI R30, RZ, 0x2, R30 ;  /* 0x00000002ff1e7819 */ /* 0x000fe4000001141e */
[----:B0-----:R-:W-:Y:S02]  /*18b0*/  LEA R35, R31, R35, 0x18 ;  /* 0x000000231f237211 */ /* 0x001fe400078ec0ff */
[----:B------:R-:W-:-:S03]  /*18c0*/  IADD3 R31, R34, 0x4, RZ ;  /* 0x00000004221f7810 */ /* 0x000fc60007ffe0ff */
[----:B------:R-:W-:Y:S01]  /*18d0*/  IMAD R30, R30, 0x28, R35 ;  /* 0x000000281e1e7824 */ /* 0x000fe200078e0223 */
[----:B------:R-:W-:-:S04]  /*18e0*/  SHF.R.S32.HI R32, RZ, 0x1f, R31 ;  /* 0x0000001fff207819 */ /* 0x000fc8000001141f */
[----:B------:R-:W-:Y:S02]  /*18f0*/  LEA.HI R32, R32, R31, RZ, 0x2 ;  /* 0x0000001f20207211 */ /* 0x000fe400078f10ff */
[----:B------:R-:W-:Y:S02]  /*1900*/  SHF.L.U32 R31, R58, 0x3, RZ ;  /* 0x000000033a1f7819 */ /* 0x000fe400000006ff */
[----:B------:R-:W-:Y:S02]  /*1910*/  SHF.R.S32.HI R32, RZ, 0x2, R32 ;  /* 0x00000002ff207819 */ /* 0x000fe40000011420 */
[----:B------:R-:W-:-:S03]  /*1920*/  LOP3.LUT R58, R31, 0x18, RZ, 0xc0, !PT ;  /* 0x000000181f3a7812 */ /* 0x000fc600078ec0ff */
        /* <DEDUP_REMOVED lines=32> */
[----:B------:R-:W-:Y:S02]  /*1b30*/  IADD3 R31, R58, R31, RZ ;  /* 0x0000001f3a1f7210 */ /* 0x000fe40007ffe0ff */
[----:B------:R-:W-:-:S04]  /*1b40*/  IADD3 R58, R34, 0x1c, RZ ;  /* 0x0000001c223a7810 */ /* 0x000fc80007ffe0ff */
[----:B------:R-:W0:Y:S02]  /*1b50*/  LDS.64 R30, [R31] ;  /* 0x000000001f1e7984 */ /* 0x000e240000000a00 */
[----:B0-----:R-:W-:Y:S01]  /*1b60*/  FADD.FTZ R32, R32, R30 ;  /* 0x0000001e20207221 */ /* 0x001fe20000010000 */
[----:B------:R-:W-:Y:S01]  /*1b70*/  IADD3 R30, R34, 0x14, RZ ;  /* 0x00000014221e7810 */ /* 0x000fe20007ffe0ff */
[----:B------:R-:W-:-:S03]  /*1b80*/  FADD.FTZ R33, R33, R31 ;  /* 0x0000001f21217221 */ /* 0x000fc60000010000 */
[----:B------:R-:W-:-:S04]  /*1b90*/  SHF.R.S32.HI R31, RZ, 0x1f, R30 ;  /* 0x0000001fff1f7819 */ /* 0x000fc8000001141e */
[----:B------:R-:W-:Y:S02]  /*1ba0*/  LEA.HI R30, R31, R30, RZ, 0x2 ;  /* 0x0000001e1f1e7211 */ /* 0x000fe400078f10ff */
[----:B------:R-:W-:Y:S02]  /*1bb0*/  SHF.R.S32.HI R31, RZ, 0x1f, R59 ;  /* 0x0000001fff1f7819 */ /* 0x000fe4000001143b */
[----:B------:R-:W-:Y:S02]  /*1bc0*/  SHF.R.S32.HI R30, RZ, 0x2, R30 ;  /* 0x00000002ff1e7819 */ /* 0x000fe4000001141e */
[----:B------:R-:W-:Y:S02]  /*1bd0*/  LEA.HI R59, R31, R59, RZ, 0x2 ;  /* 0x0000003b1f3b7211 */ /* 0x000fe400078f10ff */
[----:B------:R-:W-:Y:S01]  /*1be0*/  SHF.R.S32.HI R31, RZ, 0x1f, R58 ;  /* 0x0000001fff1f7819 */ /* 0x000fe2000001143a */
[----:B------:R-:W-:Y:S01]  /*1bf0*/  IMAD R30, R30, 0x28, R35 ;  /* 0x000000281e1e7824 */ /* 0x000fe200078e0223 */
[----:B------:R-:W-:-:S02]  /*1c00*/  SHF.R.S32.HI R59, RZ, 0x2, R59 ;  /* 0x00000002ff3b7819 */ /* 0x000fc4000001143b */
[----:B------:R-:W-:Y:S02]  /*1c10*/  LEA.HI R58, R31, R58, RZ, 0x2 ;  /* 0x0000003a1f3a7211 */ /* 0x000fe400078f10ff */
[C---:B------:R-:W-:Y:S01]  /*1c20*/  IADD3 R31, R34.reuse, 0x20, RZ ;  /* 0x00000020221f7810 */ /* 0x040fe20007ffe0ff */
[----:B------:R-:W-:Y:S01]  /*1c30*/  IMAD R59, R59, 0x28, R35 ;  /* 0x000000283b3b7824 */ /* 0x000fe200078e0223 */
[----:B------:R-:W-:Y:S02]  /*1c40*/  IADD3 R34, R34, 0x24, RZ ;  /* 0x0000002422227810 */ /* 0x000fe40007ffe0ff */
[----:B------:R-:W-:Y:S02]  /*1c50*/  SHF.R.S32.HI R60, RZ, 0x1f, R31 ;  /* 0x0000001fff3c7819 */ /* 0x000fe4000001141f */
[----:B------:R-:W-:Y:S02]  /*1c60*/  SHF.R.S32.HI R58, RZ, 0x2, R58 ;  /* 0x00000002ff3a7819 */ /* 0x000fe4000001143a */
[----:B------:R-:W-:-:S02]  /*1c70*/  LEA.HI R31, R60, R31, RZ, 0x2 ;  /* 0x0000001f3c1f7211 */ /* 0x000fc400078f10ff */
[----:B------:R-:W-:Y:S01]  /*1c80*/  SHF.R.S32.HI R60, RZ, 0x1f, R34 ;  /* 0x0000001fff3c7819 */ /* 0x000fe20000011422 */
[----:B------:R-:W-:Y:S01]  /*1c90*/  IMAD R58, R58, 0x28, R35 ;  /* 0x000000283a3a7824 */ /* 0x000fe200078e0223 */
[----:B------:R-:W-:Y:S02]  /*1ca0*/  SHF.R.S32.HI R31, RZ, 0x2, R31 ;  /* 0x00000002ff1f7819 */ /* 0x000fe4000001141f */
[----:B------:R-:W-:Y:S02]  /*1cb0*/  LEA.HI R34, R60, R34, RZ, 0x2 ;  /* 0x000000223c227211 */ /* 0x000fe400078f10ff */
[----:B------:R-:W0:Y:S01]  /*1cc0*/  S2R R60, SR_TID.X ;  /* 0x00000000003c7919 */ /* 0x000e220000002100 */
[----:B------:R-:W-:Y:S01]  /*1cd0*/  IMAD R31, R31, 0x28, R35 ;  /* 0x000000281f1f7824 */ /* 0x000fe200078e0223 */
[----:B------:R-:W-:-:S05]  /*1ce0*/  SHF.R.S32.HI R34, RZ, 0x2, R34 ;  /* 0x00000002ff227819 */ /* 0x000fca0000011422 */
[----:B------:R-:W-:Y:S01]  /*1cf0*/  IMAD R34, R34, 0x28, R35 ;  /* 0x0000002822227824 */ /* 0x000fe200078e0223 */
[----:B0-----:R-:W-:-:S04]  /*1d00*/  SHF.L.U32 R60, R60, 0x3, RZ ;  /* 0x000000033c3c7819 */ /* 0x001fc800000006ff */
[----:B------:R-:W-:-:S04]  /*1d10*/  LOP3.LUT R60, R60, 0x18, RZ, 0xc0, !PT ;  /* 0x000000183c3c7812 */ /* 0x000fc800078ec0ff */
[C---:B------:R-:W-:Y:S02]  /*1d20*/  IADD3 R30, R60.reuse, R30, RZ ;  /* 0x0000001e3c1e7210 */ /* 0x040fe40007ffe0ff */
[C---:B------:R-:W-:Y:S02]  /*1d30*/  IADD3 R35, R60.reuse, R31, RZ ;  /* 0x0000001f3c237210 */ /* 0x040fe40007ffe0ff */
[C---:B------:R-:W-:Y:S02]  /*1d40*/  IADD3 R59, R60.reuse, R59, RZ ;  /* 0x0000003b3c3b7210 */ /* 0x040fe40007ffe0ff */
[----:B------:R-:W0:Y:S01]  /*1d50*/  LDS.64 R30, [R30] ;  /* 0x000000001e1e7984 */ /* 0x000e220000000a00 */
[C---:B------:R-:W-:Y:S02]  /*1d60*/  IADD3 R58, R60.reuse, R58, RZ ;  /* 0x0000003a3c3a7210 */ /* 0x040fe40007ffe0ff */
[----:B------:R-:W-:Y:S01]  /*1d70*/  IADD3 R34, R60, R34, RZ ;  /* 0x000000223c227210 */ /* 0x000fe20007ffe0ff */
[----:B0-----:R-:W-:Y:S01]  /*1d80*/  FADD.FTZ R30, R32, R30 ;  /* 0x0000001e201e7221 */ /* 0x001fe20000010000 */
[----:B------:R-:W-:-:S02]  /*1d90*/  FADD.FTZ R60, R33, R31 ;  /* 0x0000001f213c7221 */ /* 0x000fc40000010000 */
[----:B------:R-:W0:Y:S02]  /*1da0*/  LDS.64 R32, [R59] ;  /* 0x000000003b207984 */ /* 0x000e240000000a00 */
[----:B0-----:R-:W-:Y:S01]  /*1db0*/  FADD.FTZ R32, R30, R32 ;  /* 0x000000201e207221 */ /* 0x001fe20000010000 */
[----:B------:R-:W-:Y:S01]  /*1dc0*/  FADD.FTZ R60, R60, R33 ;  /* 0x000000213c3c7221 */ /* 0x000fe20000010000 */
[----:B------:R-:W0:Y:S02]  /*1dd0*/  LDS.64 R30, [R58] ;  /* 0x000000003a1e7984 */ /* 0x000e240000000a00 */
[----:B0-----:R-:W-:Y:S01]  /*1de0*/  FADD.FTZ R30, R32, R30 ;  /* 0x0000001e201e7221 */ /* 0x001fe20000010000 */
[----:B------:R-:W-:Y:S01]  /*1df0*/  FADD.FTZ R31, R60, R31 ;  /* 0x0000001f3c1f7221 */ /* 0x000fe20000010000 */
[----:B------:R-:W0:Y:S04]  /*1e00*/  LDS.64 R32, [R35] ;  /* 0x0000000023207984 */ /* 0x000e280000000a00 */
[----:B------:R-:W1:Y:S01]  /*1e10*/  LDS.64 R34, [R34] ;  /* 0x0000000022227984 */ /* 0x000e620000000a00 */
[----:B0-----:R-:W-:Y:S01]  /*1e20*/  FADD.FTZ R30, R30, R32 ;  /* 0x000000201e1e7221 */ /* 0x001fe20000010000 */
[----:B------:R-:W-:-:S03]  /*1e30*/  FADD.FTZ R31, R31, R33 ;  /* 0x000000211f1f7221 */ /* 0x000fc60000010000 */
[----:B-1----:R-:W-:Y:S01]  /*1e40*/  FADD.FTZ R30, R30, R34 ;  /* 0x000000221e1e7221 */ /* 0x002fe20000010000 */
[----:B------:R-:W-:-:S07]  /*1e50*/  FADD.FTZ R31, R31, R35 ;  /* 0x000000231f1f7221 */ /* 0x000fce0000010000 */
.L_x_1795:
[----:B------:R-:W-:Y:S05]  /*1e60*/  BSYNC B0 ;  /* 0x0000000000007941 */ /* 0x000fea0003800000 */
.L_x_1794:
[----:B------:R-:W0:Y:S01]  /*1e70*/  SHFL.BFLY PT, R33, R30, 0x2, 0x1f ;  /* 0x0c401f001e217f89 */ /* 0x000e2200000e0000 */
[----:B------:R-:W-:Y:S03]  /*1e80*/  BSSY B0, `(.L_x_1796) ;  /* 0x0000017000007945 */ /* 0x000fe60003800000 */
[----:B------:R-:W1:Y:S01]  /*1e90*/  SHFL.BFLY PT, R32, R31, 0x2, 0x1f ;  /* 0x0c401f001f207f89 */ /* 0x000e6200000e0000 */
[----:B------:R-:W2:Y:S01]  /*1ea0*/  S2R R60, SR_TID.X ;  /* 0x00000000003c7919 */ /* 0x000ea20000002100 */
[----:B------:R-:W3:Y:S01]  /*1eb0*/  S2R R58, SR_CTAID.Y ;  /* 0x00000000003a7919 */ /* 0x000ee20000002600 */
[----:B------:R-:W4:Y:S01]  /*1ec0*/  S2R R59, SR_CTAID.X ;  /* 0x00000000003b7919 */ /* 0x000f220000002500 */
[----:B0-----:R-:W-:Y:S01]  /*1ed0*/  FADD.FTZ R30, R33, R30 ;  /* 0x0000001e211e7221 */ /* 0x001fe20000010000 */
[----:B-1----:R-:W-:-:S04]  /*1ee0*/  FADD.FTZ R31, R32, R31 ;  /* 0x0000001f201f7221 */ /* 0x002fc80000010000 */
[----:B------:R-:W0:Y:S04]  /*1ef0*/  SHFL.BFLY PT, R33, R30, 0x1, 0x1f ;  /* 0x0c201f001e217f89 */ /* 0x000e2800000e0000 */
[----:B------:R-:W1:Y:S01]  /*1f00*/  SHFL.BFLY PT, R32, R31, 0x1, 0x1f ;  /* 0x0c201f001f207f89 */ /* 0x000e6200000e0000 */
[----:B--2---:R-:W-:Y:S01]  /*1f10*/  LOP3.LUT P0, RZ, R60, 0xffffffe3, RZ, 0xc0, !PT ;  /* 0xffffffe33cff7812 */ /* 0x004fe2000780c0ff */
[----:B0-----:R-:W-:Y:S01]  /*1f20*/  FADD.FTZ R30, R30, R33 ;  /* 0x000000211e1e7221 */ /* 0x001fe20000010000 */
[----:B-1----:R-:W-:-:S11]  /*1f30*/  FADD.FTZ R31, R31, R32 ;  /* 0x000000201f1f7221 */ /* 0x002fd60000010000 */
[----:B---34-:R-:W-:Y:S05]  /*1f40*/  @P0 BRA `(.L_x_1797) ;  /* 0x0000000000280947 */ /* 0x018fea0003800000 */
        /* <DEDUP_REMOVED lines=10> */
.L_x_1797:
[----:B------:R-:W-:Y:S05]  /*1ff0*/  BSYNC B0 ;  /* 0x0000000000007941 */ /* 0x000fea0003800000 */
.L_x_1796:
[----:B------:R-:W-:Y:S01]  /*2000*/  BAR.SYNC.DEFER_BLOCKING 0x0 ;  /* 0x0000000000007b1d */ /* 0x000fe20000010000 */
[C---:B------:R-:W-:Y:S02]  /*2010*/  ISETP.NE.AND P0, PT, R60.reuse, RZ, PT ;  /* 0x000000ff3c00720c */ /* 0x040fe40003f05270 */
[----:B------:R-:W-:-:S11]  /*2020*/  ISETP.GT.U32.AND P1, PT, R60, 0xff, PT ;  /* 0x000000ff3c00780c */ /* 0x000fd60003f24070 */
        /* <DEDUP_REMOVED lines=10> */
.L_x_1799:
[----:B------:R-:W2:Y:S04]  /*20d0*/  LD.E.STRONG.GPU R33, desc[UR8][R30.64] ;  /* 0x000000081e217980 */ /* 0x000ea8000c10f900 */
[----:B--2---:R-:W-:Y:S01]  /*20e0*/  CCTL.IVALL ;  /* 0x00000000ff00798f */ /* 0x004fe20002000000 */
[----:B------:R-:W-:Y:S05]  /*20f0*/  YIELD ;  /* 0x0000000000007946 */ /* 0x000fea0003800000 */
[----:B-----5:R-:W-:-:S04]  /*2100*/  LOP3.LUT R33, R33, R32, RZ, 0x3c, !PT ;  /* 0x0000002021217212 */ /* 0x020fc800078e3cff */
[----:B------:R-:W-:-:S13]  /*2110*/  ISETP.GT.AND P0, PT, R33, -0x1, PT ;  /* 0xffffffff2100780c */ /* 0x000fda0003f04270 */
[----:B------:R-:W-:Y:S05]  /*2120*/  @P0 BRA `(.L_x_1799) ;  /* 0xfffffffc00e80947 */ /* 0x000fea000383ffff */
.L_x_1798:
[----:B------:R-:W-:Y:S05]  /*2130*/  WARPSYNC.ALL ;  /* 0x0000000000007948 */ /* 0x000fea0003800000 */
[----:B------:R-:W1:Y:S01]  /*2140*/  S2R R35, SR_TID.X ;  /* 0x0000000000237919 */ /* 0x000e620000002100 */
[----:B0-----:R-:W0:Y:S01]  /*2150*/  @!P1 LDC R33, c[0x0][0x10] ;  /* 0x00000400ff219b82 */ /* 0x001e220000000800 */
[----:B------:R-:W-:Y:S01]  /*2160*/  ULDC.64 UR12, c[0x0][0x240] ;  /* 0x00009000000c7ab9 */ /* 0x000fe20000000a00 */
[----:B------:R-:W0:Y:S06]  /*2170*/  S2R R34, SR_CTAID.Y ;  /* 0x0000000000227919 */ /* 0x000e2c0000002600 */
[----:B------:R-:W2:Y:S01]  /*2180*/  @!P1 LDC.64 R30, c[0x0][0x248] ;  /* 0x00009200ff1e9b82 */ /* 0x000ea20000000a00 */
        /* <DEDUP_REMOVED lines=60> */
[----:B------:R-:W2:Y:S01]  /*2550*/  LDL R58, [R1+0x68] ;  /* 0x00006800013a7983 */ /* 0x000ea20000100800 */
[----:B------:R-:W0:Y:S01]  /*2560*/  S2UR UR7, SR_CgaCtaId ;  /* 0x00000000000779c3 */ /* 0x000e220000008800 */
[----:B------:R-:W-:Y:S01]  /*2570*/  SHF.L.U32 R31, R2, 0x3, RZ ;  /* 0x00000003021f7819 */ /* 0x000fe200000006ff */
[----:B------:R-:W-:Y:S02]  /*2580*/  UMOV UR6, 0x400 ;  /* 0x0000040000067882 */ /* 0x000fe40000000000 */
[----:B------:R-:W-:Y:S01]  /*2590*/  UIADD3 UR6, UR6, 0xc80, URZ ;  /* 0x00000c8006067890 */ /* 0x000fe2000fffe03f */
[C---:B------:R-:W-:Y:S02]  /*25a0*/  LOP3.LUT R32, R31.reuse, 0x8, RZ, 0xc0, !PT ;  /* 0x000000081f207812 */ /* 0x040fe400078ec0ff */
[----:B------:R-:W-:Y:S02]  /*25b0*/  LOP3.LUT R31, R31, 0xfffffff0, RZ, 0xc0, !PT ;  /* 0xfffffff01f1f7812 */ /* 0x000fe400078ec0ff */
[----:B------:R-:W-:-:S04]  /*25c0*/  IADD3 R32, R32, R35, RZ ;  /* 0x0000002320207210 */ /* 0x000fc80007ffe0ff */
[----:B------:R-:W-:Y:S01]  /*25d0*/  IADD3 R31, P0, R32, R31, RZ ;  /* 0x0000001f201f7210 */ /* 0x000fe20007f1e0ff */
[----:B0-----:R-:W-:Y:S01]  /*25e0*/  ULEA UR6, UR7, UR6, 0x18 ;  /* 0x0000000607067291 */ /* 0x001fe2000f8ec03f */
[----:B--2---:R-:W-:-:S04]  /*25f0*/  SHF.L.U64.HI R30, R2, 0x3, R58 ;  /* 0x00000003021e7819 */ /* 0x004fc8000001023a */
[----:B------:R-:W-:-:S04]  /*2600*/  LOP3.LUT R30, R30, 0x1fffffff, RZ, 0xc0, !PT ;  /* 0x1fffffff1e1e7812 */ /* 0x000fc800078ec0ff */
[----:B------:R-:W-:Y:S02]  /*2610*/  LEA.HI.X.SX32 R32, R32, R30, 0x1, P0 ;  /* 0x0000001e20207211 */ /* 0x000fe400000f0eff */
[----:B------:R-:W-:-:S04]  /*2620*/  LEA R30, P0, R31, UR12, 0x3 ;  /* 0x0000000c1f1e7c11 */ /* 0x000fc8000f8018ff */
[----:B------:R-:W-:Y:S02]  /*2630*/  LEA.HI.X R31, R31, UR13, R32, 0x3, P0 ;  /* 0x0000000d1f1f7c11 */ /* 0x000fe400080f1c20 */
[----:B------:R-:W-:-:S06]  /*2640*/  LEA R32, R35, UR6, 0x3 ;  /* 0x0000000623207c11 */ /* 0x000fcc000f8e18ff */
[----:B------:R-:W0:Y:S04]  /*2650*/  LDS.64 R32, [R32] ;  /* 0x0000000020207984 */ /* 0x000e280000000a00 */
[----:B0-----:R0:W-:Y:S02]  /*2660*/  STG.E.64 desc[UR8][R30.64], R32 ;  /* 0x000000201e007986 */ /* 0x0011e4000c101b08 */
.L_x_1801:
[----:B------:R-:W-:Y:S05]  /*2670*/  BSYNC B0 ;  /* 0x0000000000007941 */ /* 0x000fea0003800000 */
.L_x_1800:
[----:B0-----:R-:W2:Y:S01]  /*2680*/  LDL.LU R30, [R1+0x8] ;  /* 0x00000800011e7983 */ /* 0x001ea20000300800 */
[----:B------:R-:W-:Y:S01]  /*2690*/  SHF.L.U32 R33, R2, 0x3, RZ ;  /* 0x0000000302217819 */ /* 0x000fe200000006ff */
[----:B------:R-:W-:Y:S02]  /*26a0*/  ULDC.64 UR12, c[0x0][0x210] ;  /* 0x00008400000c7ab9 */ /* 0x000fe40000000a00 */
[----:B------:R-:W3:Y:S01]  /*26b0*/  LDL.LU R34, [R1] ;  /* 0x0000000001227983 */ /* 0x000ee20000300800 */
[----:B------:R-:W0:Y:S03]  /*26c0*/  S2UR UR7, SR_CgaCtaId ;  /* 0x00000000000779c3 */ /* 0x000e260000008800 */
[----:B------:R-:W-:Y:S04]  /*26d0*/  STL [R1+0x160], R7 ;  /* 0x0001600701007387 */ /* 0x000fe80000100800 */
[----:B------:R-:W-:Y:S04]  /*26e0*/  STL [R1+0x15c], R22 ;  /* 0x00015c1601007387 */ /* 0x000fe80000100800 */
[----:B------:R1:W-:Y:S04]  /*26f0*/  STL [R1+0x114], R2 ;  /* 0x0001140201007387 */ /* 0x0003e80000100800 */
[----:B-1----:R-:W4:Y:S01]  /*2700*/  LDL.LU R2, [R1+0xc] ;  /* 0x00000c0001027983 */ /* 0x002f220000300800 */
[----:B------:R-:W-:-:S03]  /*2710*/  LOP3.LUT R33, R33, 0x8, RZ, 0xc0, !PT ;  /* 0x0000000821217812 */ /* 0x000fc600078ec0ff */
[----:B------:R-:W4:Y:S01]  /*2720*/  LDL.LU R7, [R1+0x1c] ;  /* 0x00001c0001077983 */ /* 0x000f220000300800 */
[----:B------:R-:W-:-:S03]  /*2730*/  IADD3 R33, RZ, -R33, RZ ;  /* 0x80000021ff217210 */ /* 0x000fc60007ffe0ff */
[----:B------:R-:W4:Y:S01]  /*2740*/  LDL.LU R22, [R1+0x40] ;  /* 0x0000400001167983 */ /* 0x000f220000300800 */
[----:B--2---:R-:W-:-:S03]  /*2750*/  IMAD R32, R61, 0x50, R30 ;  /* 0x000000503d207824 */ /* 0x004fc600078e021e */
[----:B------:R-:W2:Y:S02]  /*2760*/  LDL.LU R61, [R1+0x48] ;  /* 0x00004800013d7983 */ /* 0x000ea40000300800 */
[----:B------:R-:W-:Y:S02]  /*2770*/  SHF.L.U32 R32, R32, 0x2, RZ ;  /* 0x0000000220207819 */ /* 0x000fe400000006ff */
[----:B------:R-:W2:Y:S03]  /*2780*/  LDL.LU R60, [R1+0x4c] ;  /* 0x00004c00013c7983 */ /* 0x000ea60000300800 */
[----:B------:R-:W-:Y:S01]  /*2790*/  IMAD.WIDE.U32 R30, R32, -0x33333333, RZ ;  /* 0xcccccccd201e7825 */ /* 0x000fe200078e00ff */
[----:B------:R-:W2:Y:S04]  /*27a0*/  LDL.LU R59, [R1+0x58] ;  /* 0x00005800013b7983 */ /* 0x000ea80000300800 */
[----:B------:R-:W-:Y:S01]  /*27b0*/  LEA.HI R30, R31, R33, RZ, 0x1b ;  /* 0x000000211f1e7211 */ /* 0x000fe200078fd8ff */
[----:B------:R-:W2:Y:S01]  /*27c0*/  LDL.LU R58, [R1+0x60] ;  /* 0x00006000013a7983 */ /* 0x000ea20000300800 */
[----:B------:R-:W-:-:S03]  /*27d0*/  SHF.R.S32.HI R33, RZ, 0x1f, R32 ;  /* 0x0000001fff217819 */ /* 0x000fc60000011420 */
[----:B------:R-:W-:Y:S02]  /*27e0*/  IMAD.WIDE.U32 R32, R57, 0x280000, R32 ;  /* 0x0028000039207825 */ /* 0x000fe400078e0020 */
[----:B------:R-:W2:Y:S03]  /*27f0*/  LDL.LU R57, [R1+0x64] ;  /* 0x0000640001397983 */ /* 0x000ea60000300800 */
[----:B---3--:R-:W-:Y:S02]  /*2800*/  IADD3 R33, R34, R33, RZ ;  /* 0x0000002122217210 */ /* 0x008fe40007ffe0ff */
[----:B------:R-:W-:-:S04]  /*2810*/  IADD3 R3, P0, R3, R32, RZ ;  /* 0x0000002003037210 */ /* 0x000fc80007f1e0ff */
[----:B------:R-:W-:Y:S02]  /*2820*/  IADD3.X R35, RZ, R33, RZ, P0, !PT ;  /* 0x00000021ff237210 */ /* 0x000fe400007fe4ff */
[----:B----4-:R-:W-:Y:S02]  /*2830*/  IADD3 R2, P0, R2, R32, RZ ;  /* 0x0000002002027210 */ /* 0x010fe40007f1e0ff */
[----:B------:R-:W-:-:S03]  /*2840*/  LEA R34, P1, R3, UR12, 0x1 ;  /* 0x0000000c03227c11 */ /* 0x000fc6000f8208ff */
[----:B------:R1:W-:Y:S01]  /*2850*/  STL [R1+0xd0], R2 ;  /* 0x0000d00201007387 */ /* 0x0003e20000100800 */
[----:B------:R-:W-:-:S03]  /*2860*/  LEA.HI.X R35, R3, UR13, R35, 0x1, P1 ;  /* 0x0000000d03237c11 */ /* 0x000fc600088f0c23 */
[----:B-1----:R-:W3:Y:S04]  /*2870*/  LDL.LU R2, [R1+0xa8] ;  /* 0x0000a80001027983 */ /* 0x002ee80000300800 */
[----:B------:R-:W4:Y:S01]  /*2880*/  LDL.LU R3, [R1+0x20] ;  /* 0x0000200001037983 */ /* 0x000f220000300800 */
[----:B------:R-:W-:Y:S02]  /*2890*/  UMOV UR6, 0x400 ;  /* 0x0000040000067882 */ /* 0x000fe40000000000 */
[----:B------:R-:W-:-:S04]  /*28a0*/  UIADD3 UR6, UR6, 0xc80, URZ ;  /* 0x00000c8006067890 */ /* 0x000fc8000fffe03f */
[----:B0-----:R-:W-:-:S06]  /*28b0*/  ULEA UR6, UR7, UR6, 0x18 ;  /* 0x0000000607067291 */ /* 0x001fcc000f8ec03f */
[----:B------:R-:W-:Y:S01]  /*28c0*/  LEA R30, R30, UR6, 0x3 ;  /* 0x000000061e1e7c11 */ /* 0x000fe2000f8e18ff */
[----:B------:R-:W-:-:S05]  /*28d0*/  ULDC UR6, c[0x0][0x230] ;  /* 0x00008c0000067ab9 */ /* 0x000fca0000000800 */
[----:B------:R-:W0:Y:S01]  /*28e0*/  LDS.64 R30, [R30] ;  /* 0x000000001e1e7984 */ /* 0x000e220000000a00 */
[----:B------:R-:W-:-:S05]  /*28f0*/  IADD3 R7, P1, R7, R32, RZ ;  /* 0x0000002007077210 */ /* 0x000fca0007f3e0ff */
[----:B------:R1:W-:Y:S04]  /*2900*/  STL [R1+0xcc], R7 ;  /* 0x0000cc0701007387 */ /* 0x0003e80000100800 */
[----:B-1----:R-:W3:Y:S01]  /*2910*/  LDL.LU R7, [R1+0x160] ;  /* 0x0001600001077983 */ /* 0x002ee20000300800 */
[----:B0-----:R-:W-:Y:S01]  /*2920*/  FADD.FTZ R31, R31, UR6 ;  /* 0x000000061f1f7e21 */ /* 0x001fe20008010000 */
[----:B----4-:R-:W-:-:S05]  /*2930*/  IADD3 R3, P3, R3, R32, RZ ;  /* 0x0000002003037210 */ /* 0x010fca0007f7e0ff */
[----:B------:R0:W-:Y:S02]  /*2940*/  STL [R1+0xa4], R3 ;  /* 0x0000a40301007387 */ /* 0x0001e40000100800 */
[----:B0-----:R0:W1:Y:S02]  /*2950*/  MUFU.RSQ R3, R31 ;  /* 0x0000001f00037308 */ /* 0x0010640000001400 */
[----:B0-----:R-:W4:Y:S01]  /*2960*/  LDL.LU R31, [R1+0x44] ;  /* 0x00004400011f7983 */ /* 0x001f220000300800 */
[----:B------:R-:W-:-:S05]  /*2970*/  IADD3 R22, P2, R22, R32, RZ ;  /* 0x0000002016167210 */ /* 0x000fca0007f5e0ff */
[----:B------:R0:W-:Y:S04]  /*2980*/  STL [R1+0xc8], R22 ;  /* 0x0000c81601007387 */ /* 0x0001e80000100800 */
[----:B0-----:R-:W3:Y:S01]  /*2990*/  LDL.LU R22, [R1+0x15c] ;  /* 0x00015c0001167983 */ /* 0x001ee20000300800 */
[--C-:B------:R-:W-:Y:S01]  /*29a0*/  FADD.FTZ R56, R56, -R30.reuse ;  /* 0x8000001e38387221 */ /* 0x100fe20000010000 */
[--C-:B------:R-:W-:Y:S01]  /*29b0*/  FADD.FTZ R55, R55, -R30.reuse ;  /* 0x8000001e37377221 */ /* 0x100fe20000010000 */
[----:B------:R-:W-:-:S03]  /*29c0*/  FADD.FTZ R54, R54, -R30 ;  /* 0x8000001e36367221 */ /* 0x000fc60000010000 */
[----:B-1----:R-:W-:Y:S01]  /*29d0*/  FMUL.FTZ R55, R3, R55 ;  /* 0x0000003703377220 */ /* 0x002fe20000410000 */
        /* <DEDUP_REMOVED lines=22> */
[C---:B------:R-:W-:Y:S01]  /*2b40*/  FMUL.FTZ R6, R3.reuse, R6 ;  /* 0x0000000603067220 */ /* 0x040fe20000410000 */
[C---:B------:R-:W-:Y:S01]  /*2b50*/  FMUL.FTZ R48, R3.reuse, R48 ;  /* 0x0000003003307220 */ /* 0x040fe20000410000 */
[C---:B------:R-:W-:Y:S01]  /*2b60*/  FMUL.FTZ R19, R3.reuse, R19 ;  /* 0x0000001303137220 */ /* 0x040fe20000410000 */
[--C-:B------:R-:W-:Y:S01]  /*2b70*/  FADD.FTZ R16, R16, -R30.reuse ;  /* 0x8000001e10107221 */ /* 0x100fe20000010000 */
[----:B------:R-:W-:Y:S01]  /*2b80*/  FMUL.FTZ R52, R3, R52 ;  /* 0x0000003403347220 */ /* 0x000fe20000410000 */
[----:B------:R-:W-:-:S02]  /*2b90*/  FADD.FTZ R4, R4, -R30 ;  /* 0x8000001e04047221 */ /* 0x000fc40000010000 */
[----:B------:R-:W-:Y:S01]  /*2ba0*/  FMUL.FTZ R16, R3, R16 ;  /* 0x0000001003107220 */ /* 0x000fe20000410000 */
[----:B----4-:R-:W-:-:S05]  /*2bb0*/  IADD3 R31, P6, R31, R32, RZ ;  /* 0x000000201f1f7210 */ /* 0x010fca0007fde0ff */
[----:B------:R2:W-:Y:S02]  /*2bc0*/  STL [R1+0x98], R31 ;  /* 0x0000981f01007387 */ /* 0x0005e40000100800 */
[----:B--2---:R-:W-:Y:S02]  /*2bd0*/  IADD3 R31, P4, R61, R32, RZ ;  /* 0x000000203d1f7210 */ /* 0x004fe40007f9e0ff */
[----:B------:R-:W-:-:S03]  /*2be0*/  IADD3.X R61, RZ, R33, RZ, P3, !PT ;  /* 0x00000021ff3d7210 */ /* 0x000fc60001ffe4ff */
[----:B------:R0:W-:Y:S04]  /*2bf0*/  STL [R1+0x70], R31 ;  /* 0x0000701f01007387 */ /* 0x0001e80000100800 */
[----:B------:R1:W-:Y:S01]  /*2c00*/  STL [R1+0x10c], R61 ;  /* 0x00010c3d01007387 */ /* 0x0003e20000100800 */
[-C--:B0-----:R-:W-:Y:S02]  /*2c10*/  IADD3 R31, P5, R60, R32.reuse, RZ ;  /* 0x000000203c1f7210 */ /* 0x081fe40007fbe0ff */
[----:B------:R-:W-:Y:S02]  /*2c20*/  IADD3 R60, P3, R59, R32, RZ ;  /* 0x000000203b3c7210 */ /* 0x000fe40007f7e0ff */
[-C--:B-1----:R-:W-:Y:S01]  /*2c30*/  IADD3.X R61, RZ, R33.reuse, RZ, P6, !PT ;  /* 0x00000021ff3d7210 */ /* 0x082fe200037fe4ff */
[----:B------:R0:W-:Y:S04]  /*2c40*/  STL [R1+0x6c], R31 ;  /* 0x00006c1f01007387 */ /* 0x0001e80000100800 */
[----:B------:R-:W-:Y:S01]  /*2c50*/  STL [R1+0x108], R61 ;  /* 0x0001083d01007387 */ /* 0x000fe20000100800 */
[----:B0-----:R-:W-:-:S03]  /*2c60*/  IADD3.X R31, RZ, R33, RZ, P4, !PT ;  /* 0x00000021ff1f7210 */ /* 0x001fc600027fe4ff */
[----:B------:R-:W-:Y:S01]  /*2c70*/  STL [R1+0xc0], R60 ;  /* 0x0000c03c01007387 */ /* 0x000fe20000100800 */
[-C--:B------:R-:W-:Y:S02]  /*2c80*/  IADD3 R59, P4, R58, R32.reuse, RZ ;  /* 0x000000203a3b7210 */ /* 0x080fe40007f9e0ff */
[----:B------:R-:W-:Y:S01]  /*2c90*/  IADD3.X R58, RZ, R33, RZ, P5, !PT ;  /* 0x00000021ff3a7210 */ /* 0x000fe20002ffe4ff */
[----:B------:R0:W-:Y:S04]  /*2ca0*/  STL [R1+0x104], R31 ;  /* 0x0001041f01007387 */ /* 0x0001e80000100800 */
[----:B------:R-:W-:Y:S01]  /*2cb0*/  STL [R1+0xb4], R59 ;  /* 0x0000b43b01007387 */ /* 0x000fe20000100800 */
[-C--:B0-----:R-:W-:Y:S02]  /*2cc0*/  IADD3 R31, P5, R57, R32.reuse, RZ ;  /* 0x00000020391f7210 */ /* 0x081fe40007fbe0ff */
[----:B---3--:R-:W-:Y:S01]  /*2cd0*/  IADD3 R32, P6, R2, R32, RZ ;  /* 0x0000002002207210 */ /* 0x008fe20007fde0ff */
[----:B------:R0:W-:Y:S01]  /*2ce0*/  STL [R1+0x100], R58 ;  /* 0x0001003a01007387 */ /* 0x0001e20000100800 */
[----:B-----5:R-:W-:-:S03]  /*2cf0*/  HADD2.F32 R57, -RZ, R26.H1_H1 ;  /* 0x3000001aff397230 */ /* 0x020fc60000004100 */
[----:B------:R-:W-:Y:S04]  /*2d00*/  STL [R1+0x158], R32 ;  /* 0x0001582001007387 */ /* 0x000fe80000100800 */
[----:B------:R1:W-:Y:S01]  /*2d10*/  STL [R1+0xac], R31 ;  /* 0x0000ac1f01007387 */ /* 0x0003e20000100800 */
[----:B0-----:R-:W-:Y:S01]  /*2d20*/  FADD.FTZ R58, R0, -R30 ;  /* 0x8000001e003a7221 */ /* 0x001fe20000010000 */
[--C-:B------:R-:W-:Y:S02]  /*2d30*/  HADD2.F32 R0, -RZ, R28.reuse.H0_H0 ;  /* 0x2000001cff007230 */ /* 0x100fe40000004100 */
[----:B------:R-:W-:Y:S02]  /*2d40*/  HADD2.F32 R28, -RZ, R28.H1_H1 ;  /* 0x3000001cff1c7230 */ /* 0x000fe40000004100 */
[----:B------:R-:W-:Y:S01]  /*2d50*/  FMUL.FTZ R58, R58, R3 ;  /* 0x000000033a3a7220 */ /* 0x000fe20000410000 */
[----:B-1----:R-:W-:-:S02]  /*2d60*/  HADD2.F32 R31, -RZ, R26.H0_H0 ;  /* 0x2000001aff1f7230 */ /* 0x002fc40000004100 */
[----:B------:R-:W-:-:S03]  /*2d70*/  FMUL.FTZ R26, R3, R56 ;  /* 0x00000038031a7220 */ /* 0x000fc60000410000 */
[----:B------:R-:W-:Y:S01]  /*2d80*/  FFMA.FTZ R56, R58, R0, R31 ;  /* 0x000000003a387223 */ /* 0x000fe2000001001f */
[----:B------:R-:W-:-:S03]  /*2d90*/  FFMA.FTZ R26, R26, R28, R57 ;  /* 0x0000001c1a1a7223 */ /* 0x000fc60000010039 */
[----:B------:R-:W-:Y:S01]  /*2da0*/  FMUL.FTZ R59, R56, -1.4426950216293334961 ;  /* 0xbfb8aa3b383b7820 */ /* 0x000fe20000410000 */
[----:B------:R-:W-:-:S05]  /*2db0*/  FMUL.FTZ R58, R26, -1.4426950216293334961 ;  /* 0xbfb8aa3b1a3a7820 */ /* 0x000fca0000410000 */
[----:B------:R-:W0:Y:S08]  /*2dc0*/  MUFU.EX2 R59, R59 ;  /* 0x0000003b003b7308 */ /* 0x000e300000000800 */
[----:B------:R-:W1:Y:S01]  /*2dd0*/  MUFU.EX2 R58, R58 ;  /* 0x0000003a003a7308 */ /* 0x000e620000000800 */
[----:B0-----:R-:W-:Y:S01]  /*2de0*/  FADD.FTZ R59, R59, 1 ;  /* 0x3f8000003b3b7421 */ /* 0x001fe20000010000 */
[----:B-1----:R-:W-:-:S06]  /*2df0*/  FADD.FTZ R58, R58, 1 ;  /* 0x3f8000003a3a7421 */ /* 0x002fcc0000010000 */
[----:B------:R-:W0:Y:S08]  /*2e00*/  MUFU.RCP R59, R59 ;  /* 0x0000003b003b7308 */ /* 0x000e300000001000 */
[----:B------:R-:W1:Y:S01]  /*2e10*/  MUFU.RCP R58, R58 ;  /* 0x0000003a003a7308 */ /* 0x000e620000001000 */
[----:B0-----:R-:W-:Y:S01]  /*2e20*/  FMUL.FTZ R32, R56, R59 ;  /* 0x0000003b38207220 */ /* 0x001fe20000410000 */
[----:B------:R-:W-:-:S02]  /*2e30*/  HADD2.F32 R56, -RZ, R27.H0_H0 ;  /* 0x2000001bff387230 */ /* 0x000fc40000004100 */
[----:B-1----:R-:W-:Y:S01]  /*2e40*/  FMUL.FTZ R2, R26, R58 ;  /* 0x0000003a1a027220 */ /* 0x002fe20000410000 */
[----:B------:R-:W-:Y:S02]  /*2e50*/  HADD2.F32 R26, -RZ, R29.H0_H0 ;  /* 0x2000001dff1a7230 */ /* 0x000fe40000004100 */
[----:B------:R-:W-:-:S03]  /*2e60*/  FMUL.FTZ R58, R3, R54 ;  /* 0x00000036033a7220 */ /* 0x000fc60000410000 */
[----:B------:R-:W-:-:S04]  /*2e70*/  FFMA.FTZ R55, R55, R26, R56 ;  /* 0x0000001a37377223 */ /* 0x000fc80000010038 */
[----:B------:R-:W-:Y:S01]  /*2e80*/  FMUL.FTZ R54, R55, -1.4426950216293334961 ;  /* 0xbfb8aa3b37367820 */ /* 0x000fe20000410000 */
[----:B------:R-:W-:Y:S02]  /*2e90*/  HADD2.F32 R29, -RZ, R29.H1_H1 ;  /* 0x3000001dff1d7230 */ /* 0x000fe40000004100 */
[----:B------:R-:W-:-:S03]  /*2ea0*/  HADD2.F32 R27, -RZ, R27.H1_H1 ;  /* 0x3000001bff1b7230 */ /* 0x000fc60000004100 */
[----:B------:R-:W0:Y:S02]  /*2eb0*/  MUFU.EX2 R54, R54 ;  /* 0x0000003600367308 */ /* 0x000e240000000800 */
[----:B------:R-:W-:Y:S01]  /*2ec0*/  FFMA.FTZ R58, R58, R29, R27 ;  /* 0x0000001d3a3a7223 */ /* 0x000fe2000001001b */
[----:B------:R-:W-:-:S03]  /*2ed0*/  FADD.FTZ R59, R10, -R30 ;  /* 0x8000001e0a3b7221 */ /* 0x000fc60000010000 */
[----:B------:R-:W-:Y:S01]  /*2ee0*/  FMUL.FTZ R60, R58, -1.4426950216293334961 ;  /* 0xbfb8aa3b3a3c7820 */ /* 0x000fe20000410000 */
[----:B------:R1:W-:Y:S03]  /*2ef0*/  STL [R1+0x154], R33 ;  /* 0x0001542101007387 */ /* 0x0003e60000100800 */
[----:B------:R2:W3:Y:S01]  /*2f00*/  MUFU.EX2 R10, R60 ;  /* 0x0000003c000a7308 */ /* 0x0004e20000000800 */
[C---:B-1----:R-:W-:Y:S01]  /*2f10*/  FMUL.FTZ R33, R3.reuse, R47 ;  /* 0x0000002f03217220 */ /* 0x042fe20000410000 */
[----:B0-----:R-:W-:Y:S01]  /*2f20*/  FADD.FTZ R54, R54, 1 ;  /* 0x3f80000036367421 */ /* 0x001fe20000010000 */
[----:B------:R-:W-:-:S03]  /*2f30*/  FMUL.FTZ R47, R3, R40 ;  /* 0x00000028032f7220 */ /* 0x000fc60000410000 */
[----:B------:R-:W-:Y:S01]  /*2f40*/  MOV R40, R33 ;  /* 0x0000002100287202 */ /* 0x000fe20000000f00 */
[C---:B------:R-:W-:Y:S01]  /*2f50*/  FMUL.FTZ R33, R3.reuse, R37 ;  /* 0x0000002503217220 */ /* 0x040fe20000410000 */
[C---:B------:R-:W-:Y:S02]  /*2f60*/  FMUL.FTZ R37, R3.reuse, R21 ;  /* 0x0000001503257220 */ /* 0x040fe40000410000 */
[----:B------:R0:W1:Y:S01]  /*2f70*/  MUFU.RCP R21, R54 ;  /* 0x0000003600157308 */ /* 0x0000620000001000 */
[C---:B------:R-:W-:Y:S01]  /*2f80*/  FMUL.FTZ R61, R3.reuse, R53 ;  /* 0x00000035033d7220 */ /* 0x040fe20000410000 */
[C---:B--2---:R-:W-:Y:S01]  /*2f90*/  FMUL.FTZ R60, R3.reuse, R45 ;  /* 0x0000002d033c7220 */ /* 0x044fe20000410000 */
[----:B---3--:R-:W-:Y:S01]  /*2fa0*/  FADD.FTZ R10, R10, 1 ;  /* 0x3f8000000a0a7421 */ /* 0x008fe20000010000 */
[C---:B------:R-:W-:Y:S01]  /*2fb0*/  FMUL.FTZ R53, R3.reuse, R49 ;  /* 0x0000003103357220 */ /* 0x040fe20000410000 */
[C---:B------:R-:W-:Y:S01]  /*2fc0*/  FMUL.FTZ R45, R3.reuse, R43 ;  /* 0x0000002b032d7220 */ /* 0x040fe20000410000 */
[----:B------:R-:W-:Y:S01]  /*2fd0*/  MOV R49, R61 ;  /* 0x0000003d00317202 */ /* 0x000fe20000000f00 */
[C---:B------:R-:W-:Y:S01]  /*2fe0*/  FMUL.FTZ R59, R3.reuse, R59 ;  /* 0x0000003b033b7220 */ /* 0x040fe20000410000 */
[----:B------:R-:W-:Y:S01]  /*2ff0*/  MOV R43, R60 ;  /* 0x0000003c002b7202 */ /* 0x000fe20000000f00 */
[C---:B0-----:R-:W-:Y:S01]  /*3000*/  FMUL.FTZ R54, R3.reuse, R8 ;  /* 0x0000000803367220 */ /* 0x041fe20000410000 */
[----:B------:R-:W-:Y:S01]  /*3010*/  FMUL.FTZ R60, R3, R5 ;  /* 0x00000005033c7220 */ /* 0x000fe20000410000 */
[----:B------:R0:W2:Y:S01]  /*3020*/  MUFU.RCP R61, R10 ;  /* 0x0000000a003d7308 */ /* 0x0000a20000001000 */
[C-C-:B------:R-:W-:Y:S01]  /*3030*/  FFMA.FTZ R8, R0.reuse, R37, R31.reuse ;  /* 0x0000002500087223 */ /* 0x140fe2000001001f */
[----:B------:R-:W-:Y:S01]  /*3040*/  MOV R37, R32 ;  /* 0x0000002000257202 */ /* 0x000fe20000000f00 */
[C-C-:B------:R-:W-:Y:S01]  /*3050*/  FFMA.FTZ R49, R0.reuse, R49, R31.reuse ;  /* 0x0000003100317223 */ /* 0x140fe2000001001f */
[C-C-:B------:R-:W-:Y:S01]  /*3060*/  FFMA.FTZ R51, R0.reuse, R51, R31.reuse ;  /* 0x0000003300337223 */ /* 0x140fe2000001001f */
[C-C-:B------:R-:W-:Y:S01]  /*3070*/  FFMA.FTZ R53, R0.reuse, R53, R31.reuse ;  /* 0x0000003500357223 */ /* 0x140fe2000001001f */
[C-C-:B------:R-:W-:Y:S01]  /*3080*/  FFMA.FTZ R40, R0.reuse, R40, R31.reuse ;  /* 0x0000002800287223 */ /* 0x140fe2000001001f */
[C-C-:B------:R-:W-:Y:S01]  /*3090*/  FFMA.FTZ R43, R0.reuse, R43, R31.reuse ;  /* 0x0000002b002b7223 */ /* 0x140fe2000001001f */
[C-C-:B0-----:R-:W-:Y:S01]  /*30a0*/  FFMA.FTZ R10, R0.reuse, R33, R31.reuse ;  /* 0x00000021000a7223 */ /* 0x141fe2000001001f */
        /* <DEDUP_REMOVED lines=8> */
[----:B-1----:R-:W-:Y:S01]  /*3130*/  FMUL.FTZ R21, R55, R21 ;  /* 0x0000001537157220 */ /* 0x002fe20000410000 */
[----:B------:R-:W-:Y:S01]  /*3140*/  MOV R55, R2 ;  /* 0x0000000200377202 */ /* 0x000fe20000000f00 */
[C-C-:B------:R-:W-:Y:S01]  /*3150*/  FFMA.FTZ R2, R28.reuse, R6, R57.reuse ;  /* 0x000000061c027223 */ /* 0x140fe20000010039 */
[----:B------:R0:W-:Y:S01]  /*3160*/  STL [R1+0xe8], R13 ;  /* 0x0000e80d01007387 */ /* 0x0001e20000100800 */
[C-C-:B------:R-:W-:Y:S01]  /*3170*/  FFMA.FTZ R25, R28.reuse, R48, R57.reuse ;  /* 0x000000301c197223 */ /* 0x140fe20000010039 */
[----:B------:R-:W-:-:S02]  /*3180*/  FFMA.FTZ R48, R28, R19, R57 ;  /* 0x000000131c307223 */ /* 0x000fc40000010039 */
[----:B------:R-:W-:Y:S01]  /*3190*/  STL [R1+0xec], R0 ;  /* 0x0000ec0001007387 */ /* 0x000fe20000100800 */
[----:B------:R-:W-:-:S03]  /*31a0*/  MOV R60, R37 ;  /* 0x00000025003c7202 */ /* 0x000fc60000000f00 */
[----:B------:R-:W3:Y:S01]  /*31b0*/  LDL.LU R19, [R1+0x2c] ;  /* 0x00002c0001137983 */ /* 0x000ee20000300800 */
[----:B0-----:R-:W-:-:S03]  /*31c0*/  FFMA.FTZ R13, R28, R52, R57 ;  /* 0x000000341c0d7223 */ /* 0x001fc60000010039 */
[----:B------:R-:W4:Y:S01]  /*31d0*/  LDL.LU R52, [R1+0x28] ;  /* 0x0000280001347983 */ /* 0x000f220000300800 */
[----:B------:R-:W-:Y:S01]  /*31e0*/  FMUL.FTZ R18, R3, R4 ;  /* 0x0000000403127220 */ /* 0x000fe20000410000 */
[----:B------:R-:W-:Y:S02]  /*31f0*/  FFMA.FTZ R4, R28, R16, R57 ;  /* 0x000000101c047223 */ /* 0x000fe40000010039 */
[----:B------:R0:W-:Y:S04]  /*3200*/  STL [R1+0xe0], R2 ;  /* 0x0000e00201007387 */ /* 0x0001e80000100800 */
[----:B------:R-:W4:Y:S04]  /*3210*/  LDL.LU R37, [R1+0x24] ;  /* 0x0000240001257983 */ /* 0x000f280000300800 */
[----:B------:R-:W4:Y:S04]  /*3220*/  LDL.LU R31, [R1+0x18] ;  /* 0x00001800011f7983 */ /* 0x000f280000300800 */
[----:B------:R-:W3:Y:S04]  /*3230*/  LDL.LU R16, [R1+0x14] ;  /* 0x0000140001107983 */ /* 0x000ee80000300800 */
[----:B0-----:R-:W4:Y:S01]  /*3240*/  LDL.LU R2, [R1+0x10] ;  /* 0x0000100001027983 */ /* 0x001f220000300800 */
[----:B--2---:R-:W-:Y:S01]  /*3250*/  FMUL.FTZ R61, R58, R61 ;  /* 0x0000003d3a3d7220 */ /* 0x004fe20000410000 */
[--C-:B------:R-:W-:Y:S01]  /*3260*/  FADD.FTZ R14, R14, -R30.reuse ;  /* 0x8000001e0e0e7221 */ /* 0x100fe20000010000 */
[----:B------:R-:W-:-:S03]  /*3270*/  FADD.FTZ R11, R11, -R30 ;  /* 0x8000001e0b0b7221 */ /* 0x000fc60000010000 */
[----:B------:R-:W-:Y:S01]  /*3280*/  FMUL.FTZ R14, R3, R14 ;  /* 0x0000000e030e7220 */ /* 0x000fe20000410000 */
[----:B------:R-:W-:Y:S01]  /*3290*/  F2FP.F16.F32.PACK_AB R21, R61, R21 ;  /* 0x000000153d15723e */ /* 0x000fe200000000ff */
[----:B------:R-:W-:Y:S02]  /*32a0*/  FMUL.FTZ R0, R3, R11 ;  /* 0x0000000b03007220 */ /* 0x000fe40000410000 */
[C-C-:B------:R-:W-:Y:S01]  /*32b0*/  FFMA.FTZ R11, R28.reuse, R14, R57.reuse ;  /* 0x0000000e1c0b7223 */ /* 0x140fe20000010039 */
[----:B------:R-:W-:Y:S01]  /*32c0*/  PRMT R14, R21, 0x7632, R14 ;  /* 0x00007632150e7816 */ /* 0x000fe2000000000e */
[----:B------:R-:W-:-:S04]  /*32d0*/  FFMA.FTZ R18, R28, R18, R57 ;  /* 0x000000121c127223 */ /* 0x000fc80000010039 */
[----:B------:R-:W-:Y:S04]  /*32e0*/  STG.E.U16 desc[UR8][R34.64+0x6], R14 ;  /* 0x0000060e22007986 */ /* 0x000fe8000c101508 */
[----:B------:R-:W-:Y:S01]  /*32f0*/  STL [R1+0xe4], R18 ;  /* 0x0000e41201007387 */ /* 0x000fe20000100800 */
[----:B------:R-:W-:Y:S01]  /*3300*/  FADD.FTZ R9, R9, -R30 ;  /* 0x8000001e09097221 */ /* 0x000fe20000010000 */
[----:B------:R-:W-:-:S03]  /*3310*/  F2FP.F16.F32.PACK_AB R6, R55, R60 ;  /* 0x0000003c3706723e */ /* 0x000fc600000000ff */
[----:B------:R-:W-:Y:S01]  /*3320*/  FMUL.FTZ R9, R3, R9 ;  /* 0x0000000903097220 */ /* 0x000fe20000410000 */
[----:B------:R0:W-:Y:S03]  /*3330*/  STG.E.U16 desc[UR8][R34.64+0x4], R21 ;  /* 0x0000041522007986 */ /* 0x0001e6000c101508 */
[----:B------:R-:W-:Y:S01]  /*3340*/  FFMA.FTZ R54, R28, R9, R57 ;  /* 0x000000091c367223 */ /* 0x000fe20000010039 */
[----:B------:R-:W-:-:S05]  /*3350*/  PRMT R9, R6, 0x7610, R9 ;  /* 0x0000761006097816 */ /* 0x000fca0000000009 */
[----:B------:R3:W-:Y:S01]  /*3360*/  STG.E.U16 desc[UR8][R34.64], R9 ;  /* 0x0000000922007986 */ /* 0x0007e2000c101508 */
[----:B0-----:R-:W-:Y:S01]  /*3370*/  FMUL.FTZ R21, R49, -1.4426950216293334961 ;  /* 0xbfb8aa3b31157820 */ /* 0x001fe20000410000 */
[--C-:B----4-:R-:W-:Y:S02]  /*3380*/  FADD.FTZ R14, R2, -R30.reuse ;  /* 0x8000001e020e7221 */ /* 0x110fe40000010000 */
[----:B------:R-:W2:Y:S01]  /*3390*/  LDL.LU R2, [R1+0x3c] ;  /* 0x00003c0001027983 */ /* 0x000ea20000300800 */
[--C-:B---3--:R-:W-:Y:S01]  /*33a0*/  FADD.FTZ R9, R16, -R30.reuse ;  /* 0x8000001e10097221 */ /* 0x108fe20000010000 */
[--C-:B------:R-:W-:Y:S01]  /*33b0*/  FADD.FTZ R16, R12, -R30.reuse ;  /* 0x8000001e0c107221 */ /* 0x100fe20000010000 */
[----:B------:R-:W-:Y:S01]  /*33c0*/  FADD.FTZ R12, R23, -R30 ;  /* 0x8000001e170c7221 */ /* 0x000fe20000010000 */
[----:B------:R-:W0:Y:S01]  /*33d0*/  MUFU.EX2 R21, R21 ;  /* 0x0000001500157308 */ /* 0x000e220000000800 */
[----:B------:R-:W-:-:S07]  /*33e0*/  FMUL.FTZ R23, R13, -1.4426950216293334961 ;  /* 0xbfb8aa3b0d177820 */ /* 0x000fce0000410000 */
[----:B------:R-:W1:Y:S01]  /*33f0*/  MUFU.EX2 R23, R23 ;  /* 0x0000001700177308 */ /* 0x000e620000000800 */
[----:B------:R-:W-:Y:S01]  /*3400*/  PRMT R6, R6, 0x7632, R6 ;  /* 0x0000763206067816 */ /* 0x000fe20000000006 */
[----:B0-----:R-:W-:-:S06]  /*3410*/  FADD.FTZ R21, R21, 1 ;  /* 0x3f80000015157421 */ /* 0x001fcc0000010000 */
[----:B------:R-:W0:Y:S01]  /*3420*/  MUFU.RCP R21, R21 ;  /* 0x0000001500157308 */ /* 0x000e220000001000 */
[----:B-1----:R-:W-:Y:S01]  /*3430*/  FADD.FTZ R23, R23, 1 ;  /* 0x3f80000017177421 */ /* 0x002fe20000010000 */
[----:B------:R1:W-:Y:S06]  /*3440*/  STG.E.U16 desc[UR8][R34.64+0x2], R6 ;  /* 0x0000020622007986 */ /* 0x0003ec000c101508 */
[----:B------:R-:W3:Y:S01]  /*3450*/  MUFU.RCP R23, R23 ;  /* 0x0000001700177308 */ /* 0x000ee20000001000 */
[--C-:B------:R-:W-:Y:S01]  /*3460*/  FADD.FTZ R50, R50, -R30.reuse ;  /* 0x8000001e32327221 */ /* 0x100fe20000010000 */
[--C-:B------:R-:W-:Y:S01]  /*3470*/  FADD.FTZ R46, R46, -R30.reuse ;  /* 0x8000001e2e2e7221 */ /* 0x100fe20000010000 */
[--C-:B-1----:R-:W-:Y:S01]  /*3480*/  FADD.FTZ R34, R22, -R30.reuse ;  /* 0x8000001e16227221 */ /* 0x102fe20000010000 */
[--C-:B------:R-:W-:Y:S01]  /*3490*/  FADD.FTZ R44, R44, -R30.reuse ;  /* 0x8000001e2c2c7221 */ /* 0x100fe20000010000 */
[--C-:B------:R-:W-:Y:S01]  /*34a0*/  FADD.FTZ R42, R42, -R30.reuse ;  /* 0x8000001e2a2a7221 */ /* 0x100fe20000010000 */
[--C-:B------:R-:W-:Y:S01]  /*34b0*/  FADD.FTZ R39, R39, -R30.reuse ;  /* 0x8000001e27277221 */ /* 0x100fe20000010000 */
[C---:B------:R-:W-:Y:S01]  /*34c0*/  FMUL.FTZ R34, R3.reuse, R34 ;  /* 0x0000002203227220 */ /* 0x040fe20000410000 */
[----:B------:R-:W-:Y:S01]  /*34d0*/  FADD.FTZ R20, R20, -R30 ;  /* 0x8000001e14147221 */ /* 0x000fe20000010000 */
[C---:B------:R-:W-:Y:S01]  /*34e0*/  FMUL.FTZ R50, R3.reuse, R50 ;  /* 0x0000003203327220 */ /* 0x040fe20000410000 */
[C---:B------:R-:W-:Y:S01]  /*34f0*/  FMUL.FTZ R46, R3.reuse, R46 ;  /* 0x0000002e032e7220 */ /* 0x040fe20000410000 */
[----:B------:R-:W-:Y:S01]  /*3500*/  FFMA.FTZ R61, R26, R34, R56 ;  /* 0x000000221a3d7223 */ /* 0x000fe20000010038 */
        /* <DEDUP_REMOVED lines=10> */
[----:B------:R-:W-:-:S02]  /*35b0*/  FFMA.FTZ R0, R28, R0, R57 ;  /* 0x000000001c007223 */ /* 0x000fc40000010039 */
[----:B------:R-:W4:Y:S01]  /*35c0*/  LDL.LU R57, [R1+0x38] ;  /* 0x0000380001397983 */ /* 0x000f220000300800 */
[--C-:B------:R-:W-:Y:S01]  /*35d0*/  FADD.FTZ R19, R19, -R30.reuse ;  /* 0x8000001e13137221 */ /* 0x100fe20000010000 */
[----:B------:R-:W-:-:S03]  /*35e0*/  FADD.FTZ R28, R52, -R30 ;  /* 0x8000001e341c7221 */ /* 0x000fc60000010000 */
[----:B------:R-:W-:Y:S01]  /*35f0*/  FMUL.FTZ R22, R3, R19 ;  /* 0x0000001303167220 */ /* 0x000fe20000410000 */
[--C-:B------:R-:W-:Y:S01]  /*3600*/  FADD.FTZ R31, R31, -R30.reuse ;  /* 0x8000001e1f1f7221 */ /* 0x100fe20000010000 */
[----:B------:R-:W-:Y:S02]  /*3610*/  FADD.FTZ R24, R24, -R30 ;  /* 0x8000001e18187221 */ /* 0x000fe40000010000 */
[----:B------:R-:W-:Y:S01]  /*3620*/  FFMA.FTZ R22, R26, R22, R56 ;  /* 0x000000161a167223 */ /* 0x000fe20000010038 */
[C---:B------:R-:W-:Y:S01]  /*3630*/  FMUL.FTZ R28, R3.reuse, R28 ;  /* 0x0000001c031c7220 */ /* 0x040fe20000410000 */
[----:B------:R-:W-:Y:S01]  /*3640*/  FMUL.FTZ R19, R3, R31 ;  /* 0x0000001f03137220 */ /* 0x000fe20000410000 */
[--C-:B------:R-:W-:Y:S01]  /*3650*/  FADD.FTZ R52, R7, -R30.reuse ;  /* 0x8000001e07347221 */ /* 0x100fe20000010000 */
[----:B------:R-:W-:Y:S01]  /*3660*/  FMUL.FTZ R31, R22, -1.4426950216293334961 ;  /* 0xbfb8aa3b161f7820 */ /* 0x000fe20000410000 */
[----:B--2---:R-:W-:Y:S01]  /*3670*/  FADD.FTZ R34, R2, -R30 ;  /* 0x8000001e02227221 */ /* 0x004fe20000010000 */
[----:B0-----:R-:W-:-:S05]  /*3680*/  FMUL.FTZ R2, R49, R21 ;  /* 0x0000001531027220 */ /* 0x001fca0000410000 */
[----:B------:R3:W-:Y:S02]  /*3690*/  STL [R1+0xdc], R2 ;  /* 0x0000dc0201007387 */ /* 0x0007e40000100800 */
[----:B---3--:R-:W-:-:S05]  /*36a0*/  FMUL.FTZ R2, R13, R23 ;  /* 0x000000170d027220 */ /* 0x008fca0000410000 */
[----:B------:R0:W-:Y:S04]  /*36b0*/  STL [R1+0xd8], R2 ;  /* 0x0000d80201007387 */ /* 0x0001e80000100800 */
[----:B0-----:R-:W2:Y:S01]  /*36c0*/  LDL.LU R2, [R1+0x30] ;  /* 0x0000300001027983 */ /* 0x001ea20000300800 */
[----:B------:R-:W-:Y:S01]  /*36d0*/  FMUL.FTZ R7, R3, R24 ;  /* 0x0000001803077220 */ /* 0x000fe20000410000 */
[----:B------:R-:W-:Y:S02]  /*36e0*/  FFMA.FTZ R24, R29, R28, R27 ;  /* 0x0000001c1d187223 */ /* 0x000fe4000001001b */
[----:B------:R0:W1:Y:S01]  /*36f0*/  MUFU.EX2 R28, R31 ;  /* 0x0000001f001c7308 */ /* 0x0000620000000800 */
[--C-:B------:R-:W-:Y:S01]  /*3700*/  FADD.FTZ R35, R37, -R30.reuse ;  /* 0x8000001e25237221 */ /* 0x100fe20000010000 */
[--C-:B------:R-:W-:Y:S01]  /*3710*/  FADD.FTZ R38, R38, -R30.reuse ;  /* 0x8000001e26267221 */ /* 0x100fe20000010000 */
[--C-:B------:R-:W-:Y:S01]  /*3720*/  FADD.FTZ R55, R36, -R30.reuse ;  /* 0x8000001e24377221 */ /* 0x100fe20000010000 */
[--C-:B------:R-:W-:Y:S01]  /*3730*/  FADD.FTZ R41, R41, -R30.reuse ;  /* 0x8000001e29297221 */ /* 0x100fe20000010000 */
[----:B0-----:R-:W-:Y:S01]  /*3740*/  FMUL.FTZ R31, R24, -1.4426950216293334961 ;  /* 0xbfb8aa3b181f7820 */ /* 0x001fe20000410000 */
[--C-:B------:R-:W-:Y:S01]  /*3750*/  FADD.FTZ R6, R15, -R30.reuse ;  /* 0x8000001e0f067221 */ /* 0x100fe20000010000 */
[----:B------:R-:W-:Y:S01]  /*3760*/  FADD.FTZ R18, R17, -R30 ;  /* 0x8000001e11127221 */ /* 0x000fe20000010000 */
[----:B------:R-:W-:Y:S01]  /*3770*/  FMUL.FTZ R36, R51, -1.4426950216293334961 ;  /* 0xbfb8aa3b33247820 */ /* 0x000fe20000410000 */
[C---:B------:R-:W-:Y:S01]  /*3780*/  FMUL.FTZ R35, R3.reuse, R35 ;  /* 0x0000002303237220 */ /* 0x040fe20000410000 */
[----:B------:R-:W-:Y:S01]  /*3790*/  FMUL.FTZ R37, R50, -1.4426950216293334961 ;  /* 0xbfb8aa3b32257820 */ /* 0x000fe20000410000 */
[----:B------:R-:W0:Y:S01]  /*37a0*/  MUFU.EX2 R31, R31 ;  /* 0x0000001f001f7308 */ /* 0x000e220000000800 */
[----:B-1----:R-:W-:Y:S01]  /*37b0*/  FADD.FTZ R28, R28, 1 ;  /* 0x3f8000001c1c7421 */ /* 0x002fe20000010000 */
        /* <DEDUP_REMOVED lines=11> */
[C-C-:B------:R-:W-:Y:S01]  /*3870*/  FFMA.FTZ R35, R26.reuse, R35, R56.reuse ;  /* 0x000000231a237223 */ /* 0x140fe20000010038 */
[C-C-:B------:R-:W-:Y:S01]  /*3880*/  FFMA.FTZ R19, R26.reuse, R19, R56.reuse ;  /* 0x000000131a137223 */ /* 0x140fe20000010038 */
[C-C-:B------:R-:W-:Y:S01]  /*3890*/  FFMA.FTZ R17, R26.reuse, R17, R56.reuse ;  /* 0x000000111a117223 */ /* 0x140fe20000010038 */
[C-C-:B------:R-:W-:Y:S01]  /*38a0*/  FFMA.FTZ R15, R26.reuse, R15, R56.reuse ;  /* 0x0000000f1a0f7223 */ /* 0x140fe20000010038 */
[C-C-:B------:R-:W-:Y:S01]  /*38b0*/  FFMA.FTZ R14, R26.reuse, R14, R56.reuse ;  /* 0x0000000e1a0e7223 */ /* 0x140fe20000010038 */
[----:B------:R-:W-:-:S02]  /*38c0*/  FFMA.FTZ R9, R26, R9, R56 ;  /* 0x000000091a097223 */ /* 0x000fc40000010038 */
[----:B------:R-:W3:Y:S01]  /*38d0*/  MUFU.EX2 R36, R36 ;  /* 0x0000002400247308 */ /* 0x000ee20000000800 */
[C-C-:B------:R-:W-:Y:S01]  /*38e0*/  FFMA.FTZ R7, R26.reuse, R7, R56.reuse ;  /* 0x000000071a077223 */ /* 0x140fe20000010038 */
[C-C-:B------:R-:W-:Y:S01]  /*38f0*/  FFMA.FTZ R16, R26.reuse, R16, R56.reuse ;  /* 0x000000101a107223 */ /* 0x140fe20000010038 */
[C-C-:B------:R-:W-:Y:S01]  /*3900*/  FFMA.FTZ R12, R26.reuse, R12, R56.reuse ;  /* 0x0000000c1a0c7223 */ /* 0x140fe20000010038 */
[C-C-:B------:R-:W-:Y:S01]  /*3910*/  FFMA.FTZ R6, R26.reuse, R6, R56.reuse ;  /* 0x000000061a067223 */ /* 0x140fe20000010038 */
[C-C-:B------:R-:W-:Y:S01]  /*3920*/  FFMA.FTZ R18, R26.reuse, R18, R56.reuse ;  /* 0x000000121a127223 */ /* 0x140fe20000010038 */
[C-C-:B------:R-:W-:Y:S01]  /*3930*/  FFMA.FTZ R55, R26.reuse, R55, R56.reuse ;  /* 0x000000371a377223 */ /* 0x140fe20000010038 */
[----:B------:R-:W-:Y:S01]  /*3940*/  FFMA.FTZ R52, R26, R52, R56 ;  /* 0x000000341a347223 */ /* 0x000fe20000010038 */
[----:B------:R-:W4:Y:S01]  /*3950*/  MUFU.EX2 R37, R37 ;  /* 0x0000002500257308 */ /* 0x000f220000000800 */
[----:B------:R-:W-:Y:S01]  /*3960*/  FMUL.FTZ R26, R35, -1.4426950216293334961 ;  /* 0xbfb8aa3b231a7820 */ /* 0x000fe20000410000 */
[----:B------:R-:W-:Y:S01]  /*3970*/  FMUL.FTZ R34, R3, R34 ;  /* 0x0000002203227220 */ /* 0x000fe20000410000 */
[----:B0-----:R-:W-:-:S05]  /*3980*/  FADD.FTZ R31, R31, 1 ;  /* 0x3f8000001f1f7421 */ /* 0x001fca0000010000 */
[----:B------:R-:W0:Y:S01]  /*3990*/  MUFU.EX2 R26, R26 ;  /* 0x0000001a001a7308 */ /* 0x000e220000000800 */
[----:B-1----:R-:W-:Y:S01]  /*39a0*/  FMUL.FTZ R22, R22, R38 ;  /* 0x0000002616167220 */ /* 0x002fe20000410000 */
[----:B------:R-:W-:-:S06]  /*39b0*/  FFMA.FTZ R34, R29, R34, R27 ;  /* 0x000000221d227223 */ /* 0x000fcc000001001b */
[----:B------:R3:W1:Y:S01]  /*39c0*/  MUFU.RCP R38, R31 ;  /* 0x0000001f00267308 */ /* 0x0006620000001000 */
[----:B------:R-:W-:Y:S01]  /*39d0*/  FMUL.FTZ R28, R34, -1.4426950216293334961 ;  /* 0xbfb8aa3b221c7820 */ /* 0x000fe20000410000 */
[----:B---3--:R-:W-:Y:S01]  /*39e0*/  FADD.FTZ R31, R36, 1 ;  /* 0x3f800000241f7421 */ /* 0x008fe20000010000 */
[----:B----4-:R-:W-:-:S05]  /*39f0*/  FADD.FTZ R36, R37, 1 ;  /* 0x3f80000025247421 */ /* 0x010fca0000010000 */
[----:B------:R-:W-:Y:S01]  /*3a00*/  MUFU.EX2 R28, R28 ;  /* 0x0000001c001c7308 */ /* 0x000fe20000000800 */
[----:B------:R-:W-:Y:S01]  /*3a10*/  FMUL.FTZ R21, R53, -1.4426950216293334961 ;  /* 0xbfb8aa3b35157820 */ /* 0x000fe20000410000 */
[----:B0-----:R-:W-:-:S06]  /*3a20*/  FADD.FTZ R26, R26, 1 ;  /* 0x3f8000001a1a7421 */ /* 0x001fcc0000010000 */
[----:B------:R-:W0:Y:S08]  /*3a30*/  MUFU.RCP R31, R31 ;  /* 0x0000001f001f7308 */ /* 0x000e300000001000 */
[----:B------:R-:W3:Y:S01]  /*3a40*/  MUFU.RCP R36, R36 ;  /* 0x0000002400247308 */ /* 0x000ee20000001000 */
[----:B------:R-:W-:-:S07]  /*3a50*/  FMUL.FTZ R13, R25, -1.4426950216293334961 ;  /* 0xbfb8aa3b190d7820 */ /* 0x000fce0000410000 */
[----:B------:R1:W-:Y:S08]  /*3a60*/  MUFU.RCP R37, R26 ;  /* 0x0000001a00257308 */ /* 0x0003f00000001000 */
[----:B------:R-:W4:Y:S01]  /*3a70*/  MUFU.EX2 R21, R21 ;  /* 0x0000001500157308 */ /* 0x000f220000000800 */
[----:B-1----:R-:W-:Y:S01]  /*3a80*/  FMUL.FTZ R26, R24, R38 ;  /* 0x00000026181a7220 */ /* 0x002fe20000410000 */
[----:B0-----:R-:W-:Y:S01]  /*3a90*/  FMUL.FTZ R31, R51, R31 ;  /* 0x0000001f331f7220 */ /* 0x001fe20000410000 */
[----:B---3--:R-:W-:-:S05]  /*3aa0*/  FMUL.FTZ R36, R50, R36 ;  /* 0x0000002432247220 */ /* 0x008fca0000410000 */
[----:B------:R-:W0:Y:S01]  /*3ab0*/  MUFU.EX2 R13, R13 ;  /* 0x0000000d000d7308 */ /* 0x000e220000000800 */
[----:B------:R-:W-:Y:S01]  /*3ac0*/  STL [R1+0xd4], R22 ;  /* 0x0000d41601007387 */ /* 0x000fe20000100800 */
[----:B------:R-:W-:-:S03]  /*3ad0*/  FADD.FTZ R28, R28, 1 ;  /* 0x3f8000001c1c7421 */ /* 0x000fc60000010000 */
[----:B------:R-:W-:Y:S04]  /*3ae0*/  STL [R1+0xbc], R26 ;  /* 0x0000bc1a01007387 */ /* 0x000fe80000100800 */
[----:B------:R-:W-:Y:S01]  /*3af0*/  STL [R1+0xc4], R31 ;  /* 0x0000c41f01007387 */ /* 0x000fe20000100800 */
[----:B------:R-:W1:Y:S03]  /*3b00*/  MUFU.RCP R38, R28 ;  /* 0x0000001c00267308 */ /* 0x000e660000001000 */
[----:B------:R3:W-:Y:S01]  /*3b10*/  STL [R1+0xb8], R36 ;  /* 0x0000b82401007387 */ /* 0x0007e20000100800 */
[----:B----4-:R-:W-:-:S03]  /*3b20*/  FADD.FTZ R21, R21, 1 ;  /* 0x3f80000015157421 */ /* 0x010fc60000010000 */
[----:B------:R-:W4:Y:S01]  /*3b30*/  LDL.LU R41, [R1+0x34] ;  /* 0x0000340001297983 */ /* 0x000f220000300800 */
[----:B---3--:R-:W-:Y:S01]  /*3b40*/  FMUL.FTZ R36, R35, R37 ;  /* 0x0000002523247220 */ /* 0x008fe20000410000 */
[----:B0-----:R-:W-:-:S04]  /*3b50*/  FADD.FTZ R13, R13, 1 ;  /* 0x3f8000000d0d7421 */ /* 0x001fc80000010000 */
[----:B------:R0:W-:Y:S01]  /*3b60*/  STL [R1+0xb0], R36 ;  /* 0x0000b02401007387 */ /* 0x0001e20000100800 */
[----:B------:R-:W-:Y:S08]  /*3b70*/  MUFU.RCP R37, R13 ;  /* 0x0000000d00257308 */ /* 0x000ff00000001000 */
[----:B0-----:R2:W0:Y:S02]  /*3b80*/  MUFU.RCP R36, R21 ;  /* 0x0000001500247308 */ /* 0x0014240000001000 */
[----:B--2---:R-:W-:Y:S01]  /*3b90*/  FADD.FTZ R21, R2, -R30 ;  /* 0x8000001e02157221 */ /* 0x004fe20000010000 */
[----:B-1----:R-:W-:-:S05]  /*3ba0*/  FMUL.FTZ R2, R34, R38 ;  /* 0x0000002622027220 */ /* 0x002fca0000410000 */
[----:B------:R0:W-:Y:S02]  /*3bb0*/  STL [R1+0x4c], R2 ;  /* 0x00004c0201007387 */ /* 0x0001e40000100800 */
[----:B0-----:R-:W-:-:S05]  /*3bc0*/  FMUL.FTZ R2, R53, R36 ;  /* 0x0000002435027220 */ /* 0x001fca0000410000 */
[----:B------:R0:W-:Y:S02]  /*3bd0*/  STL [R1+0x48], R2 ;  /* 0x0000480201007387 */ /* 0x0001e40000100800 */
[----:B0-----:R-:W-:-:S05]  /*3be0*/  FMUL.FTZ R2, R25, R37 ;  /* 0x0000002519027220 */ /* 0x001fca0000410000 */
[----:B------:R0:W-:Y:S04]  /*3bf0*/  STL [R1+0xc], R2 ;  /* 0x00000c0201007387 */ /* 0x0001e80000100800 */
[----:B0-----:R-:W2:Y:S01]  /*3c00*/  LDL.LU R2, [R1+0x50] ;  /* 0x0000500001027983 */ /* 0x001ea20000300800 */
[----:B------:R-:W-:Y:S01]  /*3c10*/  FMUL.FTZ R23, R19, -1.4426950216293334961 ;  /* 0xbfb8aa3b13177820 */ /* 0x000fe20000410000 */
[----:B------:R-:W-:-:S05]  /*3c20*/  FADD.FTZ R22, R57, -R30 ;  /* 0x8000001e39167221 */ /* 0x000fca0000010000 */
[----:B------:R-:W0:Y:S01]  /*3c30*/  MUFU.EX2 R23, R23 ;  /* 0x0000001700177308 */ /* 0x000e220000000800 */
[----:B------:R-:W-:-:S04]  /*3c40*/  FMUL.FTZ R22, R3, R22 ;  /* 0x0000001603167220 */ /* 0x000fc80000410000 */
[----:B------:R-:W-:-:S04]  /*3c50*/  FFMA.FTZ R22, R29, R22, R27 ;  /* 0x000000161d167223 */ /* 0x000fc8000001001b */
[----:B------:R-:W-:Y:S01]  /*3c60*/  FMUL.FTZ R24, R22, -1.4426950216293334961 ;  /* 0xbfb8aa3b16187820 */ /* 0x000fe20000410000 */
[----:B------:R-:W-:Y:S01]  /*3c70*/  FMUL.FTZ R26, R40, -1.4426950216293334961 ;  /* 0xbfb8aa3b281a7820 */ /* 0x000fe20000410000 */
[----:B0-----:R-:W-:-:S04]  /*3c80*/  FADD.FTZ R23, R23, 1 ;  /* 0x3f80000017177421 */ /* 0x001fc80000010000 */
[----:B------:R-:W0:Y:S01]  /*3c90*/  MUFU.EX2 R24, R24 ;  /* 0x0000001800187308 */ /* 0x000e220000000800 */
[----:B------:R-:W-:-:S07]  /*3ca0*/  FMUL.FTZ R31, R46, -1.4426950216293334961 ;  /* 0xbfb8aa3b2e1f7820 */ /* 0x000fce0000410000 */
[----:B------:R-:W1:Y:S01]  /*3cb0*/  MUFU.RCP R28, R23 ;  /* 0x00000017001c7308 */ /* 0x000e620000001000 */
[----:B------:R-:W-:-:S07]  /*3cc0*/  FMUL.FTZ R35, R17, -1.4426950216293334961 ;  /* 0xbfb8aa3b11237820 */ /* 0x000fce0000410000 */
[----:B------:R-:W3:Y:S01]  /*3cd0*/  MUFU.EX2 R26, R26 ;  /* 0x0000001a001a7308 */ /* 0x000ee20000000800 */
[----:B0-----:R-:W-:-:S07]  /*3ce0*/  FADD.FTZ R24, R24, 1 ;  /* 0x3f80000018187421 */ /* 0x001fce0000010000 */
[----:B------:R-:W0:Y:S01]  /*3cf0*/  MUFU.EX2 R31, R31 ;  /* 0x0000001f001f7308 */ /* 0x000e220000000800 */
[----:B-1----:R-:W-:-:S07]  /*3d00*/  FMUL.FTZ R25, R19, R28 ;  /* 0x0000001c13197220 */ /* 0x002fce0000410000 */
[----:B------:R-:W1:Y:S01]  /*3d10*/  MUFU.EX2 R35, R35 ;  /* 0x0000002300237308 */ /* 0x000e620000000800 */
[----:B------:R0:W-:Y:S01]  /*3d20*/  STL [R1+0x44], R25 ;  /* 0x0000441901007387 */ /* 0x0001e20000100800 */
[----:B---3--:R-:W-:Y:S01]  /*3d30*/  FADD.FTZ R26, R26, 1 ;  /* 0x3f8000001a1a7421 */ /* 0x008fe20000010000 */
[----:B------:R-:W-:-:S05]  /*3d40*/  FMUL.FTZ R21, R3, R21 ;  /* 0x0000001503157220 */ /* 0x000fca0000410000 */
[----:B0-----:R-:W0:Y:S01]  /*3d50*/  MUFU.RCP R25, R24 ;  /* 0x0000001800197308 */ /* 0x001e220000001000 */
[----:B------:R-:W-:Y:S01]  /*3d60*/  FADD.FTZ R28, R31, 1 ;  /* 0x3f8000001f1c7421 */ /* 0x000fe20000010000 */
[----:B------:R-:W-:-:S06]  /*3d70*/  FFMA.FTZ R21, R29, R21, R27 ;  /* 0x000000151d157223 */ /* 0x000fcc000001001b */
[----:B------:R-:W3:Y:S01]  /*3d80*/  MUFU.RCP R26, R26 ;  /* 0x0000001a001a7308 */ /* 0x000ee20000001000 */
[----:B-1----:R-:W-:Y:S01]  /*3d90*/  FADD.FTZ R31, R35, 1 ;  /* 0x3f800000231f7421 */ /* 0x002fe20000010000 */
[----:B------:R-:W-:-:S06]  /*3da0*/  FMUL.FTZ R13, R21, -1.4426950216293334961 ;  /* 0xbfb8aa3b150d7820 */ /* 0x000fcc0000410000 */
[----:B------:R-:W1:Y:S01]  /*3db0*/  MUFU.RCP R28, R28 ;  /* 0x0000001c001c7308 */ /* 0x000e620000001000 */
[----:B0-----:R-:W-:Y:S01]  /*3dc0*/  FMUL.FTZ R22, R22, R25 ;  /* 0x0000001916167220 */ /* 0x001fe20000410000 */
[----:B------:R-:W-:-:S06]  /*3dd0*/  FMUL.FTZ R23, R43, -1.4426950216293334961 ;  /* 0xbfb8aa3b2b177820 */ /* 0x000fcc0000410000 */
[----:B------:R-:W-:Y:S01]  /*3de0*/  MUFU.RCP R31, R31 ;  /* 0x0000001f001f7308 */ /* 0x000fe20000001000 */
[----:B------:R3:W-:Y:S01]  /*3df0*/  STL [R1+0x40], R22 ;  /* 0x0000401601007387 */ /* 0x0007e20000100800 */
[----:B------:R-:W-:-:S06]  /*3e00*/  FMUL.FTZ R34, R44, -1.4426950216293334961 ;  /* 0xbfb8aa3b2c227820 */ /* 0x000fcc0000410000 */
[----:B------:R-:W0:Y:S01]  /*3e10*/  MUFU.EX2 R13, R13 ;  /* 0x0000000d000d7308 */ /* 0x000e220000000800 */
[----:B---3--:R-:W-:-:S07]  /*3e20*/  FMUL.FTZ R22, R40, R26 ;  /* 0x0000001a28167220 */ /* 0x008fce0000410000 */
[----:B------:R-:W-:Y:S01]  /*3e30*/  MUFU.EX2 R23, R23 ;  /* 0x0000001700177308 */ /* 0x000fe20000000800 */
[----:B------:R1:W-:Y:S07]  /*3e40*/  STL [R1+0x3c], R22 ;  /* 0x00003c1601007387 */ /* 0x0003ee0000100800 */
[----:B------:R-:W3:Y:S01]  /*3e50*/  MUFU.EX2 R34, R34 ;  /* 0x0000002200227308 */ /* 0x000ee20000000800 */
[----:B-1----:R-:W-:Y:S01]  /*3e60*/  FMUL.FTZ R22, R46, R28 ;  /* 0x0000001c2e167220 */ /* 0x002fe20000410000 */
[----:B0-----:R-:W-:-:S04]  /*3e70*/  FADD.FTZ R13, R13, 1 ;  /* 0x3f8000000d0d7421 */ /* 0x001fc80000010000 */
[----:B------:R0:W-:Y:S02]  /*3e80*/  STL [R1+0x20], R22 ;  /* 0x0000201601007387 */ /* 0x0001e40000100800 */
[----:B------:R2:W1:Y:S02]  /*3e90*/  MUFU.RCP R35, R13 ;  /* 0x0000000d00237308 */ /* 0x0004640000001000 */
[----:B------:R-:W4:Y:S01]  /*3ea0*/  LDL.LU R36, [R1+0x54] ;  /* 0x0000540001247983 */ /* 0x000f220000300800 */
[----:B0-----:R-:W-:-:S05]  /*3eb0*/  FMUL.FTZ R22, R17, R31 ;  /* 0x0000001f11167220 */ /* 0x001fca0000410000 */
[----:B------:R0:W-:Y:S01]  /*3ec0*/  STL [R1+0x38], R22 ;  /* 0x0000381601007387 */ /* 0x0001e20000100800 */
[----:B---3--:R-:W-:Y:S01]  /*3ed0*/  FADD.FTZ R31, R34, 1 ;  /* 0x3f800000221f7421 */ /* 0x008fe20000010000 */
[----:B0-----:R-:W-:-:S06]  /*3ee0*/  FADD.FTZ R22, R23, 1 ;  /* 0x3f80000017167421 */ /* 0x001fcc0000010000 */
[----:B------:R-:W0:Y:S08]  /*3ef0*/  MUFU.RCP R22, R22 ;  /* 0x0000001600167308 */ /* 0x000e300000001000 */
[----:B------:R-:W3:Y:S01]  /*3f00*/  MUFU.RCP R31, R31 ;  /* 0x0000001f001f7308 */ /* 0x000ee20000001000 */
[----:B--2---:R-:W-:Y:S01]  /*3f10*/  FADD.FTZ R13, R2, -R30 ;  /* 0x8000001e020d7221 */ /* 0x004fe20000010000 */
[----:B-1----:R-:W-:-:S05]  /*3f20*/  FMUL.FTZ R2, R21, R35 ;  /* 0x0000002315027220 */ /* 0x002fca0000410000 */
[----:B------:R0:W-:Y:S02]  /*3f30*/  STL [R1+0x34], R2 ;  /* 0x0000340201007387 */ /* 0x0001e40000100800 */
[----:B0-----:R-:W-:-:S05]  /*3f40*/  FMUL.FTZ R2, R43, R22 ;  /* 0x000000162b027220 */ /* 0x001fca0000410000 */
[----:B------:R3:W-:Y:S02]  /*3f50*/  STL [R1+0x30], R2 ;  /* 0x0000300201007387 */ /* 0x0007e40000100800 */
[----:B---3--:R-:W-:-:S05]  /*3f60*/  FMUL.FTZ R2, R44, R31 ;  /* 0x0000001f2c027220 */ /* 0x008fca0000410000 */
[----:B------:R0:W-:Y:S04]  /*3f70*/  STL [R1+0x24], R2 ;  /* 0x0000240201007387 */ /* 0x0001e80000100800 */
[----:B0-----:R-:W2:Y:S01]  /*3f80*/  LDL.LU R2, [R1+0x5c] ;  /* 0x00005c0001027983 */ /* 0x001ea20000300800 */
[----:B----4-:R-:W-:-:S04]  /*3f90*/  FADD.FTZ R24, R41, -R30 ;  /* 0x8000001e29187221 */ /* 0x010fc80000010000 */
[----:B------:R-:W-:-:S04]  /*3fa0*/  FMUL.FTZ R24, R3, R24 ;  /* 0x0000001803187220 */ /* 0x000fc80000410000 */
[----:B------:R-:W-:-:S04]  /*3fb0*/  FFMA.FTZ R24, R29, R24, R27 ;  /* 0x000000181d187223 */ /* 0x000fc8000001001b */
[----:B------:R-:W-:Y:S01]  /*3fc0*/  FMUL.FTZ R25, R24, -1.4426950216293334961 ;  /* 0xbfb8aa3b18197820 */ /* 0x000fe20000410000 */
[----:B------:R-:W-:Y:S01]  /*3fd0*/  FMUL.FTZ R19, R15, -1.4426950216293334961 ;  /* 0xbfb8aa3b0f137820 */ /* 0x000fe20000410000 */
[----:B------:R-:W-:Y:S01]  /*3fe0*/  FMUL.FTZ R26, R45, -1.4426950216293334961 ;  /* 0xbfb8aa3b2d1a7820 */ /* 0x000fe20000410000 */
[----:B------:R-:W-:-:S03]  /*3ff0*/  FMUL.FTZ R28, R42, -1.4426950216293334961 ;  /* 0xbfb8aa3b2a1c7820 */ /* 0x000fc60000410000 */
[----:B------:R-:W0:Y:S08]  /*4000*/  MUFU.EX2 R25, R25 ;  /* 0x0000001900197308 */ /* 0x000e300000000800 */
[----:B------:R-:W1:Y:S08]  /*4010*/  MUFU.EX2 R19, R19 ;  /* 0x0000001300137308 */ /* 0x000e700000000800 */
[----:B------:R-:W-:Y:S01]  /*4020*/  MUFU.EX2 R26, R26 ;  /* 0x0000001a001a7308 */ /* 0x000fe20000000800 */
[----:B------:R-:W-:-:S07]  /*4030*/  FMUL.FTZ R17, R14, -1.4426950216293334961 ;  /* 0xbfb8aa3b0e117820 */ /* 0x000fce0000410000 */
[----:B------:R-:W3:Y:S01]  /*4040*/  MUFU.EX2 R28, R28 ;  /* 0x0000001c001c7308 */ /* 0x000ee20000000800 */
[----:B0-----:R-:W-:Y:S01]  /*4050*/  FADD.FTZ R25, R25, 1 ;  /* 0x3f80000019197421 */ /* 0x001fe20000010000 */
[----:B-1----:R-:W-:-:S06]  /*4060*/  FADD.FTZ R19, R19, 1 ;  /* 0x3f80000013137421 */ /* 0x002fcc0000010000 */
[----:B------:R-:W0:Y:S01]  /*4070*/  MUFU.EX2 R17, R17 ;  /* 0x0000001100117308 */ /* 0x000e220000000800 */
[----:B------:R-:W-:-:S07]  /*4080*/  FMUL.FTZ R13, R3, R13 ;  /* 0x0000000d030d7220 */ /* 0x000fce0000410000 */
[----:B------:R1:W-:Y:S01]  /*4090*/  MUFU.RCP R31, R25 ;  /* 0x00000019001f7308 */ /* 0x0003e20000001000 */
[----:B---3--:R-:W-:Y:S01]  /*40a0*/  FADD.FTZ R28, R28, 1 ;  /* 0x3f8000001c1c7421 */ /* 0x008fe20000010000 */
[----:B-1----:R-:W-:-:S06]  /*40b0*/  FADD.FTZ R25, R26, 1 ;  /* 0x3f8000001a197421 */ /* 0x002fcc0000010000 */
[----:B------:R1:W3:Y:S01]  /*40c0*/  MUFU.RCP R23, R19 ;  /* 0x0000001300177308 */ /* 0x0002e20000001000 */
[----:B------:R-:W-:-:S07]  /*40d0*/  FFMA.FTZ R13, R29, R13, R27 ;  /* 0x0000000d1d0d7223 */ /* 0x000fce000001001b */
[----:B------:R-:W4:Y:S01]  /*40e0*/  MUFU.RCP R25, R25 ;  /* 0x0000001900197308 */ /* 0x000f220000001000 */
[----:B-1----:R-:W-:-:S07]  /*40f0*/  FMUL.FTZ R19, R13, -1.4426950216293334961 ;  /* 0xbfb8aa3b0d137820 */ /* 0x002fce0000410000 */
[----:B------:R-:W1:Y:S01]  /*4100*/  MUFU.RCP R28, R28 ;  /* 0x0000001c001c7308 */ /* 0x000e620000001000 */
[----:B0-----:R-:W-:Y:S01]  /*4110*/  FADD.FTZ R17, R17, 1 ;  /* 0x3f80000011117421 */ /* 0x001fe20000010000 */
[----:B------:R-:W-:Y:S01]  /*4120*/  FMUL.FTZ R21, R47, -1.4426950216293334961 ;  /* 0xbfb8aa3b2f157820 */ /* 0x000fe20000410000 */
[----:B---3--:R-:W-:Y:S01]  /*4130*/  FMUL.FTZ R15, R15, R23 ;  /* 0x000000170f0f7220 */ /* 0x008fe20000410000 */
[----:B------:R-:W-:-:S04]  /*4140*/  FMUL.FTZ R24, R24, R31 ;  /* 0x0000001f18187220 */ /* 0x000fc80000410000 */
[----:B------:R-:W0:Y:S01]  /*4150*/  MUFU.RCP R26, R17 ;  /* 0x00000011001a7308 */ /* 0x000e220000001000 */
[----:B----4-:R-:W-:Y:S01]  /*4160*/  FMUL.FTZ R25, R45, R25 ;  /* 0x000000192d197220 */ /* 0x010fe20000410000 */
[----:B------:R-:W-:-:S06]  /*4170*/  FMUL.FTZ R22, R39, -1.4426950216293334961 ;  /* 0xbfb8aa3b27167820 */ /* 0x000fcc0000410000 */
[----:B------:R-:W3:Y:S01]  /*4180*/  MUFU.EX2 R19, R19 ;  /* 0x0000001300137308 */ /* 0x000ee20000000800 */
[----:B-1----:R-:W-:Y:S01]  /*4190*/  FMUL.FTZ R28, R42, R28 ;  /* 0x0000001c2a1c7220 */ /* 0x002fe20000410000 */
[----:B------:R-:W-:Y:S06]  /*41a0*/  STL [R1+0x2c], R15 ;  /* 0x00002c0f01007387 */ /* 0x000fec0000100800 */
[----:B------:R-:W1:Y:S01]  /*41b0*/  MUFU.EX2 R21, R21 ;  /* 0x0000001500157308 */ /* 0x000e620000000800 */
[----:B------:R-:W-:Y:S04]  /*41c0*/  STL [R1+0x28], R24 ;  /* 0x0000281801007387 */ /* 0x000fe80000100800 */
[----:B------:R-:W-:Y:S03]  /*41d0*/  STL [R1+0x58], R25 ;  /* 0x0000581901007387 */ /* 0x000fe60000100800 */
[----:B------:R-:W4:Y:S01]  /*41e0*/  MUFU.EX2 R22, R22 ;  /* 0x0000001600167308 */ /* 0x000f220000000800 */
[----:B------:R1:W-:Y:S01]  /*41f0*/  STL [R1+0x54], R28 ;  /* 0x0000541c01007387 */ /* 0x0003e20000100800 */
[----:B0-----:R-:W-:Y:S01]  /*4200*/  FMUL.FTZ R26, R14, R26 ;  /* 0x0000001a0e1a7220 */ /* 0x001fe20000410000 */
[----:B---3--:R-:W-:-:S02]  /*4210*/  FADD.FTZ R19, R19, 1 ;  /* 0x3f80000013137421 */ /* 0x008fc40000010000 */
[----:B-1----:R-:W3:Y:S01]  /*4220*/  LDL.LU R28, [R1+0x78] ;  /* 0x00007800011c7983 */ /* 0x002ee20000300800 */
[----:B------:R-:W-:-:S03]  /*4230*/  FADD.FTZ R21, R21, 1 ;  /* 0x3f80000015157421 */ /* 0x000fc60000010000 */
[----:B------:R0:W-:Y:S01]  /*4240*/  STL [R1+0x60], R26 ;  /* 0x0000601a01007387 */ /* 0x0001e20000100800 */
[----:B----4-:R-:W-:Y:S02]  /*4250*/  FADD.FTZ R22, R22, 1 ;  /* 0x3f80000016167421 */ /* 0x010fe40000010000 */
[----:B------:R-:W-:Y:S08]  /*4260*/  MUFU.RCP R21, R21 ;  /* 0x0000001500157308 */ /* 0x000ff00000001000 */
[----:B0-----:R2:W0:Y:S08]  /*4270*/  MUFU.RCP R26, R19 ;  /* 0x00000013001a7308 */ /* 0x0014300000001000 */
[----:B------:R-:W1:Y:S01]  /*4280*/  MUFU.RCP R22, R22 ;  /* 0x0000001600167308 */ /* 0x000e620000001000 */
[----:B--2---:R-:W-:Y:S01]  /*4290*/  FADD.FTZ R19, R2, -R30 ;  /* 0x8000001e02137221 */ /* 0x004fe20000010000 */
[----:B0-----:R-:W-:-:S05]  /*42a0*/  FMUL.FTZ R2, R13, R26 ;  /* 0x0000001a0d027220 */ /* 0x001fca0000410000 */
[----:B------:R0:W-:Y:S02]  /*42b0*/  STL [R1+0x5c], R2 ;  /* 0x00005c0201007387 */ /* 0x0001e40000100800 */
[----:B0-----:R-:W-:-:S05]  /*42c0*/  FMUL.FTZ R2, R47, R21 ;  /* 0x000000152f027220 */ /* 0x001fca0000410000 */
[----:B------:R1:W-:Y:S02]  /*42d0*/  STL [R1+0x64], R2 ;  /* 0x0000640201007387 */ /* 0x0003e40000100800 */
[----:B-1----:R-:W-:-:S05]  /*42e0*/  FMUL.FTZ R2, R39, R22 ;  /* 0x0000001627027220 */ /* 0x002fca0000410000 */
[----:B------:R0:W-:Y:S04]  /*42f0*/  STL [R1+0x50], R2 ;  /* 0x0000500201007387 */ /* 0x0001e80000100800 */
[----:B0-----:R-:W2:Y:S01]  /*4300*/  LDL.LU R2, [R1+0x7c] ;  /* 0x00007c0001027983 */ /* 0x001ea20000300800 */
[----:B------:R-:W-:-:S06]  /*4310*/  FMUL.FTZ R23, R9, -1.4426950216293334961 ;  /* 0xbfb8aa3b09177820 */ /* 0x000fcc0000410000 */
[----:B------:R-:W0:Y:S01]  /*4320*/  MUFU.EX2 R23, R23 ;  /* 0x0000001700177308 */ /* 0x000e220000000800 */
[----:B------:R-:W-:-:S04]  /*4330*/  FADD.FTZ R15, R36, -R30 ;  /* 0x8000001e240f7221 */ /* 0x000fc80000010000 */
[----:B------:R-:W-:-:S04]  /*4340*/  FMUL.FTZ R15, R3, R15 ;  /* 0x0000000f030f7220 */ /* 0x000fc80000410000 */
[----:B------:R-:W-:Y:S01]  /*4350*/  FFMA.FTZ R15, R29, R15, R27 ;  /* 0x0000000f1d0f7223 */ /* 0x000fe2000001001b */
[----:B0-----:R-:W-:-:S03]  /*4360*/  FADD.FTZ R23, R23, 1 ;  /* 0x3f80000017177421 */ /* 0x001fc60000010000 */
[----:B------:R-:W-:Y:S01]  /*4370*/  FMUL.FTZ R17, R15, -1.4426950216293334961 ;  /* 0xbfb8aa3b0f117820 */ /* 0x000fe20000410000 */
[----:B------:R-:W-:Y:S02]  /*4380*/  FMUL.FTZ R24, R10, -1.4426950216293334961 ;  /* 0xbfb8aa3b0a187820 */ /* 0x000fe40000410000 */
[----:B------:R-:W0:Y:S01]  /*4390*/  MUFU.RCP R23, R23 ;  /* 0x0000001700177308 */ /* 0x000e220000001000 */
[----:B------:R-:W-:-:S07]  /*43a0*/  FMUL.FTZ R25, R20, -1.4426950216293334961 ;  /* 0xbfb8aa3b14197820 */ /* 0x000fce0000410000 */
[----:B------:R-:W1:Y:S08]  /*43b0*/  MUFU.EX2 R17, R17 ;  /* 0x0000001100117308 */ /* 0x000e700000000800 */
[----:B------:R-:W4:Y:S01]  /*43c0*/  MUFU.EX2 R24, R24 ;  /* 0x0000001800187308 */ /* 0x000f220000000800 */
[----:B0-----:R-:W-:Y:S01]  /*43d0*/  FMUL.FTZ R9, R9, R23 ;  /* 0x0000001709097220 */ /* 0x001fe20000410000 */
[----:B------:R-:W-:-:S06]  /*43e0*/  FMUL.FTZ R14, R7, -1.4426950216293334961 ;  /* 0xbfb8aa3b070e7820 */ /* 0x000fcc0000410000 */
[----:B------:R-:W0:Y:S01]  /*43f0*/  MUFU.EX2 R25, R25 ;  /* 0x0000001900197308 */ /* 0x000e220000000800 */
[----:B------:R1:W-:Y:S07]  /*4400*/  STL [R1+0x1c], R9 ;  /* 0x00001c0901007387 */ /* 0x0003ee0000100800 */
[----:B------:R-:W0:Y:S01]  /*4410*/  MUFU.EX2 R14, R14 ;  /* 0x0000000e000e7308 */ /* 0x000e220000000800 */
[----:B-1----:R-:W-:Y:S01]  /*4420*/  FADD.FTZ R9, R17, 1 ;  /* 0x3f80000011097421 */ /* 0x002fe20000010000 */
[----:B----4-:R-:W-:-:S06]  /*4430*/  FADD.FTZ R24, R24, 1 ;  /* 0x3f80000018187421 */ /* 0x010fcc0000010000 */
[----:B------:R-:W1:Y:S01]  /*4440*/  MUFU.RCP R26, R24 ;  /* 0x00000018001a7308 */ /* 0x000e620000001000 */
[----:B0-----:R-:W-:-:S07]  /*4450*/  FADD.FTZ R25, R25, 1 ;  /* 0x3f80000019197421 */ /* 0x001fce0000010000 */
[----:B------:R-:W0:Y:S01]  /*4460*/  MUFU.RCP R9, R9 ;  /* 0x0000000900097308 */ /* 0x000e220000001000 */
[----:B------:R-:W-:Y:S01]  /*4470*/  FADD.FTZ R14, R14, 1 ;  /* 0x3f8000000e0e7421 */ /* 0x000fe20000010000 */
[----:B------:R-:W-:-:S06]  /*4480*/  FMUL.FTZ R21, R8, -1.4426950216293334961 ;  /* 0xbfb8aa3b08157820 */ /* 0x000fcc0000410000 */
[----:B------:R-:W4:Y:S01]  /*4490*/  MUFU.RCP R25, R25 ;  /* 0x0000001900197308 */ /* 0x000f220000001000 */
[----:B------:R-:W-:Y:S01]  /*44a0*/  FMUL.FTZ R19, R3, R19 ;  /* 0x0000001303137220 */ /* 0x000fe20000410000 */
[----:B------:R-:W-:Y:S01]  /*44b0*/  FMUL.FTZ R22, R48, -1.4426950216293334961 ;  /* 0xbfb8aa3b30167820 */ /* 0x000fe20000410000 */
[----:B-1----:R-:W-:-:S05]  /*44c0*/  FMUL.FTZ R10, R10, R26 ;  /* 0x0000001a0a0a7220 */ /* 0x002fca0000410000 */
[----:B------:R0:W-:Y:S01]  /*44d0*/  MUFU.RCP R24, R14 ;  /* 0x0000000e00187308 */ /* 0x0001e20000001000 */
[----:B------:R-:W-:Y:S01]  /*44e0*/  FFMA.FTZ R19, R29, R19, R27 ;  /* 0x000000131d137223 */ /* 0x000fe2000001001b */
[----:B---3--:R-:W-:Y:S01]  /*44f0*/  FADD.FTZ R17, R28, -R30 ;  /* 0x8000001e1c117221 */ /* 0x008fe20000010000 */
[----:B0-----:R-:W-:-:S05]  /*4500*/  FMUL.FTZ R14, R15, R9 ;  /* 0x000000090f0e7220 */ /* 0x001fca0000410000 */
[----:B------:R-:W0:Y:S01]  /*4510*/  MUFU.EX2 R21, R21 ;  /* 0x0000001500157308 */ /* 0x000e220000000800 */
[----:B------:R-:W-:Y:S01]  /*4520*/  FMUL.FTZ R13, R19, -1.4426950216293334961 ;  /* 0xbfb8aa3b130d7820 */ /* 0x000fe20000410000 */
[----:B------:R-:W-:Y:S04]  /*4530*/  STL [R1+0x18], R14 ;  /* 0x0000180e01007387 */ /* 0x000fe80000100800 */
[----:B------:R4:W-:Y:S02]  /*4540*/  STL [R1+0x14], R10 ;  /* 0x0000140a01007387 */ /* 0x0009e40000100800 */
[----:B------:R-:W1:Y:S01]  /*4550*/  MUFU.EX2 R22, R22 ;  /* 0x0000001600167308 */ /* 0x000e620000000800 */
[----:B------:R-:W-:Y:S01]  /*4560*/  FMUL.FTZ R17, R3, R17 ;  /* 0x0000001103117220 */ /* 0x000fe20000410000 */
[----:B----4-:R-:W-:-:S06]  /*4570*/  FMUL.FTZ R10, R20, R25 ;  /* 0x00000019140a7220 */ /* 0x010fcc0000410000 */
[----:B------:R-:W3:Y:S01]  /*4580*/  MUFU.EX2 R13, R13 ;  /* 0x0000000d000d7308 */ /* 0x000ee20000000800 */
[----:B------:R-:W-:Y:S01]  /*4590*/  FFMA.FTZ R17, R29, R17, R27 ;  /* 0x000000111d117223 */ /* 0x000fe2000001001b */
[----:B------:R4:W-:Y:S01]  /*45a0*/  STL [R1+0x10], R10 ;  /* 0x0000100a01007387 */ /* 0x0009e20000100800 */
[----:B------:R-:W-:-:S03]  /*45b0*/  FMUL.FTZ R23, R16, -1.4426950216293334961 ;  /* 0xbfb8aa3b10177820 */ /* 0x000fc60000410000 */
[----:B------:R-:W2:Y:S01]  /*45c0*/  LDL.LU R26, [R1+0x80] ;  /* 0x00008000011a7983 */ /* 0x000ea20000300800 */
[----:B------:R-:W-:Y:S01]  /*45d0*/  FMUL.FTZ R14, R5, -1.4426950216293334961 ;  /* 0xbfb8aa3b050e7820 */ /* 0x000fe20000410000 */
[----:B------:R-:W-:Y:S01]  /*45e0*/  FMUL.FTZ R9, R17, -1.4426950216293334961 ;  /* 0xbfb8aa3b11097820 */ /* 0x000fe20000410000 */
[----:B------:R-:W-:Y:S01]  /*45f0*/  FMUL.FTZ R15, R4, -1.4426950216293334961 ;  /* 0xbfb8aa3b040f7820 */ /* 0x000fe20000410000 */
[----:B0-----:R-:W-:Y:S01]  /*4600*/  FADD.FTZ R21, R21, 1 ;  /* 0x3f80000015157421 */ /* 0x001fe20000010000 */
[----:B------:R-:W0:Y:S01]  /*4610*/  MUFU.EX2 R23, R23 ;  /* 0x0000001700177308 */ /* 0x000e220000000800 */
[----:B----4-:R-:W-:Y:S01]  /*4620*/  FMUL.FTZ R10, R7, R24 ;  /* 0x00000018070a7220 */ /* 0x010fe20000410000 */
[----:B------:R-:W-:-:S06]  /*4630*/  FMUL.FTZ R7, R12, -1.4426950216293334961 ;  /* 0xbfb8aa3b0c077820 */ /* 0x000fcc0000410000 */
[----:B------:R-:W4:Y:S01]  /*4640*/  MUFU.EX2 R14, R14 ;  /* 0x0000000e000e7308 */ /* 0x000f220000000800 */
[----:B------:R3:W-:Y:S04]  /*4650*/  STL [R1+0x8], R10 ;  /* 0x0000080a01007387 */ /* 0x0007e80000100800 */
[----:B------:R-:W2:Y:S03]  /*4660*/  LDL.LU R25, [R1+0x88] ;  /* 0x0000880001197983 */ /* 0x000ea60000300800 */
[----:B------:R1:W-:Y:S08]  /*4670*/  MUFU.RCP R24, R21 ;  /* 0x0000001500187308 */ /* 0x0003f00000001000 */
[----:B------:R-:W4:Y:S01]  /*4680*/  MUFU.EX2 R9, R9 ;  /* 0x0000000900097308 */ /* 0x000f220000000800 */
[----:B-1----:R-:W-:Y:S01]  /*4690*/  FADD.FTZ R21, R22, 1 ;  /* 0x3f80000016157421 */ /* 0x002fe20000010000 */
[----:B---3--:R-:W-:-:S06]  /*46a0*/  FADD.FTZ R10, R13, 1 ;  /* 0x3f8000000d0a7421 */ /* 0x008fcc0000010000 */
[----:B------:R-:W1:Y:S08]  /*46b0*/  MUFU.EX2 R15, R15 ;  /* 0x0000000f000f7308 */ /* 0x000e700000000800 */
[----:B------:R-:W3:Y:S08]  /*46c0*/  MUFU.EX2 R7, R7 ;  /* 0x0000000700077308 */ /* 0x000ef00000000800 */
[----:B------:R-:W3:Y:S01]  /*46d0*/  MUFU.RCP R21, R21 ;  /* 0x0000001500157308 */ /* 0x000ee20000001000 */
[----:B0-----:R-:W-:Y:S01]  /*46e0*/  FADD.FTZ R20, R23, 1 ;  /* 0x3f80000017147421 */ /* 0x001fe20000010000 */
[----:B----4-:R-:W-:Y:S01]  /*46f0*/  FADD.FTZ R14, R14, 1 ;  /* 0x3f8000000e0e7421 */ /* 0x010fe20000010000 */
[----:B------:R-:W-:-:S05]  /*4700*/  FADD.FTZ R9, R9, 1 ;  /* 0x3f80000009097421 */ /* 0x000fca0000010000 */
[----:B------:R-:W-:Y:S01]  /*4710*/  MUFU.RCP R10, R10 ;  /* 0x0000000a000a7308 */ /* 0x000fe20000001000 */
[----:B-1----:R-:W-:Y:S01]  /*4720*/  FADD.FTZ R15, R15, 1 ;  /* 0x3f8000000f0f7421 */ /* 0x002fe20000010000 */
[----:B---3--:R-:W-:-:S06]  /*4730*/  FADD.FTZ R7, R7, 1 ;  /* 0x3f80000007077421 */ /* 0x008fcc0000010000 */
[----:B------:R-:W0:Y:S01]  /*4740*/  MUFU.RCP R20, R20 ;  /* 0x0000001400147308 */ /* 0x000e220000001000 */
[----:B------:R-:W-:-:S07]  /*4750*/  FMUL.FTZ R48, R48, R21 ;  /* 0x0000001530307220 */ /* 0x000fce0000410000 */
[----:B------:R-:W1:Y:S08]  /*4760*/  MUFU.RCP R22, R9 ;  /* 0x0000000900167308 */ /* 0x000e700000001000 */
[----:B------:R-:W3:Y:S08]  /*4770*/  MUFU.RCP R14, R14 ;  /* 0x0000000e000e7308 */ /* 0x000ef00000001000 */
[----:B------:R-:W4:Y:S08]  /*4780*/  MUFU.RCP R15, R15 ;  /* 0x0000000f000f7308 */ /* 0x000f300000001000 */
[----:B------:R-:W4:Y:S01]  /*4790*/  MUFU.RCP R21, R7 ;  /* 0x0000000700157308 */ /* 0x000f220000001000 */
[----:B0-----:R-:W-:Y:S01]  /*47a0*/  FMUL.FTZ R16, R16, R20 ;  /* 0x0000001410107220 */ /* 0x001fe20000410000 */
[----:B-1----:R-:W-:Y:S01]  /*47b0*/  FMUL.FTZ R17, R17, R22 ;  /* 0x0000001611117220 */ /* 0x002fe20000410000 */
[----:B---3--:R-:W-:Y:S01]  /*47c0*/  FMUL.FTZ R14, R5, R14 ;  /* 0x0000000e050e7220 */ /* 0x008fe20000410000 */
[----:B----4-:R-:W-:Y:S01]  /*47d0*/  FMUL.FTZ R15, R4, R15 ;  /* 0x0000000f040f7220 */ /* 0x010fe20000410000 */
[----:B------:R-:W-:Y:S01]  /*47e0*/  FMUL.FTZ R12, R12, R21 ;  /* 0x000000150c0c7220 */ /* 0x000fe20000410000 */
[----:B--2---:R-:W-:Y:S01]  /*47f0*/  FADD.FTZ R13, R2, -R30 ;  /* 0x8000001e020d7221 */ /* 0x004fe20000010000 */
[----:B------:R-:W-:-:S05]  /*4800*/  FMUL.FTZ R2, R19, R10 ;  /* 0x0000000a13027220 */ /* 0x000fca0000410000 */
[----:B------:R0:W-:Y:S02]  /*4810*/  STL [R1+0x4], R2 ;  /* 0x0000040201007387 */ /* 0x0001e40000100800 */
[----:B0-----:R-:W-:-:S05]  /*4820*/  FMUL.FTZ R2, R8, R24 ;  /* 0x0000001808027220 */ /* 0x001fca0000410000 */
[----:B------:R0:W-:Y:S04]  /*4830*/  STL [R1+0x118], R2 ;  /* 0x0001180201007387 */ /* 0x0001e80000100800 */
[----:B------:R-:W-:Y:S04]  /*4840*/  STL [R1+0x11c], R48 ;  /* 0x00011c3001007387 */ /* 0x000fe80000100800 */
[----:B------:R-:W-:Y:S04]  /*4850*/  STL [R1+0x120], R16 ;  /* 0x0001201001007387 */ /* 0x000fe80000100800 */
[----:B------:R-:W-:Y:S04]  /*4860*/  STL [R1+0x124], R17 ;  /* 0x0001241101007387 */ /* 0x000fe80000100800 */
[----:B------:R-:W-:Y:S04]  /*4870*/  STL [R1+0x128], R14 ;  /* 0x0001280e01007387 */ /* 0x000fe80000100800 */
[----:B------:R-:W-:Y:S04]  /*4880*/  STL [R1+0x12c], R15 ;  /* 0x00012c0f01007387 */ /* 0x000fe80000100800 */
[----:B------:R1:W-:Y:S04]  /*4890*/  STL [R1+0x130], R12 ;  /* 0x0001300c01007387 */ /* 0x0003e80000100800 */
[----:B0-----:R-:W2:Y:S01]  /*48a0*/  LDL.LU R2, [R1+0x90] ;  /* 0x0000900001027983 */ /* 0x001ea20000300800 */
[----:B------:R-:W-:-:S04]  /*48b0*/  FMUL.FTZ R13, R3, R13 ;  /* 0x0000000d030d7220 */ /* 0x000fc80000410000 */
[----:B------:R-:W-:Y:S01]  /*48c0*/  FFMA.FTZ R13, R29, R13, R27 ;  /* 0x0000000d1d0d7223 */ /* 0x000fe2000001001b */
[----:B------:R-:W-:-:S03]  /*48d0*/  FMUL.FTZ R8, R32, -1.4426950216293334961 ;  /* 0xbfb8aa3b20087820 */ /* 0x000fc60000410000 */
[----:B------:R-:W-:Y:S01]  /*48e0*/  FMUL.FTZ R10, R13, -1.4426950216293334961 ;  /* 0xbfb8aa3b0d0a7820 */ /* 0x000fe20000410000 */
[----:B------:R-:W-:Y:S02]  /*48f0*/  FMUL.FTZ R20, R6, -1.4426950216293334961 ;  /* 0xbfb8aa3b06147820 */ /* 0x000fe40000410000 */
[----:B------:R-:W-:Y:S01]  /*4900*/  MUFU.EX2 R8, R8 ;  /* 0x0000000800087308 */ /* 0x000fe20000000800 */
[----:B------:R-:W-:-:S07]  /*4910*/  FMUL.FTZ R19, R11, -1.4426950216293334961 ;  /* 0xbfb8aa3b0b137820 */ /* 0x000fce0000410000 */
[----:B------:R-:W0:Y:S08]  /*4920*/  MUFU.EX2 R10, R10 ;  /* 0x0000000a000a7308 */ /* 0x000e300000000800 */
[----:B------:R-:W-:Y:S08]  /*4930*/  MUFU.EX2 R20, R20 ;  /* 0x0000001400147308 */ /* 0x000ff00000000800 */
[----:B------:R-:W3:Y:S01]  /*4940*/  MUFU.EX2 R19, R19 ;  /* 0x0000001300137308 */ /* 0x000ee20000000800 */
[----:B0-----:R-:W-:Y:S01]  /*4950*/  FADD.FTZ R10, R10, 1 ;  /* 0x3f8000000a0a7421 */ /* 0x001fe20000010000 */
[----:B------:R-:W-:Y:S01]  /*4960*/  FADD.FTZ R8, R8, 1 ;  /* 0x3f80000008087421 */ /* 0x000fe20000010000 */
[----:B------:R-:W-:-:S05]  /*4970*/  FMUL.FTZ R22, R33, -1.4426950216293334961 ;  /* 0xbfb8aa3b21167820 */ /* 0x000fca0000410000 */
[----:B------:R-:W-:Y:S08]  /*4980*/  MUFU.RCP R24, R10 ;  /* 0x0000000a00187308 */ /* 0x000ff00000001000 */
[----:B------:R0:W-:Y:S01]  /*4990*/  MUFU.RCP R10, R8 ;  /* 0x00000008000a7308 */ /* 0x0001e20000001000 */
[----:B---3--:R-:W-:Y:S01]  /*49a0*/  FADD.FTZ R19, R19, 1 ;  /* 0x3f80000013137421 */ /* 0x008fe20000010000 */
[----:B0-----:R-:W-:-:S06]  /*49b0*/  FADD.FTZ R8, R20, 1 ;  /* 0x3f80000014087421 */ /* 0x001fcc0000010000 */
[----:B------:R-:W-:Y:S01]  /*49c0*/  MUFU.EX2 R22, R22 ;  /* 0x0000001600167308 */ /* 0x000fe20000000800 */
[----:B------:R-:W-:-:S04]  /*49d0*/  FADD.FTZ R9, R26, -R30 ;  /* 0x8000001e1a097221 */ /* 0x000fc80000010000 */
[----:B------:R-:W-:-:S04]  /*49e0*/  FMUL.FTZ R9, R3, R9 ;  /* 0x0000000903097220 */ /* 0x000fc80000410000 */
[----:B------:R-:W-:-:S04]  /*49f0*/  FFMA.FTZ R9, R29, R9, R27 ;  /* 0x000000091d097223 */ /* 0x000fc8000001001b */
[----:B------:R-:W-:Y:S01]  /*4a00*/  FMUL.FTZ R7, R9, -1.4426950216293334961 ;  /* 0xbfb8aa3b09077820 */ /* 0x000fe20000410000 */
[----:B------:R-:W0:Y:S08]  /*4a10*/  MUFU.RCP R8, R8 ;  /* 0x0000000800087308 */ /* 0x000e300000001000 */
[----:B------:R-:W3:Y:S08]  /*4a20*/  MUFU.EX2 R7, R7 ;  /* 0x0000000700077308 */ /* 0x000ef00000000800 */
[----:B------:R-:W4:Y:S01]  /*4a30*/  MUFU.RCP R21, R19 ;  /* 0x0000001300157308 */ /* 0x000f220000001000 */
[----:B0-----:R-:W-:Y:S01]  /*4a40*/  FMUL.FTZ R8, R6, R8 ;  /* 0x0000000806087220 */ /* 0x001fe20000410000 */
[----:B------:R-:W-:Y:S01]  /*4a50*/  FADD.FTZ R6, R22, 1 ;  /* 0x3f80000016067421 */ /* 0x000fe20000010000 */
[----:B---3--:R-:W-:-:S05]  /*4a60*/  FADD.FTZ R7, R7, 1 ;  /* 0x3f80000007077421 */ /* 0x008fca0000010000 */
[----:B------:R-:W-:Y:S01]  /*4a70*/  MUFU.RCP R6, R6 ;  /* 0x0000000600067308 */ /* 0x000fe20000001000 */
[----:B------:R-:W-:Y:S01]  /*4a80*/  FMUL.FTZ R13, R13, R24 ;  /* 0x000000180d0d7220 */ /* 0x000fe20000410000 */
[----:B----4-:R-:W-:-:S06]  /*4a90*/  FMUL.FTZ R11, R11, R21 ;  /* 0x000000150b0b7220 */ /* 0x010fcc0000410000 */
[----:B------:R-:W0:Y:S01]  /*4aa0*/  MUFU.RCP R21, R7 ;  /* 0x0000000700157308 */ /* 0x000e220000001000 */
[----:B------:R-:W-:Y:S01]  /*4ab0*/  STL [R1+0x134], R13 ;  /* 0x0001340d01007387 */ /* 0x000fe20000100800 */
[----:B------:R-:W-:-:S03]  /*4ac0*/  FMUL.FTZ R10, R32, R10 ;  /* 0x0000000a200a7220 */ /* 0x000fc60000410000 */
[----:B------:R-:W3:Y:S04]  /*4ad0*/  LDL.LU R32, [R1+0x158] ;  /* 0x0001580001207983 */ /* 0x000ee80000300800 */
[----:B-1----:R-:W4:Y:S04]  /*4ae0*/  LDL.LU R12, [R1+0x9c] ;  /* 0x00009c00010c7983 */ /* 0x002f280000300800 */
[----:B------:R-:W3:Y:S04]  /*4af0*/  LDL.LU R51, [R1+0xe8] ;  /* 0x0000e80001337983 */ /* 0x000ee80000300800 */
[----:B------:R-:W4:Y:S01]  /*4b00*/  LDL.LU R47, [R1+0xe0] ;  /* 0x0000e000012f7983 */ /* 0x000f220000300800 */
[----:B0-----:R-:W-:-:S03]  /*4b10*/  FMUL.FTZ R9, R9, R21 ;  /* 0x0000001509097220 */ /* 0x001fc60000410000 */
[----:B------:R-:W-:Y:S04]  /*4b20*/  STL [R1+0x138], R10 ;  /* 0x0001380a01007387 */ /* 0x000fe80000100800 */
[----:B------:R-:W-:Y:S04]  /*4b30*/  STL [R1+0x140], R10 ;  /* 0x0001400a01007387 */ /* 0x000fe80000100800 */
[----:B------:R0:W-:Y:S01]  /*4b40*/  STL [R1+0x144], R10 ;  /* 0x0001440a01007387 */ /* 0x0001e20000100800 */
[----:B------:R-:W-:-:S03]  /*4b50*/  FMUL.FTZ R6, R33, R6 ;  /* 0x0000000621067220 */ /* 0x000fc60000410000 */
[----:B------:R-:W-:Y:S04]  /*4b60*/  STL [R1+0x13c], R11 ;  /* 0x00013c0b01007387 */ /* 0x000fe80000100800 */
[----:B------:R-:W-:Y:S01]  /*4b70*/  STL [R1+0x148], R8 ;  /* 0x0001480801007387 */ /* 0x000fe20000100800 */
[----:B--2---:R-:W-:-:S03]  /*4b80*/  FADD.FTZ R56, R2, -R30 ;  /* 0x8000001e02387221 */ /* 0x004fc60000010000 */
[----:B------:R-:W2:Y:S04]  /*4b90*/  LDL.LU R2, [R1+0xa0] ;  /* 0x0000a00001027983 */ /* 0x000ea80000300800 */
[----:B0-----:R-:W2:Y:S04]  /*4ba0*/  LDL.LU R10, [R1+0xe4] ;  /* 0x0000e400010a7983 */ /* 0x001ea80000300800 */
[----:B------:R-:W-:Y:S04]  /*4bb0*/  STL [R1+0x14c], R9 ;  /* 0x00014c0901007387 */ /* 0x000fe80000100800 */
[----:B------:R-:W3:Y:S04]  /*4bc0*/  LDL.LU R33, [R1+0x154] ;  /* 0x0001540001217983 */ /* 0x000ee80000300800 */
[----:B------:R0:W-:Y:S04]  /*4bd0*/  STL [R1+0x150], R6 ;  /* 0x0001500601007387 */ /* 0x0001e80000100800 */
[----:B0-----:R-:W2:Y:S04]  /*4be0*/  LDL.LU R6, [R1+0xec] ;  /* 0x0000ec0001067983 */ /* 0x001ea80000300800 */
        /* <DEDUP_REMOVED lines=8> */
[----:B------:R-:W-:-:S04]  /*4c70*/  FADD.FTZ R5, R25, -R30 ;  /* 0x8000001e19057221 */ /* 0x000fc80000010000 */
[----:B------:R-:W-:Y:S01]  /*4c80*/  FMUL.FTZ R5, R3, R5 ;  /* 0x0000000503057220 */ /* 0x000fe20000410000 */
[----:B------:R-:W-:-:S03]  /*4c90*/  FMUL.FTZ R4, R0, -1.4426950216293334961 ;  /* 0xbfb8aa3b00047820 */ /* 0x000fc60000410000 */
[----:B------:R-:W-:Y:S01]  /*4ca0*/  FFMA.FTZ R5, R29, R5, R27 ;  /* 0x000000051d057223 */ /* 0x000fe2000001001b */
[----:B------:R-:W-:-:S03]  /*4cb0*/  FMUL.FTZ R19, R59, -1.4426950216293334961 ;  /* 0xbfb8aa3b3b137820 */ /* 0x000fc60000410000 */
[----:B------:R-:W-:Y:S01]  /*4cc0*/  FMUL.FTZ R20, R5, -1.4426950216293334961 ;  /* 0xbfb8aa3b05147820 */ /* 0x000fe20000410000 */
[----:B------:R-:W-:Y:S01]  /*4cd0*/  FMUL.FTZ R23, R18, -1.4426950216293334961 ;  /* 0xbfb8aa3b12177820 */ /* 0x000fe20000410000 */
[----:B------:R-:W0:Y:S08]  /*4ce0*/  MUFU.EX2 R4, R4 ;  /* 0x0000000400047308 */ /* 0x000e300000000800 */
[----:B------:R-:W1:Y:S08]  /*4cf0*/  MUFU.EX2 R20, R20 ;  /* 0x0000001400147308 */ /* 0x000e700000000800 */
[----:B------:R-:W1:Y:S08]  /*4d00*/  MUFU.EX2 R19, R19 ;  /* 0x0000001300137308 */ /* 0x000e700000000800 */
[----:B------:R-:W1:Y:S01]  /*4d10*/  MUFU.EX2 R23, R23 ;  /* 0x0000001700177308 */ /* 0x000e620000000800 */
[----:B0-----:R-:W-:Y:S01]  /*4d20*/  FADD.FTZ R4, R4, 1 ;  /* 0x3f80000004047421 */ /* 0x001fe20000010000 */
[----:B-1----:R-:W-:-:S06]  /*4d30*/  FADD.FTZ R20, R20, 1 ;  /* 0x3f80000014147421 */ /* 0x002fcc0000010000 */
[----:B------:R0:W1:Y:S01]  /*4d40*/  MUFU.RCP R7, R4 ;  /* 0x0000000400077308 */ /* 0x0000620000001000 */
[----:B------:R-:W-:Y:S01]  /*4d50*/  FADD.FTZ R19, R19, 1 ;  /* 0x3f80000013137421 */ /* 0x000fe20000010000 */
[----:B0-----:R-:W-:-:S06]  /*4d60*/  FADD.FTZ R4, R23, 1 ;  /* 0x3f80000017047421 */ /* 0x001fcc0000010000 */
[----:B------:R-:W0:Y:S08]  /*4d70*/  MUFU.RCP R20, R20 ;  /* 0x0000001400147308 */ /* 0x000e300000001000 */
[----:B------:R-:W-:Y:S08]  /*4d80*/  MUFU.RCP R19, R19 ;  /* 0x0000001300137308 */ /* 0x000ff00000001000 */
[----:B------:R-:W4:Y:S01]  /*4d90*/  MUFU.RCP R4, R4 ;  /* 0x0000000400047308 */ /* 0x000f220000001000 */
[----:B-1----:R-:W-:Y:S01]  /*4da0*/  FMUL.FTZ R7, R0, R7 ;  /* 0x0000000700077220 */ /* 0x002fe20000410000 */
[----:B0-----:R-:W-:Y:S01]  /*4db0*/  FMUL.FTZ R5, R5, R20 ;  /* 0x0000001405057220 */ /* 0x001fe20000410000 */
[----:B----4-:R-:W-:-:S05]  /*4dc0*/  FMUL.FTZ R0, R47, -1.4426950216293334961 ;  /* 0xbfb8aa3b2f007820 */ /* 0x010fca0000410000 */
[----:B------:R0:W1:Y:S01]  /*4dd0*/  MUFU.EX2 R20, R0 ;  /* 0x0000000000147308 */ /* 0x0000620000000800 */
[----:B------:R-:W-:Y:S01]  /*4de0*/  FMUL.FTZ R4, R18, R4 ;  /* 0x0000000412047220 */ /* 0x000fe20000410000 */
[----:B0-----:R-:W-:Y:S01]  /*4df0*/  FMUL.FTZ R0, R59, R19 ;  /* 0x000000133b007220 */ /* 0x001fe20000410000 */
[----:B------:R-:W-:Y:S02]  /*4e00*/  FADD.FTZ R49, R12, -R30 ;  /* 0x8000001e0c317221 */ /* 0x000fe40000010000 */
[----:B------:R-:W4:Y:S04]  /*4e10*/  LDL.LU R12, [R1+0xf0] ;  /* 0x0000f000010c7983 */ /* 0x000f280000300800 */
[----:B------:R-:W4:Y:S04]  /*4e20*/  LDL.LU R11, [R1+0x74] ;  /* 0x00007400010b7983 */ /* 0x000f280000300800 */
[----:B------:R-:W4:Y:S04]  /*4e30*/  LDL.LU R58, [R1+0xac] ;  /* 0x0000ac00013a7983 */ /* 0x000f280000300800 */
[----:B------:R-:W4:Y:S04]  /*4e40*/  LDL.LU R8, [R1+0x84] ;  /* 0x0000840001087983 */ /* 0x000f280000300800 */
[----:B------:R-:W4:Y:S04]  /*4e50*/  LDL.LU R48, [R1+0xb4] ;  /* 0x0000b40001307983 */ /* 0x000f280000300800 */
[----:B------:R-:W4:Y:S01]  /*4e60*/  LDL.LU R9, [R1+0xf4] ;  /* 0x0000f40001097983 */ /* 0x000f220000300800 */
[----:B---3--:R-:W-:-:S02]  /*4e70*/  IADD3.X R19, RZ, R33, RZ, P6, !PT ;  /* 0x00000021ff137210 */ /* 0x008fc400037fe4ff */
[----:B------:R-:W-:-:S04]  /*4e80*/  LEA R18, P6, R32, UR12, 0x1 ;  /* 0x0000000c20127c11 */ /* 0x000fc8000f8c08ff */
[----:B------:R-:W-:Y:S01]  /*4e90*/  LEA.HI.X R19, R32, UR13, R19, 0x1, P6 ;  /* 0x0000000d20137c11 */ /* 0x000fe2000b0f0c13 */
[----:B--2---:R-:W-:Y:S02]  /*4ea0*/  FADD.FTZ R30, R2, -R30 ;  /* 0x8000001e021e7221 */ /* 0x004fe40000010000 */
[----:B------:R-:W2:Y:S01]  /*4eb0*/  LDL.LU R2, [R1+0xc0] ;  /* 0x0000c00001027983 */ /* 0x000ea20000300800 */
        /* <DEDUP_REMOVED lines=8> */
[----:B------:R-:W3:Y:S01]  /*4f40*/  LDL.LU R46, [R1+0xc8] ;  /* 0x0000c800012e7983 */ /* 0x000ee20000300800 */
[----:B------:R-:W-:Y:S01]  /*4f50*/  FMUL.FTZ R56, R3, R56 ;  /* 0x0000003803387220 */ /* 0x000fe20000410000 */
[----:B------:R-:W-:Y:S01]  /*4f60*/  FMUL.FTZ R25, R54, -1.4426950216293334961 ;  /* 0xbfb8aa3b36197820 */ /* 0x000fe20000410000 */
[----:B------:R-:W-:Y:S01]  /*4f70*/  FMUL.FTZ R24, R55, -1.4426950216293334961 ;  /* 0xbfb8aa3b37187820 */ /* 0x000fe20000410000 */
[----:B------:R-:W-:Y:S01]  /*4f80*/  FMUL.FTZ R22, R51, -1.4426950216293334961 ;  /* 0xbfb8aa3b33167820 */ /* 0x000fe20000410000 */
[--C-:B------:R-:W-:Y:S01]  /*4f90*/  FFMA.FTZ R56, R29, R56, R27.reuse ;  /* 0x000000381d387223 */ /* 0x100fe2000001001b */
[----:B------:R-:W-:Y:S01]  /*4fa0*/  FMUL.FTZ R49, R3, R49 ;  /* 0x0000003103317220 */ /* 0x000fe20000410000 */
[----:B------:R-:W-:Y:S01]  /*4fb0*/  FMUL.FTZ R26, R6, -1.4426950216293334961 ;  /* 0xbfb8aa3b061a7820 */ /* 0x000fe20000410000 */
[----:B------:R-:W0:Y:S01]  /*4fc0*/  MUFU.EX2 R25, R25 ;  /* 0x0000001900197308 */ /* 0x000e220000000800 */
[----:B------:R-:W-:Y:S01]  /*4fd0*/  FMUL.FTZ R23, R56, -1.4426950216293334961 ;  /* 0xbfb8aa3b38177820 */ /* 0x000fe20000410000 */
[--C-:B------:R-:W-:Y:S01]  /*4fe0*/  FFMA.FTZ R49, R29, R49, R27.reuse ;  /* 0x000000311d317223 */ /* 0x100fe2000001001b */
[----:B------:R-:W-:Y:S01]  /*4ff0*/  FMUL.FTZ R21, R52, -1.4426950216293334961 ;  /* 0xbfb8aa3b34157820 */ /* 0x000fe20000410000 */
[----:B-1----:R-:W-:Y:S01]  /*5000*/  FADD.FTZ R20, R20, 1 ;  /* 0x3f80000014147421 */ /* 0x002fe20000010000 */
[----:B------:R-:W3:Y:S03]  /*5010*/  LDL.LU R45, [R1+0xcc] ;  /* 0x0000cc00012d7983 */ /* 0x000ee60000300800 */
[----:B------:R-:W1:Y:S08]  /*5020*/  MUFU.EX2 R24, R24 ;  /* 0x0000001800187308 */ /* 0x000e700000000800 */
[----:B------:R-:W1:Y:S08]  /*5030*/  MUFU.EX2 R23, R23 ;  /* 0x0000001700177308 */ /* 0x000e700000000800 */
[----:B------:R-:W1:Y:S01]  /*5040*/  MUFU.EX2 R22, R22 ;  /* 0x0000001600167308 */ /* 0x000e620000000800 */
[----:B------:R-:W-:Y:S01]  /*5050*/  FMUL.FTZ R28, R49, -1.4426950216293334961 ;  /* 0xbfb8aa3b311c7820 */ /* 0x000fe20000410000 */
[----:B0-----:R-:W-:Y:S01]  /*5060*/  FADD.FTZ R25, R25, 1 ;  /* 0x3f80000019197421 */ /* 0x001fe20000010000 */
[----:B-1----:R-:W-:Y:S01]  /*5070*/  FADD.FTZ R24, R24, 1 ;  /* 0x3f80000018187421 */ /* 0x002fe20000010000 */
[----:B------:R-:W-:Y:S01]  /*5080*/  FMUL.FTZ R3, R3, R30 ;  /* 0x0000001e03037220 */ /* 0x000fe20000410000 */
[----:B------:R-:W3:Y:S03]  /*5090*/  LDL.LU R44, [R1+0xd0] ;  /* 0x0000d000012c7983 */ /* 0x000ee60000300800 */
[----:B------:R-:W0:Y:S01]  /*50a0*/  MUFU.EX2 R28, R28 ;  /* 0x0000001c001c7308 */ /* 0x000e220000000800 */
[----:B------:R-:W-:Y:S01]  /*50b0*/  FADD.FTZ R23, R23, 1 ;  /* 0x3f80000017177421 */ /* 0x000fe20000010000 */
[----:B------:R-:W-:-:S06]  /*50c0*/  FFMA.FTZ R3, R29, R3, R27 ;  /* 0x000000031d037223 */ /* 0x000fcc000001001b */
[----:B------:R1:W0:Y:S01]  /*50d0*/  MUFU.RCP R57, R25 ;  /* 0x0000001900397308 */ /* 0x0002220000001000 */
[----:B------:R-:W-:-:S07]  /*50e0*/  FADD.FTZ R22, R22, 1 ;  /* 0x3f80000016167421 */ /* 0x000fce0000010000 */
[----:B------:R-:W-:Y:S01]  /*50f0*/  MUFU.EX2 R26, R26 ;  /* 0x0000001a001a7308 */ /* 0x000fe20000000800 */
[----:B-1----:R-:W-:-:S07]  /*5100*/  FMUL.FTZ R25, R10, -1.4426950216293334961 ;  /* 0xbfb8aa3b0a197820 */ /* 0x002fce0000410000 */
[----:B------:R-:W1:Y:S01]  /*5110*/  MUFU.EX2 R21, R21 ;  /* 0x0000001500157308 */ /* 0x000e620000000800 */
[----:B------:R-:W-:-:S07]  /*5120*/  IADD3.X R29, RZ, R33, RZ, P5, !PT ;  /* 0x00000021ff1d7210 */ /* 0x000fce0002ffe4ff */
[----:B------:R-:W4:Y:S08]  /*5130*/  MUFU.RCP R24, R24 ;  /* 0x0000001800187308 */ /* 0x000f300000001000 */
[----:B------:R-:W4:Y:S08]  /*5140*/  MUFU.RCP R27, R23 ;  /* 0x00000017001b7308 */ /* 0x000f300000001000 */
[----:B------:R4:W4:Y:S08]  /*5150*/  MUFU.RCP R53, R22 ;  /* 0x0000001600357308 */ /* 0x0009300000001000 */
[----:B------:R-:W4:Y:S01]  /*5160*/  MUFU.EX2 R25, R25 ;  /* 0x0000001900197308 */ /* 0x000f220000000800 */
[----:B0-----:R-:W-:Y:S01]  /*5170*/  FADD.FTZ R28, R28, 1 ;  /* 0x3f8000001c1c7421 */ /* 0x001fe20000010000 */
[----:B------:R-:W-:Y:S01]  /*5180*/  FMUL.FTZ R57, R54, R57 ;  /* 0x0000003936397220 */ /* 0x000fe20000410000 */
[----:B-1----:R-:W-:Y:S01]  /*5190*/  FADD.FTZ R30, R21, 1 ;  /* 0x3f800000151e7421 */ /* 0x002fe20000010000 */
[----:B----4-:R-:W-:-:S02]  /*51a0*/  LEA R22, P6, R11, UR12, 0x1 ;  /* 0x0000000c0b167c11 */ /* 0x010fc4000f8c08ff */
[C---:B------:R-:W-:Y:S02]  /*51b0*/  LEA R34, P5, R58.reuse, UR12, 0x1 ;  /* 0x0000000c3a227c11 */ /* 0x040fe4000f8a08ff */
[----:B------:R-:W-:Y:S02]  /*51c0*/  MUFU.RCP R59, R28 ;  /* 0x0000001c003b7308 */ /* 0x000fe40000001000 */
[----:B------:R-:W-:Y:S01]  /*51d0*/  LEA.HI.X R35, R58, UR13, R29, 0x1, P5 ;  /* 0x0000000d3a237c11 */ /* 0x000fe2000a8f0c1d */
[----:B------:R-:W-:Y:S01]  /*51e0*/  FADD.FTZ R58, R26, 1 ;  /* 0x3f8000001a3a7421 */ /* 0x000fe20000010000 */
[----:B------:R-:W-:Y:S02]  /*51f0*/  IADD3.X R26, RZ, R33, RZ, P3, !PT ;  /* 0x00000021ff1a7210 */ /* 0x000fe40001ffe4ff */
[----:B------:R-:W-:Y:S02]  /*5200*/  LEA.HI.X R23, R11, UR13, R12, 0x1, P6 ;  /* 0x0000000d0b177c11 */ /* 0x000fe4000b0f0c0c */
[----:B------:R0:W1:Y:S01]  /*5210*/  MUFU.RCP R54, R20 ;  /* 0x0000001400367308 */ /* 0x0000620000001000 */
[----:B------:R-:W-:Y:S01]  /*5220*/  FMUL.FTZ R55, R55, R24 ;  /* 0x0000001837377220 */ /* 0x000fe20000410000 */
[----:B------:R-:W-:Y:S01]  /*5230*/  FMUL.FTZ R56, R56, R27 ;  /* 0x0000001b38387220 */ /* 0x000fe20000410000 */
[----:B------:R-:W-:Y:S01]  /*5240*/  FMUL.FTZ R53, R51, R53 ;  /* 0x0000003533357220 */ /* 0x000fe20000410000 */
[-C--:B------:R-:W-:Y:S01]  /*5250*/  IADD3.X R27, RZ, R33.reuse, RZ, P4, !PT ;  /* 0x00000021ff1b7210 */ /* 0x080fe200027fe4ff */
[----:B------:R-:W-:Y:S01]  /*5260*/  FADD.FTZ R51, R25, 1 ;  /* 0x3f80000019337421 */ /* 0x000fe20000010000 */
[----:B------:R-:W-:-:S02]  /*5270*/  IADD3.X R25, RZ, R33, RZ, P2, !PT ;  /* 0x00000021ff197210 */ /* 0x000fc400017fe4ff */
[C---:B0-----:R-:W-:Y:S01]  /*5280*/  LEA R20, P6, R8.reuse, UR12, 0x1 ;  /* 0x0000000c08147c11 */ /* 0x041fe2000f8c08ff */
[----:B------:R0:W4:Y:S03]  /*5290*/  MUFU.RCP R24, R30 ;  /* 0x0000001e00187308 */ /* 0x0001260000001000 */
[----:B------:R-:W-:Y:S02]  /*52a0*/  LEA.HI.X R21, R8, UR13, R9, 0x1, P6 ;  /* 0x0000000d08157c11 */ /* 0x000fe4000b0f0c09 */
[----:B------:R-:W4:Y:S01]  /*52b0*/  LDL.LU R9, [R1+0xd8] ;  /* 0x0000d80001097983 */ /* 0x000f220000300800 */
[----:B0-----:R-:W-:-:S03]  /*52c0*/  LEA R30, P4, R48, UR12, 0x1 ;  /* 0x0000000c301e7c11 */ /* 0x001fc6000f8808ff */
[----:B------:R-:W4:Y:S01]  /*52d0*/  LDL.LU R8, [R1+0xdc] ;  /* 0x0000dc0001087983 */ /* 0x000f220000300800 */
[----:B------:R-:W-:-:S03]  /*52e0*/  LEA.HI.X R31, R48, UR13, R27, 0x1, P4 ;  /* 0x0000000d301f7c11 */ /* 0x000fc6000a0f0c1b */
[----:B------:R-:W4:Y:S04]  /*52f0*/  LDL.LU R17, [R1+0xbc] ;  /* 0x0000bc0001117983 */ /* 0x000f280000300800 */
[----:B------:R-:W4:Y:S01]  /*5300*/  LDL.LU R16, [R1+0xd4] ;  /* 0x0000d40001107983 */ /* 0x000f220000300800 */
[----:B-1----:R-:W-:Y:S01]  /*5310*/  FMUL.FTZ R54, R47, R54 ;  /* 0x000000362f367220 */ /* 0x002fe20000410000 */
[----:B--2---:R-:W-:-:S04]  /*5320*/  LEA R28, P3, R2, UR12, 0x1 ;  /* 0x0000000c021c7c11 */ /* 0x004fc8000f8608ff */
[----:B------:R-:W-:Y:S02]  /*5330*/  LEA.HI.X R29, R2, UR13, R26, 0x1, P3 ;  /* 0x0000000d021d7c11 */ /* 0x000fe400098f0c1a */
[----:B---3--:R-:W-:-:S04]  /*5340*/  LEA R26, P2, R46, UR12, 0x1 ;  /* 0x0000000c2e1a7c11 */ /* 0x008fc8000f8408ff */
[----:B------:R-:W-:Y:S02]  /*5350*/  LEA.HI.X R27, R46, UR13, R25, 0x1, P2 ;  /* 0x0000000d2e1b7c11 */ /* 0x000fe400090f0c19 */
[----:B------:R-:W2:Y:S04]  /*5360*/  LDL.LU R46, [R1+0x8c] ;  /* 0x00008c00012e7983 */ /* 0x000ea80000300800 */
        /* <DEDUP_REMOVED lines=8> */
[----:B------:R-:W0:Y:S01]  /*53f0*/  MUFU.RCP R58, R58 ;  /* 0x0000003a003a7308 */ /* 0x000e220000001000 */
[-C--:B------:R-:W-:Y:S01]  /*5400*/  IADD3.X R25, RZ, R33.reuse, RZ, P1, !PT ;  /* 0x00000021ff197210 */ /* 0x080fe20000ffe4ff */
[----:B----4-:R-:W-:Y:S01]  /*5410*/  FMUL.FTZ R52, R52, R24 ;  /* 0x0000001834347220 */ /* 0x010fe20000410000 */
[----:B------:R-:W-:-:S02]  /*5420*/  IADD3.X R33, RZ, R33, RZ, P0, !PT ;  /* 0x00000021ff217210 */ /* 0x000fc400007fe4ff */
[----:B------:R-:W-:-:S03]  /*5430*/  LEA R24, P1, R45, UR12, 0x1 ;  /* 0x0000000c2d187c11 */ /* 0x000fc6000f8208ff */
[----:B------:R-:W1:Y:S01]  /*5440*/  MUFU.RCP R51, R51 ;  /* 0x0000003300337308 */ /* 0x000e620000001000 */
[C---:B------:R-:W-:Y:S02]  /*5450*/  LEA R32, P0, R44.reuse, UR12, 0x1 ;  /* 0x0000000c2c207c11 */ /* 0x040fe4000f8008ff */
[----:B------:R-:W-:Y:S02]  /*5460*/  LEA.HI.X R25, R45, UR13, R25, 0x1, P1 ;  /* 0x0000000d2d197c11 */ /* 0x000fe400088f0c19 */
[----:B------:R-:W-:Y:S01]  /*5470*/  LEA.HI.X R33, R44, UR13, R33, 0x1, P0 ;  /* 0x0000000d2c217c11 */ /* 0x000fe200080f0c21 */
[----:B------:R-:W-:Y:S01]  /*5480*/  FMUL.FTZ R59, R49, R59 ;  /* 0x0000003b313b7220 */ /* 0x000fe20000410000 */
[----:B0-----:R-:W-:Y:S01]  /*5490*/  FMUL.FTZ R58, R6, R58 ;  /* 0x0000003a063a7220 */ /* 0x001fe20000410000 */
[----:B-1----:R-:W-:Y:S01]  /*54a0*/  FMUL.FTZ R51, R10, R51 ;  /* 0x000000330a337220 */ /* 0x002fe20000410000 */
[----:B------:R-:W-:Y:S02]  /*54b0*/  F2FP.F16.F32.PACK_AB R49, R9, R8 ;  /* 0x000000080931723e */ /* 0x000fe400000000ff */
[----:B--2---:R-:W-:-:S02]  /*54c0*/  LEA R44, P0, R46, UR12, 0x1 ;  /* 0x0000000c2e2c7c11 */ /* 0x004fc4000f8008ff */
[----:B------:R-:W-:Y:S02]  /*54d0*/  MOV R45, R46 ;  /* 0x0000002e002d7202 */ /* 0x000fe40000000f00 */
[C---:B---3--:R-:W-:Y:S02]  /*54e0*/  LEA R46, P1, R14.reuse, UR12, 0x1 ;  /* 0x0000000c0e2e7c11 */ /* 0x048fe4000f8208ff */
[----:B------:R-:W-:Y:S02]  /*54f0*/  LEA.HI.X R45, R45, UR13, R47, 0x1, P0 ;  /* 0x0000000d2d2d7c11 */ /* 0x000fe400080f0c2f */
[----:B------:R-:W-:Y:S02]  /*5500*/  LEA.HI.X R47, R14, UR13, R15, 0x1, P1 ;  /* 0x0000000d0e2f7c11 */ /* 0x000fe400088f0c0f */
[----:B------:R-:W2:Y:S04]  /*5510*/  LDL.LU R15, [R1+0x40] ;  /* 0x00004000010f7983 */ /* 0x000ea80000300800 */
[----:B------:R-:W2:Y:S04]  /*5520*/  LDL.LU R14, [R1+0x44] ;  /* 0x00004400010e7983 */ /* 0x000ea80000300800 */
[----:B------:R-:W3:Y:S04]  /*5530*/  LDL.LU R6, [R1+0x150] ;  /* 0x0001500001067983 */ /* 0x000ee80000300800 */
[----:B------:R-:W4:Y:S04]  /*5540*/  LDL.LU R9, [R1+0x14c] ;  /* 0x00014c0001097983 */ /* 0x000f280000300800 */
[----:B------:R-:W4:Y:S04]  /*5550*/  LDL.LU R8, [R1+0x148] ;  /* 0x0001480001087983 */ /* 0x000f280000300800 */
[----:B------:R-:W2:Y:S01]  /*5560*/  LDL.LU R10, [R1+0x144] ;  /* 0x00014400010a7983 */ /* 0x000ea20000300800 */
[----:B------:R-:W-:-:S06]  /*5570*/  FMUL.FTZ R50, R61, -1.4426950216293334961 ;  /* 0xbfb8aa3b3d327820 */ /* 0x000fcc0000410000 */
[----:B------:R-:W0:Y:S02]  /*5580*/  MUFU.EX2 R50, R50 ;  /* 0x0000003200327308 */ /* 0x000e240000000800 */
[----:B0-----:R-:W-:-:S06]  /*5590*/  FADD.FTZ R50, R50, 1 ;  /* 0x3f80000032327421 */ /* 0x001fcc0000010000 */
[----:B------:R-:W0:Y:S02]  /*55a0*/  MUFU.RCP R50, R50 ;  /* 0x0000003200327308 */ /* 0x000e240000001000 */
[----:B0-----:R-:W-:Y:S01]  /*55b0*/  FMUL.FTZ R50, R61, R50 ;  /* 0x000000323d327220 */ /* 0x001fe20000410000 */
[----:B------:R-:W-:Y:S02]  /*55c0*/  F2FP.F16.F32.PACK_AB R61, R17, R16 ;  /* 0x00000010113d723e */ /* 0x000fe400000000ff */
[----:B------:R-:W3:Y:S04]  /*55d0*/  LDL.LU R17, [R1+0x20] ;  /* 0x0000200001117983 */ /* 0x000ee80000300800 */
[----:B------:R-:W3:Y:S01]  /*55e0*/  LDL.LU R16, [R1+0x3c] ;  /* 0x00003c0001107983 */ /* 0x000ee20000300800 */
[----:B--2---:R-:W-:-:S05]  /*55f0*/  PRMT R10, R49, 0x7610, R10 ;  /* 0x00007610310a7816 */ /* 0x004fca000000000a */
[----:B------:R0:W-:Y:S04]  /*5600*/  STG.E.U16 desc[UR8][R18.64], R10 ;  /* 0x0000000a12007986 */ /* 0x0001e8000c101508 */
[----:B0-----:R-:W2:Y:S01]  /*5610*/  LDL.LU R10, [R1+0x140] ;  /* 0x00014000010a7983 */ /* 0x001ea20000300800 */
[----:B------:R-:W-:-:S06]  /*5620*/  FMUL.FTZ R60, R3, -1.4426950216293334961 ;  /* 0xbfb8aa3b033c7820 */ /* 0x000fcc0000410000 */
[----:B------:R-:W0:Y:S02]  /*5630*/  MUFU.EX2 R60, R60 ;  /* 0x0000003c003c7308 */ /* 0x000e240000000800 */
[----:B0-----:R-:W-:-:S06]  /*5640*/  FADD.FTZ R60, R60, 1 ;  /* 0x3f8000003c3c7421 */ /* 0x001fcc0000010000 */
[----:B------:R-:W0:Y:S01]  /*5650*/  MUFU.RCP R60, R60 ;  /* 0x0000003c003c7308 */ /* 0x000e220000001000 */
[----:B------:R1:W-:Y:S01]  /*5660*/  STG.E.U16 desc[UR8][R18.64+0x4], R61 ;  /* 0x0000043d12007986 */ /* 0x0003e2000c101508 */
[----:B0-----:R-:W-:Y:S01]  /*5670*/  FMUL.FTZ R60, R3, R60 ;  /* 0x0000003c033c7220 */ /* 0x001fe20000410000 */
[----:B------:R-:W-:Y:S02]  /*5680*/  F2FP.F16.F32.PACK_AB R3, R48, R2 ;  /* 0x000000023003723e */ /* 0x000fe400000000ff */
[----:B------:R-:W4:Y:S04]  /*5690*/  LDL.LU R48, [R1+0x34] ;  /* 0x0000340001307983 */ /* 0x000f280000300800 */
[----:B------:R-:W4:Y:S01]  /*56a0*/  LDL.LU R2, [R1+0x38] ;  /* 0x0000380001027983 */ /* 0x000f220000300800 */
[----:B--2---:R-:W-:-:S03]  /*56b0*/  PRMT R10, R61, 0x7632, R10 ;  /* 0x000076323d0a7816 */ /* 0x004fc6000000000a */
[----:B-1----:R-:W2:Y:S01]  /*56c0*/  LDL.LU R61, [R1+0xb0] ;  /* 0x0000b000013d7983 */ /* 0x002ea20000300800 */
[----:B------:R-:W-:-:S05]  /*56d0*/  PRMT R49, R49, 0x7632, R49 ;  /* 0x0000763231317816 */ /* 0x000fca0000000031 */
[----:B------:R-:W-:Y:S04]  /*56e0*/  STG.E.U16 desc[UR8][R18.64+0x2], R49 ;  /* 0x0000023112007986 */ /* 0x000fe8000c101508 */
[----:B------:R0:W-:Y:S04]  /*56f0*/  STG.E.U16 desc[UR8][R18.64+0x6], R10 ;  /* 0x0000060a12007986 */ /* 0x0001e8000c101508 */
[----:B------:R1:W-:Y:S01]  /*5700*/  STG.E.U16 desc[UR8][R42.64], R3 ;  /* 0x000000032a007986 */ /* 0x0003e2000c101508 */
[----:B0-----:R-:W-:Y:S02]  /*5710*/  PRMT R18, R3, 0x7632, R18 ;  /* 0x0000763203127816 */ /* 0x001fe40000000012 */
[----:B-1----:R-:W-:-:S03]  /*5720*/  F2FP.F16.F32.PACK_AB R3, R13, R12 ;  /* 0x0000000c0d03723e */ /* 0x002fc600000000ff */
[----:B------:R0:W-:Y:S02]  /*5730*/  STG.E.U16 desc[UR8][R42.64+0x2], R18 ;  /* 0x000002122a007986 */ /* 0x0001e4000c101508 */
[----:B0-----:R-:W-:Y:S02]  /*5740*/  F2FP.F16.F32.PACK_AB R18, R15, R14 ;  /* 0x0000000e0f12723e */ /* 0x001fe400000000ff */
[----:B--2---:R-:W-:Y:S02]  /*5750*/  F2FP.F16.F32.PACK_AB R49, R11, R61 ;  /* 0x0000003d0b31723e */ /* 0x004fe400000000ff */
[----:B------:R-:W2:Y:S02]  /*5760*/  LDL.LU R11, [R1+0x13c] ;  /* 0x00013c00010b7983 */ /* 0x000ea40000300800 */
[----:B------:R-:W-:Y:S02]  /*5770*/  PRMT R19, R49, 0x7632, R19 ;  /* 0x0000763231137816 */ /* 0x000fe40000000013 */
[----:B------:R-:W2:Y:S04]  /*5780*/  LDL.LU R10, [R1+0x138] ;  /* 0x00013800010a7983 */ /* 0x000ea80000300800 */
[----:B------:R-:W2:Y:S04]  /*5790*/  LDL.LU R61, [R1+0x30] ;  /* 0x00003000013d7983 */ /* 0x000ea80000300800 */
[----:B------:R0:W-:Y:S04]  /*57a0*/  STG.E.U16 desc[UR8][R42.64+0x4], R49 ;  /* 0x000004312a007986 */ /* 0x0001e8000c101508 */
[----:B------:R1:W-:Y:S04]  /*57b0*/  STG.E.U16 desc[UR8][R42.64+0x6], R19 ;  /* 0x000006132a007986 */ /* 0x0003e8000c101508 */
[----:B0-----:R-:W2:Y:S04]  /*57c0*/  LDL.LU R49, [R1+0x24] ;  /* 0x0000240001317983 */ /* 0x001ea80000300800 */
[----:B------:R-:W2:Y:S04]  /*57d0*/  LDL.LU R13, [R1+0x28] ;  /* 0x00002800010d7983 */ /* 0x000ea80000300800 */
[----:B------:R-:W2:Y:S01]  /*57e0*/  LDL.LU R12, [R1+0x2c] ;  /* 0x00002c00010c7983 */ /* 0x000ea20000300800 */
[----:B-1----:R-:W-:-:S03]  /*57f0*/  PRMT R42, R3, 0x7632, R42 ;  /* 0x00007632032a7816 */ /* 0x002fc6000000002a */
[----:B------:R-:W2:Y:S01]  /*5800*/  LDL.LU R15, [R1+0x54] ;  /* 0x00005400010f7983 */ /* 0x000ea20000300800 */
[----:B------:R-:W-:-:S03]  /*5810*/  PRMT R19, R18, 0x7632, R19 ;  /* 0x0000763212137816 */ /* 0x000fc60000000013 */
[----:B------:R-:W2:Y:S04]  /*5820*/  LDL.LU R14, [R1+0x58] ;  /* 0x00005800010e7983 */ /* 0x000ea80000300800 */
[----:B------:R3:W-:Y:S04]  /*5830*/  STG.E.U16 desc[UR8][R40.64], R3 ;  /* 0x0000000328007986 */ /* 0x0007e8000c101508 */
[----:B------:R4:W-:Y:S01]  /*5840*/  STG.E.U16 desc[UR8][R40.64+0x4], R18 ;  /* 0x0000041228007986 */ /* 0x0009e2000c101508 */
[----:B---3--:R-:W-:-:S03]  /*5850*/  F2FP.F16.F32.PACK_AB R3, R17, R16 ;  /* 0x000000101103723e */ /* 0x008fc600000000ff */
[----:B------:R-:W3:Y:S01]  /*5860*/  LDL.LU R17, [R1+0x5c] ;  /* 0x00005c0001117983 */ /* 0x000ee20000300800 */
[----:B----4-:R-:W-:-:S03]  /*5870*/  F2FP.F16.F32.PACK_AB R18, R48, R2 ;  /* 0x000000023012723e */ /* 0x010fc600000000ff */
[----:B------:R-:W3:Y:S04]  /*5880*/  LDL.LU R16, [R1+0x60] ;  /* 0x0000600001107983 */ /* 0x000ee80000300800 */
        /* <DEDUP_REMOVED lines=9> */
[----:B------:R-:W4:Y:S04]  /*5920*/  LDL.LU R42, [R1+0x10] ;  /* 0x00001000012a7983 */ /* 0x000f280000300800 */
[----:B------:R-:W4:Y:S04]  /*5930*/  LDL.LU R43, [R1+0x14] ;  /* 0x00001400012b7983 */ /* 0x000f280000300800 */
[----:B------:R-:W-:Y:S04]  /*5940*/  STG.E.U16 desc[UR8][R38.64+0x2], R40 ;  /* 0x0000022826007986 */ /* 0x000fe8000c101508 */
[----:B------:R0:W-:Y:S01]  /*5950*/  STG.E.U16 desc[UR8][R38.64+0x6], R19 ;  /* 0x0000061326007986 */ /* 0x0001e2000c101508 */
[----:B--2---:R-:W-:-:S03]  /*5960*/  F2FP.F16.F32.PACK_AB R3, R49, R61 ;  /* 0x0000003d3103723e */ /* 0x004fc600000000ff */
[----:B------:R-:W2:Y:S01]  /*5970*/  LDL.LU R49, [R1+0x4] ;  /* 0x0000040001317983 */ /* 0x000ea20000300800 */
[----:B0-----:R-:W-:-:S03]  /*5980*/  PRMT R19, R3, 0x7632, R19 ;  /* 0x0000763203137816 */ /* 0x001fc60000000013 */
[----:B------:R-:W2:Y:S01]  /*5990*/  LDL.LU R61, [R1+0x8] ;  /* 0x00000800013d7983 */ /* 0x000ea20000300800 */
[----:B------:R-:W-:-:S03]  /*59a0*/  F2FP.F16.F32.PACK_AB R18, R13, R12 ;  /* 0x0000000c0d12723e */ /* 0x000fc600000000ff */
[----:B------:R0:W-:Y:S01]  /*59b0*/  STG.E.U16 desc[UR8][R36.64], R3 ;  /* 0x0000000324007986 */ /* 0x0001e2000c101508 */
[----:B------:R-:W-:-:S03]  /*59c0*/  PRMT R38, R18, 0x7632, R38 ;  /* 0x0000763212267816 */ /* 0x000fc60000000026 */
[----:B------:R-:W2:Y:S04]  /*59d0*/  LDL.LU R40, [R1+0x18] ;  /* 0x0000180001287983 */ /* 0x000ea80000300800 */
[----:B------:R-:W2:Y:S01]  /*59e0*/  LDL.LU R13, [R1+0x134] ;  /* 0x00013400010d7983 */ /* 0x000ea20000300800 */
[----:B0-----:R-:W-:-:S03]  /*59f0*/  F2FP.F16.F32.PACK_AB R3, R15, R14 ;  /* 0x0000000e0f03723e */ /* 0x001fc600000000ff */
[----:B------:R-:W2:Y:S04]  /*5a00*/  LDL.LU R12, [R1+0x130] ;  /* 0x00013000010c7983 */ /* 0x000ea80000300800 */
[----:B------:R-:W2:Y:S04]  /*5a10*/  LDL.LU R15, [R1+0x12c] ;  /* 0x00012c00010f7983 */ /* 0x000ea80000300800 */
[----:B------:R3:W-:Y:S04]  /*5a20*/  STG.E.U16 desc[UR8][R36.64+0x4], R18 ;  /* 0x0000041224007986 */ /* 0x0007e8000c101508 */
[----:B------:R-:W2:Y:S04]  /*5a30*/  LDL.LU R14, [R1+0x128] ;  /* 0x00012800010e7983 */ /* 0x000ea80000300800 */
[----:B------:R0:W-:Y:S01]  /*5a40*/  STG.E.U16 desc[UR8][R36.64+0x2], R19 ;  /* 0x0000021324007986 */ /* 0x0001e2000c101508 */
[----:B---3--:R-:W-:-:S03]  /*5a50*/  F2FP.F16.F32.PACK_AB R18, R17, R16 ;  /* 0x000000101112723e */ /* 0x008fc600000000ff */
[----:B------:R-:W-:Y:S04]  /*5a60*/  STG.E.U16 desc[UR8][R36.64+0x6], R38 ;  /* 0x0000062624007986 */ /* 0x000fe8000c101508 */
[----:B------:R-:W3:Y:S01]  /*5a70*/  LDL.LU R17, [R1+0x124] ;  /* 0x0001240001117983 */ /* 0x000ee20000300800 */
[----:B0-----:R-:W-:-:S03]  /*5a80*/  PRMT R19, R3, 0x7632, R19 ;  /* 0x0000763203137816 */ /* 0x001fc60000000013 */
[----:B------:R4:W-:Y:S04]  /*5a90*/  STG.E.U16 desc[UR8][R34.64], R3 ;  /* 0x0000000322007986 */ /* 0x0009e8000c101508 */
[----:B------:R-:W3:Y:S01]  /*5aa0*/  LDL.LU R16, [R1+0x120] ;  /* 0x0001200001107983 */ /* 0x000ee20000300800 */
[----:B----4-:R-:W-:-:S03]  /*5ab0*/  F2FP.F16.F32.PACK_AB R3, R48, R2 ;  /* 0x000000023003723e */ /* 0x010fc600000000ff */
[----:B------:R-:W4:Y:S04]  /*5ac0*/  LDL.LU R48, [R1+0x11c] ;  /* 0x00011c0001307983 */ /* 0x000f280000300800 */
[----:B------:R-:W4:Y:S01]  /*5ad0*/  LDL.LU R2, [R1+0x118] ;  /* 0x0001180001027983 */ /* 0x000f220000300800 */
[----:B------:R-:W-:-:S03]  /*5ae0*/  PRMT R36, R18, 0x7632, R36 ;  /* 0x0000763212247816 */ /* 0x000fc60000000024 */
[----:B------:R2:W-:Y:S02]  /*5af0*/  STG.E.U16 desc[UR8][R34.64+0x4], R18 ;  /* 0x0000041222007986 */ /* 0x0005e4000c101508 */
[----:B--2---:R-:W-:Y:S02]  /*5b00*/  F2FP.F16.F32.PACK_AB R18, R49, R61 ;  /* 0x0000003d3112723e */ /* 0x004fe400000000ff */
[----:B----4-:R-:W-:Y:S02]  /*5b10*/  F2FP.F16.F32.PACK_AB R48, R48, R2 ;  /* 0x000000023030723e */ /* 0x010fe400000000ff */
[----:B------:R-:W2:Y:S04]  /*5b20*/  LDL.LU R2, [R1+0x114] ;  /* 0x0001140001027983 */ /* 0x000ea80000300800 */
[----:B------:R-:W4:Y:S01]  /*5b30*/  LDL.LU R61, [R1+0x68] ;  /* 0x00006800013d7983 */ /* 0x000f220000300800 */
[----:B------:R-:W-:-:S02]  /*5b40*/  F2FP.F16.F32.PACK_AB R37, R40, R41 ;  /* 0x000000292825723e */ /* 0x000fc400000000ff */
[----:B------:R-:W-:Y:S01]  /*5b50*/  PRMT R39, R3, 0x7610, R39 ;  /* 0x0000761003277816 */ /* 0x000fe20000000027 */
[----:B------:R-:W-:Y:S01]  /*5b60*/  STG.E.U16 desc[UR8][R34.64+0x2], R19 ;  /* 0x0000021322007986 */ /* 0x000fe2000c101508 */
[----:B------:R-:W-:-:S03]  /*5b70*/  PRMT R38, R37, 0x7632, R38 ;  /* 0x0000763225267816 */ /* 0x000fc60000000026 */
[----:B------:R0:W-:Y:S01]  /*5b80*/  STG.E.U16 desc[UR8][R34.64+0x6], R36 ;  /* 0x0000062422007986 */ /* 0x0001e2000c101508 */
[----:B---3--:R-:W-:-:S03]  /*5b90*/  F2FP.F16.F32.PACK_AB R16, R17, R16 ;  /* 0x000000101110723e */ /* 0x008fc600000000ff */
[----:B------:R-:W-:Y:S01]  /*5ba0*/  STG.E.U16 desc[UR8][R30.64], R39 ;  /* 0x000000271e007986 */ /* 0x000fe2000c101508 */
[----:B------:R-:W-:Y:S02]  /*5bb0*/  F2FP.F16.F32.PACK_AB R12, R13, R12 ;  /* 0x0000000c0d0c723e */ /* 0x000fe400000000ff */
[----:B0-----:R-:W-:Y:S02]  /*5bc0*/  PRMT R35, R3, 0x7632, R35 ;  /* 0x0000763203237816 */ /* 0x001fe40000000023 */
[----:B------:R-:W-:Y:S01]  /*5bd0*/  F2FP.F16.F32.PACK_AB R3, R42, R43 ;  /* 0x0000002b2a03723e */ /* 0x000fe200000000ff */
[----:B------:R-:W-:Y:S01]  /*5be0*/  STG.E.U16 desc[UR8][R30.64+0x4], R37 ;  /* 0x000004251e007986 */ /* 0x000fe2000c101508 */
[----:B------:R-:W-:Y:S02]  /*5bf0*/  F2FP.F16.F32.PACK_AB R14, R15, R14 ;  /* 0x0000000e0f0e723e */ /* 0x000fe400000000ff */
[----:B------:R-:W-:Y:S01]  /*5c00*/  PRMT R19, R3, 0x7632, R19 ;  /* 0x0000763203137816 */ /* 0x000fe20000000013 */
[----:B------:R-:W-:Y:S04]  /*5c10*/  STG.E.U16 desc[UR8][R30.64+0x2], R35 ;  /* 0x000002231e007986 */ /* 0x000fe8000c101508 */
[----:B------:R0:W-:Y:S01]  /*5c20*/  STG.E.U16 desc[UR8][R30.64+0x6], R38 ;  /* 0x000006261e007986 */ /* 0x0001e2000c101508 */
[----:B------:R-:W-:-:S03]  /*5c30*/  F2FP.F16.F32.PACK_AB R8, R9, R8 ;  /* 0x000000080908723e */ /* 0x000fc600000000ff */
[----:B------:R1:W-:Y:S01]  /*5c40*/  STG.E.U16 desc[UR8][R28.64], R3 ;  /* 0x000000031c007986 */ /* 0x0003e2000c101508 */
[----:B------:R-:W-:Y:S02]  /*5c50*/  PRMT R17, R48, 0x7632, R17 ;  /* 0x0000763230117816 */ /* 0x000fe40000000011 */
[----:B------:R-:W-:Y:S02]  /*5c60*/  F2FP.F16.F32.PACK_AB R10, R11, R10 ;  /* 0x0000000a0b0a723e */ /* 0x000fe400000000ff */
[----:B0-----:R-:W-:Y:S02]  /*5c70*/  PRMT R31, R18, 0x7632, R31 ;  /* 0x00007632121f7816 */ /* 0x001fe4000000001f */
[----:B-1----:R-:W-:Y:S01]  /*5c80*/  PRMT R3, R16, 0x7632, R3 ;  /* 0x0000763210037816 */ /* 0x002fe20000000003 */
[----:B------:R-:W-:Y:S01]  /*5c90*/  STG.E.U16 desc[UR8][R28.64+0x2], R19 ;  /* 0x000002131c007986 */ /* 0x000fe2000c101508 */
[----:B------:R-:W-:Y:S02]  /*5ca0*/  PRMT R11, R12, 0x7632, R11 ;  /* 0x000076320c0b7816 */ /* 0x000fe4000000000b */
[----:B------:R-:W-:Y:S01]  /*5cb0*/  PRMT R13, R14, 0x7632, R13 ;  /* 0x000076320e0d7816 */ /* 0x000fe2000000000d */
[----:B------:R-:W-:Y:S01]  /*5cc0*/  STG.E.U16 desc[UR8][R28.64+0x4], R18 ;  /* 0x000004121c007986 */ /* 0x000fe2000c101508 */
[----:B------:R-:W-:-:S03]  /*5cd0*/  F2FP.F16.F32.PACK_AB R6, R7, R6 ;  /* 0x000000060706723e */ /* 0x000fc600000000ff */
[----:B------:R-:W-:Y:S01]  /*5ce0*/  STG.E.U16 desc[UR8][R28.64+0x6], R31 ;  /* 0x0000061f1c007986 */ /* 0x000fe2000c101508 */
[----:B------:R-:W-:-:S03]  /*5cf0*/  F2FP.F16.F32.PACK_AB R4, R5, R4 ;  /* 0x000000040504723e */ /* 0x000fc600000000ff */
[----:B------:R0:W-:Y:S01]  /*5d00*/  STG.E.U16 desc[UR8][R26.64+0x6], R3 ;  /* 0x000006031a007986 */ /* 0x0001e2000c101508 */
[----:B------:R-:W-:-:S03]  /*5d10*/  F2FP.F16.F32.PACK_AB R55, R56, R55 ;  /* 0x000000373837723e */ /* 0x000fc600000000ff */
[----:B------:R-:W-:Y:S01]  /*5d20*/  STG.E.U16 desc[UR8][R26.64], R48 ;  /* 0x000000301a007986 */ /* 0x000fe2000c101508 */
[----:B------:R-:W-:-:S03]  /*5d30*/  PRMT R5, R4, 0x7632, R5 ;  /* 0x0000763204057816 */ /* 0x000fc60000000005 */
[----:B------:R-:W-:Y:S01]  /*5d40*/  STG.E.U16 desc[UR8][R26.64+0x2], R17 ;  /* 0x000002111a007986 */ /* 0x000fe2000c101508 */
[----:B0-----:R-:W-:-:S03]  /*5d50*/  PRMT R3, R8, 0x7632, R3 ;  /* 0x0000763208037816 */ /* 0x001fc60000000003 */
[----:B------:R0:W-:Y:S01]  /*5d60*/  STG.E.U16 desc[UR8][R26.64+0x4], R16 ;  /* 0x000004101a007986 */ /* 0x0001e2000c101508 */
[----:B------:R-:W-:-:S03]  /*5d70*/  F2FP.F16.F32.PACK_AB R0, R57, R0 ;  /* 0x000000003900723e */ /* 0x000fc600000000ff */
[----:B------:R1:W-:Y:S01]  /*5d80*/  STG.E.U16 desc[UR8][R24.64+0x6], R11 ;  /* 0x0000060b18007986 */ /* 0x0003e2000c101508 */
[----:B------:R-:W-:-:S03]  /*5d90*/  F2FP.F16.F32.PACK_AB R53, R54, R53 ;  /* 0x000000353635723e */ /* 0x000fc600000000ff */
[----:B------:R-:W-:Y:S01]  /*5da0*/  STG.E.U16 desc[UR8][R24.64], R14 ;  /* 0x0000000e18007986 */ /* 0x000fe2000c101508 */
[----:B0-----:R-:W-:-:S03]  /*5db0*/  PRMT R16, R10, 0x7632, R16 ;  /* 0x000076320a107816 */ /* 0x001fc60000000010 */
[----:B------:R-:W-:Y:S01]  /*5dc0*/  STG.E.U16 desc[UR8][R24.64+0x2], R13 ;  /* 0x0000020d18007986 */ /* 0x000fe2000c101508 */
[----:B-1----:R-:W-:-:S03]  /*5dd0*/  PRMT R11, R6, 0x7632, R11 ;  /* 0x00007632060b7816 */ /* 0x002fc6000000000b */
[----:B------:R-:W-:Y:S01]  /*5de0*/  STG.E.U16 desc[UR8][R24.64+0x4], R12 ;  /* 0x0000040c18007986 */ /* 0x000fe2000c101508 */
[----:B------:R-:W-:-:S03]  /*5df0*/  F2FP.F16.F32.PACK_AB R52, R59, R52 ;  /* 0x000000343b34723e */ /* 0x000fc600000000ff */
[----:B------:R0:W-:Y:S01]  /*5e00*/  STG.E.U16 desc[UR8][R32.64+0x6], R3 ;  /* 0x0000060320007986 */ /* 0x0001e2000c101508 */
[----:B------:R-:W-:Y:S02]  /*5e10*/  F2FP.F16.F32.PACK_AB R51, R51, R58 ;  /* 0x0000003a3333723e */ /* 0x000fe400000000ff */
[----:B------:R-:W-:Y:S01]  /*5e20*/  F2FP.F16.F32.PACK_AB R50, R60, R50 ;  /* 0x000000323c32723e */ /* 0x000fe200000000ff */
[----:B------:R1:W-:Y:S04]  /*5e30*/  STG.E.U16 desc[UR8][R32.64], R10 ;  /* 0x0000000a20007986 */ /* 0x0003e8000c101508 */
[----:B------:R-:W-:Y:S01]  /*5e40*/  STG.E.U16 desc[UR8][R32.64+0x2], R16 ;  /* 0x0000021020007986 */ /* 0x000fe2000c101508 */
[----:B0-----:R-:W-:-:S03]  /*5e50*/  PRMT R3, R55, 0x7632, R3 ;  /* 0x0000763237037816 */ /* 0x001fc60000000003 */
[----:B------:R-:W-:Y:S01]  /*5e60*/  STG.E.U16 desc[UR8][R32.64+0x4], R8 ;  /* 0x0000040820007986 */ /* 0x000fe2000c101508 */
[----:B-1----:R-:W-:-:S03]  /*5e70*/  PRMT R10, R0, 0x7632, R10 ;  /* 0x00007632000a7816 */ /* 0x002fc6000000000a */
[----:B------:R-:W-:Y:S04]  /*5e80*/  STG.E.U16 desc[UR8][R22.64], R6 ;  /* 0x0000000616007986 */ /* 0x000fe8000c101508 */
[----:B------:R-:W-:Y:S04]  /*5e90*/  STG.E.U16 desc[UR8][R22.64+0x2], R11 ;  /* 0x0000020b16007986 */ /* 0x000fe8000c101508 */
[----:B------:R-:W-:Y:S04]  /*5ea0*/  STG.E.U16 desc[UR8][R22.64+0x4], R4 ;  /* 0x0000040416007986 */ /* 0x000fe8000c101508 */
[----:B------:R0:W-:Y:S04]  /*5eb0*/  STG.E.U16 desc[UR8][R22.64+0x6], R5 ;  /* 0x0000060516007986 */ /* 0x0001e8000c101508 */
[----:B------:R1:W-:Y:S04]  /*5ec0*/  STG.E.U16 desc[UR8][R20.64], R0 ;  /* 0x0000000014007986 */ /* 0x0003e8000c101508 */
[----:B------:R3:W-:Y:S01]  /*5ed0*/  STG.E.U16 desc[UR8][R20.64+0x6], R3 ;  /* 0x0000060314007986 */ /* 0x0007e2000c101508 */
[----:B0-----:R-:W-:-:S02]  /*5ee0*/  PRMT R22, R53, 0x7632, R22 ;  /* 0x0000763235167816 */ /* 0x001fc40000000016 */
[----:B------:R-:W-:Y:S02]  /*5ef0*/  PRMT R23, R51, 0x7632, R23 ;  /* 0x0000763233177816 */ /* 0x000fe40000000017 */
[----:B-1----:R-:W-:Y:S01]  /*5f00*/  PRMT R0, R52, 0x7632, R0 ;  /* 0x0000763234007816 */ /* 0x002fe20000000000 */
        /* <DEDUP_REMOVED lines=13> */
[----:B----4-:R-:W-:Y:S02]  /*5fe0*/  IADD3.X R61, RZ, R61, RZ, P0, !PT ;  /* 0x0000003dff3d7210 */ /* 0x010fe400007fe4ff */
[----:B------:R-:W-:-:S03]  /*5ff0*/  ISETP.GE.U32.AND P0, PT, R2, UR10, PT ;  /* 0x0000000a02007c0c */ /* 0x000fc6000bf06070 */
[----:B------:R0:W-:Y:S01]  /*6000*/  STL [R1+0x68], R61 ;  /* 0x0000683d01007387 */ /* 0x0001e20000100800 */
[----:B------:R-:W-:-:S13]  /*6010*/  ISETP.GE.AND.EX P0, PT, R61, UR5, PT, P0 ;  /* 0x000000053d007c0c */ /* 0x000fda000bf06300 */
[----:B0-----:R-:W-:Y:S05]  /*6020*/  @!P0 BRA `(.L_x_1802) ;  /* 0xffffffa000548947 */ /* 0x001fea000383ffff */
[----:B------:R-:W-:Y:S05]  /*6030*/  EXIT ;  /* 0x000000000000794d */ /* 0x000fea0003800000 */
.L_x_1803:
        /* <DEDUP_REMOVED lines=12> */
.L_x_1850:


//--------------------- .text._ZN13group_norm_v214gn_cuda_kernelI6__halfLi320ELi3ELi16ELi40ELi4096ELb1ELi64ELi320ELi320ELi4ELb1ELi6ELb0ELb0ENS_16CompileConditionILi900EEEEEvPT_PKS4_S7_S7_flPfS8_Pj --------------------------
	.section	.text._ZN13group_norm_v214gn_cuda_kernelI6__halfLi320ELi3ELi16ELi40ELi4096ELb1ELi64ELi320ELi320ELi4ELb1ELi6ELb0ELb0ENS_16CompileConditionILi900EEEEEvPT_PKS4_S7_S7_flPfS8_Pj,"ax",@progbits
	.align	128
        .global         _ZN13group_norm_v214gn_cuda_kernelI6__halfLi320ELi3ELi16ELi40ELi4096ELb1ELi64ELi320ELi320ELi4ELb1ELi6ELb0ELb0ENS_16CompileConditionILi900EEEEEvPT_PKS4_S7_S7_flPfS8_Pj
        .type           _ZN13group_norm_v214gn_cuda_kernelI6__halfLi320ELi3ELi16ELi40ELi4096ELb1ELi64ELi320ELi320ELi4ELb1ELi6ELb0ELb0ENS_16CompileConditionILi900EEEEEvPT_PKS4_S7_S7_flPfS8_Pj,@function
        .size           _ZN13group_norm_v214gn_cuda_kernelI6__halfLi320ELi3ELi16ELi40ELi4096ELb1ELi64ELi320ELi320ELi4ELb1ELi6ELb0ELb0ENS_16CompileConditionILi900EEEEEvPT_PKS4_S7_S7_flPfS8_Pj,(.L_x_1851 - _ZN13group_norm_v214gn_cuda_kernelI6__halfLi320ELi3ELi16ELi40ELi4096ELb1ELi64ELi320ELi320ELi4ELb1ELi6ELb0ELb0ENS_16CompileConditionILi900EEEEEvPT_PKS4_S7_S7_flPfS8_Pj)
        .other          _ZN13group_norm_v214gn_cuda_kernelI6__halfLi320ELi3ELi16ELi40ELi4096ELb1ELi64ELi320ELi320ELi4ELb1ELi6ELb0ELb0ENS_16CompileConditionILi900EEEEEvPT_PKS4_S7_S7_flPfS8_Pj,@"STO_CUDA_ENTRY STV_DEFAULT"
_ZN13group_norm_v214gn_cuda_kernelI6__halfLi320ELi3ELi16ELi40ELi4096ELb1ELi64ELi320ELi320ELi4ELb1ELi6ELb0ELb0ENS_16CompileConditionILi900EEEEEvPT_PKS4_S7_S7_flPfS8_Pj:
.text._ZN13group_norm_v214gn_cuda_kernelI6__halfLi320ELi3ELi16ELi40ELi4096ELb1ELi64ELi320ELi320ELi4ELb1ELi6ELb0ELb0ENS_16CompileConditionILi900EEEEEvPT_PKS4_S7_S7_flPfS8_Pj:
        /* <DEDUP_REMOVED lines=89> */
.L_x_1810:
[----:B------:R-:W2:Y:S01]  /*0590*/  LDL R4, [R1+0x78] ;  /* 0x0000780001047983 */ /* 0x000ea20000100800 */
[----:B------:R-:W-:Y:S01]  /*05a0*/  HFMA2.MMA R29, -RZ, RZ, 0, 0 ;  /* 0x00000000ff1d7435 */ /* 0x000fe200000001ff */
[----:B------:R-:W-:Y:S01]  /*05b0*/  ULDC.64 UR8, c[0x0][0x218] ;  /* 0x0000860000087ab9 */ /* 0x000fe20000000a00 */
[----:B------:R-:W-:Y:S01]  /*05c0*/  ULDC.64 UR10, c[0x0][0x228] ;  /* 0x00008a00000a7ab9 */ /* 0x000fe20000000a00 */
[----:B------:R-:W1:Y:S01]  /*05d0*/  S2R R60, SR_TID.X ;  /* 0x00000000003c7919 */ /* 0x000e620000002100 */
[----:B0-----:R-:W0:Y:S01]  /*05e0*/  S2R R5, SR_CTAID.Y ;  /* 0x0000000000057919 */ /* 0x001e220000002600 */
[----:B------:R-:W3:Y:S01]  /*05f0*/  S2R R6, SR_CTAID.X ;  /* 0x0000000000067919 */ /* 0x000ee20000002500 */
[----:B------:R-:W-:Y:S01]  /*0600*/  STL [R1+0x130], R0 ;  /* 0x0001300001007387 */ /* 0x000fe20000100800 */
[----:B-1----:R-:W-:Y:S01]  /*0610*/  IMAD.WIDE.U32 R2, R60, -0x33333333, RZ ;  /* 0xcccccccd3c027825 */ /* 0x002fe200078e00ff */
[----:B0-----:R-:W-:-:S04]  /*0620*/  LOP3.LUT R28, R5, 0x1, RZ, 0xc0, !PT ;  /* 0x00000001051c7812 */ /* 0x001fc800078ec0ff */
[----:B------:R-:W-:Y:S02]  /*0630*/  SHF.R.U32.HI R3, RZ, 0x6, R3 ;  /* 0x00000006ff037819 */ /* 0x000fe40000011603 */
[----:B---3--:R-:W-:-:S03]  /*0640*/  SHF.L.U32 R2, R6, 0x6, RZ ;  /* 0x0000000606027819 */ /* 0x008fc600000006ff */
[----:B------:R-:W-:Y:S01]  /*0650*/  IMAD R5, R3, -0x50, R60 ;  /* 0xffffffb003057824 */ /* 0x000fe200078e023c */
[----:B------:R-:W-:-:S03]  /*0660*/  LOP3.LUT R2, R2, 0xfc0, RZ, 0xc0, !PT ;  /* 0x00000fc002027812 */ /* 0x000fc600078ec0ff */
[----:B------:R-:W-:Y:S01]  /*0670*/  IMAD R28, R28, 0x50, R5 ;  /* 0x000000501c1c7824 */ /* 0x000fe200078e0205 */
[----:B------:R-:W-:-:S04]  /*0680*/  IADD3 R2, R2, R3, RZ ;  /* 0x0000000302027210 */ /* 0x000fc80007ffe0ff */
[----:B------:R-:W-:-:S05]  /*0690*/  SHF.L.U32 R28, R28, 0x2, RZ ;  /* 0x000000021c1c7819 */ /* 0x000fca00000006ff */
[----:B------:R-:W-:-:S04]  /*06a0*/  IMAD.WIDE.U32 R30, R0, 0x280000, R28 ;  /* 0x00280000001e7825 */ /* 0x000fc800078e001c */
[----:B------:R-:W-:-:S05]  /*06b0*/  IMAD R29, R2, 0x280, RZ ;  /* 0x00000280021d7824 */ /* 0x000fca00078e02ff */
[C---:B------:R-:W-:Y:S02]  /*06c0*/  IADD3 R2, P0, R29.reuse, R30, RZ ;  /* 0x0000001e1d027210 */ /* 0x040fe40007f1e0ff */
[C---:B------:R-:W-:Y:S02]  /*06d0*/  IADD3 R3, R29.reuse, 0xa00, RZ ;  /* 0x00000a001d037810 */ /* 0x040fe40007ffe0ff */
[C---:B------:R-:W-:Y:S02]  /*06e0*/  IADD3 R5, R29.reuse, 0x1400, RZ ;  /* 0x000014001d057810 */ /* 0x040fe40007ffe0ff */
[C---:B------:R-:W-:Y:S02]  /*06f0*/  IADD3 R7, R29.reuse, 0x2800, RZ ;  /* 0x000028001d077810 */ /* 0x040fe40007ffe0ff */
[C---:B------:R-:W-:Y:S02]  /*0700*/  IADD3 R9, R29.reuse, 0x3c00, RZ ;  /* 0x00003c001d097810 */ /* 0x040fe40007ffe0ff */
[----:B------:R-:W-:-:S02]  /*0710*/  IADD3 R11, R29, 0x5000, RZ ;  /* 0x000050001d0b7810 */ /* 0x000fc40007ffe0ff */
[C---:B------:R-:W-:Y:S02]  /*0720*/  IADD3 R12, R29.reuse, 0x6400, RZ ;  /* 0x000064001d0c7810 */ /* 0x040fe40007ffe0ff */
[----:B------:R-:W-:Y:S01]  /*0730*/  IADD3 R14, R29, 0x6e00, RZ ;  /* 0x00006e001d0e7810 */ /* 0x000fe20007ffe0ff */
[----:B--2---:R-:W-:-:S05]  /*0740*/  IMAD R13, R4, 0x280000, RZ ;  /* 0x00280000040d7824 */ /* 0x004fca00078e02ff */
[----:B------:R-:W-:-:S04]  /*0750*/  IADD3 R13, R31, R13, RZ ;  /* 0x0000000d1f0d7210 */ /* 0x000fc80007ffe0ff */
[----:B------:R-:W-:Y:S02]  /*0760*/  IADD3.X R61, RZ, R13, RZ, P0, !PT ;  /* 0x0000000dff3d7210 */ /* 0x000fe400007fe4ff */
[----:B------:R-:W-:-:S04]  /*0770*/  LEA R38, P0, R2, UR8, 0x1 ;  /* 0x0000000802267c11 */ /* 0x000fc8000f8008ff */
[----:B------:R-:W-:Y:S02]  /*0780*/  LEA.HI.X R39, R2, UR9, R61, 0x1, P0 ;  /* 0x0000000902277c11 */ /* 0x000fe400080f0c3d */
[----:B------:R-:W-:-:S04]  /*0790*/  IADD3 R3, P0, R3, R30, RZ ;  /* 0x0000001e03037210 */ /* 0x000fc80007f1e0ff */
[----:B------:R-:W2:Y:S01]  /*07a0*/  LDG.E.64.CONSTANT R38, desc[UR6][R38.64] ;  /* 0x0000000626267981 */ /* 0x000ea2000c1e9b00 */
[----:B------:R-:W-:Y:S02]  /*07b0*/  IADD3.X R4, RZ, R13, RZ, P0, !PT ;  /* 0x0000000dff047210 */ /* 0x000fe400007fe4ff */
[----:B------:R-:W-:-:S03]  /*07c0*/  LEA R42, P0, R3, UR8, 0x1 ;  /* 0x00000008032a7c11 */ /* 0x000fc6000f8008ff */
[----:B------:R0:W-:Y:S01]  /*07d0*/  STL [R1+0xc4], R4 ;  /* 0x0000c40401007387 */ /* 0x0001e20000100800 */
[----:B------:R-:W-:-:S06]  /*07e0*/  LEA.HI.X R43, R3, UR9, R4, 0x1, P0 ;  /* 0x00000009032b7c11 */ /* 0x000fcc00080f0c04 */
[----:B------:R-:W3:Y:S01]  /*07f0*/  LDG.E.64.CONSTANT R42, desc[UR6][R42.64] ;  /* 0x000000062a2a7981 */ /* 0x000ee2000c1e9b00 */
        /* <DEDUP_REMOVED lines=56> */
[----:B------:R-:W-:-:S06]  /*0b80*/  LEA.HI.X R37, R12, UR9, R0, 0x1, P0 ;  /* 0x000000090c257c11 */ /* 0x000fcc00080f0c00 */
[----:B------:R-:W4:Y:S01]  /*0b90*/  LDG.E.64.CONSTANT R36, desc[UR6][R36.64] ;  /* 0x0000000624247981 */ /* 0x000f22000c1e9b00 */
[----:B0-----:R-:W-:-:S04]  /*0ba0*/  IADD3 R0, P0, R14, R30, RZ ;  /* 0x0000001e0e007210 */ /* 0x001fc80007f1e0ff */
[----:B------:R-:W-:Y:S01]  /*0bb0*/  IADD3.X R18, RZ, R13, RZ, P0, !PT ;  /* 0x0000000dff127210 */ /* 0x000fe200007fe4ff */
[----:B------:R-:W-:Y:S01]  /*0bc0*/  STL [R1+0x10], R0 ;  /* 0x0000100001007387 */ /* 0x000fe20000100800 */
[----:B------:R-:W-:-:S03]  /*0bd0*/  LEA R14, P0, R0, UR8, 0x1 ;  /* 0x00000008000e7c11 */ /* 0x000fc6000f8008ff */
[----:B------:R0:W-:Y:S01]  /*0be0*/  STL [R1+0xf0], R18 ;  /* 0x0000f01201007387 */ /* 0x0001e20000100800 */
[----:B------:R-:W-:-:S06]  /*0bf0*/  LEA.HI.X R15, R0, UR9, R18, 0x1, P0 ;  /* 0x00000009000f7c11 */ /* 0x000fcc00080f0c12 */
        /* <DEDUP_REMOVED lines=25> */
[----:B0-----:R-:W-:-:S03]  /*0d90*/  IADD3 R0, P0, R29, R30, RZ ;  /* 0x0000001e1d007210 */ /* 0x001fc60007f1e0ff */
[----:B------:R0:W-:Y:S01]  /*0da0*/  STL [R1+0xfc], R32 ;  /* 0x0000fc2001007387 */ /* 0x0001e20000100800 */
[----:B------:R-:W-:Y:S02]  /*0db0*/  IADD3.X R13, RZ, R13, RZ, P0, !PT ;  /* 0x0000000dff0d7210 */ /* 0x000fe400007fe4ff */
[----:B0-----:R-:W-:-:S04]  /*0dc0*/  LEA R32, P0, R0, UR8, 0x1 ;  /* 0x0000000800207c11 */ /* 0x001fc8000f8008ff */
[----:B------:R-:W-:Y:S01]  /*0dd0*/  LEA.HI.X R33, R0, UR9, R13, 0x1, P0 ;  /* 0x0000000900217c11 */ /* 0x000fe200080f0c0d */
[----:B------:R-:W-:Y:S01]  /*0de0*/  STL [R1+0x6c], R0 ;  /* 0x00006c0001007387 */ /* 0x000fe20000100800 */
[----:B------:R-:W-:Y:S01]  /*0df0*/  SHF.L.U32 R30, R28, 0x1, RZ ;  /* 0x000000011c1e7819 */ /* 0x000fe200000006ff */
[----:B------:R-:W-:-:S03]  /*0e00*/  ULDC.64 UR8, c[0x0][0x220] ;  /* 0x0000880000087ab9 */ /* 0x000fc60000000a00 */
[----:B------:R-:W4:Y:S04]  /*0e10*/  LDG.E.64.CONSTANT R32, desc[UR6][R32.64] ;  /* 0x0000000620207981 */ /* 0x000f28000c1e9b00 */
[----:B------:R0:W-:Y:S02]  /*0e20*/  STL [R1+0xe8], R13 ;  /* 0x0000e80d01007387 */ /* 0x0001e40000100800 */
[----:B0-----:R-:W-:Y:S02]  /*0e30*/  SHF.R.U32.HI R13, RZ, 0x1f, R28 ;  /* 0x0000001fff0d7819 */ /* 0x001fe4000001161c */
[C---:B------:R-:W-:Y:S02]  /*0e40*/  IADD3 R28, P0, R30.reuse, UR8, RZ ;  /* 0x000000081e1c7c10 */ /* 0x040fe4000ff1e0ff */
[----:B------:R-:W-:-:S02]  /*0e50*/  IADD3 R30, P1, R30, UR10, RZ ;  /* 0x0000000a1e1e7c10 */ /* 0x000fc4000ff3e0ff */
[C---:B------:R-:W-:Y:S02]  /*0e60*/  IADD3.X R29, R13.reuse, UR9, RZ, P0, !PT ;  /* 0x000000090d1d7c10 */ /* 0x040fe400087fe4ff */
[----:B------:R-:W-:-:S04]  /*0e70*/  IADD3.X R31, R13, UR11, RZ, P1, !PT ;  /* 0x0000000b0d1f7c10 */ /* 0x000fc80008ffe4ff */
[----:B------:R-:W5:Y:S01]  /*0e80*/  LDG.E.64.CONSTANT R28, desc[UR6][R28.64] ;  /* 0x000000061c1c7981 */ /* 0x000f62000c1e9b00 */
[--C-:B--2---:R-:W-:Y:S02]  /*0e90*/  HADD2.F32 R52, -RZ, R38.reuse.H0_H0 ;  /* 0x20000026ff347230 */ /* 0x104fe40000004100 */
[----:B------:R-:W-:Y:S01]  /*0ea0*/  HADD2.F32 R59, -RZ, R38.H1_H1 ;  /* 0x30000026ff3b7230 */ /* 0x000fe20000004100 */
[----:B------:R-:W5:Y:S02]  /*0eb0*/  LDG.E.64.CONSTANT R30, desc[UR6][R30.64] ;  /* 0x000000061e1e7981 */ /* 0x000f64000c1e9b00 */
[----:B------:R-:W-:Y:S01]  /*0ec0*/  FFMA.FTZ R13, R52, R52, RZ ;  /* 0x00000034340d7223 */ /* 0x000fe200000100ff */
[----:B------:R-:W-:Y:S01]  /*0ed0*/  FADD.FTZ R38, RZ, R52 ;  /* 0x00000034ff267221 */ /* 0x000fe20000010000 */
[--C-:B------:R-:W-:Y:S02]  /*0ee0*/  HADD2.F32 R58, -RZ, R39.reuse.H0_H0 ;  /* 0x20000027ff3a7230 */ /* 0x100fe40000004100 */
[----:B------:R-:W-:Y:S01]  /*0ef0*/  FFMA.FTZ R13, R59, R59, R13 ;  /* 0x0000003b3b0d7223 */ /* 0x000fe2000001000d */
[----:B------:R-:W-:Y:S01]  /*0f00*/  FADD.FTZ R38, R38, R59 ;  /* 0x0000003b26267221 */ /* 0x000fe20000010000 */
[----:B------:R-:W-:-:S02]  /*0f10*/  HADD2.F32 R57, -RZ, R39.H1_H1 ;  /* 0x30000027ff397230 */ /* 0x000fc40000004100 */
        /* <DEDUP_REMOVED lines=12> */
[----:B------:R-:W-:Y:S01]  /*0fe0*/  STL [R1+0x4], R50 ;  /* 0x0000043201007387 */ /* 0x000fe20000100800 */
[----:B------:R-:W-:Y:S01]  /*0ff0*/  FFMA.FTZ R13, R56, R56, R13 ;  /* 0x00000038380d7223 */ /* 0x000fe2000001000d */
[----:B------:R-:W-:Y:S02]  /*1000*/  FADD.FTZ R38, R38, R56 ;  /* 0x0000003826267221 */ /* 0x000fe40000010000 */
[----:B------:R0:W-:Y:S01]  /*1010*/  STL [R1], R0 ;  /* 0x0000000001007387 */ /* 0x0001e20000100800 */
[----:B------:R-:W-:Y:S01]  /*1020*/  FFMA.FTZ R13, R55, R55, R13 ;  /* 0x00000037370d7223 */ /* 0x000fe2000001000d */
[----:B------:R-:W-:Y:S01]  /*1030*/  FADD.FTZ R38, R38, R55 ;  /* 0x0000003726267221 */ /* 0x000fe20000010000 */
[----:B----4-:R-:W-:-:S02]  /*1040*/  HADD2.F32 R54, -RZ, R46.H1_H1 ;  /* 0x3000002eff367230 */ /* 0x010fc40000004100 */
[----:B0-----:R-:W-:-:S05]  /*1050*/  HADD2.F32 R0, -RZ, R46.H0_H0 ;  /* 0x2000002eff007230 */ /* 0x001fca0000004100 */
[----:B------:R-:W-:Y:S01]  /*1060*/  FFMA.FTZ R13, R0, R0, R13 ;  /* 0x00000000000d7223 */ /* 0x000fe2000001000d */
[----:B------:R0:W-:Y:S01]  /*1070*/  STL [R1+0x8], R0 ;  /* 0x0000080001007387 */ /* 0x0001e20000100800 */
[----:B------:R-:W-:Y:S02]  /*1080*/  FADD.FTZ R38, R38, R0 ;  /* 0x0000000026267221 */ /* 0x000fe40000010000 */
[----:B------:R-:W-:Y:S01]  /*1090*/  FFMA.FTZ R13, R54, R54, R13 ;  /* 0x00000036360d7223 */ /* 0x000fe2000001000d */
[--C-:B------:R-:W-:Y:S02]  /*10a0*/  HADD2.F32 R53, -RZ, R47.reuse.H1_H1 ;  /* 0x3000002fff357230 */ /* 0x100fe40000004100 */
[----:B------:R-:W-:Y:S01]  /*10b0*/  FADD.FTZ R38, R38, R54 ;  /* 0x0000003626267221 */ /* 0x000fe20000010000 */
        /* <DEDUP_REMOVED lines=8> */
[----:B0-----:R-:W-:Y:S02]  /*1140*/  HADD2.F32 R0, -RZ, R16.H1_H1 ;  /* 0x30000010ff007230 */ /* 0x001fe40000004100 */
[----:B------:R-:W-:Y:S01]  /*1150*/  FADD.FTZ R16, R38, R51 ;  /* 0x0000003326107221 */ /* 0x000fe20000010000 */
[----:B------:R-:W-:Y:S02]  /*1160*/  HADD2.F32 R39, -RZ, R17.H0_H0 ;  /* 0x20000011ff277230 */ /* 0x000fe40000004100 */
[----:B------:R-:W-:Y:S01]  /*1170*/  FFMA.FTZ R13, R0, R0, R13 ;  /* 0x00000000000d7223 */ /* 0x000fe2000001000d */
[----:B------:R0:W-:Y:S01]  /*1180*/  STL [R1+0x14], R0 ;  /* 0x0000140001007387 */ /* 0x0001e20000100800 */
[----:B------:R-:W-:Y:S02]  /*1190*/  FADD.FTZ R16, R16, R0 ;  /* 0x0000000010107221 */ /* 0x000fe40000010000 */
[----:B------:R-:W-:-:S02]  /*11a0*/  FFMA.FTZ R13, R39, R39, R13 ;  /* 0x00000027270d7223 */ /* 0x000fc4000001000d */
[----:B------:R-:W-:Y:S01]  /*11b0*/  FADD.FTZ R16, R16, R39 ;  /* 0x0000002710107221 */ /* 0x000fe20000010000 */
[----:B0-----:R-:W-:Y:S02]  /*11c0*/  HADD2.F32 R0, -RZ, R17.H1_H1 ;  /* 0x30000011ff007230 */ /* 0x001fe40000004100 */
[--C-:B------:R-:W-:Y:S01]  /*11d0*/  HADD2.F32 R17, -RZ, R20.reuse.H0_H0 ;  /* 0x20000014ff117230 */ /* 0x100fe20000004100 */
[----:B------:R-:W-:Y:S02]  /*11e0*/  STL [R1+0x18], R39 ;  /* 0x0000182701007387 */ /* 0x000fe40000100800 */
[----:B------:R-:W-:Y:S01]  /*11f0*/  FFMA.FTZ R13, R0, R0, R13 ;  /* 0x00000000000d7223 */ /* 0x000fe2000001000d */
[----:B------:R-:W-:Y:S01]  /*1200*/  FADD.FTZ R16, R16, R0 ;  /* 0x0000000010107221 */ /* 0x000fe20000010000 */
[----:B------:R0:W-:Y:S02]  /*1210*/  STL [R1+0x1c], R0 ;  /* 0x00001c0001007387 */ /* 0x0001e40000100800 */
[----:B------:R-:W-:Y:S01]  /*1220*/  FFMA.FTZ R13, R17, R17, R13 ;  /* 0x00000011110d7223 */ /* 0x000fe2000001000d */
[----:B------:R-:W-:Y:S01]  /*1230*/  FADD.FTZ R16, R16, R17 ;  /* 0x0000001110107221 */ /* 0x000fe20000010000 */
[----:B------:R1:W-:Y:S01]  /*1240*/  STL [R1+0x30], R17 ;  /* 0x0000301101007387 */ /* 0x0003e20000100800 */
[----:B0-----:R-:W-:-:S02]  /*1250*/  HADD2.F32 R0, -RZ, R20.H1_H1 ;  /* 0x30000014ff007230 */ /* 0x001fc40000004100 */
        /* <DEDUP_REMOVED lines=100> */
[----:B------:R-:W-:Y:S02]  /*18a0*/  HADD2.F32 R16, -RZ, R18.H0_H0 ;  /* 0x20000012ff107230 */ /* 0x000fe40000004100 */
[----:B------:R-:W-:Y:S01]  /*18b0*/  FADD.FTZ R25, R25, R14 ;  /* 0x0000000e19197221 */ /* 0x000fe20000010000 */
[----:B------:R-:W-:Y:S01]  /*18c0*/  FFMA.FTZ R24, R15, R15, R24 ;  /* 0x0000000f0f187223 */ /* 0x000fe20000010018 */
[----:B------:R0:W-:Y:S02]  /*18d0*/  STL [R1+0x60], R17 ;  /* 0x0000601101007387 */ /* 0x0001e40000100800 */
[----:B------:R-:W-:Y:S01]  /*18e0*/  FADD.FTZ R25, R25, R15 ;  /* 0x0000000f19197221 */ /* 0x000fe20000010000 */
[----:B------:R-:W-:-:S03]  /*18f0*/  FFMA.FTZ R24, R16, R16, R24 ;  /* 0x0000001010187223 */ /* 0x000fc60000010018 */
[----:B------:R-:W-:Y:S01]  /*1900*/  FADD.FTZ R25, R25, R16 ;  /* 0x0000001019197221 */ /* 0x000fe20000010000 */
[----:B0-----:R-:W-:Y:S02]  /*1910*/  HADD2.F32 R17, -RZ, R18.H1_H1 ;  /* 0x30000012ff117230 */ /* 0x001fe40000004100 */
        /* <DEDUP_REMOVED lines=19> */
[--C-:B------:R-:W-:Y:S02]  /*1a50*/  HADD2.F32 R24, -RZ, R26.reuse.H0_H0 ;  /* 0x2000001aff187230 */ /* 0x100fe40000004100 */
[----:B------:R-:W-:Y:S01]  /*1a60*/  FADD.FTZ R34, R34, R23 ;  /* 0x0000001722227221 */ /* 0x000fe20000010000 */
[----:B------:R-:W-:Y:S02]  /*1a70*/  HADD2.F32 R25, -RZ, R26.H1_H1 ;  /* 0x3000001aff197230 */ /* 0x000fe40000004100 */
[----:B------:R-:W-:Y:S01]  /*1a80*/  FFMA.FTZ R35, R24, R24, R35 ;  /* 0x0000001818237223 */ /* 0x000fe20000010023 */
[----:B------:R-:W-:Y:S01]  /*1a90*/  FADD.FTZ R34, R34, R24 ;  /* 0x0000001822227221 */ /* 0x000fe20000010000 */
[----:B------:R-:W-:Y:S02]  /*1aa0*/  HADD2.F32 R26, -RZ, R27.H0_H0 ;  /* 0x2000001bff1a7230 */ /* 0x000fe40000004100 */
[----:B------:R-:W-:Y:S01]  /*1ab0*/  FFMA.FTZ R35, R25, R25, R35 ;  /* 0x0000001919237223 */ /* 0x000fe20000010023 */
[----:B------:R0:W-:Y:S01]  /*1ac0*/  STL [R1+0x64], R0 ;  /* 0x0000640001007387 */ /* 0x0001e20000100800 */
[----:B------:R-:W-:-:S02]  /*1ad0*/  FADD.FTZ R34, R34, R25 ;  /* 0x0000001922227221 */ /* 0x000fc40000010000 */
[----:B------:R-:W-:Y:S01]  /*1ae0*/  FFMA.FTZ R35, R26, R26, R35 ;  /* 0x0000001a1a237223 */ /* 0x000fe20000010023 */
[----:B------:R1:W-:Y:S01]  /*1af0*/  STL [R1+0x28], R26 ;  /* 0x0000281a01007387 */ /* 0x0003e20000100800 */
[----:B------:R-:W-:Y:S01]  /*1b00*/  FADD.FTZ R34, R34, R26 ;  /* 0x0000001a22227221 */ /* 0x000fe20000010000 */
[----:B0-----:R-:W-:Y:S02]  /*1b10*/  HADD2.F32 R0, -RZ, R27.H1_H1 ;  /* 0x3000001bff007230 */ /* 0x001fe40000004100 */
[----:B-1----:R-:W-:-:S03]  /*1b20*/  HADD2.F32 R26, -RZ, R32.H0_H0 ;  /* 0x20000020ff1a7230 */ /* 0x002fc60000004100 */
[----:B------:R-:W-:Y:S01]  /*1b30*/  FFMA.FTZ R35, R0, R0, R35 ;  /* 0x0000000000237223 */ /* 0x000fe20000010023 */
[----:B------:R-:W-:Y:S02]  /*1b40*/  HADD2.F32 R27, -RZ, R32.H1_H1 ;  /* 0x30000020ff1b7230 */ /* 0x000fe40000004100 */
[----:B------:R-:W-:Y:S01]  /*1b50*/  FADD.FTZ R34, R34, R0 ;  /* 0x0000000022227221 */ /* 0x000fe20000010000 */
[----:B------:R-:W-:Y:S01]  /*1b60*/  FFMA.FTZ R35, R26, R26, R35 ;  /* 0x0000001a1a237223 */ /* 0x000fe20000010023 */
[----:B------:R-:W-:Y:S02]  /*1b70*/  HADD2.F32 R32, -RZ, R33.H0_H0 ;  /* 0x20000021ff207230 */ /* 0x000fe40000004100 */
[----:B------:R-:W-:Y:S01]  /*1b80*/  FADD.FTZ R34, R34, R26 ;  /* 0x0000001a22227221 */ /* 0x000fe20000010000 */
[----:B------:R-:W-:Y:S01]  /*1b90*/  FFMA.FTZ R35, R27, R27, R35 ;  /* 0x0000001b1b237223 */ /* 0x000fe20000010023 */
[----:B------:R0:W-:Y:S02]  /*1ba0*/  STL [R1+0x2c], R0 ;  /* 0x00002c0001007387 */ /* 0x0001e40000100800 */
[----:B------:R-:W-:-:S02]  /*1bb0*/  FADD.FTZ R34, R34, R27 ;  /* 0x0000001b22227221 */ /* 0x000fc40000010000 */
[----:B------:R1:W-:Y:S01]  /*1bc0*/  STL [R1+0x24], R32 ;  /* 0x0000242001007387 */ /* 0x0003e20000100800 */
[----:B0-----:R-:W-:Y:S02]  /*1bd0*/  HADD2.F32 R0, -RZ, R33.H1_H1 ;  /* 0x30000021ff007230 */ /* 0x001fe40000004100 */
[----:B------:R-:W-:Y:S02]  /*1be0*/  FFMA.FTZ R33, R32, R32, R35 ;  /* 0x0000002020217223 */ /* 0x000fe40000010023 */
[----:B------:R-:W2:Y:S01]  /*1bf0*/  LDL R35, [R1+0x12c] ;  /* 0x00012c0001237983 */ /* 0x000ea20000100800 */
[----:B-1----:R-:W-:Y:S01]  /*1c00*/  FADD.FTZ R32, R34, R32 ;  /* 0x0000002022207221 */ /* 0x002fe20000010000 */
[----:B------:R-:W-:Y:S02]  /*1c10*/  FFMA.FTZ R33, R0, R0, R33 ;  /* 0x0000000000217223 */ /* 0x000fe40000010021 */
[----:B------:R0:W-:Y:S01]  /*1c20*/  STL [R1+0x20], R0 ;  /* 0x0000200001007387 */ /* 0x0001e20000100800 */
[----:B------:R-:W-:-:S03]  /*1c30*/  FADD.FTZ R32, R32, R0 ;  /* 0x0000000020207221 */ /* 0x000fc60000010000 */
[----:B0-----:R0:W5:Y:S01]  /*1c40*/  LDL.LU R0, [R1+0x130] ;  /* 0x0001300001007983 */ /* 0x0011620000300800 */
[----:B------:R-:W-:Y:S01]  /*1c50*/  ISETP.GT.U32.AND P0, PT, R60, 0x1f, PT ;  /* 0x0000001f3c00780c */ /* 0x000fe20003f04070 */
[----:B------:R-:W-:Y:S02]  /*1c60*/  BSSY B0, `(.L_x_1804) ;  /* 0x000002d000007945 */ /* 0x000fe40003800000 */
[----:B--2---:R1:W-:Y:S02]  /*1c70*/  STS.64 [R35], R32 ;  /* 0x0000002023007388 */ /* 0x0043e40000000a00 */
[----:B-1----:R-:W-:Y:S01]  /*1c80*/  CS2R R34, SRZ ;  /* 0x0000000000227805 */ /* 0x002fe2000001ff00 */
[----:B------:R-:W-:Y:S07]  /*1c90*/  BAR.SYNC.DEFER_BLOCKING 0x0 ;  /* 0x0000000000007b1d */ /* 0x000fee0000010000 */
        /* <DEDUP_REMOVED lines=41> */
.L_x_1805:
[----:B------:R-:W-:Y:S05]  /*1f30*/  BSYNC B0 ;  /* 0x0000000000007941 */ /* 0x000fea0003800000 */
.L_x_1804:
[----:B------:R-:W-:Y:S01]  /*1f40*/  LOP3.LUT P0, RZ, R60, 0xffffffe3, RZ, 0xc0, !PT ;  /* 0xffffffe33cff7812 */ /* 0x000fe2000780c0ff */
[----:B------:R-:W0:Y:S04]  /*1f50*/  SHFL.BFLY PT, R32, R34, 0x2, 0x1f ;  /* 0x0c401f0022207f89 */ /* 0x000e2800000e0000 */
[----:B------:R-:W1:Y:S04]  /*1f60*/  SHFL.BFLY PT, R60, R35, 0x2, 0x1f ;  /* 0x0c401f00233c7f89 */ /* 0x000e6800000e0000 */
[----:B------:R2:W-:Y:S02]  /*1f70*/  STL.64 [R1+0x130], R2 ;  /* 0x0001300201007387 */ /* 0x0005e40000100a00 */
[----:B--2---:R-:W2:Y:S01]  /*1f80*/  S2R R2, SR_CTAID.Y ;  /* 0x0000000000027919 */ /* 0x004ea20000002600 */
[----:B------:R-:W3:Y:S01]  /*1f90*/  S2R R3, SR_CTAID.X ;  /* 0x0000000000037919 */ /* 0x000ee20000002500 */
[----:B0-----:R-:W-:-:S02]  /*1fa0*/  FADD.FTZ R34, R32, R34 ;  /* 0x0000002220227221 */ /* 0x001fc40000010000 */
[----:B------:R-:W2:Y:S01]  /*1fb0*/  @!P0 LDC R32, c[0x0][0x10] ;  /* 0x00000400ff208b82 */ /* 0x000ea20000000800 */
[----:B-1----:R-:W-:Y:S02]  /*1fc0*/  FADD.FTZ R35, R60, R35 ;  /* 0x000000233c237221 */ /* 0x002fe40000010000 */
[----:B------:R-:W0:Y:S01]  /*1fd0*/  S2R R60, SR_TID.X ;  /* 0x00000000003c7919 */ /* 0x000e220000002100 */
[----:B------:R-:W1:Y:S01]  /*1fe0*/  SHFL.BFLY PT, R33, R34, 0x1, 0x1f ;  /* 0x0c201f0022217f89 */ /* 0x000e6200000e0000 */
[----:B--2---:R-:W-:Y:S02]  /*1ff0*/  @!P0 IMAD R32, R32, UR4, R2 ;  /* 0x0000000420208c24 */ /* 0x004fe4000f8e0202 */
[----:B-1----:R-:W-:Y:S01]  /*2000*/  FADD.FTZ R34, R34, R33 ;  /* 0x0000002122227221 */ /* 0x002fe20000010000 */
[----:B0-----:R-:W-:-:S04]  /*2010*/  SHF.R.U32.HI R60, RZ, 0x2, R60 ;  /* 0x00000002ff3c7819 */ /* 0x001fc8000001163c */
[----:B------:R-:W-:-:S04]  /*2020*/  @!P0 SHF.L.U32 R60, R60, 0x6, RZ ;  /* 0x000000063c3c8819 */ /* 0x000fc800000006ff */
[----:B---3--:R-:W-:Y:S02]  /*2030*/  @!P0 LOP3.LUT R60, R60, 0xffffffc0, R3, 0xe2, !PT ;  /* 0xffffffc03c3c8812 */ /* 0x008fe400078ee203 */
[----:B------:R-:W0:Y:S02]  /*2040*/  @!P0 LDC.64 R2, c[0x0][0x248] ;  /* 0x00009200ff028b82 */ /* 0x000e240000000a00 */
[----:B------:R-:W-:Y:S02]  /*2050*/  @!P0 LEA R32, R32, R60, 0x9 ;  /* 0x0000003c20208211 */ /* 0x000fe400078e48ff */
[----:B------:R-:W1:Y:S02]  /*2060*/  SHFL.BFLY PT, R60, R35, 0x1, 0x1f ;  /* 0x0c201f00233c7f89 */ /* 0x000e6400000e0000 */
[----:B------:R-:W-:-:S05]  /*2070*/  @!P0 SHF.L.U32 R32, R32, 0x1, RZ ;  /* 0x0000000120208819 */ /* 0x000fca00000006ff */
[----:B0-----:R-:W-:Y:S02]  /*2080*/  @!P0 IMAD.WIDE.U32 R32, R32, 0x4, R2 ;  /* 0x0000000420208825 */ /* 0x001fe400078e0002 */
[----:B------:R0:W5:Y:S02]  /*2090*/  LDL.LU.64 R2, [R1+0x130] ;  /* 0x0001300001027983 */ /* 0x0001640000300a00 */
[----:B-1----:R-:W-:Y:S02]  /*20a0*/  FADD.FTZ R35, R35, R60 ;  /* 0x0000003c23237221 */ /* 0x002fe40000010000 */
[----:B------:R-:W1:Y:S03]  /*20b0*/  S2R R60, SR_TID.X ;  /* 0x00000000003c7919 */ /* 0x000e660000002100 */
[----:B------:R0:W-:Y:S01]  /*20c0*/  @!P0 STG.E.64 desc[UR6][R32.64], R34 ;  /* 0x0000002220008986 */ /* 0x0001e2000c101b06 */
[----:B------:R-:W-:Y:S01]  /*20d0*/  BAR.SYNC.DEFER_BLOCKING 0x0 ;  /* 0x0000000000007b1d */ /* 0x000fe20000010000 */
[----:B-1----:R-:W-:-:S02]  /*20e0*/  ISETP.NE.AND P1, PT, R60, RZ, PT ;  /* 0x000000ff3c00720c */ /* 0x002fc40003f25270 */
[----:B------:R-:W-:-:S11]  /*20f0*/  ISETP.GT.U32.AND P0, PT, R60, 0xff, PT ;  /* 0x000000ff3c00780c */ /* 0x000fd60003f04070 */
[----:B0-----:R-:W-:Y:S05]  /*2100*/  @P1 BRA `(.L_x_1806) ;  /* 0x0000000000441947 */ /* 0x001fea0003800000 */
        /* <DEDUP_REMOVED lines=11> */
.L_x_1807:
[----:B------:R-:W2:Y:S04]  /*21c0*/  LD.E.STRONG.GPU R35, desc[UR6][R32.64] ;  /* 0x0000000620237980 */ /* 0x000ea8000c10f900 */
[----:B--2---:R-:W-:Y:S01]  /*21d0*/  CCTL.IVALL ;  /* 0x00000000ff00798f */ /* 0x004fe20002000000 */
[----:B------:R-:W-:Y:S05]  /*21e0*/  YIELD ;  /* 0x0000000000007946 */ /* 0x000fea0003800000 */
[----:B-----5:R-:W-:-:S04]  /*21f0*/  LOP3.LUT R35, R35, R34, RZ, 0x3c, !PT ;  /* 0x0000002223237212 */ /* 0x020fc800078e3cff */
[----:B------:R-:W-:-:S13]  /*2200*/  ISETP.GT.AND P1, PT, R35, -0x1, PT ;  /* 0xffffffff2300780c */ /* 0x000fda0003f24270 */
[----:B------:R-:W-:Y:S05]  /*2210*/  @P1 BRA `(.L_x_1807) ;  /* 0xfffffffc00e81947 */ /* 0x000fea000383ffff */
.L_x_1806:
[----:B------:R-:W-:Y:S05]  /*2220*/  WARPSYNC.ALL ;  /* 0x0000000000007948 */ /* 0x000fea0003800000 */
[----:B------:R-:W1:Y:S01]  /*2230*/  S2R R35, SR_TID.X ;  /* 0x0000000000237919 */ /* 0x000e620000002100 */
[----:B0-----:R-:W0:Y:S01]  /*2240*/  @!P0 LDC R33, c[0x0][0x10] ;  /* 0x00000400ff218b82 */ /* 0x001e220000000800 */
[----:B------:R-:W-:Y:S01]  /*2250*/  ULDC.64 UR8, c[0x0][0x240] ;  /* 0x0000900000087ab9 */ /* 0x000fe20000000a00 */
[----:B------:R-:W0:Y:S01]  /*2260*/  S2R R60, SR_CTAID.Y ;  /* 0x00000000003c7919 */ /* 0x000e220000002600 */
[----:B-----5:R2:W-:Y:S05]  /*2270*/  STL.64 [R1+0x130], R2 ;  /* 0x0001300201007387 */ /* 0x0205ea0000100a00 */
        /* <DEDUP_REMOVED lines=12> */
[----:B------:R0:W5:Y:S04]  /*2340*/  LDL.LU.64 R2, [R1+0x130] ;  /* 0x0001300001027983 */ /* 0x0001680000300a00 */
[----:B------:R-:W2:Y:S04]  /*2350*/  @!P0 LDG.E.64 R34, desc[UR6][R34.64] ;  /* 0x0000000622228981 */ /* 0x000ea8000c1e1b00 */
[----:B------:R-:W3:Y:S01]  /*2360*/  @!P0 LDG.E.64 R32, desc[UR6][R32.64] ;  /* 0x0000000620208981 */ /* 0x000ee2000c1e1b00 */
[----:B------:R-:W-:Y:S01]  /*2370*/  HFMA2.MMA R60, -RZ, RZ, 0, 0 ;  /* 0x00000000ff3c7435 */ /* 0x000fe200000001ff */
[----:B------:R-:W-:Y:S01]  /*2380*/  ISETP.EQ.U32.AND P1, PT, RZ, UR8, PT ;  /* 0x00000008ff007c0c */ /* 0x000fe2000bf22070 */
[----:B------:R-:W-:Y:S01]  /*2390*/  BSSY B0, `(.L_x_1808) ;  /* 0x0000037000007945 */ /* 0x000fe20003800000 */
[----:B--2---:R-:W-:Y:S01]  /*23a0*/  @!P0 FADD.FTZ R34, RZ, R34 ;  /* 0x00000022ff228221 */ /* 0x004fe20000010000 */
[----:B------:R-:W-:-:S03]  /*23b0*/  @!P0 FADD.FTZ R35, RZ, R35 ;  /* 0x00000023ff238221 */ /* 0x000fc60000010000 */
[----:B---3--:R-:W-:Y:S01]  /*23c0*/  @!P0 FADD.FTZ R60, R32, R34 ;  /* 0x00000022203c8221 */ /* 0x008fe20000010000 */
[----:B------:R-:W-:Y:S01]  /*23d0*/  MOV R32, RZ ;  /* 0x000000ff00207202 */ /* 0x000fe20000000f00 */
[----:B------:R-:W-:Y:S02]  /*23e0*/  @!P0 FADD.FTZ R32, R33, R35 ;  /* 0x0000002321208221 */ /* 0x000fe40000010000 */
[----:B------:R-:W1:Y:S01]  /*23f0*/  S2R R35, SR_TID.X ;  /* 0x0000000000237919 */ /* 0x000e620000002100 */
[----:B------:R-:W2:Y:S04]  /*2400*/  SHFL.BFLY PT, R34, R60, 0x10, 0x1f ;  /* 0x0e001f003c227f89 */ /* 0x000ea800000e0000 */
[----:B------:R-:W3:Y:S01]  /*2410*/  SHFL.BFLY PT, R33, R32, 0x10, 0x1f ;  /* 0x0e001f0020217f89 */ /* 0x000ee200000e0000 */
[----:B--2---:R-:W-:Y:S01]  /*2420*/  FADD.FTZ R60, R34, R60 ;  /* 0x0000003c223c7221 */ /* 0x004fe20000010000 */
[----:B---3--:R-:W-:-:S04]  /*2430*/  FADD.FTZ R33, R33, R32 ;  /* 0x0000002021217221 */ /* 0x008fc80000010000 */
[----:B------:R-:W2:Y:S01]  /*2440*/  SHFL.BFLY PT, R34, R60, 0x8, 0x1f ;  /* 0x0d001f003c227f89 */ /* 0x000ea200000e0000 */
[----:B-1----:R-:W-:-:S03]  /*2450*/  LOP3.LUT P0, RZ, R35, 0xffffff1f, RZ, 0xc0, !PT ;  /* 0xffffff1f23ff7812 */ /* 0x002fc6000780c0ff */
[----:B------:R-:W1:Y:S01]  /*2460*/  SHFL.BFLY PT, R32, R33, 0x8, 0x1f ;  /* 0x0d001f0021207f89 */ /* 0x000e6200000e0000 */
[----:B--2---:R-:W-:Y:S01]  /*2470*/  FADD.FTZ R60, R60, R34 ;  /* 0x000000223c3c7221 */ /* 0x004fe20000010000 */
[----:B-1----:R-:W-:-:S04]  /*2480*/  FADD.FTZ R32, R33, R32 ;  /* 0x0000002021207221 */ /* 0x002fc80000010000 */
        /* <DEDUP_REMOVED lines=10> */
[----:B-1----:R-:W-:Y:S02]  /*2530*/  FADD.FTZ R32, R60, R32 ;  /* 0x000000203c207221 */ /* 0x002fe40000010000 */
[----:B------:R-:W1:Y:S02]  /*2540*/  S2R R60, SR_TID.X ;  /* 0x00000000003c7919 */ /* 0x000e640000002100 */
[----:B------:R-:W-:Y:S01]  /*2550*/  @!P0 FMUL.FTZ R32, R32, 6.1035157159494701773e-06 ;  /* 0x36cccccd20208820 */ /* 0x000fe20000410000 */
[----:B--2---:R-:W-:-:S03]  /*2560*/  FADD.FTZ R34, R33, R34 ;  /* 0x0000002221227221 */ /* 0x004fc60000010000 */
[----:B------:R-:W-:-:S04]  /*2570*/  @!P0 FMUL.FTZ R33, R32, R32 ;  /* 0x0000002020218220 */ /* 0x000fc80000410000 */
[----:B------:R-:W-:-:S05]  /*2580*/  @!P0 FFMA.FTZ R33, R34, 6.1035157159494701773e-06, -R33 ;  /* 0x36cccccd22218823 */ /* 0x000fca0000010821 */
[----:B------:R-:W-:Y:S02]  /*2590*/  @!P0 FMNMX.FTZ R33, RZ, R33, !PT ;  /* 0x00000021ff218209 */ /* 0x000fe40007810000 */
[----:B-1----:R-:W-:Y:S02]  /*25a0*/  SHF.R.U32.HI R34, RZ, 0x2, R60 ;  /* 0x00000002ff227819 */ /* 0x002fe4000001163c */
[----:B------:R-:W1:Y:S02]  /*25b0*/  S2R R60, SR_CTAID.X ;  /* 0x00000000003c7919 */ /* 0x000e640000002500 */
[----:B------:R-:W-:-:S05]  /*25c0*/  @!P0 LOP3.LUT R34, R34, 0x3ffffff8, RZ, 0xc0, !PT ;  /* 0x3ffffff822228812 */ /* 0x000fca00078ec0ff */
[----:B------:R0:W-:Y:S01]  /*25d0*/  @!P0 STS.64 [R34+UR5], R32 ;  /* 0x0000002022008988 */ /* 0x0001e20008000a05 */
[----:B------:R-:W-:Y:S01]  /*25e0*/  BAR.SYNC.DEFER_BLOCKING 0x0 ;  /* 0x0000000000007b1d */ /* 0x000fe20000010000 */
[----:B-1----:R-:W-:-:S04]  /*25f0*/  LOP3.LUT P0, RZ, R60, 0x3f, RZ, 0xc0, !PT ;  /* 0x0000003f3cff7812 */ /* 0x002fc8000780c0ff */
        /* <DEDUP_REMOVED lines=16> */
.L_x_1809:
[----:B------:R-:W-:Y:S05]  /*2700*/  BSYNC B0 ;  /* 0x0000000000007941 */ /* 0x000fea0003800000 */
.L_x_1808:
[----:B0-----:R-:W2:Y:S01]  /*2710*/  LDL R34, [R1+0x128] ;  /* 0x0001280001227983 */ /* 0x001ea20000100800 */
[----:B------:R-:W-:Y:S01]  /*2720*/  ULDC.64 UR10, c[0x0][0x210] ;  /* 0x00008400000a7ab9 */ /* 0x000fe20000000a00 */
[----:B------:R-:W-:Y:S01]  /*2730*/  ULDC UR8, c[0x0][0x230] ;  /* 0x00008c0000087ab9 */ /* 0x000fe20000000800 */
[C---:B-----5:R-:W-:Y:S01]  /*2740*/  LEA R32, P0, R2.reuse, UR10, 0x1 ;  /* 0x0000000a02207c11 */ /* 0x060fe2000f8008ff */
[----:B------:R0:W-:Y:S03]  /*2750*/  STL [R1+0x130], R0 ;  /* 0x0001300001007387 */ /* 0x0001e60000100800 */
[----:B------:R-:W-:Y:S01]  /*2760*/  LEA.HI.X R33, R2, UR11, R61, 0x1, P0 ;  /* 0x0000000b02217c11 */ /* 0x000fe200080f0c3d */
[----:B0-----:R-:W3:Y:S04]  /*2770*/  LDL.LU R0, [R1] ;  /* 0x0000000001007983 */ /* 0x001ee80000300800 */
[----:B--2---:R-:W0:Y:S02]  /*2780*/  LDS.64 R34, [R34] ;  /* 0x0000000022227984 */ /* 0x004e240000000a00 */
[----:B0-----:R-:W-:Y:S01]  /*2790*/  FADD.FTZ R2, R35, UR8 ;  /* 0x0000000823027e21 */ /* 0x001fe20008010000 */
[----:B------:R-:W-:Y:S01]  /*27a0*/  FADD.FTZ R61, R52, -R34 ;  /* 0x80000022343d7221 */ /* 0x000fe20000010000 */
[----:B------:R-:W-:-:S02]  /*27b0*/  HADD2.F32 R35, -RZ, R30.H0_H0 ;  /* 0x2000001eff237230 */ /* 0x000fc40000004100 */
        /* <DEDUP_REMOVED lines=21> */
[----:B------:R-:W-:Y:S01]  /*2910*/  FADD.FTZ R27, R27, -R34 ;  /* 0x800000221b1b7221 */ /* 0x000fe20000010000 */
[----:B------:R-:W-:-:S02]  /*2920*/  ULDC.64 UR8, c[0x0][0x238] ;  /* 0x00008e0000087ab9 */ /* 0x000fc40000000a00 */
        /* <DEDUP_REMOVED lines=15> */
[----:B------:R-:W-:Y:S01]  /*2a20*/  F2FP.F16.F32.PACK_AB R60, R61, R60 ;  /* 0x0000003c3d3c723e */ /* 0x000fe200000000ff */
[----:B------:R-:W-:-:S03]  /*2a30*/  FADD.FTZ R61, R58, -R34 ;  /* 0x800000223a3d7221 */ /* 0x000fc60000010000 */
[----:B------:R-:W-:Y:S01]  /*2a40*/  PRMT R59, R60, 0x7632, R59 ;  /* 0x000076323c3b7816 */ /* 0x000fe2000000003b */
[----:B------:R-:W-:Y:S02]  /*2a50*/  HADD2.F32 R58, -RZ, R31.H0_H0 ;  /* 0x2000001fff3a7230 */ /* 0x000fe40000004100 */
[----:B------:R-:W-:Y:S02]  /*2a60*/  FMUL.FTZ R61, R2, R61 ;  /* 0x0000003d023d7220 */ /* 0x000fe40000410000 */
[----:B------:R0:W-:Y:S04]  /*2a70*/  STG.E.U16 desc[UR6][R32.64+0x2], R59 ;  /* 0x0000023b20007986 */ /* 0x0001e8000c101506 */
[----:B------:R1:W-:Y:S01]  /*2a80*/  STG.E.U16 desc[UR6][R32.64], R60 ;  /* 0x0000003c20007986 */ /* 0x0003e2000c101506 */
[----:B0-----:R-:W-:-:S05]  /*2a90*/  HADD2.F32 R59, -RZ, R29.H0_H0 ;  /* 0x2000001dff3b7230 */ /* 0x001fca0000004100 */
[----:B------:R-:W-:-:S04]  /*2aa0*/  FFMA.FTZ R61, R61, R59, R58 ;  /* 0x0000003b3d3d7223 */ /* 0x000fc8000001003a */
[----:B-1----:R-:W-:-:S06]  /*2ab0*/  FMUL.FTZ R60, R61, -1.4426950216293334961 ;  /* 0xbfb8aa3b3d3c7820 */ /* 0x002fcc0000410000 */
        /* <DEDUP_REMOVED lines=13> */
[----:B------:R-:W-:Y:S02]  /*2b90*/  F2FP.F16.F32.PACK_AB R60, R61, R60 ;  /* 0x0000003c3d3c723e */ /* 0x000fe400000000ff */
[----:B------:R-:W2:Y:S02]  /*2ba0*/  LDL.LU R61, [R1+0x4] ;  /* 0x00000400013d7983 */ /* 0x000ea40000300800 */
[----:B------:R-:W-:Y:S02]  /*2bb0*/  PRMT R57, R60, 0x7632, R57 ;  /* 0x000076323c397816 */ /* 0x000fe40000000039 */
[----:B------:R-:W-:Y:S04]  /*2bc0*/  STG.E.U16 desc[UR6][R32.64+0x4], R60 ;  /* 0x0000043c20007986 */ /* 0x000fe8000c101506 */
[----:B------:R3:W-:Y:S02]  /*2bd0*/  STG.E.U16 desc[UR6][R32.64+0x6], R57 ;  /* 0x0000063920007986 */ /* 0x0007e4000c101506 */
[--C-:B---3--:R-:W-:Y:S01]  /*2be0*/  FADD.FTZ R57, R0, -R34.reuse ;  /* 0x8000002200397221 */ /* 0x108fe20000010000 */
[----:B--2---:R-:W-:-:S02]  /*2bf0*/  FADD.FTZ R32, R61, -R34 ;  /* 0x800000223d207221 */ /* 0x004fc40000010000 */
[----:B------:R-:W2:Y:S02]  /*2c00*/  LDL.LU R61, [R1+0x8] ;  /* 0x00000800013d7983 */ /* 0x000ea40000300800 */
[----:B------:R-:W-:-:S04]  /*2c10*/  FMUL.FTZ R32, R2, R32 ;  /* 0x0000002002207220 */ /* 0x000fc80000410000 */
[----:B------:R-:W-:-:S04]  /*2c20*/  FFMA.FTZ R32, R52, R32, R35 ;  /* 0x0000002034207223 */ /* 0x000fc80000010023 */
[----:B------:R-:W-:-:S06]  /*2c30*/  FMUL.FTZ R33, R32, -1.4426950216293334961 ;  /* 0xbfb8aa3b20217820 */ /* 0x000fcc0000410000 */
[----:B------:R-:W0:Y:S02]  /*2c40*/  MUFU.EX2 R33, R33 ;  /* 0x0000002100217308 */ /* 0x000e240000000800 */
[----:B0-----:R-:W-:-:S06]  /*2c50*/  FADD.FTZ R33, R33, 1 ;  /* 0x3f80000021217421 */ /* 0x001fcc0000010000 */
[----:B------:R-:W0:Y:S02]  /*2c60*/  MUFU.RCP R33, R33 ;  /* 0x0000002100217308 */ /* 0x000e240000001000 */
[----:B0-----:R-:W-:-:S05]  /*2c70*/  FMUL.FTZ R0, R32, R33 ;  /* 0x0000002120007220 */ /* 0x001fca0000410000 */
[----:B------:R0:W-:Y:S04]  /*2c80*/  STL [R1+0xc0], R0 ;  /* 0x0000c00001007387 */ /* 0x0001e80000100800 */
[----:B0-----:R-:W3:Y:S01]  /*2c90*/  LDL.LU R0, [R1+0xc] ;  /* 0x00000c0001007983 */ /* 0x001ee20000300800 */
[C---:B------:R-:W-:Y:S01]  /*2ca0*/  FMUL.FTZ R57, R2.reuse, R57 ;  /* 0x0000003902397220 */ /* 0x040fe20000410000 */
[C---:B------:R-:W-:Y:S01]  /*2cb0*/  FMUL.FTZ R56, R2.reuse, R56 ;  /* 0x0000003802387220 */ /* 0x040fe20000410000 */
[----:B------:R-:W-:Y:S02]  /*2cc0*/  FMUL.FTZ R55, R2, R55 ;  /* 0x0000003702377220 */ /* 0x000fe40000410000 */
[----:B------:R-:W-:Y:S01]  /*2cd0*/  FFMA.FTZ R57, R28, R57, R30 ;  /* 0x000000391c397223 */ /* 0x000fe2000001001e */
[----:B------:R-:W-:Y:S01]  /*2ce0*/  FFMA.FTZ R56, R59, R56, R58 ;  /* 0x000000383b387223 */ /* 0x000fe2000001003a */
[----:B------:R-:W-:-:S02]  /*2cf0*/  FFMA.FTZ R55, R29, R55, R31 ;  /* 0x000000371d377223 */ /* 0x000fc4000001001f */
[----:B------:R-:W-:Y:S01]  /*2d00*/  FMUL.FTZ R60, R57, -1.4426950216293334961 ;  /* 0xbfb8aa3b393c7820 */ /* 0x000fe20000410000 */
[----:B------:R-:W-:Y:S01]  /*2d10*/  FMUL.FTZ R32, R56, -1.4426950216293334961 ;  /* 0xbfb8aa3b38207820 */ /* 0x000fe20000410000 */
[----:B------:R-:W-:-:S04]  /*2d20*/  FMUL.FTZ R33, R55, -1.4426950216293334961 ;  /* 0xbfb8aa3b37217820 */ /* 0x000fc80000410000 */
[----:B------:R-:W0:Y:S08]  /*2d30*/  MUFU.EX2 R60, R60 ;  /* 0x0000003c003c7308 */ /* 0x000e300000000800 */
[----:B------:R-:W1:Y:S08]  /*2d40*/  MUFU.EX2 R32, R32 ;  /* 0x0000002000207308 */ /* 0x000e700000000800 */
[----:B------:R-:W4:Y:S01]  /*2d50*/  MUFU.EX2 R33, R33 ;  /* 0x0000002100217308 */ /* 0x000f220000000800 */
[----:B0-----:R-:W-:Y:S01]  /*2d60*/  FADD.FTZ R60, R60, 1 ;  /* 0x3f8000003c3c7421 */ /* 0x001fe20000010000 */
[----:B-1----:R-:W-:-:S06]  /*2d70*/  FADD.FTZ R32, R32, 1 ;  /* 0x3f80000020207421 */ /* 0x002fcc0000010000 */
[----:B------:R-:W0:Y:S01]  /*2d80*/  MUFU.RCP R60, R60 ;  /* 0x0000003c003c7308 */ /* 0x000e220000001000 */
[----:B----4-:R-:W-:-:S07]  /*2d90*/  FADD.FTZ R33, R33, 1 ;  /* 0x3f80000021217421 */ /* 0x010fce0000010000 */
[----:B------:R-:W1:Y:S08]  /*2da0*/  MUFU.RCP R32, R32 ;  /* 0x0000002000207308 */ /* 0x000e700000001000 */
[----:B------:R-:W4:Y:S01]  /*2db0*/  MUFU.RCP R33, R33 ;  /* 0x0000002100217308 */ /* 0x000f220000001000 */
[----:B0-----:R-:W-:Y:S01]  /*2dc0*/  FMUL.FTZ R57, R57, R60 ;  /* 0x0000003c39397220 */ /* 0x001fe20000410000 */
[----:B-1----:R-:W-:-:S04]  /*2dd0*/  FMUL.FTZ R56, R56, R32 ;  /* 0x0000002038387220 */ /* 0x002fc80000410000 */
[----:B------:R-:W-:Y:S01]  /*2de0*/  STL [R1+0xbc], R57 ;  /* 0x0000bc3901007387 */ /* 0x000fe20000100800 */
[----:B----4-:R-:W-:-:S03]  /*2df0*/  FMUL.FTZ R55, R55, R33 ;  /* 0x0000002137377220 */ /* 0x010fc60000410000 */
[----:B------:R-:W-:Y:S04]  /*2e00*/  STL [R1+0xb8], R56 ;  /* 0x0000b83801007387 */ /* 0x000fe80000100800 */
[----:B------:R3:W-:Y:S02]  /*2e10*/  STL [R1+0xb4], R55 ;  /* 0x0000b43701007387 */ /* 0x0007e40000100800 */
[--C-:B---3--:R-:W-:Y:S02]  /*2e20*/  FADD.FTZ R55, R0, -R34.reuse ;  /* 0x8000002200377221 */ /* 0x108fe40000010000 */
[----:B------:R-:W3:Y:S01]  /*2e30*/  LDL.LU R0, [R1+0x14] ;  /* 0x0000140001007983 */ /* 0x000ee20000300800 */
[----:B--2---:R-:W-:-:S04]  /*2e40*/  FADD.FTZ R57, R61, -R34 ;  /* 0x800000223d397221 */ /* 0x004fc80000010000 */
[----:B------:R-:W-:-:S04]  /*2e50*/  FMUL.FTZ R57, R2, R57 ;  /* 0x0000003902397220 */ /* 0x000fc80000410000 */
[----:B------:R-:W-:-:S04]  /*2e60*/  FFMA.FTZ R57, R52, R57, R35 ;  /* 0x0000003934397223 */ /* 0x000fc80000010023 */
[----:B------:R-:W-:-:S06]  /*2e70*/  FMUL.FTZ R32, R57, -1.4426950216293334961 ;  /* 0xbfb8aa3b39207820 */ /* 0x000fcc0000410000 */
[----:B------:R-:W0:Y:S01]  /*2e80*/  MUFU.EX2 R32, R32 ;  /* 0x0000002000207308 */ /* 0x000e220000000800 */
[----:B------:R-:W-:Y:S01]  /*2e90*/  FMUL.FTZ R54, R2, R54 ;  /* 0x0000003602367220 */ /* 0x000fe20000410000 */
[----:B0-----:R-:W-:-:S06]  /*2ea0*/  FADD.FTZ R32, R32, 1 ;  /* 0x3f80000020207421 */ /* 0x001fcc0000010000 */
[----:B------:R-:W0:Y:S01]  /*2eb0*/  MUFU.RCP R32, R32 ;  /* 0x0000002000207308 */ /* 0x000e220000001000 */
[----:B------:R-:W-:Y:S01]  /*2ec0*/  FMUL.FTZ R55, R2, R55 ;  /* 0x0000003702377220 */ /* 0x000fe20000410000 */
[----:B------:R-:W-:-:S03]  /*2ed0*/  FFMA.FTZ R54, R28, R54, R30 ;  /* 0x000000361c367223 */ /* 0x000fc6000001001e */
[----:B------:R-:W-:Y:S01]  /*2ee0*/  FFMA.FTZ R55, R59, R55, R58 ;  /* 0x000000373b377223 */ /* 0x000fe2000001003a */
[----:B------:R-:W-:Y:S01]  /*2ef0*/  FMUL.FTZ R33, R54, -1.4426950216293334961 ;  /* 0xbfb8aa3b36217820 */ /* 0x000fe20000410000 */
[----:B0-----:R-:W-:Y:S02]  /*2f00*/  FMUL.FTZ R56, R57, R32 ;  /* 0x0000002039387220 */ /* 0x001fe40000410000 */
[----:B------:R-:W-:-:S03]  /*2f10*/  FMUL.FTZ R32, R55, -1.4426950216293334961 ;  /* 0xbfb8aa3b37207820 */ /* 0x000fc60000410000 */
[----:B------:R-:W0:Y:S08]  /*2f20*/  MUFU.EX2 R33, R33 ;  /* 0x0000002100217308 */ /* 0x000e300000000800 */
[----:B------:R-:W1:Y:S01]  /*2f30*/  MUFU.EX2 R32, R32 ;  /* 0x0000002000207308 */ /* 0x000e620000000800 */
[----:B0-----:R-:W-:Y:S01]  /*2f40*/  FADD.FTZ R33, R33, 1 ;  /* 0x3f80000021217421 */ /* 0x001fe20000010000 */
[----:B-1----:R-:W-:-:S06]  /*2f50*/  FADD.FTZ R32, R32, 1 ;  /* 0x3f80000020207421 */ /* 0x002fcc0000010000 */
[----:B------:R-:W0:Y:S08]  /*2f60*/  MUFU.RCP R33, R33 ;  /* 0x0000002100217308 */ /* 0x000e300000001000 */
[----:B------:R-:W1:Y:S01]  /*2f70*/  MUFU.RCP R32, R32 ;  /* 0x0000002000207308 */ /* 0x000e620000001000 */
[----:B------:R2:W-:Y:S04]  /*2f80*/  STL [R1+0xb0], R56 ;  /* 0x0000b03801007387 */ /* 0x0005e80000100800 */
[----:B------:R-:W4:Y:S01]  /*2f90*/  LDL.LU R57, [R1+0x18] ;  /* 0x0000180001397983 */ /* 0x000f220000300800 */
[----:B0-----:R-:W-:Y:S01]  /*2fa0*/  FMUL.FTZ R54, R54, R33 ;  /* 0x0000002136367220 */ /* 0x001fe20000410000 */
[----:B-1----:R-:W-:-:S04]  /*2fb0*/  FMUL.FTZ R55, R55, R32 ;  /* 0x0000002037377220 */ /* 0x002fc80000410000 */
[----:B------:R3:W-:Y:S04]  /*2fc0*/  STL [R1+0xac], R54 ;  /* 0x0000ac3601007387 */ /* 0x0007e80000100800 */
[----:B------:R0:W-:Y:S04]  /*2fd0*/  STL [R1+0xa8], R55 ;  /* 0x0000a83701007387 */ /* 0x0001e80000100800 */
[----:B--2---:R-:W2:Y:S01]  /*2fe0*/  LDL.LU R56, [R1+0x1c] ;  /* 0x00001c0001387983 */ /* 0x004ea20000300800 */
[----:B---3--:R-:W-:-:S03]  /*2ff0*/  FADD.FTZ R54, R0, -R34 ;  /* 0x8000002200367221 */ /* 0x008fc60000010000 */
[----:B------:R-:W3:Y:S01]  /*3000*/  LDL.LU R0, [R1+0x30] ;  /* 0x0000300001007983 */ /* 0x000ee20000300800 */
[----:B------:R-:W-:-:S04]  /*3010*/  FMUL.FTZ R53, R2, R53 ;  /* 0x0000003502357220 */ /* 0x000fc80000410000 */
[----:B------:R-:W-:-:S04]  /*3020*/  FFMA.FTZ R53, R29, R53, R31 ;  /* 0x000000351d357223 */ /* 0x000fc8000001001f */
[----:B------:R-:W-:-:S06]  /*3030*/  FMUL.FTZ R33, R53, -1.4426950216293334961 ;  /* 0xbfb8aa3b35217820 */ /* 0x000fcc0000410000 */
[----:B------:R-:W1:Y:S01]  /*3040*/  MUFU.EX2 R33, R33 ;  /* 0x0000002100217308 */ /* 0x000e620000000800 */
[----:B------:R-:W-:Y:S01]  /*3050*/  FMUL.FTZ R51, R2, R51 ;  /* 0x0000003302337220 */ /* 0x000fe20000410000 */
[----:B-1----:R-:W-:-:S06]  /*3060*/  FADD.FTZ R33, R33, 1 ;  /* 0x3f80000021217421 */ /* 0x002fcc0000010000 */
[----:B------:R-:W1:Y:S01]  /*3070*/  MUFU.RCP R33, R33 ;  /* 0x0000002100217308 */ /* 0x000e620000001000 */
[----:B------:R-:W-:Y:S01]  /*3080*/  FMUL.FTZ R54, R2, R54 ;  /* 0x0000003602367220 */ /* 0x000fe20000410000 */
[----:B------:R-:W-:-:S03]  /*3090*/  FFMA.FTZ R51, R52, R51, R35 ;  /* 0x0000003334337223 */ /* 0x000fc60000010023 */
[----:B------:R-:W-:Y:S01]  /*30a0*/  FFMA.FTZ R54, R28, R54, R30 ;  /* 0x000000361c367223 */ /* 0x000fe2000001001e */
[----:B------:R-:W-:Y:S01]  /*30b0*/  FMUL.FTZ R32, R51, -1.4426950216293334961 ;  /* 0xbfb8aa3b33207820 */ /* 0x000fe20000410000 */
[----:B-1----:R-:W-:Y:S02]  /*30c0*/  FMUL.FTZ R53, R53, R33 ;  /* 0x0000002135357220 */ /* 0x002fe40000410000 */
[----:B------:R-:W-:-:S03]  /*30d0*/  FMUL.FTZ R33, R54, -1.4426950216293334961 ;  /* 0xbfb8aa3b36217820 */ /* 0x000fc60000410000 */
[----:B------:R-:W1:Y:S08]  /*30e0*/  MUFU.EX2 R32, R32 ;  /* 0x0000002000207308 */ /* 0x000e700000000800 */
[----:B------:R-:W0:Y:S01]  /*30f0*/  MUFU.EX2 R33, R33 ;  /* 0x0000002100217308 */ /* 0x000e220000000800 */
[----:B-1----:R-:W-:Y:S01]  /*3100*/  FADD.FTZ R32, R32, 1 ;  /* 0x3f80000020207421 */ /* 0x002fe20000010000 */
[----:B0-----:R-:W-:-:S06]  /*3110*/  FADD.FTZ R33, R33, 1 ;  /* 0x3f80000021217421 */ /* 0x001fcc0000010000 */
[----:B------:R-:W0:Y:S01]  /*3120*/  MUFU.RCP R32, R32 ;  /* 0x0000002000207308 */ /* 0x000e220000001000 */
[----:B------:R-:W-:Y:S04]  /*3130*/  STL [R1+0xa4], R53 ;  /* 0x0000a43501007387 */ /* 0x000fe80000100800 */
[----:B------:R-:W2:Y:S03]  /*3140*/  LDL.LU R55, [R1+0x34] ;  /* 0x0000340001377983 */ /* 0x000ea60000300800 */
[----:B------:R-:W1:Y:S01]  /*3150*/  MUFU.RCP R33, R33 ;  /* 0x0000002100217308 */ /* 0x000e620000001000 */
[----:B0-----:R-:W-:Y:S01]  /*3160*/  FMUL.FTZ R51, R51, R32 ;  /* 0x0000002033337220 */ /* 0x001fe20000410000 */
[----:B-1----:R-:W-:-:S04]  /*3170*/  FMUL.FTZ R54, R54, R33 ;  /* 0x0000002136367220 */ /* 0x002fc80000410000 */
[----:B------:R-:W-:Y:S04]  /*3180*/  STL [R1+0xa0], R51 ;  /* 0x0000a03301007387 */ /* 0x000fe80000100800 */
[----:B------:R3:W-:Y:S02]  /*3190*/  STL [R1+0x9c], R54 ;  /* 0x00009c3601007387 */ /* 0x0007e40000100800 */
[--C-:B---3--:R-:W-:Y:S02]  /*31a0*/  FADD.FTZ R54, R0, -R34.reuse ;  /* 0x8000002200367221 */ /* 0x108fe40000010000 */
[----:B------:R-:W3:Y:S01]  /*31b0*/  LDL.LU R0, [R1+0x38] ;  /* 0x0000380001007983 */ /* 0x000ee20000300800 */
[----:B----4-:R-:W-:-:S04]  /*31c0*/  FADD.FTZ R53, R57, -R34 ;  /* 0x8000002239357221 */ /* 0x010fc80000010000 */
[----:B------:R-:W-:-:S04]  /*31d0*/  FMUL.FTZ R53, R2, R53 ;  /* 0x0000003502357220 */ /* 0x000fc80000410000 */
[----:B------:R-:W-:-:S04]  /*31e0*/  FFMA.FTZ R53, R59, R53, R58 ;  /* 0x000000353b357223 */ /* 0x000fc8000001003a */
[----:B------:R-:W-:Y:S01]  /*31f0*/  FMUL.FTZ R32, R53, -1.4426950216293334961 ;  /* 0xbfb8aa3b35207820 */ /* 0x000fe20000410000 */
[----:B--2---:R-:W-:-:S05]  /*3200*/  FADD.FTZ R51, R56, -R34 ;  /* 0x8000002238337221 */ /* 0x004fca0000010000 */
[----:B------:R-:W0:Y:S01]  /*3210*/  MUFU.EX2 R32, R32 ;  /* 0x0000002000207308 */ /* 0x000e220000000800 */
[----:B------:R-:W-:-:S04]  /*3220*/  FMUL.FTZ R51, R2, R51 ;  /* 0x0000003302337220 */ /* 0x000fc80000410000 */
[----:B------:R-:W-:-:S04]  /*3230*/  FFMA.FTZ R51, R29, R51, R31 ;  /* 0x000000331d337223 */ /* 0x000fc8000001001f */
[----:B------:R-:W-:-:S06]  /*3240*/  FMUL.FTZ R33, R51, -1.4426950216293334961 ;  /* 0xbfb8aa3b33217820 */ /* 0x000fcc0000410000 */
[----:B------:R-:W1:Y:S01]  /*3250*/  MUFU.EX2 R33, R33 ;  /* 0x0000002100217308 */ /* 0x000e620000000800 */
[----:B0-----:R-:W-:-:S07]  /*3260*/  FADD.FTZ R32, R32, 1 ;  /* 0x3f80000020207421 */ /* 0x001fce0000010000 */
[----:B------:R-:W0:Y:S01]  /*3270*/  MUFU.RCP R32, R32 ;  /* 0x0000002000207308 */ /* 0x000e220000001000 */
[----:B-1----:R-:W-:-:S07]  /*3280*/  FADD.FTZ R33, R33, 1 ;  /* 0x3f80000021217421 */ /* 0x002fce0000010000 */
[----:B------:R-:W1:Y:S01]  /*3290*/  MUFU.RCP R33, R33 ;  /* 0x0000002100217308 */ /* 0x000e620000001000 */
[----:B0-----:R-:W-:-:S05]  /*32a0*/  FMUL.FTZ R56, R53, R32 ;  /* 0x0000002035387220 */ /* 0x001fca0000410000 */
[----:B------:R0:W-:Y:S04]  /*32b0*/  STL [R1+0x98], R56 ;  /* 0x0000983801007387 */ /* 0x0001e80000100800 */
[----:B0-----:R-:W2:Y:S01]  /*32c0*/  LDL.LU R56, [R1+0x3c] ;  /* 0x00003c0001387983 */ /* 0x001ea20000300800 */
[----:B-1----:R-:W-:Y:S01]  /*32d0*/  FMUL.FTZ R51, R51, R33 ;  /* 0x0000002133337220 */ /* 0x002fe20000410000 */
[----:B------:R-:W-:Y:S02]  /*32e0*/  FADD.FTZ R53, R55, -R34 ;  /* 0x8000002237357221 */ /* 0x000fe40000010000 */
[----:B------:R-:W4:Y:S04]  /*32f0*/  LDL.LU R55, [R1+0x40] ;  /* 0x0000400001377983 */ /* 0x000f280000300800 */
[----:B------:R3:W-:Y:S01]  /*3300*/  STL [R1+0x94], R51 ;  /* 0x0000943301007387 */ /* 0x0007e20000100800 */
[----:B------:R-:W-:-:S04]  /*3310*/  FMUL.FTZ R54, R2, R54 ;  /* 0x0000003602367220 */ /* 0x000fc80000410000 */
[----:B------:R-:W-:Y:S01]  /*3320*/  FFMA.FTZ R54, R52, R54, R35 ;  /* 0x0000003634367223 */ /* 0x000fe20000010023 */
[----:B---3--:R-:W-:Y:S02]  /*3330*/  FADD.FTZ R51, R0, -R34 ;  /* 0x8000002200337221 */ /* 0x008fe40000010000 */
[----:B------:R-:W3:Y:S01]  /*3340*/  LDL.LU R0, [R1+0x44] ;  /* 0x0000440001007983 */ /* 0x000ee20000300800 */
[----:B------:R-:W-:-:S06]  /*3350*/  FMUL.FTZ R32, R54, -1.4426950216293334961 ;  /* 0xbfb8aa3b36207820 */ /* 0x000fcc0000410000 */
[----:B------:R-:W0:Y:S01]  /*3360*/  MUFU.EX2 R32, R32 ;  /* 0x0000002000207308 */ /* 0x000e220000000800 */
[----:B------:R-:W-:-:S04]  /*3370*/  FMUL.FTZ R53, R2, R53 ;  /* 0x0000003502357220 */ /* 0x000fc80000410000 */
[----:B------:R-:W-:-:S04]  /*3380*/  FFMA.FTZ R53, R28, R53, R30 ;  /* 0x000000351c357223 */ /* 0x000fc8000001001e */
[----:B------:R-:W-:Y:S01]  /*3390*/  FMUL.FTZ R33, R53, -1.4426950216293334961 ;  /* 0xbfb8aa3b35217820 */ /* 0x000fe20000410000 */
[----:B0-----:R-:W-:-:S06]  /*33a0*/  FADD.FTZ R32, R32, 1 ;  /* 0x3f80000020207421 */ /* 0x001fcc0000010000 */
[----:B------:R-:W0:Y:S01]  /*33b0*/  MUFU.RCP R32, R32 ;  /* 0x0000002000207308 */ /* 0x000e220000001000 */
[----:B------:R-:W-:-:S07]  /*33c0*/  FMUL.FTZ R51, R2, R51 ;  /* 0x0000003302337220 */ /* 0x000fce0000410000 */
[----:B------:R-:W1:Y:S01]  /*33d0*/  MUFU.EX2 R33, R33 ;  /* 0x0000002100217308 */ /* 0x000e620000000800 */
[----:B------:R-:W-:Y:S01]  /*33e0*/  FFMA.FTZ R51, R59, R51, R58 ;  /* 0x000000333b337223 */ /* 0x000fe2000001003a */
[----:B0-----:R-:W-:-:S03]  /*33f0*/  FMUL.FTZ R54, R54, R32 ;  /* 0x0000002036367220 */ /* 0x001fc60000410000 */
[----:B------:R-:W-:-:S06]  /*3400*/  FMUL.FTZ R32, R51, -1.4426950216293334961 ;  /* 0xbfb8aa3b33207820 */ /* 0x000fcc0000410000 */
[----:B------:R-:W0:Y:S01]  /*3410*/  MUFU.EX2 R32, R32 ;  /* 0x0000002000207308 */ /* 0x000e220000000800 */
[----:B-1----:R-:W-:-:S07]  /*3420*/  FADD.FTZ R33, R33, 1 ;  /* 0x3f80000021217421 */ /* 0x002fce0000010000 */
[----:B------:R-:W1:Y:S01]  /*3430*/  MUFU.RCP R33, R33 ;  /* 0x0000002100217308 */ /* 0x000e620000001000 */
[----:B0-----:R-:W-:Y:S01]  /*3440*/  FADD.FTZ R32, R32, 1 ;  /* 0x3f80000020207421 */ /* 0x001fe20000010000 */
[----:B------:R-:W-:Y:S06]  /*3450*/  STL [R1+0x90], R54 ;  /* 0x0000903601007387 */ /* 0x000fec0000100800 */
[----:B------:R-:W0:Y:S01]  /*3460*/  MUFU.RCP R32, R32 ;  /* 0x0000002000207308 */ /* 0x000e220000001000 */
[----:B-1----:R-:W-:-:S05]  /*3470*/  FMUL.FTZ R53, R53, R33 ;  /* 0x0000002135357220 */ /* 0x002fca0000410000 */
[----:B------:R4:W-:Y:S02]  /*3480*/  STL [R1+0x8c], R53 ;  /* 0x00008c3501007387 */ /* 0x0009e40000100800 */
[--C-:B----4-:R-:W-:Y:S02]  /*3490*/  FADD.FTZ R53, R55, -R34.reuse ;  /* 0x8000002237357221 */ /* 0x110fe40000010000 */
[----:B------:R-:W4:Y:S01]  /*34a0*/  LDL.LU R55, [R1+0x48] ;  /* 0x0000480001377983 */ /* 0x000f220000300800 */
[----:B--2---:R-:W-:Y:S01]  /*34b0*/  FADD.FTZ R54, R56, -R34 ;  /* 0x8000002238367221 */ /* 0x004fe20000010000 */
[----:B0-----:R-:W-:-:S05]  /*34c0*/  FMUL.FTZ R56, R51, R32 ;  /* 0x0000002033387220 */ /* 0x001fca0000410000 */
[----:B------:R0:W-:Y:S04]  /*34d0*/  STL [R1+0x88], R56 ;  /* 0x0000883801007387 */ /* 0x0001e80000100800 */
[----:B0-----:R-:W2:Y:S01]  /*34e0*/  LDL.LU R56, [R1+0x4c] ;  /* 0x00004c0001387983 */ /* 0x001ea20000300800 */
[----:B---3--:R-:W-:-:S03]  /*34f0*/  FADD.FTZ R51, R0, -R34 ;  /* 0x8000002200337221 */ /* 0x008fc60000010000 */
[----:B------:R-:W3:Y:S01]  /*3500*/  LDL.LU R0, [R1+0x50] ;  /* 0x0000500001007983 */ /* 0x000ee20000300800 */
        /* <DEDUP_REMOVED lines=17> */
[----:B------:R-:W0:Y:S01]  /*3620*/  MUFU.RCP R32, R32 ;  /* 0x0000002000207308 */ /* 0x000e220000001000 */
[----:B------:R4:W-:Y:S07]  /*3630*/  STL [R1+0x84], R54 ;  /* 0x0000843601007387 */ /* 0x0009ee0000100800 */
[----:B------:R-:W1:Y:S01]  /*3640*/  MUFU.RCP R33, R33 ;  /* 0x0000002100217308 */ /* 0x000e620000001000 */
[----:B----4-:R-:W-:Y:S02]  /*3650*/  FADD.FTZ R54, R55, -R34 ;  /* 0x8000002237367221 */ /* 0x010fe40000010000 */
[----:B------:R-:W4:Y:S01]  /*3660*/  LDL.LU R55, [R1+0x54] ;  /* 0x0000540001377983 */ /* 0x000f220000300800 */
[----:B0-----:R-:W-:Y:S01]  /*3670*/  FMUL.FTZ R53, R53, R32 ;  /* 0x0000002035357220 */ /* 0x001fe20000410000 */
[----:B-1----:R-:W-:-:S04]  /*3680*/  FMUL.FTZ R51, R51, R33 ;  /* 0x0000002133337220 */ /* 0x002fc80000410000 */
[----:B------:R-:W-:Y:S04]  /*3690*/  STL [R1+0x80], R53 ;  /* 0x0000803501007387 */ /* 0x000fe80000100800 */
[----:B------:R3:W-:Y:S02]  /*36a0*/  STL [R1+0x7c], R51 ;  /* 0x00007c3301007387 */ /* 0x0007e40000100800 */
[----:B---3--:R-:W-:Y:S02]  /*36b0*/  FADD.FTZ R51, R0, -R34 ;  /* 0x8000002200337221 */ /* 0x008fe40000010000 */
[----:B------:R-:W3:Y:S01]  /*36c0*/  LDL.LU R0, [R1+0x58] ;  /* 0x0000580001007983 */ /* 0x000ee20000300800 */
[----:B------:R-:W-:-:S04]  /*36d0*/  FMUL.FTZ R54, R2, R54 ;  /* 0x0000003602367220 */ /* 0x000fc80000410000 */
[----:B------:R-:W-:-:S04]  /*36e0*/  FFMA.FTZ R54, R59, R54, R58 ;  /* 0x000000363b367223 */ /* 0x000fc8000001003a */
[----:B------:R-:W-:-:S06]  /*36f0*/  FMUL.FTZ R32, R54, -1.4426950216293334961 ;  /* 0xbfb8aa3b36207820 */ /* 0x000fcc0000410000 */
[----:B------:R-:W0:Y:S01]  /*3700*/  MUFU.EX2 R32, R32 ;  /* 0x0000002000207308 */ /* 0x000e220000000800 */
[----:B--2---:R-:W-:Y:S01]  /*3710*/  FADD.FTZ R53, R56, -R34 ;  /* 0x8000002238357221 */ /* 0x004fe20000010000 */
[----:B0-----:R-:W-:-:S06]  /*3720*/  FADD.FTZ R32, R32, 1 ;  /* 0x3f80000020207421 */ /* 0x001fcc0000010000 */
[----:B------:R-:W0:Y:S01]  /*3730*/  MUFU.RCP R32, R32 ;  /* 0x0000002000207308 */ /* 0x000e220000001000 */
[----:B------:R-:W-:-:S04]  /*3740*/  FMUL.FTZ R53, R2, R53 ;  /* 0x0000003502357220 */ /* 0x000fc80000410000 */
[----:B------:R-:W-:-:S04]  /*3750*/  FFMA.FTZ R53, R29, R53, R31 ;  /* 0x000000351d357223 */ /* 0x000fc8000001001f */
[----:B------:R-:W-:Y:S01]  /*3760*/  FMUL.FTZ R33, R53, -1.4426950216293334961 ;  /* 0xbfb8aa3b35217820 */ /* 0x000fe20000410000 */
[----:B0-----:R-:W-:-:S05]  /*3770*/  FMUL.FTZ R56, R54, R32 ;  /* 0x0000002036387220 */ /* 0x001fca0000410000 */
[----:B------:R-:W0:Y:S01]  /*3780*/  MUFU.EX2 R33, R33 ;  /* 0x0000002100217308 */ /* 0x000e220000000800 */
[----:B------:R1:W-:Y:S04]  /*3790*/  STL [R1+0x50], R56 ;  /* 0x0000503801007387 */ /* 0x0003e80000100800 */
[----:B-1----:R-:W2:Y:S01]  /*37a0*/  LDL.LU R56, [R1+0x5c] ;  /* 0x00005c0001387983 */ /* 0x002ea20000300800 */
[----:B0-----:R-:W-:-:S06]  /*37b0*/  FADD.FTZ R33, R33, 1 ;  /* 0x3f80000021217421 */ /* 0x001fcc0000010000 */
[----:B------:R-:W0:Y:S01]  /*37c0*/  MUFU.RCP R33, R33 ;  /* 0x0000002100217308 */ /* 0x000e220000001000 */
[----:B----4-:R-:W-:Y:S02]  /*37d0*/  FADD.FTZ R54, R55, -R34 ;  /* 0x8000002237367221 */ /* 0x010fe40000010000 */
[----:B------:R-:W4:Y:S01]  /*37e0*/  LDL.LU R55, [R1+0x60] ;  /* 0x0000600001377983 */ /* 0x000f220000300800 */
[----:B0-----:R-:W-:-:S05]  /*37f0*/  FMUL.FTZ R53, R53, R33 ;  /* 0x0000002135357220 */ /* 0x001fca0000410000 */
[----:B------:R3:W-:Y:S01]  /*3800*/  STL [R1+0x4c], R53 ;  /* 0x00004c3501007387 */ /* 0x0007e20000100800 */
[----:B------:R-:W-:Y:S01]  /*3810*/  FMUL.FTZ R51, R2, R51 ;  /* 0x0000003302337220 */ /* 0x000fe20000410000 */
[----:B---3--:R-:W-:Y:S02]  /*3820*/  FADD.FTZ R53, R0, -R34 ;  /* 0x8000002200357221 */ /* 0x008fe40000010000 */
[----:B------:R-:W3:Y:S01]  /*3830*/  LDL.LU R0, [R1+0x64] ;  /* 0x0000640001007983 */ /* 0x000ee20000300800 */
        /* <DEDUP_REMOVED lines=12> */
[----:B------:R-:W1:Y:S01]  /*3900*/  MUFU.RCP R33, R33 ;  /* 0x0000002100217308 */ /* 0x000e620000001000 */
[----:B0-----:R-:W-:Y:S01]  /*3910*/  FMUL.FTZ R57, R51, R32 ;  /* 0x0000002033397220 */ /* 0x001fe20000410000 */
[----:B------:R-:W-:-:S06]  /*3920*/  FMUL.FTZ R32, R53, -1.4426950216293334961 ;  /* 0xbfb8aa3b35207820 */ /* 0x000fcc0000410000 */
[----:B------:R-:W0:Y:S01]  /*3930*/  MUFU.EX2 R32, R32 ;  /* 0x0000002000207308 */ /* 0x000e220000000800 */
[----:B--2---:R-:W-:-:S04]  /*3940*/  FADD.FTZ R51, R56, -R34 ;  /* 0x8000002238337221 */ /* 0x004fc80000010000 */
[----:B------:R-:W-:Y:S01]  /*3950*/  FMUL.FTZ R51, R2, R51 ;  /* 0x0000003302337220 */ /* 0x000fe20000410000 */
[----:B-1----:R-:W-:-:S03]  /*3960*/  FMUL.FTZ R54, R54, R33 ;  /* 0x0000002136367220 */ /* 0x002fc60000410000 */
[----:B------:R-:W-:-:S04]  /*3970*/  FFMA.FTZ R51, R29, R51, R31 ;  /* 0x000000331d337223 */ /* 0x000fc8000001001f */
[----:B------:R-:W-:Y:S01]  /*3980*/  FMUL.FTZ R33, R51, -1.4426950216293334961 ;  /* 0xbfb8aa3b33217820 */ /* 0x000fe20000410000 */
[----:B0-----:R-:W-:-:S05]  /*3990*/  FADD.FTZ R32, R32, 1 ;  /* 0x3f80000020207421 */ /* 0x001fca0000010000 */
[----:B------:R-:W0:Y:S01]  /*39a0*/  MUFU.EX2 R33, R33 ;  /* 0x0000002100217308 */ /* 0x000e220000000800 */
[----:B------:R-:W-:Y:S07]  /*39b0*/  STL [R1+0x48], R57 ;  /* 0x0000483901007387 */ /* 0x000fee0000100800 */
[----:B------:R-:W1:Y:S01]  /*39c0*/  MUFU.RCP R32, R32 ;  /* 0x0000002000207308 */ /* 0x000e620000001000 */
[----:B------:R4:W-:Y:S02]  /*39d0*/  STL [R1+0x44], R54 ;  /* 0x0000443601007387 */ /* 0x0009e40000100800 */
[----:B----4-:R-:W-:Y:S01]  /*39e0*/  FADD.FTZ R54, R55, -R34 ;  /* 0x8000002237367221 */ /* 0x010fe20000010000 */
[----:B0-----:R-:W-:-:S03]  /*39f0*/  FADD.FTZ R33, R33, 1 ;  /* 0x3f80000021217421 */ /* 0x001fc60000010000 */
[----:B------:R-:W-:-:S04]  /*3a00*/  FMUL.FTZ R54, R2, R54 ;  /* 0x0000003602367220 */ /* 0x000fc80000410000 */
[----:B------:R-:W-:Y:S01]  /*3a10*/  FFMA.FTZ R54, R52, R54, R35 ;  /* 0x0000003634367223 */ /* 0x000fe20000010023 */
[----:B------:R-:W-:Y:S01]  /*3a20*/  MUFU.RCP R33, R33 ;  /* 0x0000002100217308 */ /* 0x000fe20000001000 */
[----:B-1----:R-:W-:Y:S02]  /*3a30*/  FMUL.FTZ R55, R53, R32 ;  /* 0x0000002035377220 */ /* 0x002fe40000410000 */
[----:B------:R-:W-:-:S06]  /*3a40*/  FMUL.FTZ R32, R54, -1.4426950216293334961 ;  /* 0xbfb8aa3b36207820 */ /* 0x000fcc0000410000 */
[----:B------:R-:W0:Y:S01]  /*3a50*/  MUFU.EX2 R32, R32 ;  /* 0x0000002000207308 */ /* 0x000e220000000800 */
[----:B------:R-:W-:Y:S01]  /*3a60*/  FMUL.FTZ R50, R2, R50 ;  /* 0x0000003202327220 */ /* 0x000fe20000410000 */
[----:B0-----:R-:W-:-:S06]  /*3a70*/  FADD.FTZ R32, R32, 1 ;  /* 0x3f80000020207421 */ /* 0x001fcc0000010000 */
[----:B------:R-:W0:Y:S01]  /*3a80*/  MUFU.RCP R32, R32 ;  /* 0x0000002000207308 */ /* 0x000e220000001000 */
[----:B------:R-:W-:Y:S01]  /*3a90*/  FFMA.FTZ R50, R59, R50, R58 ;  /* 0x000000323b327223 */ /* 0x000fe2000001003a */
[----:B------:R-:W-:Y:S01]  /*3aa0*/  STL [R1+0x40], R55 ;  /* 0x0000403701007387 */ /* 0x000fe20000100800 */
[----:B------:R-:W-:-:S04]  /*3ab0*/  FMUL.FTZ R49, R2, R49 ;  /* 0x0000003102317220 */ /* 0x000fc80000410000 */
[----:B------:R-:W-:Y:S01]  /*3ac0*/  FFMA.FTZ R49, R29, R49, R31 ;  /* 0x000000311d317223 */ /* 0x000fe2000001001f */
[----:B------:R-:W-:-:S04]  /*3ad0*/  FMUL.FTZ R48, R2, R48 ;  /* 0x0000003002307220 */ /* 0x000fc80000410000 */
[----:B------:R-:W-:Y:S01]  /*3ae0*/  FFMA.FTZ R48, R52, R48, R35 ;  /* 0x0000003034307223 */ /* 0x000fe20000010023 */
[----:B------:R-:W-:Y:S01]  /*3af0*/  FMUL.FTZ R46, R2, R46 ;  /* 0x0000002e022e7220 */ /* 0x000fe20000410000 */
[----:B---3--:R-:W-:-:S04]  /*3b00*/  FADD.FTZ R53, R0, -R34 ;  /* 0x8000002200357221 */ /* 0x008fc80000010000 */
[----:B------:R-:W-:Y:S01]  /*3b10*/  FMUL.FTZ R53, R2, R53 ;  /* 0x0000003502357220 */ /* 0x000fe20000410000 */
[----:B------:R-:W-:-:S03]  /*3b20*/  FMUL.FTZ R0, R51, R33 ;  /* 0x0000002133007220 */ /* 0x000fc60000410000 */
[----:B------:R-:W-:-:S04]  /*3b30*/  FFMA.FTZ R53, R28, R53, R30 ;  /* 0x000000351c357223 */ /* 0x000fc8000001001e */
[----:B------:R-:W-:-:S06]  /*3b40*/  FMUL.FTZ R33, R53, -1.4426950216293334961 ;  /* 0xbfb8aa3b35217820 */ /* 0x000fcc0000410000 */
[----:B------:R-:W1:Y:S01]  /*3b50*/  MUFU.EX2 R33, R33 ;  /* 0x0000002100217308 */ /* 0x000e620000000800 */
[----:B------:R0:W-:Y:S02]  /*3b60*/  STL [R1+0x3c], R0 ;  /* 0x00003c0001007387 */ /* 0x0001e40000100800 */
[----:B0-----:R-:W-:Y:S01]  /*3b70*/  FMUL.FTZ R0, R54, R32 ;  /* 0x0000002036007220 */ /* 0x001fe20000410000 */
[----:B-1----:R-:W-:Y:S01]  /*3b80*/  FADD.FTZ R33, R33, 1 ;  /* 0x3f80000021217421 */ /* 0x002fe20000010000 */
[----:B------:R-:W-:-:S05]  /*3b90*/  FMUL.FTZ R32, R50, -1.4426950216293334961 ;  /* 0xbfb8aa3b32207820 */ /* 0x000fca0000410000 */
[----:B------:R-:W0:Y:S08]  /*3ba0*/  MUFU.RCP R33, R33 ;  /* 0x0000002100217308 */ /* 0x000e300000001000 */
[----:B------:R-:W1:Y:S01]  /*3bb0*/  MUFU.EX2 R32, R32 ;  /* 0x0000002000207308 */ /* 0x000e620000000800 */
[----:B------:R0:W-:Y:S02]  /*3bc0*/  STL [R1+0x38], R0 ;  /* 0x0000380001007387 */ /* 0x0001e40000100800 */
[----:B0-----:R-:W-:Y:S01]  /*3bd0*/  FMUL.FTZ R0, R53, R33 ;  /* 0x0000002135007220 */ /* 0x001fe20000410000 */
[----:B------:R-:W-:Y:S01]  /*3be0*/  FMUL.FTZ R33, R49, -1.4426950216293334961 ;  /* 0xbfb8aa3b31217820 */ /* 0x000fe20000410000 */
[----:B-1----:R-:W-:-:S05]  /*3bf0*/  FADD.FTZ R32, R32, 1 ;  /* 0x3f80000020207421 */ /* 0x002fca0000010000 */
[----:B------:R-:W0:Y:S08]  /*3c00*/  MUFU.EX2 R33, R33 ;  /* 0x0000002100217308 */ /* 0x000e300000000800 */
[----:B------:R-:W1:Y:S01]  /*3c10*/  MUFU.RCP R32, R32 ;  /* 0x0000002000207308 */ /* 0x000e620000001000 */
[----:B------:R1:W-:Y:S01]  /*3c20*/  STL [R1+0x34], R0 ;  /* 0x0000340001007387 */ /* 0x0003e20000100800 */
[----:B0-----:R-:W-:-:S06]  /*3c30*/  FADD.FTZ R33, R33, 1 ;  /* 0x3f80000021217421 */ /* 0x001fcc0000010000 */
[----:B------:R-:W0:Y:S01]  /*3c40*/  MUFU.RCP R33, R33 ;  /* 0x0000002100217308 */ /* 0x000e220000001000 */
[----:B-1----:R-:W-:Y:S01]  /*3c50*/  FMUL.FTZ R0, R50, R32 ;  /* 0x0000002032007220 */ /* 0x002fe20000410000 */
[----:B------:R-:W-:Y:S01]  /*3c60*/  FMUL.FTZ R32, R48, -1.4426950216293334961 ;  /* 0xbfb8aa3b30207820 */ /* 0x000fe20000410000 */
[----:B------:R-:W-:-:S05]  /*3c70*/  FADD.FTZ R50, R47, -R34 ;  /* 0x800000222f327221 */ /* 0x000fca0000010000 */
[----:B------:R1:W2:Y:S01]  /*3c80*/  MUFU.EX2 R47, R32 ;  /* 0x00000020002f7308 */ /* 0x0002a20000000800 */
[----:B------:R0:W-:Y:S01]  /*3c90*/  STL [R1+0x30], R0 ;  /* 0x0000300001007387 */ /* 0x0001e20000100800 */
[----:B-1----:R-:W-:-:S04]  /*3ca0*/  FMUL.FTZ R32, R2, R50 ;  /* 0x0000003202207220 */ /* 0x002fc80000410000 */
[----:B------:R-:W-:Y:S01]  /*3cb0*/  FFMA.FTZ R32, R28, R32, R30 ;  /* 0x000000201c207223 */ /* 0x000fe2000001001e */
[----:B0-----:R-:W-:-:S03]  /*3cc0*/  FMUL.FTZ R0, R49, R33 ;  /* 0x0000002131007220 */ /* 0x001fc60000410000 */
[----:B------:R-:W-:Y:S01]  /*3cd0*/  FMUL.FTZ R33, R32, -1.4426950216293334961 ;  /* 0xbfb8aa3b20217820 */ /* 0x000fe20000410000 */
[----:B--2---:R-:W-:-:S05]  /*3ce0*/  FADD.FTZ R47, R47, 1 ;  /* 0x3f8000002f2f7421 */ /* 0x004fca0000010000 */
[----:B------:R-:W0:Y:S08]  /*3cf0*/  MUFU.EX2 R33, R33 ;  /* 0x0000002100217308 */ /* 0x000e300000000800 */
[----:B------:R-:W1:Y:S01]  /*3d00*/  MUFU.RCP R47, R47 ;  /* 0x0000002f002f7308 */ /* 0x000e620000001000 */
[----:B------:R1:W-:Y:S01]  /*3d10*/  STL [R1+0x1c], R0 ;  /* 0x00001c0001007387 */ /* 0x0003e20000100800 */
[----:B0-----:R-:W-:Y:S01]  /*3d20*/  FADD.FTZ R49, R33, 1 ;  /* 0x3f80000021317421 */ /* 0x001fe20000010000 */
[----:B------:R-:W-:-:S05]  /*3d30*/  FFMA.FTZ R33, R59, R46, R58 ;  /* 0x0000002e3b217223 */ /* 0x000fca000001003a */
[----:B------:R-:W0:Y:S01]  /*3d40*/  MUFU.RCP R46, R49 ;  /* 0x00000031002e7308 */ /* 0x000e220000001000 */
[----:B-1----:R-:W-:Y:S01]  /*3d50*/  FMUL.FTZ R0, R48, R47 ;  /* 0x0000002f30007220 */ /* 0x002fe20000410000 */
[----:B------:R-:W-:Y:S01]  /*3d60*/  FMUL.FTZ R47, R33, -1.4426950216293334961 ;  /* 0xbfb8aa3b212f7820 */ /* 0x000fe20000410000 */
[----:B------:R-:W-:-:S05]  /*3d70*/  FMUL.FTZ R45, R2, R45 ;  /* 0x0000002d022d7220 */ /* 0x000fca0000410000 */
[----:B------:R-:W1:Y:S01]  /*3d80*/  MUFU.EX2 R47, R47 ;  /* 0x0000002f002f7308 */ /* 0x000e620000000800 */
[----:B------:R-:W-:Y:S01]  /*3d90*/  FFMA.FTZ R45, R29, R45, R31 ;  /* 0x0000002d1d2d7223 */ /* 0x000fe2000001001f */
[----:B------:R0:W-:Y:S02]  /*3da0*/  STL [R1+0x18], R0 ;  /* 0x0000180001007387 */ /* 0x0001e40000100800 */
[----:B0-----:R-:W-:Y:S01]  /*3db0*/  FMUL.FTZ R0, R32, R46 ;  /* 0x0000002e20007220 */ /* 0x001fe20000410000 */
[----:B------:R-:W-:Y:S01]  /*3dc0*/  FMUL.FTZ R32, R45, -1.4426950216293334961 ;  /* 0xbfb8aa3b2d207820 */ /* 0x000fe20000410000 */
[----:B-1----:R-:W-:-:S05]  /*3dd0*/  FADD.FTZ R46, R47, 1 ;  /* 0x3f8000002f2e7421 */ /* 0x002fca0000010000 */
[----:B------:R-:W0:Y:S08]  /*3de0*/  MUFU.EX2 R32, R32 ;  /* 0x0000002000207308 */ /* 0x000e300000000800 */
[----:B------:R-:W1:Y:S01]  /*3df0*/  MUFU.RCP R46, R46 ;  /* 0x0000002e002e7308 */ /* 0x000e620000001000 */
[----:B------:R-:W-:Y:S01]  /*3e00*/  FMUL.FTZ R44, R2, R44 ;  /* 0x0000002c022c7220 */ /* 0x000fe20000410000 */
[----:B------:R1:W-:Y:S01]  /*3e10*/  STL [R1+0x14], R0 ;  /* 0x0000140001007387 */ /* 0x0003e20000100800 */
[----:B0-----:R-:W-:-:S02]  /*3e20*/  FADD.FTZ R47, R32, 1 ;  /* 0x3f800000202f7421 */ /* 0x001fc40000010000 */
[----:B------:R-:W-:Y:S01]  /*3e30*/  FFMA.FTZ R32, R52, R44, R35 ;  /* 0x0000002c34207223 */ /* 0x000fe20000010023 */
[----:B-1----:R-:W-:-:S03]  /*3e40*/  FMUL.FTZ R0, R33, R46 ;  /* 0x0000002e21007220 */ /* 0x002fc60000410000 */
[----:B------:R-:W-:Y:S01]  /*3e50*/  FMUL.FTZ R33, R32, -1.4426950216293334961 ;  /* 0xbfb8aa3b20217820 */ /* 0x000fe20000410000 */
[----:B------:R-:W-:-:S03]  /*3e60*/  FADD.FTZ R46, R43, -R34 ;  /* 0x800000222b2e7221 */ /* 0x000fc60000010000 */
[----:B------:R0:W1:Y:S08]  /*3e70*/  MUFU.EX2 R43, R33 ;  /* 0x00000021002b7308 */ /* 0x0000700000000800 */
[----:B------:R-:W2:Y:S01]  /*3e80*/  MUFU.RCP R44, R47 ;  /* 0x0000002f002c7308 */ /* 0x000ea20000001000 */
[----:B0-----:R-:W-:Y:S01]  /*3e90*/  FMUL.FTZ R33, R2, R46 ;  /* 0x0000002e02217220 */ /* 0x001fe20000410000 */
[----:B------:R2:W-:Y:S03]  /*3ea0*/  STL [R1+0xc], R0 ;  /* 0x00000c0001007387 */ /* 0x0005e60000100800 */
[----:B------:R-:W-:Y:S01]  /*3eb0*/  FFMA.FTZ R33, R28, R33, R30 ;  /* 0x000000211c217223 */ /* 0x000fe2000001001e */
[----:B-1----:R-:W-:Y:S01]  /*3ec0*/  FADD.FTZ R43, R43, 1 ;  /* 0x3f8000002b2b7421 */ /* 0x002fe20000010000 */
[----:B--2---:R-:W-:-:S02]  /*3ed0*/  FMUL.FTZ R0, R45, R44 ;  /* 0x0000002c2d007220 */ /* 0x004fc40000410000 */
[----:B------:R-:W-:-:S03]  /*3ee0*/  FMUL.FTZ R44, R33, -1.4426950216293334961 ;  /* 0xbfb8aa3b212c7820 */ /* 0x000fc60000410000 */
[----:B------:R-:W0:Y:S01]  /*3ef0*/  MUFU.RCP R43, R43 ;  /* 0x0000002b002b7308 */ /* 0x000e220000001000 */
[----:B------:R-:W-:-:S07]  /*3f00*/  FADD.FTZ R60, R42, -R34 ;  /* 0x800000222a3c7221 */ /* 0x000fce0000010000 */
[----:B------:R-:W1:Y:S01]  /*3f10*/  MUFU.EX2 R44, R44 ;  /* 0x0000002c002c7308 */ /* 0x000e620000000800 */
[C---:B------:R-:W-:Y:S01]  /*3f20*/  FMUL.FTZ R60, R2.reuse, R60 ;  /* 0x0000003c023c7220 */ /* 0x040fe20000410000 */
[----:B------:R0:W-:Y:S01]  /*3f30*/  STL [R1+0x8], R0 ;  /* 0x0000080001007387 */ /* 0x0001e20000100800 */
[----:B------:R-:W-:Y:S02]  /*3f40*/  FMUL.FTZ R41, R2, R41 ;  /* 0x0000002902297220 */ /* 0x000fe40000410000 */
[----:B------:R-:W-:Y:S02]  /*3f50*/  FFMA.FTZ R60, R59, R60, R58 ;  /* 0x0000003c3b3c7223 */ /* 0x000fe4000001003a */
[----:B------:R-:W-:Y:S01]  /*3f60*/  FFMA.FTZ R57, R29, R41, R31 ;  /* 0x000000291d397223 */ /* 0x000fe2000001001f */
[----:B0-----:R-:W-:Y:S01]  /*3f70*/  FMUL.FTZ R0, R32, R43 ;  /* 0x0000002b20007220 */ /* 0x001fe20000410000 */
[----:B------:R-:W-:Y:S02]  /*3f80*/  FMUL.FTZ R32, R60, -1.4426950216293334961 ;  /* 0xbfb8aa3b3c207820 */ /* 0x000fe40000410000 */
[----:B------:R-:W-:Y:S01]  /*3f90*/  FMUL.FTZ R41, R57, -1.4426950216293334961 ;  /* 0xbfb8aa3b39297820 */ /* 0x000fe20000410000 */
[----:B-1----:R-:W-:-:S03]  /*3fa0*/  FADD.FTZ R42, R44, 1 ;  /* 0x3f8000002c2a7421 */ /* 0x002fc60000010000 */
[----:B------:R-:W0:Y:S08]  /*3fb0*/  MUFU.EX2 R32, R32 ;  /* 0x0000002000207308 */ /* 0x000e300000000800 */
[----:B------:R-:W1:Y:S08]  /*3fc0*/  MUFU.RCP R42, R42 ;  /* 0x0000002a002a7308 */ /* 0x000e700000001000 */
[----:B------:R-:W2:Y:S01]  /*3fd0*/  MUFU.EX2 R41, R41 ;  /* 0x0000002900297308 */ /* 0x000ea20000000800 */
[----:B0-----:R-:W-:Y:S01]  /*3fe0*/  FADD.FTZ R32, R32, 1 ;  /* 0x3f80000020207421 */ /* 0x001fe20000010000 */
[----:B------:R1:W-:Y:S01]  /*3ff0*/  STL [R1+0x134], R0 ;  /* 0x0001340001007387 */ /* 0x0003e20000100800 */
[----:B------:R-:W-:Y:S01]  /*4000*/  FADD.FTZ R56, R40, -R34 ;  /* 0x8000002228387221 */ /* 0x000fe20000010000 */
[----:B-1----:R-:W-:-:S04]  /*4010*/  FMUL.FTZ R0, R33, R42 ;  /* 0x0000002a21007220 */ /* 0x002fc80000410000 */
[----:B------:R2:W0:Y:S01]  /*4020*/  MUFU.RCP R33, R32 ;  /* 0x0000002000217308 */ /* 0x0004220000001000 */
[C---:B------:R-:W-:Y:S01]  /*4030*/  FMUL.FTZ R56, R2.reuse, R56 ;  /* 0x0000003802387220 */ /* 0x040fe20000410000 */
[----:B------:R-:W-:Y:S01]  /*4040*/  FMUL.FTZ R39, R2, R39 ;  /* 0x0000002702277220 */ /* 0x000fe20000410000 */
[--C-:B------:R-:W-:Y:S01]  /*4050*/  FADD.FTZ R54, R38, -R34.reuse ;  /* 0x8000002226367221 */ /* 0x100fe20000010000 */
[----:B------:R-:W-:Y:S01]  /*4060*/  FMUL.FTZ R37, R2, R37 ;  /* 0x0000002502257220 */ /* 0x000fe20000410000 */
[----:B------:R-:W-:Y:S01]  /*4070*/  FADD.FTZ R51, R36, -R34 ;  /* 0x8000002224337221 */ /* 0x000fe20000010000 */
[----:B------:R-:W3:Y:S01]  /*4080*/  LDL.LU R42, [R1+0xc4] ;  /* 0x0000c400012a7983 */ /* 0x000ee20000300800 */
[----:B--2---:R-:W-:Y:S01]  /*4090*/  FADD.FTZ R32, R41, 1 ;  /* 0x3f80000029207421 */ /* 0x004fe20000010000 */
[----:B------:R-:W-:Y:S01]  /*40a0*/  FFMA.FTZ R56, R52, R56, R35 ;  /* 0x0000003834387223 */ /* 0x000fe20000010023 */
[----:B------:R-:W-:Y:S01]  /*40b0*/  FFMA.FTZ R55, R28, R39, R30 ;  /* 0x000000271c377223 */ /* 0x000fe2000001001e */
[----:B0-----:R-:W-:-:S03]  /*40c0*/  FMUL.FTZ R60, R60, R33 ;  /* 0x000000213c3c7220 */ /* 0x001fc60000410000 */
[----:B------:R-:W0:Y:S01]  /*40d0*/  MUFU.RCP R32, R32 ;  /* 0x0000002000207308 */ /* 0x000e220000001000 */
[----:B------:R-:W-:Y:S01]  /*40e0*/  FMUL.FTZ R33, R56, -1.4426950216293334961 ;  /* 0xbfb8aa3b38217820 */ /* 0x000fe20000410000 */
[C---:B------:R-:W-:Y:S01]  /*40f0*/  FMUL.FTZ R54, R2.reuse, R54 ;  /* 0x0000003602367220 */ /* 0x040fe20000410000 */
[----:B------:R-:W-:Y:S01]  /*4100*/  FFMA.FTZ R53, R29, R37, R31 ;  /* 0x000000251d357223 */ /* 0x000fe2000001001f */
[----:B------:R-:W-:Y:S01]  /*4110*/  FMUL.FTZ R51, R2, R51 ;  /* 0x0000003302337220 */ /* 0x000fe20000410000 */
[----:B------:R-:W-:Y:S01]  /*4120*/  FADD.FTZ R36, R13, -R34 ;  /* 0x800000220d247221 */ /* 0x000fe20000010000 */
[----:B------:R-:W2:Y:S02]  /*4130*/  LDL.LU R61, [R1+0xc8] ;  /* 0x0000c800013d7983 */ /* 0x000ea40000300800 */
[----:B------:R-:W1:Y:S01]  /*4140*/  MUFU.EX2 R33, R33 ;  /* 0x0000002100217308 */ /* 0x000e620000000800 */
[----:B0-----:R-:W-:Y:S01]  /*4150*/  FMUL.FTZ R57, R57, R32 ;  /* 0x0000002039397220 */ /* 0x001fe20000410000 */
[----:B------:R-:W-:-:S06]  /*4160*/  FMUL.FTZ R32, R55, -1.4426950216293334961 ;  /* 0xbfb8aa3b37207820 */ /* 0x000fcc0000410000 */
[----:B------:R-:W0:Y:S01]  /*4170*/  MUFU.EX2 R32, R32 ;  /* 0x0000002000207308 */ /* 0x000e220000000800 */
[----:B-1----:R-:W-:-:S07]  /*4180*/  FADD.FTZ R33, R33, 1 ;  /* 0x3f80000021217421 */ /* 0x002fce0000010000 */
[----:B------:R-:W1:Y:S01]  /*4190*/  MUFU.RCP R33, R33 ;  /* 0x0000002100217308 */ /* 0x000e620000001000 */
[----:B0-----:R-:W-:-:S07]  /*41a0*/  FADD.FTZ R32, R32, 1 ;  /* 0x3f80000020207421 */ /* 0x001fce0000010000 */
[----:B------:R-:W0:Y:S01]  /*41b0*/  MUFU.RCP R32, R32 ;  /* 0x0000002000207308 */ /* 0x000e220000001000 */
[----:B------:R-:W-:Y:S01]  /*41c0*/  FFMA.FTZ R54, R59, R54, R58 ;  /* 0x000000363b367223 */ /* 0x000fe2000001003a */
[----:B-1----:R-:W-:-:S03]  /*41d0*/  FMUL.FTZ R56, R56, R33 ;  /* 0x0000002138387220 */ /* 0x002fc60000410000 */
[----:B------:R-:W-:-:S06]  /*41e0*/  FMUL.FTZ R33, R54, -1.4426950216293334961 ;  /* 0xbfb8aa3b36217820 */ /* 0x000fcc0000410000 */
        /* <DEDUP_REMOVED lines=9> */
[----:B------:R-:W-:Y:S01]  /*4280*/  FMUL.FTZ R36, R2, R36 ;  /* 0x0000002402247220 */ /* 0x000fe20000410000 */
[----:B-1----:R-:W-:Y:S02]  /*4290*/  FMUL.FTZ R54, R54, R33 ;  /* 0x0000002136367220 */ /* 0x002fe40000410000 */
[----:B------:R-:W-:Y:S01]  /*42a0*/  FMUL.FTZ R33, R51, -1.4426950216293334961 ;  /* 0xbfb8aa3b33217820 */ /* 0x000fe20000410000 */
[----:B------:R-:W-:-:S03]  /*42b0*/  FFMA.FTZ R50, R28, R36, R30 ;  /* 0x000000241c327223 */ /* 0x000fc6000001001e */
[----:B------:R-:W1:Y:S01]  /*42c0*/  MUFU.EX2 R13, R33 ;  /* 0x00000021000d7308 */ /* 0x000e620000000800 */
[----:B0-----:R-:W-:Y:S01]  /*42d0*/  FMUL.FTZ R53, R53, R32 ;  /* 0x0000002035357220 */ /* 0x001fe20000410000 */
[----:B------:R-:W-:-:S06]  /*42e0*/  FMUL.FTZ R32, R50, -1.4426950216293334961 ;  /* 0xbfb8aa3b32207820 */ /* 0x000fcc0000410000 */
[----:B------:R-:W0:Y:S01]  /*42f0*/  MUFU.EX2 R32, R32 ;  /* 0x0000002000207308 */ /* 0x000e220000000800 */
[----:B-1----:R-:W-:-:S07]  /*4300*/  FADD.FTZ R13, R13, 1 ;  /* 0x3f8000000d0d7421 */ /* 0x002fce0000010000 */
[----:B------:R1:W4:Y:S02]  /*4310*/  MUFU.RCP R33, R13 ;  /* 0x0000000d00217308 */ /* 0x0003240000001000 */
[----:B-1----:R-:W-:Y:S01]  /*4320*/  FADD.FTZ R13, R14, -R34 ;  /* 0x800000220e0d7221 */ /* 0x002fe20000010000 */
[----:B0-----:R-:W-:-:S03]  /*4330*/  FADD.FTZ R32, R32, 1 ;  /* 0x3f80000020207421 */ /* 0x001fc60000010000 */
[----:B------:R-:W-:-:S03]  /*4340*/  FMUL.FTZ R13, R2, R13 ;  /* 0x0000000d020d7220 */ /* 0x000fc60000410000 */
[----:B------:R-:W0:Y:S01]  /*4350*/  MUFU.RCP R32, R32 ;  /* 0x0000002000207308 */ /* 0x000e220000001000 */
[----:B------:R-:W-:Y:S01]  /*4360*/  FFMA.FTZ R13, R59, R13, R58 ;  /* 0x0000000d3b0d7223 */ /* 0x000fe2000001003a */
[----:B----4-:R-:W-:Y:S01]  /*4370*/  FMUL.FTZ R51, R51, R33 ;  /* 0x0000002133337220 */ /* 0x010fe20000410000 */
[----:B------:R-:W-:Y:S02]  /*4380*/  FADD.FTZ R33, R15, -R34 ;  /* 0x800000220f217221 */ /* 0x000fe40000010000 */
[----:B------:R-:W-:Y:S01]  /*4390*/  FMUL.FTZ R14, R13, -1.4426950216293334961 ;  /* 0xbfb8aa3b0d0e7820 */ /* 0x000fe20000410000 */
[----:B------:R1:W-:Y:S03]  /*43a0*/  STL [R1], R0 ;  /* 0x0000000001007387 */ /* 0x0003e60000100800 */
[----:B------:R4:W1:Y:S01]  /*43b0*/  MUFU.EX2 R15, R14 ;  /* 0x0000000e000f7308 */ /* 0x0008620000000800 */
[----:B------:R-:W2:Y:S04]  /*43c0*/  LDL.LU R49, [R1+0xcc] ;  /* 0x0000cc0001317983 */ /* 0x000ea80000300800 */
[----:B------:R-:W2:Y:S01]  /*43d0*/  LDL.LU R48, [R1+0x28] ;  /* 0x0000280001307983 */ /* 0x000ea20000300800 */
[----:B----4-:R-:W-:-:S03]  /*43e0*/  FMUL.FTZ R14, R2, R33 ;  /* 0x00000021020e7220 */ /* 0x010fc60000410000 */
[----:B------:R-:W4:Y:S01]  /*43f0*/  LDL.LU R47, [R1+0xd0] ;  /* 0x0000d000012f7983 */ /* 0x000f220000300800 */
[----:B------:R-:W-:Y:S01]  /*4400*/  FFMA.FTZ R14, R29, R14, R31 ;  /* 0x0000000e1d0e7223 */ /* 0x000fe2000001001f */
[----:B0-----:R-:W-:Y:S02]  /*4410*/  FMUL.FTZ R50, R50, R32 ;  /* 0x0000002032327220 */ /* 0x001fe40000410000 */
[----:B------:R-:W4:Y:S01]  /*4420*/  LDL.LU R46, [R1+0x2c] ;  /* 0x00002c00012e7983 */ /* 0x000f220000300800 */
[----:B------:R-:W-:-:S03]  /*4430*/  FMUL.FTZ R32, R14, -1.4426950216293334961 ;  /* 0xbfb8aa3b0e207820 */ /* 0x000fc60000410000 */
[----:B-1----:R-:W4:Y:S03]  /*4440*/  LDL.LU R0, [R1+0xd4] ;  /* 0x0000d40001007983 */ /* 0x002f260000300800 */
[----:B------:R-:W0:Y:S01]  /*4450*/  MUFU.EX2 R32, R32 ;  /* 0x0000002000207308 */ /* 0x000e220000000800 */
[----:B------:R-:W4:Y:S04]  /*4460*/  LDL.LU R45, [R1+0xd8] ;  /* 0x0000d800012d7983 */ /* 0x000f280000300800 */
[----:B------:R-:W4:Y:S01]  /*4470*/  LDL.LU R44, [R1+0x24] ;  /* 0x00002400012c7983 */ /* 0x000f220000300800 */
[----:B------:R-:W-:Y:S01]  /*4480*/  FADD.FTZ R15, R15, 1 ;  /* 0x3f8000000f0f7421 */ /* 0x000fe20000010000 */
[----:B------:R-:W-:-:S02]  /*4490*/  FMUL.FTZ R27, R2, R27 ;  /* 0x0000001b021b7220 */ /* 0x000fc40000410000 */
[----:B------:R-:W4:Y:S01]  /*44a0*/  LDL.LU R43, [R1+0x20] ;  /* 0x00002000012b7983 */ /* 0x000f220000300800 */
[----:B------:R1:W1:Y:S01]  /*44b0*/  MUFU.RCP R33, R15 ;  /* 0x0000000f00217308 */ /* 0x0002620000001000 */
[----:B0-----:R-:W-:Y:S01]  /*44c0*/  FADD.FTZ R32, R32, 1 ;  /* 0x3f80000020207421 */ /* 0x001fe20000010000 */
[----:B-1----:R-:W-:-:S04]  /*44d0*/  FADD.FTZ R15, R16, -R34 ;  /* 0x80000022100f7221 */ /* 0x002fc80000010000 */
[----:B------:R-:W-:Y:S02]  /*44e0*/  FMUL.FTZ R15, R2, R15 ;  /* 0x0000000f020f7220 */ /* 0x000fe40000410000 */
[----:B------:R-:W0:Y:S02]  /*44f0*/  MUFU.RCP R32, R32 ;  /* 0x0000002000207308 */ /* 0x000e240000001000 */
[----:B------:R-:W-:Y:S01]  /*4500*/  FFMA.FTZ R15, R52, R15, R35 ;  /* 0x0000000f340f7223 */ /* 0x000fe20000010023 */
[----:B------:R-:W-:Y:S01]  /*4510*/  FMUL.FTZ R13, R13, R33 ;  /* 0x000000210d0d7220 */ /* 0x000fe20000410000 */
[----:B------:R-:W-:Y:S02]  /*4520*/  FADD.FTZ R33, R17, -R34 ;  /* 0x8000002211217221 */ /* 0x000fe40000010000 */
[----:B------:R-:W-:-:S04]  /*4530*/  FMUL.FTZ R16, R15, -1.4426950216293334961 ;  /* 0xbfb8aa3b0f107820 */ /* 0x000fc80000410000 */
[----:B------:R1:W0:Y:S02]  /*4540*/  MUFU.EX2 R17, R16 ;  /* 0x0000001000117308 */ /* 0x0002240000000800 */
[----:B-1----:R-:W-:Y:S01]  /*4550*/  FMUL.FTZ R16, R2, R33 ;  /* 0x0000002102107220 */ /* 0x002fe20000410000 */
[----:B0-----:R-:W-:-:S03]  /*4560*/  FMUL.FTZ R14, R14, R32 ;  /* 0x000000200e0e7220 */ /* 0x001fc60000410000 */
[----:B------:R-:W-:-:S04]  /*4570*/  FFMA.FTZ R16, R28, R16, R30 ;  /* 0x000000101c107223 */ /* 0x000fc8000001001e */
[----:B------:R-:W-:-:S06]  /*4580*/  FMUL.FTZ R32, R16, -1.4426950216293334961 ;  /* 0xbfb8aa3b10207820 */ /* 0x000fcc0000410000 */
[----:B------:R-:W0:Y:S01]  /*4590*/  MUFU.EX2 R32, R32 ;  /* 0x0000002000207308 */ /* 0x000e220000000800 */
[----:B------:R-:W-:-:S07]  /*45a0*/  FADD.FTZ R17, R17, 1 ;  /* 0x3f80000011117421 */ /* 0x000fce0000010000 */
[----:B------:R1:W0:Y:S02]  /*45b0*/  MUFU.RCP R33, R17 ;  /* 0x0000001100217308 */ /* 0x0002240000001000 */
[----:B-1----:R-:W-:Y:S01]  /*45c0*/  FADD.FTZ R17, R18, -R34 ;  /* 0x8000002212117221 */ /* 0x002fe20000010000 */
[----:B0-----:R-:W-:-:S03]  /*45d0*/  FADD.FTZ R32, R32, 1 ;  /* 0x3f80000020207421 */ /* 0x001fc60000010000 */
[----:B------:R-:W-:-:S03]  /*45e0*/  FMUL.FTZ R17, R2, R17 ;  /* 0x0000001102117220 */ /* 0x000fc60000410000 */
[----:B------:R-:W0:Y:S01]  /*45f0*/  MUFU.RCP R32, R32 ;  /* 0x0000002000207308 */ /* 0x000e220000001000 */
[----:B------:R-:W-:Y:S01]  /*4600*/  FFMA.FTZ R17, R59, R17, R58 ;  /* 0x000000113b117223 */ /* 0x000fe2000001003a */
[----:B------:R-:W-:Y:S01]  /*4610*/  FMUL.FTZ R15, R15, R33 ;  /* 0x000000210f0f7220 */ /* 0x000fe20000410000 */
[----:B------:R-:W-:Y:S02]  /*4620*/  FADD.FTZ R33, R19, -R34 ;  /* 0x8000002213217221 */ /* 0x000fe40000010000 */
[----:B------:R-:W-:-:S04]  /*4630*/  FMUL.FTZ R18, R17, -1.4426950216293334961 ;  /* 0xbfb8aa3b11127820 */ /* 0x000fc80000410000 */
[----:B------:R1:W3:Y:S02]  /*4640*/  MUFU.EX2 R19, R18 ;  /* 0x0000001200137308 */ /* 0x0002e40000000800 */
[----:B-1----:R-:W-:Y:S01]  /*4650*/  FMUL.FTZ R18, R2, R33 ;  /* 0x0000002102127220 */ /* 0x002fe20000410000 */
[----:B0-----:R-:W-:-:S03]  /*4660*/  FMUL.FTZ R16, R16, R32 ;  /* 0x0000002010107220 */ /* 0x001fc60000410000 */
[----:B------:R-:W-:-:S04]  /*4670*/  FFMA.FTZ R18, R29, R18, R31 ;  /* 0x000000121d127223 */ /* 0x000fc8000001001f */
[----:B------:R-:W-:-:S06]  /*4680*/  FMUL.FTZ R32, R18, -1.4426950216293334961 ;  /* 0xbfb8aa3b12207820 */ /* 0x000fcc0000410000 */
[----:B------:R-:W0:Y:S01]  /*4690*/  MUFU.EX2 R32, R32 ;  /* 0x0000002000207308 */ /* 0x000e220000000800 */
[----:B---3--:R-:W-:-:S07]  /*46a0*/  FADD.FTZ R19, R19, 1 ;  /* 0x3f80000013137421 */ /* 0x008fce0000010000 */
[----:B------:R1:W3:Y:S02]  /*46b0*/  MUFU.RCP R33, R19 ;  /* 0x0000001300217308 */ /* 0x0002e40000001000 */
[----:B-1----:R-:W-:Y:S01]  /*46c0*/  FADD.FTZ R19, R20, -R34 ;  /* 0x8000002214137221 */ /* 0x002fe20000010000 */
[----:B0-----:R-:W-:-:S03]  /*46d0*/  FADD.FTZ R32, R32, 1 ;  /* 0x3f80000020207421 */ /* 0x001fc60000010000 */
[----:B------:R-:W-:-:S03]  /*46e0*/  FMUL.FTZ R19, R2, R19 ;  /* 0x0000001302137220 */ /* 0x000fc60000410000 */
[----:B------:R-:W0:Y:S01]  /*46f0*/  MUFU.RCP R32, R32 ;  /* 0x0000002000207308 */ /* 0x000e220000001000 */
[----:B------:R-:W-:Y:S01]  /*4700*/  FFMA.FTZ R19, R52, R19, R35 ;  /* 0x0000001334137223 */ /* 0x000fe20000010023 */
[----:B---3--:R-:W-:Y:S01]  /*4710*/  FMUL.FTZ R17, R17, R33 ;  /* 0x0000002111117220 */ /* 0x008fe20000410000 */
        /* <DEDUP_REMOVED lines=25> */
[----:B------:R-:W1:Y:S01]  /*48b0*/  MUFU.RCP R23, R23 ;  /* 0x0000001700177308 */ /* 0x000e620000001000 */
[----:B0-----:R-:W-:-:S07]  /*48c0*/  FADD.FTZ R32, R32, 1 ;  /* 0x3f80000020207421 */ /* 0x001fce0000010000 */
[----:B------:R-:W0:Y:S01]  /*48d0*/  MUFU.RCP R32, R32 ;  /* 0x0000002000207308 */ /* 0x000e220000001000 */
[----:B-1----:R-:W-:Y:S01]  /*48e0*/  FMUL.FTZ R21, R21, R23 ;  /* 0x0000001715157220 */ /* 0x002fe20000410000 */
[C---:B------:R-:W-:Y:S01]  /*48f0*/  FMUL.FTZ R23, R2.reuse, R24 ;  /* 0x0000001802177220 */ /* 0x040fe20000410000 */
[----:B------:R-:W-:-:S04]  /*4900*/  FMUL.FTZ R24, R2, R25 ;  /* 0x0000001902187220 */ /* 0x000fc80000410000 */
[----:B------:R-:W-:Y:S01]  /*4910*/  FFMA.FTZ R24, R28, R24, R30 ;  /* 0x000000181c187223 */ /* 0x000fe2000001001e */
[----:B------:R-:W-:-:S04]  /*4920*/  FFMA.FTZ R23, R52, R23, R35 ;  /* 0x0000001734177223 */ /* 0x000fc80000010023 */
[----:B------:R-:W-:Y:S01]  /*4930*/  FMUL.FTZ R25, R23, -1.4426950216293334961 ;  /* 0xbfb8aa3b17197820 */ /* 0x000fe20000410000 */
[----:B0-----:R-:W-:Y:S01]  /*4940*/  FMUL.FTZ R22, R22, R32 ;  /* 0x0000002016167220 */ /* 0x001fe20000410000 */
        /* <DEDUP_REMOVED lines=8> */
[----:B------:R-:W-:Y:S01]  /*49d0*/  FFMA.FTZ R28, R28, R27, R30 ;  /* 0x0000001b1c1c7223 */ /* 0x000fe2000001001e */
[----:B0-----:R-:W-:Y:S01]  /*49e0*/  FMUL.FTZ R30, R24, R26 ;  /* 0x0000001a181e7220 */ /* 0x001fe20000410000 */
[----:B------:R-:W-:Y:S01]  /*49f0*/  LEA R24, P0, R3, UR10, 0x1 ;  /* 0x0000000a03187c11 */ /* 0x000fe2000f8008ff */
[----:B-1----:R-:W-:-:S03]  /*4a00*/  FMUL.FTZ R23, R23, R25 ;  /* 0x0000001917177220 */ /* 0x002fc60000410000 */
[----:B------:R-:W-:Y:S02]  /*4a10*/  LEA.HI.X R25, R3, UR11, R42, 0x1, P0 ;  /* 0x0000000b03197c11 */ /* 0x000fe400080f0c2a */
[C---:B------:R-:W-:Y:S01]  /*4a20*/  LEA R26, P0, R4.reuse, UR10, 0x1 ;  /* 0x0000000a041a7c11 */ /* 0x040fe2000f8008ff */
[----:B------:R-:W-:Y:S03]  /*4a30*/  STL [R1+0x138], R60 ;  /* 0x0001383c01007387 */ /* 0x000fe60000100800 */
[----:B--2---:R-:W-:Y:S02]  /*4a40*/  LEA.HI.X R27, R4, UR11, R61, 0x1, P0 ;  /* 0x0000000b041b7c11 */ /* 0x004fe400080f0c3d */
[----:B------:R-:W-:Y:S01]  /*4a50*/  LEA R4, P0, R5, UR10, 0x1 ;  /* 0x0000000a05047c11 */ /* 0x000fe2000f8008ff */
[----:B------:R-:W-:Y:S01]  /*4a60*/  STL [R1+0x13c], R57 ;  /* 0x00013c3901007387 */ /* 0x000fe20000100800 */
[----:B------:R-:W-:-:S02]  /*4a70*/  FMUL.FTZ R33, R2, R33 ;  /* 0x0000002102217220 */ /* 0x000fc40000410000 */
[----:B------:R-:W-:Y:S01]  /*4a80*/  LEA.HI.X R5, R5, UR11, R49, 0x1, P0 ;  /* 0x0000000b05057c11 */ /* 0x000fe200080f0c31 */
[----:B------:R-:W-:Y:S01]  /*4a90*/  STL [R1+0x140], R56 ;  /* 0x0001403801007387 */ /* 0x000fe20000100800 */
[----:B------:R-:W-:-:S03]  /*4aa0*/  LEA R32, P0, R6, UR10, 0x1 ;  /* 0x0000000a06207c11 */ /* 0x000fc6000f8008ff */
[----:B------:R-:W-:Y:S01]  /*4ab0*/  STL [R1+0x144], R55 ;  /* 0x0001443701007387 */ /* 0x000fe20000100800 */
[----:B------:R-:W-:-:S03]  /*4ac0*/  FFMA.FTZ R35, R52, R33, R35 ;  /* 0x0000002134237223 */ /* 0x000fc60000010023 */
[----:B------:R-:W-:Y:S01]  /*4ad0*/  STL [R1+0x148], R54 ;  /* 0x0001483601007387 */ /* 0x000fe20000100800 */
[----:B----4-:R-:W-:-:S03]  /*4ae0*/  LEA.HI.X R33, R6, UR11, R47, 0x1, P0 ;  /* 0x0000000b06217c11 */ /* 0x010fc600080f0c2f */
[----:B------:R-:W-:Y:S01]  /*4af0*/  STL [R1+0x14c], R53 ;  /* 0x00014c3501007387 */ /* 0x000fe20000100800 */
[----:B------:R-:W-:-:S03]  /*4b00*/  LEA R6, P0, R7, UR10, 0x1 ;  /* 0x0000000a07067c11 */ /* 0x000fc6000f8008ff */
[----:B------:R-:W-:Y:S04]  /*4b10*/  STL [R1+0x150], R51 ;  /* 0x0001503301007387 */ /* 0x000fe80000100800 */
[----:B------:R-:W-:Y:S04]  /*4b20*/  STL [R1+0x154], R50 ;  /* 0x0001543201007387 */ /* 0x000fe80000100800 */
[----:B------:R0:W-:Y:S01]  /*4b30*/  STL [R1+0x158], R13 ;  /* 0x0001580d01007387 */ /* 0x0001e20000100800 */
[----:B------:R-:W-:-:S03]  /*4b40*/  LEA.HI.X R7, R7, UR11, R0, 0x1, P0 ;  /* 0x0000000b07077c11 */ /* 0x000fc600080f0c00 */
[----:B0-----:R-:W2:Y:S04]  /*4b50*/  LDL.LU R13, [R1+0xdc] ;  /* 0x0000dc00010d7983 */ /* 0x001ea80000300800 */
[----:B------:R-:W3:Y:S01]  /*4b60*/  LDL.LU R0, [R1+0xe0] ;  /* 0x0000e00001007983 */ /* 0x000ee20000300800 */
[----:B------:R-:W-:-:S03]  /*4b70*/  FADD.FTZ R40, R44, -R34 ;  /* 0x800000222c287221 */ /* 0x000fc60000010000 */
[----:B------:R-:W4:Y:S01]  /*4b80*/  LDL.LU R44, [R1+0xe4] ;  /* 0x0000e400012c7983 */ /* 0x000f220000300800 */
[----:B------:R-:W-:-:S03]  /*4b90*/  FADD.FTZ R36, R46, -R34 ;  /* 0x800000222e247221 */ /* 0x000fc60000010000 */
[----:B------:R-:W4:Y:S04]  /*4ba0*/  LDL.LU R46, [R1+0xec] ;  /* 0x0000ec00012e7983 */ /* 0x000f280000300800 */
[----:B------:R-:W4:Y:S04]  /*4bb0*/  LDL.LU R42, [R1+0x10] ;  /* 0x00001000012a7983 */ /* 0x000f280000300800 */
[----:B------:R-:W4:Y:S01]  /*4bc0*/  LDL.LU R49, [R1+0xf0] ;  /* 0x0000f00001317983 */ /* 0x000f220000300800 */
[----:B------:R-:W-:-:S04]  /*4bd0*/  FADD.FTZ R3, R48, -R34 ;  /* 0x8000002230037221 */ /* 0x000fc80000010000 */
[----:B------:R-:W-:-:S04]  /*4be0*/  FMUL.FTZ R3, R2, R3 ;  /* 0x0000000302037220 */ /* 0x000fc80000410000 */
[----:B------:R-:W-:-:S04]  /*4bf0*/  FFMA.FTZ R3, R59, R3, R58 ;  /* 0x000000033b037223 */ /* 0x000fc8000001003a */
[----:B------:R-:W-:Y:S01]  /*4c00*/  FMUL.FTZ R39, R3, -1.4426950216293334961 ;  /* 0xbfb8aa3b03277820 */ /* 0x000fe20000410000 */
[----:B------:R-:W-:-:S05]  /*4c10*/  FMUL.FTZ R36, R2, R36 ;  /* 0x0000002402247220 */ /* 0x000fca0000410000 */
[----:B------:R-:W0:Y:S01]  /*4c20*/  MUFU.EX2 R39, R39 ;  /* 0x0000002700277308 */ /* 0x000e220000000800 */
[----:B------:R-:W-:Y:S01]  /*4c30*/  FFMA.FTZ R38, R29, R36, R31 ;  /* 0x000000241d267223 */ /* 0x000fe2000001001f */
[----:B------:R-:W-:-:S04]  /*4c40*/  LEA R36, P0, R8, UR10, 0x1 ;  /* 0x0000000a08247c11 */ /* 0x000fc8000f8008ff */
[----:B------:R-:W-:Y:S01]  /*4c50*/  LEA.HI.X R37, R8, UR11, R45, 0x1, P0 ;  /* 0x0000000b08257c11 */ /* 0x000fe200080f0c2d */
[----:B------:R-:W-:Y:S01]  /*4c60*/  FMUL.FTZ R8, R38, -1.4426950216293334961 ;  /* 0xbfb8aa3b26087820 */ /* 0x000fe20000410000 */
[----:B------:R-:W-:-:S05]  /*4c70*/  FMUL.FTZ R40, R2, R40 ;  /* 0x0000002802287220 */ /* 0x000fca0000410000 */
[----:B------:R-:W1:Y:S01]  /*4c80*/  MUFU.EX2 R8, R8 ;  /* 0x0000000800087308 */ /* 0x000e620000000800 */
[----:B------:R-:W-:Y:S01]  /*4c90*/  FFMA.FTZ R58, R59, R40, R58 ;  /* 0x000000283b3a7223 */ /* 0x000fe2000001003a */
[----:B0-----:R-:W-:-:S06]  /*4ca0*/  FADD.FTZ R39, R39, 1 ;  /* 0x3f80000027277421 */ /* 0x001fcc0000010000 */
[----:B------:R0:W1:Y:S02]  /*4cb0*/  MUFU.RCP R40, R39 ;  /* 0x0000002700287308 */ /* 0x0000640000001000 */
[----:B0-----:R-:W-:-:S04]  /*4cc0*/  FADD.FTZ R39, R43, -R34 ;  /* 0x800000222b277221 */ /* 0x001fc80000010000 */
[----:B------:R-:W-:Y:S01]  /*4cd0*/  FMUL.FTZ R39, R2, R39 ;  /* 0x0000002702277220 */ /* 0x000fe20000410000 */
[----:B-1----:R-:W-:-:S03]  /*4ce0*/  FADD.FTZ R8, R8, 1 ;  /* 0x3f80000008087421 */ /* 0x002fc60000010000 */
[----:B------:R-:W-:Y:S01]  /*4cf0*/  FFMA.FTZ R29, R29, R39, R31 ;  /* 0x000000271d1d7223 */ /* 0x000fe2000001001f */
[----:B------:R-:W-:Y:S01]  /*4d00*/  FMUL.FTZ R39, R28, -1.4426950216293334961 ;  /* 0xbfb8aa3b1c277820 */ /* 0x000fe20000410000 */
[----:B------:R-:W0:Y:S01]  /*4d10*/  MUFU.RCP R34, R8 ;  /* 0x0000000800227308 */ /* 0x000e220000001000 */
[----:B------:R-:W-:Y:S01]  /*4d20*/  FMUL.FTZ R31, R3, R40 ;  /* 0x00000028031f7220 */ /* 0x000fe20000410000 */
[----:B------:R-:W-:Y:S01]  /*4d30*/  FMUL.FTZ R41, R35, -1.4426950216293334961 ;  /* 0xbfb8aa3b23297820 */ /* 0x000fe20000410000 */
[----:B------:R-:W-:Y:S01]  /*4d40*/  FMUL.FTZ R40, R58, -1.4426950216293334961 ;  /* 0xbfb8aa3b3a287820 */ /* 0x000fe20000410000 */
[----:B------:R-:W-:-:S04]  /*4d50*/  LEA R2, P0, R9, UR10, 0x1 ;  /* 0x0000000a09027c11 */ /* 0x000fc8000f8008ff */
[----:B------:R-:W1:Y:S08]  /*4d60*/  MUFU.EX2 R39, R39 ;  /* 0x0000002700277308 */ /* 0x000e700000000800 */
[----:B------:R-:W1:Y:S08]  /*4d70*/  MUFU.EX2 R41, R41 ;  /* 0x0000002900297308 */ /* 0x000e700000000800 */
[----:B------:R-:W4:Y:S01]  /*4d80*/  MUFU.EX2 R40, R40 ;  /* 0x0000002800287308 */ /* 0x000f220000000800 */
[----:B0-----:R-:W-:Y:S01]  /*4d90*/  FMUL.FTZ R34, R38, R34 ;  /* 0x0000002226227220 */ /* 0x001fe20000410000 */
[----:B-1----:R-:W-:-:S06]  /*4da0*/  FADD.FTZ R39, R39, 1 ;  /* 0x3f80000027277421 */ /* 0x002fcc0000010000 */
[----:B------:R0:W-:Y:S01]  /*4db0*/  MUFU.RCP R59, R39 ;  /* 0x00000027003b7308 */ /* 0x0001e20000001000 */
[----:B------:R-:W-:-:S07]  /*4dc0*/  FADD.FTZ R41, R41, 1 ;  /* 0x3f80000029297421 */ /* 0x000fce0000010000 */
[----:B------:R1:W-:Y:S01]  /*4dd0*/  MUFU.RCP R52, R41 ;  /* 0x0000002900347308 */ /* 0x0003e20000001000 */
[----:B--2---:R-:W-:Y:S02]  /*4de0*/  LEA.HI.X R3, R9, UR11, R13, 0x1, P0 ;  /* 0x0000000b09037c11 */ /* 0x004fe400080f0c0d */
[C---:B------:R-:W-:Y:S01]  /*4df0*/  LEA R8, P0, R10.reuse, UR10, 0x1 ;  /* 0x0000000a0a087c11 */ /* 0x040fe2000f8008ff */
[----:B------:R-:W2:Y:S03]  /*4e00*/  LDL.LU R13, [R1+0xbc] ;  /* 0x0000bc00010d7983 */ /* 0x000ea60000300800 */
[----:B---3--:R-:W-:Y:S01]  /*4e10*/  LEA.HI.X R9, R10, UR11, R0, 0x1, P0 ;  /* 0x0000000b0a097c11 */ /* 0x008fe200080f0c00 */
[----:B------:R-:W2:Y:S01]  /*4e20*/  LDL.LU R50, [R1+0xc0] ;  /* 0x0000c00001327983 */ /* 0x000ea20000300800 */
[----:B------:R-:W-:-:S03]  /*4e30*/  LEA R10, P0, R11, UR10, 0x1 ;  /* 0x0000000a0b0a7c11 */ /* 0x000fc6000f8008ff */
[----:B------:R-:W3:Y:S01]  /*4e40*/  LDL.LU R60, [R1+0xb4] ;  /* 0x0000b400013c7983 */ /* 0x000ee20000300800 */
[----:B----4-:R-:W-:-:S03]  /*4e50*/  LEA.HI.X R11, R11, UR11, R44, 0x1, P0 ;  /* 0x0000000b0b0b7c11 */ /* 0x010fc600080f0c2c */
[----:B------:R-:W3:Y:S01]  /*4e60*/  LDL.LU R0, [R1+0xb8] ;  /* 0x0000b80001007983 */ /* 0x000ee20000300800 */
[----:B------:R-:W-:-:S03]  /*4e70*/  LEA R38, P0, R12, UR10, 0x1 ;  /* 0x0000000a0c267c11 */ /* 0x000fc6000f8008ff */
[----:B------:R-:W4:Y:S04]  /*4e80*/  LDL.LU R45, [R1+0xf4] ;  /* 0x0000f400012d7983 */ /* 0x000f280000300800 */
[----:B------:R-:W3:Y:S01]  /*4e90*/  LDL.LU R44, [R1+0x68] ;  /* 0x00006800012c7983 */ /* 0x000ee20000300800 */
[----:B0-----:R-:W-:-:S03]  /*4ea0*/  LEA.HI.X R39, R12, UR11, R46, 0x1, P0 ;  /* 0x0000000b0c277c11 */ /* 0x001fc600080f0c2e */
[----:B------:R-:W4:Y:S01]  /*4eb0*/  LDL.LU R47, [R1+0xf8] ;  /* 0x0000f800012f7983 */ /* 0x000f220000300800 */
[----:B------:R-:W-:-:S03]  /*4ec0*/  FADD.FTZ R12, R40, 1 ;  /* 0x3f800000280c7421 */ /* 0x000fc60000010000 */
[----:B------:R-:W4:Y:S01]  /*4ed0*/  LDL.LU R46, [R1+0x70] ;  /* 0x00007000012e7983 */ /* 0x000f220000300800 */
[----:B------:R-:W-:-:S03]  /*4ee0*/  LEA R40, P0, R42, UR10, 0x1 ;  /* 0x0000000a2a287c11 */ /* 0x000fc6000f8008ff */
[----:B------:R-:W4:Y:S04]  /*4ef0*/  LDL.LU R48, [R1+0x74] ;  /* 0x0000740001307983 */ /* 0x000f280000300800 */
[----:B------:R-:W4:Y:S04]  /*4f00*/  LDL.LU R57, [R1+0xe8] ;  /* 0x0000e80001397983 */ /* 0x000f280000300800 */
[----:B------:R-:W4:Y:S01]  /*4f10*/  LDL.LU R56, [R1+0x6c] ;  /* 0x00006c0001387983 */ /* 0x000f220000300800 */
[----:B-1----:R-:W-:-:S03]  /*4f20*/  LEA.HI.X R41, R42, UR11, R49, 0x1, P0 ;  /* 0x0000000b2a297c11 */ /* 0x002fc600080f0c31 */
[----:B------:R-:W4:Y:S04]  /*4f30*/  LDL.LU R54, [R1+0xac] ;  /* 0x0000ac0001367983 */ /* 0x000f280000300800 */
[----:B------:R-:W4:Y:S04]  /*4f40*/  LDL.LU R55, [R1+0xb0] ;  /* 0x0000b00001377983 */ /* 0x000f280000300800 */
[----:B------:R-:W4:Y:S04]  /*4f50*/  LDL.LU R51, [R1+0xa4] ;  /* 0x0000a40001337983 */ /* 0x000f280000300800 */
[----:B------:R-:W4:Y:S04]  /*4f60*/  LDL.LU R53, [R1+0xa8] ;  /* 0x0000a80001357983 */ /* 0x000f280000300800 */
[----:B------:R-:W4:Y:S01]  /*4f70*/  LDL.LU R49, [R1+0xfc] ;  /* 0x0000fc0001317983 */ /* 0x000f220000300800 */
[----:B------:R-:W-:-:S06]  /*4f80*/  FMUL.FTZ R43, R29, -1.4426950216293334961 ;  /* 0xbfb8aa3b1d2b7820 */ /* 0x000fcc0000410000 */
[----:B------:R-:W0:Y:S08]  /*4f90*/  MUFU.EX2 R43, R43 ;  /* 0x0000002b002b7308 */ /* 0x000e300000000800 */
[----:B------:R-:W1:Y:S01]  /*4fa0*/  MUFU.RCP R12, R12 ;  /* 0x0000000c000c7308 */ /* 0x000e620000001000 */
[----:B0-----:R-:W-:-:S07]  /*4fb0*/  FADD.FTZ R61, R43, 1 ;  /* 0x3f8000002b3d7421 */ /* 0x001fce0000010000 */
[----:B------:R-:W0:Y:S01]  /*4fc0*/  MUFU.RCP R61, R61 ;  /* 0x0000003d003d7308 */ /* 0x000e220000001000 */
[----:B------:R-:W-:Y:S01]  /*4fd0*/  FMUL.FTZ R52, R35, R52 ;  /* 0x0000003423347220 */ /* 0x000fe20000410000 */
[----:B-1----:R-:W-:Y:S01]  /*4fe0*/  FMUL.FTZ R12, R58, R12 ;  /* 0x0000000c3a0c7220 */ /* 0x002fe20000410000 */
[----:B------:R-:W-:Y:S01]  /*4ff0*/  FMUL.FTZ R59, R28, R59 ;  /* 0x0000003b1c3b7220 */ /* 0x000fe20000410000 */
[----:B0-----:R-:W-:Y:S01]  /*5000*/  FMUL.FTZ R61, R29, R61 ;  /* 0x0000003d1d3d7220 */ /* 0x001fe20000410000 */
[----:B--2---:R-:W-:Y:S02]  /*5010*/  F2FP.F16.F32.PACK_AB R35, R13, R50 ;  /* 0x000000320d23723e */ /* 0x004fe400000000ff */
[----:B---3--:R-:W-:-:S04]  /*5020*/  LEA R42, P0, R44, UR10, 0x1 ;  /* 0x0000000a2c2a7c11 */ /* 0x008fc8000f8008ff */
[----:B----4-:R-:W-:Y:S02]  /*5030*/  LEA.HI.X R43, R44, UR11, R45, 0x1, P0 ;  /* 0x0000000b2c2b7c11 */ /* 0x010fe400080f0c2d */
[----:B------:R-:W-:-:S04]  /*5040*/  LEA R44, P0, R46, UR10, 0x1 ;  /* 0x0000000a2e2c7c11 */ /* 0x000fc8000f8008ff */
[----:B------:R-:W-:Y:S02]  /*5050*/  LEA.HI.X R45, R46, UR11, R47, 0x1, P0 ;  /* 0x0000000b2e2d7c11 */ /* 0x000fe400080f0c2f */
[----:B------:R-:W-:Y:S02]  /*5060*/  LEA R46, P0, R48, UR10, 0x1 ;  /* 0x0000000a302e7c11 */ /* 0x000fe4000f8008ff */
[----:B------:R-:W-:Y:S02]  /*5070*/  MOV R47, R48 ;  /* 0x00000030002f7202 */ /* 0x000fe40000000f00 */
[----:B------:R-:W-:Y:S02]  /*5080*/  LEA R48, P1, R56, UR10, 0x1 ;  /* 0x0000000a38307c11 */ /* 0x000fe4000f8208ff */
[----:B------:R-:W-:Y:S02]  /*5090*/  PRMT R58, R35, 0x7610, R58 ;  /* 0x00007610233a7816 */ /* 0x000fe4000000003a */
[----:B------:R-:W-:-:S02]  /*50a0*/  F2FP.F16.F32.PACK_AB R28, R60, R0 ;  /* 0x000000003c1c723e */ /* 0x000fc400000000ff */
[----:B------:R-:W-:Y:S01]  /*50b0*/  PRMT R35, R35, 0x7632, R35 ;  /* 0x0000763223237816 */ /* 0x000fe20000000023 */
[----:B------:R0:W-:Y:S01]  /*50c0*/  STG.E.U16 desc[UR6][R24.64], R58 ;  /* 0x0000003a18007986 */ /* 0x0001e2000c101506 */
[----:B------:R-:W-:-:S03]  /*50d0*/  F2FP.F16.F32.PACK_AB R29, R54, R55 ;  /* 0x00000037361d723e */ /* 0x000fc600000000ff */
[----:B------:R1:W-:Y:S01]  /*50e0*/  STG.E.U16 desc[UR6][R24.64+0x2], R35 ;  /* 0x0000022318007986 */ /* 0x0003e2000c101506 */
[----:B------:R-:W-:Y:S02]  /*50f0*/  LEA.HI.X R47, R47, UR11, R49, 0x1, P0 ;  /* 0x0000000b2f2f7c11 */ /* 0x000fe400080f0c31 */
[----:B------:R-:W-:Y:S02]  /*5100*/  LEA.HI.X R49, R56, UR11, R57, 0x1, P1 ;  /* 0x0000000b38317c11 */ /* 0x000fe400088f0c39 */
[----:B------:R-:W2:Y:S04]  /*5110*/  LDL.LU R56, [R1+0x94] ;  /* 0x0000940001387983 */ /* 0x000ea80000300800 */
[----:B------:R-:W2:Y:S01]  /*5120*/  LDL.LU R57, [R1+0x98] ;  /* 0x0000980001397983 */ /* 0x000ea20000300800 */
[----:B0-----:R-:W-:-:S03]  /*5130*/  PRMT R58, R28, 0x7632, R58 ;  /* 0x000076321c3a7816 */ /* 0x001fc6000000003a */
[----:B------:R-:W3:Y:S04]  /*5140*/  LDL.LU R13, [R1+0x158] ;  /* 0x00015800010d7983 */ /* 0x000ee80000300800 */
[----:B------:R-:W4:Y:S04]  /*5150*/  LDL.LU R50, [R1+0x154] ;  /* 0x0001540001327983 */ /* 0x000f280000300800 */
[----:B------:R-:W3:Y:S04]  /*5160*/  LDL.LU R60, [R1+0x8c] ;  /* 0x00008c00013c7983 */ /* 0x000ee80000300800 */
[----:B------:R-:W3:Y:S04]  /*5170*/  LDL.LU R0, [R1+0x90] ;  /* 0x0000900001007983 */ /* 0x000ee80000300800 */
[----:B------:R-:W4:Y:S04]  /*5180*/  LDL.LU R54, [R1+0x84] ;  /* 0x0000840001367983 */ /* 0x000f280000300800 */
[----:B------:R-:W4:Y:S04]  /*5190*/  LDL.LU R55, [R1+0x88] ;  /* 0x0000880001377983 */ /* 0x000f280000300800 */
[----:B------:R0:W-:Y:S04]  /*51a0*/  STG.E.U16 desc[UR6][R24.64+0x4], R28 ;  /* 0x0000041c18007986 */ /* 0x0001e8000c101506 */
[----:B-1----:R-:W3:Y:S04]  /*51b0*/  LDL.LU R35, [R1+0xa0] ;  /* 0x0000a00001237983 */ /* 0x002ee80000300800 */
[----:B------:R1:W-:Y:S01]  /*51c0*/  STG.E.U16 desc[UR6][R24.64+0x6], R58 ;  /* 0x0000063a18007986 */ /* 0x0003e2000c101506 */
[----:B0-----:R-:W-:-:S03]  /*51d0*/  F2FP.F16.F32.PACK_AB R28, R51, R53 ;  /* 0x00000035331c723e */ /* 0x001fc600000000ff */
[----:B------:R-:W4:Y:S04]  /*51e0*/  LDL.LU R51, [R1+0x150] ;  /* 0x0001500001337983 */ /* 0x000f280000300800 */
[----:B------:R-:W4:Y:S04]  /*51f0*/  LDL.LU R53, [R1+0x14c] ;  /* 0x00014c0001357983 */ /* 0x000f280000300800 */
[----:B-1----:R-:W3:Y:S01]  /*5200*/  LDL.LU R58, [R1+0x9c] ;  /* 0x00009c00013a7983 */ /* 0x002ee20000300800 */
[----:B------:R-:W-:-:S03]  /*5210*/  PRMT R25, R29, 0x7632, R25 ;  /* 0x000076321d197816 */ /* 0x000fc60000000019 */
[----:B------:R0:W-:Y:S04]  /*5220*/  STG.E.U16 desc[UR6][R26.64], R29 ;  /* 0x0000001d1a007986 */ /* 0x0001e8000c101506 */
[----:B------:R2:W-:Y:S04]  /*5230*/  STG.E.U16 desc[UR6][R26.64+0x2], R25 ;  /* 0x000002191a007986 */ /* 0x0005e8000c101506 */
[----:B------:R1:W-:Y:S01]  /*5240*/  STG.E.U16 desc[UR6][R26.64+0x4], R28 ;  /* 0x0000041c1a007986 */ /* 0x0003e2000c101506 */
[----:B0-----:R-:W-:-:S05]  /*5250*/  PRMT R29, R28, 0x7632, R29 ;  /* 0x000076321c1d7816 */ /* 0x001fca000000001d */
[----:B------:R0:W-:Y:S01]  /*5260*/  STG.E.U16 desc[UR6][R26.64+0x6], R29 ;  /* 0x0000061d1a007986 */ /* 0x0001e2000c101506 */
[----:B--2---:R-:W-:Y:S02]  /*5270*/  F2FP.F16.F32.PACK_AB R25, R56, R57 ;  /* 0x000000393819723e */ /* 0x004fe400000000ff */
[----:B---3--:R-:W-:Y:S02]  /*5280*/  F2FP.F16.F32.PACK_AB R24, R58, R35 ;  /* 0x000000233a18723e */ /* 0x008fe400000000ff */
[----:B------:R-:W2:Y:S04]  /*5290*/  LDL.LU R58, [R1+0x4c] ;  /* 0x00004c00013a7983 */ /* 0x000ea80000300800 */
[----:B------:R-:W2:Y:S04]  /*52a0*/  LDL.LU R35, [R1+0x50] ;  /* 0x0000500001237983 */ /* 0x000ea80000300800 */
[----:B-1----:R-:W3:Y:S04]  /*52b0*/  LDL.LU R28, [R1+0x80] ;  /* 0x00008000011c7983 */ /* 0x002ee80000300800 */
[----:B------:R-:W3:Y:S04]  /*52c0*/  LDL.LU R56, [R1+0x44] ;  /* 0x0000440001387983 */ /* 0x000ee80000300800 */
[----:B------:R-:W3:Y:S04]  /*52d0*/  LDL.LU R57, [R1+0x48] ;  /* 0x0000480001397983 */ /* 0x000ee80000300800 */
[----:B0-----:R-:W3:Y:S01]  /*52e0*/  LDL.LU R29, [R1+0x7c] ;  /* 0x00007c00011d7983 */ /* 0x001ee20000300800 */
[----:B------:R-:W-:-:S03]  /*52f0*/  PRMT R26, R24, 0x7632, R26 ;  /* 0x00007632181a7816 */ /* 0x000fc6000000001a */
[----:B------:R0:W-:Y:S02]  /*5300*/  STG.E.U16 desc[UR6][R4.64], R24 ;  /* 0x0000001804007986 */ /* 0x0001e4000c101506 */
[----:B0-----:R-:W-:Y:S02]  /*5310*/  F2FP.F16.F32.PACK_AB R24, R60, R0 ;  /* 0x000000003c18723e */ /* 0x001fe400000000ff */
[----:B------:R-:W3:Y:S04]  /*5320*/  LDL.LU R60, [R1+0x3c] ;  /* 0x00003c00013c7983 */ /* 0x000ee80000300800 */
[----:B------:R-:W3:Y:S01]  /*5330*/  LDL.LU R0, [R1+0x40] ;  /* 0x0000400001007983 */ /* 0x000ee20000300800 */
[----:B------:R-:W-:-:S03]  /*5340*/  PRMT R27, R25, 0x7632, R27 ;  /* 0x00007632191b7816 */ /* 0x000fc6000000001b */
[----:B------:R4:W-:Y:S04]  /*5350*/  STG.E.U16 desc[UR6][R4.64+0x4], R25 ;  /* 0x0000041904007986 */ /* 0x0009e8000c101506 */
[----:B------:R0:W-:Y:S04]  /*5360*/  STG.E.U16 desc[UR6][R4.64+0x2], R26 ;  /* 0x0000021a04007986 */ /* 0x0001e8000c101506 */
[----:B------:R1:W-:Y:S01]  /*5370*/  STG.E.U16 desc[UR6][R4.64+0x6], R27 ;  /* 0x0000061b04007986 */ /* 0x0003e2000c101506 */
[----:B----4-:R-:W-:-:S03]  /*5380*/  F2FP.F16.F32.PACK_AB R25, R54, R55 ;  /* 0x000000373619723e */ /* 0x010fc600000000ff */
[----:B------:R-:W4:Y:S01]  /*5390*/  LDL.LU R54, [R1+0x148] ;  /* 0x0001480001367983 */ /* 0x000f220000300800 */
[C---:B0-----:R-:W-:Y:S02]  /*53a0*/  PRMT R26, R24.reuse, 0x7610, R26 ;  /* 0x00007610181a7816 */ /* 0x041fe4000000001a */
[----:B------:R-:W-:Y:S01]  /*53b0*/  PRMT R24, R24, 0x7632, R24 ;  /* 0x0000763218187816 */ /* 0x000fe20000000018 */
[----:B------:R-:W4:Y:S01]  /*53c0*/  LDL.LU R55, [R1+0x144] ;  /* 0x0001440001377983 */ /* 0x000f220000300800 */
[----:B-1----:R-:W-:-:S03]  /*53d0*/  PRMT R5, R25, 0x7632, R5 ;  /* 0x0000763219057816 */ /* 0x002fc60000000005 */
[----:B------:R0:W-:Y:S04]  /*53e0*/  STG.E.U16 desc[UR6][R32.64], R26 ;  /* 0x0000001a20007986 */ /* 0x0001e8000c101506 */
[----:B------:R2:W-:Y:S04]  /*53f0*/  STG.E.U16 desc[UR6][R32.64+0x2], R24 ;  /* 0x0000021820007986 */ /* 0x0005e8000c101506 */
[----:B------:R-:W-:Y:S04]  /*5400*/  STG.E.U16 desc[UR6][R32.64+0x6], R5 ;  /* 0x0000060520007986 */ /* 0x000fe8000c101506 */
[----:B0-----:R-:W4:Y:S04]  /*5410*/  LDL.LU R26, [R1+0x30] ;  /* 0x00003000011a7983 */ /* 0x001f280000300800 */
[----:B------:R-:W4:Y:S04]  /*5420*/  LDL.LU R27, [R1+0x14] ;  /* 0x00001400011b7983 */ /* 0x000f280000300800 */
[----:B------:R0:W-:Y:S01]  /*5430*/  STG.E.U16 desc[UR6][R32.64+0x4], R25 ;  /* 0x0000041920007986 */ /* 0x0001e2000c101506 */
[----:B--2---:R-:W-:-:S04]  /*5440*/  F2FP.F16.F32.PACK_AB R24, R58, R35 ;  /* 0x000000233a18723e */ /* 0x004fc800000000ff */
[----:B0-----:R-:W-:Y:S02]  /*5450*/  PRMT R25, R24, 0x7632, R25 ;  /* 0x0000763218197816 */ /* 0x001fe40000000019 */
[----:B---3--:R-:W-:Y:S02]  /*5460*/  F2FP.F16.F32.PACK_AB R4, R29, R28 ;  /* 0x0000001c1d04723e */ /* 0x008fe400000000ff */
[----:B------:R-:W2:Y:S02]  /*5470*/  LDL.LU R29, [R1+0x18] ;  /* 0x00001800011d7983 */ /* 0x000ea40000300800 */
[----:B------:R-:W-:Y:S02]  /*5480*/  PRMT R5, R4, 0x7632, R5 ;  /* 0x0000763204057816 */ /* 0x000fe40000000005 */
[----:B------:R-:W3:Y:S04]  /*5490*/  LDL.LU R28, [R1+0x8] ;  /* 0x00000800011c7983 */ /* 0x000ee80000300800 */
[----:B------:R-:W3:Y:S04]  /*54a0*/  LDL.LU R58, [R1+0xc] ;  /* 0x00000c00013a7983 */ /* 0x000ee80000300800 */
[----:B------:R-:W2:Y:S04]  /*54b0*/  LDL.LU R35, [R1] ;  /* 0x0000000001237983 */ /* 0x000ea80000300800 */
[----:B------:R-:W3:Y:S04]  /*54c0*/  LDL.LU R32, [R1+0x38] ;  /* 0x0000380001207983 */ /* 0x000ee80000300800 */
[----:B------:R0:W-:Y:S04]  /*54d0*/  STG.E.U16 desc[UR6][R6.64], R4 ;  /* 0x0000000406007986 */ /* 0x0001e8000c101506 */
[----:B------:R-:W4:Y:S04]  /*54e0*/  LDL.LU R33, [R1+0x1c] ;  /* 0x00001c0001217983 */ /* 0x000f280000300800 */
[----:B------:R1:W-:Y:S01]  /*54f0*/  STG.E.U16 desc[UR6][R6.64+0x2], R5 ;  /* 0x0000020506007986 */ /* 0x0003e2000c101506 */
[----:B0-----:R-:W-:-:S03]  /*5500*/  F2FP.F16.F32.PACK_AB R4, R56, R57 ;  /* 0x000000393804723e */ /* 0x001fc600000000ff */
[----:B------:R-:W2:Y:S04]  /*5510*/  LDL.LU R56, [R1+0x140] ;  /* 0x0001400001387983 */ /* 0x000ea80000300800 */
[----:B------:R-:W2:Y:S01]  /*5520*/  LDL.LU R57, [R1+0x13c] ;  /* 0x00013c0001397983 */ /* 0x000ea20000300800 */
[----:B-1----:R-:W-:-:S03]  /*5530*/  F2FP.F16.F32.PACK_AB R5, R60, R0 ;  /* 0x000000003c05723e */ /* 0x002fc600000000ff */
[----:B------:R-:W2:Y:S04]  /*5540*/  LDL.LU R60, [R1+0x138] ;  /* 0x00013800013c7983 */ /* 0x000ea80000300800 */
[----:B------:R-:W2:Y:S04]  /*5550*/  LDL.LU R0, [R1+0x134] ;  /* 0x0001340001007983 */ /* 0x000ea80000300800 */
[----:B------:R0:W-:Y:S04]  /*5560*/  STG.E.U16 desc[UR6][R6.64+0x6], R25 ;  /* 0x0000061906007986 */ /* 0x0001e8000c101506 */
[----:B0-----:R-:W3:Y:S04]  /*5570*/  LDL.LU R25, [R1+0x34] ;  /* 0x0000340001197983 */ /* 0x001ee80000300800 */
[----:B------:R0:W-:Y:S04]  /*5580*/  STG.E.U16 desc[UR6][R6.64+0x4], R24 ;  /* 0x0000041806007986 */ /* 0x0001e8000c101506 */
[----:B------:R-:W-:Y:S04]  /*5590*/  STG.E.U16 desc[UR6][R36.64], R4 ;  /* 0x0000000424007986 */ /* 0x000fe8000c101506 */
[----:B------:R4:W-:Y:S01]  /*55a0*/  STG.E.U16 desc[UR6][R36.64+0x4], R5 ;  /* 0x0000040524007986 */ /* 0x0009e2000c101506 */
[----:B0-----:R-:W-:-:S02]  /*55b0*/  PRMT R6, R4, 0x7632, R6 ;  /* 0x0000763204067816 */ /* 0x001fc40000000006 */
[----:B------:R-:W-:-:S03]  /*55c0*/  PRMT R7, R5, 0x7632, R7 ;  /* 0x0000763205077816 */ /* 0x000fc60000000007 */
[----:B------:R-:W-:Y:S04]  /*55d0*/  STG.E.U16 desc[UR6][R36.64+0x2], R6 ;  /* 0x0000020624007986 */ /* 0x000fe8000c101506 */
[----:B------:R0:W-:Y:S01]  /*55e0*/  STG.E.U16 desc[UR6][R36.64+0x6], R7 ;  /* 0x0000060724007986 */ /* 0x0001e2000c101506 */
[----:B----4-:R-:W-:-:S04]  /*55f0*/  F2FP.F16.F32.PACK_AB R5, R33, R26 ;  /* 0x0000001a2105723e */ /* 0x010fc800000000ff */
[----:B0-----:R-:W-:Y:S01]  /*5600*/  PRMT R7, R5, 0x7632, R7 ;  /* 0x0000763205077816 */ /* 0x001fe20000000007 */
[----:B------:R-:W-:Y:S04]  /*5610*/  STG.E.U16 desc[UR6][R2.64+0x4], R5 ;  /* 0x0000040502007986 */ /* 0x000fe8000c101506 */
[----:B------:R-:W-:Y:S01]  /*5620*/  STG.E.U16 desc[UR6][R2.64+0x6], R7 ;  /* 0x0000060702007986 */ /* 0x000fe2000c101506 */
[----:B---3--:R-:W-:-:S04]  /*5630*/  F2FP.F16.F32.PACK_AB R4, R25, R32 ;  /* 0x000000201904723e */ /* 0x008fc800000000ff */
[----:B------:R-:W-:Y:S01]  /*5640*/  PRMT R6, R4, 0x7632, R6 ;  /* 0x0000763204067816 */ /* 0x000fe20000000006 */
[----:B------:R-:W-:Y:S04]  /*5650*/  STG.E.U16 desc[UR6][R2.64], R4 ;  /* 0x0000000402007986 */ /* 0x000fe8000c101506 */
[----:B------:R2:W-:Y:S02]  /*5660*/  STG.E.U16 desc[UR6][R2.64+0x2], R6 ;  /* 0x0000020602007986 */ /* 0x0005e4000c101506 */
[----:B--2---:R-:W-:Y:S02]  /*5670*/  F2FP.F16.F32.PACK_AB R3, R35, R0 ;  /* 0x000000002303723e */ /* 0x004fe400000000ff */
[----:B------:R-:W2:Y:S04]  /*5680*/  LDL.LU R0, [R1+0x130] ;  /* 0x0001300001007983 */ /* 0x000ea80000300800 */
[----:B------:R-:W3:Y:S01]  /*5690*/  LDL.LU R35, [R1+0x78] ;  /* 0x0000780001237983 */ /* 0x000ee20000300800 */
[----:B------:R-:W-:-:S02]  /*56a0*/  F2FP.F16.F32.PACK_AB R4, R27, R29 ;  /* 0x0000001d1b04723e */ /* 0x000fc400000000ff */
[----:B------:R-:W-:Y:S02]  /*56b0*/  F2FP.F16.F32.PACK_AB R5, R28, R58 ;  /* 0x0000003a1c05723e */ /* 0x000fe400000000ff */
[----:B------:R-:W-:Y:S01]  /*56c0*/  PRMT R2, R4, 0x7632, R2 ;  /* 0x0000763204027816 */ /* 0x000fe20000000002 */
[----:B------:R0:W-:Y:S01]  /*56d0*/  STG.E.U16 desc[UR6][R8.64], R4 ;  /* 0x0000000408007986 */ /* 0x0001e2000c101506 */
[----:B------:R-:W-:Y:S02]  /*56e0*/  F2FP.F16.F32.PACK_AB R57, R57, R60 ;  /* 0x0000003c3939723e */ /* 0x000fe400000000ff */
[----:B------:R-:W-:Y:S02]  /*56f0*/  F2FP.F16.F32.PACK_AB R55, R55, R56 ;  /* 0x000000383737723e */ /* 0x000fe400000000ff */
[----:B------:R-:W-:Y:S01]  /*5700*/  F2FP.F16.F32.PACK_AB R53, R53, R54 ;  /* 0x000000363535723e */ /* 0x000fe200000000ff */
[----:B------:R1:W-:Y:S01]  /*5710*/  STG.E.U16 desc[UR6][R8.64+0x2], R2 ;  /* 0x0000020208007986 */ /* 0x0003e2000c101506 */
[----:B------:R-:W-:-:S02]  /*5720*/  F2FP.F16.F32.PACK_AB R50, R50, R51 ;  /* 0x000000333232723e */ /* 0x000fc400000000ff */
[----:B0-----:R-:W-:Y:S01]  /*5730*/  PRMT R4, R5, 0x7632, R4 ;  /* 0x0000763205047816 */ /* 0x001fe20000000004 */
[----:B------:R-:W-:Y:S01]  /*5740*/  STG.E.U16 desc[UR6][R8.64+0x4], R5 ;  /* 0x0000040508007986 */ /* 0x000fe2000c101506 */
[----:B------:R-:W-:Y:S02]  /*5750*/  PRMT R6, R3, 0x7632, R6 ;  /* 0x0000763203067816 */ /* 0x000fe40000000006 */
[----:B------:R-:W-:Y:S01]  /*5760*/  PRMT R7, R57, 0x7632, R7 ;  /* 0x0000763239077816 */ /* 0x000fe20000000007 */
[----:B------:R0:W-:Y:S01]  /*5770*/  STG.E.U16 desc[UR6][R8.64+0x6], R4 ;  /* 0x0000060408007986 */ /* 0x0001e2000c101506 */
[----:B-1----:R-:W-:-:S03]  /*5780*/  PRMT R2, R55, 0x7632, R2 ;  /* 0x0000763237027816 */ /* 0x002fc60000000002 */
[----:B------:R1:W-:Y:S01]  /*5790*/  STG.E.U16 desc[UR6][R10.64], R3 ;  /* 0x000000030a007986 */ /* 0x0003e2000c101506 */
[----:B------:R-:W-:Y:S02]  /*57a0*/  F2FP.F16.F32.PACK_AB R13, R14, R13 ;  /* 0x0000000d0e0d723e */ /* 0x000fe400000000ff */
[----:B------:R-:W-:Y:S02]  /*57b0*/  F2FP.F16.F32.PACK_AB R15, R16, R15 ;  /* 0x0000000f100f723e */ /* 0x000fe400000000ff */
[----:B------:R-:W-:Y:S02]  /*57c0*/  F2FP.F16.F32.PACK_AB R17, R18, R17 ;  /* 0x000000111211723e */ /* 0x000fe400000000ff */
[----:B0-----:R-:W-:Y:S02]  /*57d0*/  PRMT R4, R50, 0x7632, R4 ;  /* 0x0000763232047816 */ /* 0x001fe40000000004 */
[----:B-1----:R-:W-:Y:S01]  /*57e0*/  PRMT R3, R53, 0x7632, R3 ;  /* 0x0000763235037816 */ /* 0x002fe20000000003 */
[----:B------:R-:W-:Y:S01]  /*57f0*/  STG.E.U16 desc[UR6][R10.64+0x2], R6 ;  /* 0x000002060a007986 */ /* 0x000fe2000c101506 */
[----:B------:R-:W-:-:S02]  /*5800*/  F2FP.F16.F32.PACK_AB R21, R22, R21 ;  /* 0x000000151615723e */ /* 0x000fc400000000ff */
[----:B------:R-:W-:Y:S01]  /*5810*/  PRMT R5, R13, 0x7632, R5 ;  /* 0x000076320d057816 */ /* 0x000fe20000000005 */
[----:B------:R-:W-:Y:S01]  /*5820*/  STG.E.U16 desc[UR6][R10.64+0x4], R57 ;  /* 0x000004390a007986 */ /* 0x000fe2000c101506 */
[----:B------:R-:W-:-:S03]  /*5830*/  F2FP.F16.F32.PACK_AB R19, R20, R19 ;  /* 0x000000131413723e */ /* 0x000fc600000000ff */
[----:B------:R-:W-:Y:S01]  /*5840*/  STG.E.U16 desc[UR6][R10.64+0x6], R7 ;  /* 0x000006070a007986 */ /* 0x000fe2000c101506 */
[----:B------:R-:W-:-:S03]  /*5850*/  F2FP.F16.F32.PACK_AB R23, R30, R23 ;  /* 0x000000171e17723e */ /* 0x000fc600000000ff */
[----:B------:R-:W-:Y:S01]  /*5860*/  STG.E.U16 desc[UR6][R38.64], R55 ;  /* 0x0000003726007986 */ /* 0x000fe2000c101506 */
[----:B------:R-:W-:-:S03]  /*5870*/  F2FP.F16.F32.PACK_AB R31, R34, R31 ;  /* 0x0000001f221f723e */ /* 0x000fc600000000ff */
        /* <DEDUP_REMOVED lines=10> */
[----:B----4-:R-:W-:-:S03]  /*5920*/  PRMT R4, R21, 0x7632, R4 ;  /* 0x0000763215047816 */ /* 0x010fc60000000004 */
[----:B------:R-:W-:Y:S01]  /*5930*/  STG.E.U16 desc[UR6][R40.64+0x6], R5 ;  /* 0x0000060528007986 */ /* 0x000fe2000c101506 */
[----:B------:R-:W-:-:S03]  /*5940*/  PRMT R22, R19, 0x7632, R22 ;  /* 0x0000763213167816 */ /* 0x000fc60000000016 */
[----:B------:R-:W-:Y:S01]  /*5950*/  STG.E.U16 desc[UR6][R42.64], R15 ;  /* 0x0000000f2a007986 */ /* 0x000fe2000c101506 */
[----:B------:R-:W-:-:S03]  /*5960*/  PRMT R24, R52, 0x7632, R24 ;  /* 0x0000763234187816 */ /* 0x000fc60000000018 */
[----:B------:R0:W-:Y:S04]  /*5970*/  STG.E.U16 desc[UR6][R42.64+0x2], R2 ;  /* 0x000002022a007986 */ /* 0x0001e8000c101506 */
[----:B------:R-:W-:Y:S04]  /*5980*/  STG.E.U16 desc[UR6][R42.64+0x4], R17 ;  /* 0x000004112a007986 */ /* 0x000fe8000c101506 */
[----:B------:R1:W-:Y:S04]  /*5990*/  STG.E.U16 desc[UR6][R42.64+0x6], R3 ;  /* 0x000006032a007986 */ /* 0x0003e8000c101506 */
[----:B------:R4:W-:Y:S01]  /*59a0*/  STG.E.U16 desc[UR6][R44.64+0x6], R4 ;  /* 0x000006042c007986 */ /* 0x0009e2000c101506 */
[----:B0-----:R-:W-:-:S03]  /*59b0*/  PRMT R2, R23, 0x7632, R2 ;  /* 0x0000763217027816 */ /* 0x001fc60000000002 */
[----:B------:R0:W-:Y:S01]  /*59c0*/  STG.E.U16 desc[UR6][R44.64], R19 ;  /* 0x000000132c007986 */ /* 0x0001e2000c101506 */
[----:B-1----:R-:W-:-:S03]  /*59d0*/  PRMT R3, R31, 0x7632, R3 ;  /* 0x000076321f037816 */ /* 0x002fc60000000003 */
[----:B------:R0:W-:Y:S01]  /*59e0*/  STG.E.U16 desc[UR6][R44.64+0x2], R22 ;  /* 0x000002162c007986 */ /* 0x0001e2000c101506 */
[----:B----4-:R-:W-:-:S03]  /*59f0*/  PRMT R4, R12, 0x7632, R4 ;  /* 0x000076320c047816 */ /* 0x010fc60000000004 */
        /* <DEDUP_REMOVED lines=17> */
.L_x_1811:
        /* <DEDUP_REMOVED lines=15> */
.L_x_1851:


//--------------------- .nv.shared._ZN13group_norm_v218gn_bwd_cuda_kernelI13__nv_bfloat16Li320ELi1ELi32ELi20ELi4096ELb0ELb1ELi64ELi320ELi320ELi4ELb1ELi2ELb0ELb0ELNS_15WgradSyncMethodE3ENS_16CompileConditionILi900EEEEEvPT_S6_S6_PKS5_S8_S8_S8_PKfflPfPj --------------------------
	.section	.nv.shared._ZN13group_norm_v218gn_bwd_cuda_kernelI13__nv_bfloat16Li320ELi1ELi32ELi20ELi4096ELb0ELb1ELi64ELi320ELi320ELi4ELb1ELi2ELb0ELb0ELNS_15WgradSyncMethodE3ENS_16CompileConditionILi900EEEEEvPT_S6_S6_PKS5_S8_S8_S8_PKfflPfPj,"aw",@nobits
	.sectionflags	@""
	.align	8
.nv.shared._ZN13group_norm_v218gn_bwd_cuda_kernelI13__nv_bfloat16Li320ELi1ELi32ELi20ELi4096ELb0ELb1ELi64ELi320ELi320ELi4ELb1ELi2ELb0ELb0ELNS_15WgradSyncMethodE3ENS_16CompileConditionILi900EEEEEvPT_S6_S6_PKS5_S8_S8_S8_PKfflPfPj:
	.zero		14592


//--------------------- .nv.shared.reserved.0     --------------------------
	.section	.nv.shared.reserved.0,"aw",@nobits
	.weak		__nv_reservedSMEM_offset_0_alias
	.size		__nv_reservedSMEM_offset_0_alias, 0, 0
	.other		__nv_reservedSMEM_offset_0_alias,@"STO_CUDA_RESERVED_SHARED STV_DEFAULT"
__nv_reservedSMEM_offset_0_alias:
	.zero		0


//--------------------- .nv.shared._ZN13group_norm_v218gn_bwd_cuda_kernelI13__nv_bfloat16Li320ELi2ELi32ELi20ELi4096ELb0ELb1ELi32ELi320ELi320ELi4ELb1ELi2ELb0ELb0ELNS_15WgradSyncMethodE3ENS_16CompileConditionILi900EEEEEvPT_S6_S6_PKS5_S8_S8_S8_PKfflPfPj --------------------------
	.section	.nv.shared._ZN13group_norm_v218gn_bwd_cuda_kernelI13__nv_bfloat16Li320ELi2ELi32ELi20ELi4096ELb0ELb1ELi32ELi320ELi320ELi4ELb1ELi2ELb0ELb0ELNS_15WgradSyncMethodE3ENS_16CompileConditionILi900EEEEEvPT_S6_S6_PKS5_S8_S8_S8_PKfflPfPj,"aw",@nobits
	.sectionflags	@""
	.align	8
.nv.shared._ZN13group_norm_v218gn_bwd_cuda_kernelI13__nv_bfloat16Li320ELi2ELi32ELi20ELi4096ELb0ELb1ELi32ELi320ELi320ELi4ELb1ELi2ELb0ELb0ELNS_15WgradSyncMethodE3ENS_16CompileConditionILi900EEEEEvPT_S6_S6_PKS5_S8_S8_S8_PKfflPfPj:
	.zero		14592


//--------------------- .nv.shared._ZN13group_norm_v218gn_bwd_cuda_kernelI13__nv_bfloat16Li320ELi3ELi32ELi20ELi4096ELb0ELb1ELi32ELi320ELi320ELi4ELb1ELi2ELb0ELb0ELNS_15WgradSyncMethodE3ENS_16CompileConditionILi900EEEEEvPT_S6_S6_PKS5_S8_S8_S8_PKfflPfPj --------------------------
	.section	.nv.shared._ZN13group_norm_v218gn_bwd_cuda_kernelI13__nv_bfloat16Li320ELi3ELi32ELi20ELi4096ELb0ELb1ELi32ELi320ELi320ELi4ELb1ELi2ELb0ELb0ELNS_15WgradSyncMethodE3ENS_16CompileConditionILi900EEEEEvPT_S6_S6_PKS5_S8_S8_S8_PKfflPfPj,"aw",@nobits
	.sectionflags	@""
	.align	8
.nv.shared._ZN13group_norm_v218gn_bwd_cuda_kernelI13__nv_bfloat16Li320ELi3ELi32ELi20ELi4096ELb0ELb1ELi32ELi320ELi320ELi4ELb1ELi2ELb0ELb0ELNS_15WgradSyncMethodE3ENS_16CompileConditionILi900EEEEEvPT_S6_S6_PKS5_S8_S8_S8_PKfflPfPj:
	.zero		14592


//--------------------- .nv.shared._ZN13group_norm_v218gn_bwd_cuda_kernelI13__nv_bfloat16Li320ELi3ELi32ELi20ELi4096ELb0ELb1ELi32ELi320ELi320ELi4ELb1ELi3ELb0ELb0ELNS_15WgradSyncMethodE2ENS_16CompileConditionILi900EEEEEvPT_S6_S6_PKS5_S8_S8_S8_PKfflPfPj --------------------------
	.section	.nv.shared._ZN13group_norm_v218gn_bwd_cuda_kernelI13__nv_bfloat16Li320ELi3ELi32ELi20ELi4096ELb0ELb1ELi32ELi320ELi320ELi4ELb1ELi3ELb0ELb0ELNS_15WgradSyncMethodE2ENS_16CompileConditionILi900EEEEEvPT_S6_S6_PKS5_S8_S8_S8_PKfflPfPj,"aw",@nobits
	.sectionflags	@""
	.align	8
.nv.shared._ZN13group_norm_v218gn_bwd_cuda_kernelI13__nv_bfloat16Li320ELi3ELi32ELi20ELi4096ELb0ELb1ELi32ELi320ELi320ELi4ELb1ELi3ELb0ELb0ELNS_15WgradSyncMethodE2ENS_16CompileConditionILi900EEEEEvPT_S6_S6_PKS5_S8_S8_S8_PKfflPfPj:
	.zero		14592


//--------------------- .nv.shared._ZN13group_norm_v218gn_bwd_cuda_kernelI13__nv_bfloat16Li320ELi1ELi16ELi40ELi4096ELb1ELb1ELi64ELi320ELi320ELi4ELb1ELi2ELb0ELb0ELNS_15WgradSyncMethodE3ENS_16CompileConditionILi900EEEEEvPT_S6_S6_PKS5_S8_S8_S8_PKfflPfPj --------------------------
	.section	.nv.shared._ZN13group_norm_v218gn_bwd_cuda_kernelI13__nv_bfloat16Li320ELi1ELi16ELi40ELi4096ELb1ELb1ELi64ELi320ELi320ELi4ELb1ELi2ELb0ELb0ELNS_15WgradSyncMethodE3ENS_16CompileConditionILi900EEEEEvPT_S6_S6_PKS5_S8_S8_S8_PKfflPfPj,"aw",@nobits
	.sectionflags	@""
	.align	8
.nv.shared._ZN13group_norm_v218gn_bwd_cuda_kernelI13__nv_bfloat16Li320ELi1ELi16ELi40ELi4096ELb1ELb1ELi64ELi320ELi320ELi4ELb1ELi2ELb0ELb0ELNS_15WgradSyncMethodE3ENS_16CompileConditionILi900EEEEEvPT_S6_S6_PKS5_S8_S8_S8_PKfflPfPj:
	.zero		14528


//--------------------- .nv.shared._ZN13group_norm_v218gn_bwd_cuda_kernelI13__nv_bfloat16Li320ELi2ELi16ELi40ELi4096ELb1ELb1ELi32ELi320ELi320ELi4ELb1ELi2ELb0ELb0ELNS_15WgradSyncMethodE3ENS_16CompileConditionILi900EEEEEvPT_S6_S6_PKS5_S8_S8_S8_PKfflPfPj --------------------------
	.section	.nv.shared._ZN13group_norm_v218gn_bwd_cuda_kernelI13__nv_bfloat16Li320ELi2ELi16ELi40ELi4096ELb1ELb1ELi32ELi320ELi320ELi4ELb1ELi2ELb0ELb0ELNS_15WgradSyncMethodE3ENS_16CompileConditionILi900EEEEEvPT_S6_S6_PKS5_S8_S8_S8_PKfflPfPj,"aw",@nobits
	.sectionflags	@""
	.align	8
.nv.shared._ZN13group_norm_v218gn_bwd_cuda_kernelI13__nv_bfloat16Li320ELi2ELi16ELi40ELi4096ELb1ELb1ELi32ELi320ELi320ELi4ELb1ELi2ELb0ELb0ELNS_15WgradSyncMethodE3ENS_16CompileConditionILi900EEEEEvPT_S6_S6_PKS5_S8_S8_S8_PKfflPfPj:
	.zero		14528


//--------------------- .nv.shared._ZN13group_norm_v218gn_bwd_cuda_kernelI13__nv_bfloat16Li320ELi3ELi16ELi40ELi4096ELb1ELb1ELi32ELi320ELi320ELi4ELb1ELi2ELb0ELb0ELNS_15WgradSyncMethodE3ENS_16CompileConditionILi900EEEEEvPT_S6_S6_PKS5_S8_S8_S8_PKfflPfPj --------------------------
	.section	.nv.shared._ZN13group_norm_v218gn_bwd_cuda_kernelI13__nv_bfloat16Li320ELi3ELi16ELi40ELi4096ELb1ELb1ELi32ELi320ELi320ELi4ELb1ELi2ELb0ELb0ELNS_15WgradSyncMethodE3ENS_16CompileConditionILi900EEEEEvPT_S6_S6_PKS5_S8_S8_S8_PKfflPfPj,"aw",@nobits
	.sectionflags	@""
	.align	8
.nv.shared._ZN13group_norm_v218gn_bwd_cuda_kernelI13__nv_bfloat16Li320ELi3ELi16ELi40ELi4096ELb1ELb1ELi32ELi320ELi320ELi4ELb1ELi2ELb0ELb0ELNS_15WgradSyncMethodE3ENS_16CompileConditionILi900EEEEEvPT_S6_S6_PKS5_S8_S8_S8_PKfflPfPj:
	.zero		14528


//--------------------- .nv.shared._ZN13group_norm_v218gn_bwd_cuda_kernelI13__nv_bfloat16Li320ELi3ELi16ELi40ELi4096ELb1ELb1ELi32ELi320ELi320ELi4ELb1ELi3ELb0ELb0ELNS_15WgradSyncMethodE2ENS_16CompileConditionILi900EEEEEvPT_S6_S6_PKS5_S8_S8_S8_PKfflPfPj --------------------------
	.section	.nv.shared._ZN13group_norm_v218gn_bwd_cuda_kernelI13__nv_bfloat16Li320ELi3ELi16ELi40ELi4096ELb1ELb1ELi32ELi320ELi320ELi4ELb1ELi3ELb0ELb0ELNS_15WgradSyncMethodE2ENS_16CompileConditionILi900EEEEEvPT_S6_S6_PKS5_S8_S8_S8_PKfflPfPj,"aw",@nobits
	.sectionflags	@""
	.align	8
.nv.shared._ZN13group_norm_v218gn_bwd_cuda_kernelI13__nv_bfloat16Li320ELi3ELi16ELi40ELi4096ELb1ELb1ELi32ELi320ELi320ELi4ELb1ELi3ELb0ELb0ELNS_15WgradSyncMethodE2ENS_16CompileConditionILi900EEEEEvPT_S6_S6_PKS5_S8_S8_S8_PKfflPfPj:
	.zero		14528


//--------------------- .nv.shared._ZN13group_norm_v214gn_cuda_kernelI13__nv_bfloat16Li320ELi3ELi32ELi20ELi4096ELb0ELi32ELi320ELi320ELi4ELb1ELi2ELb0ELb0ENS_16CompileConditionILi900EEEEEvPT_PKS4_S7_S7_flPfS8_Pj --------------------------
	.section	.nv.shared._ZN13group_norm_v214gn_cuda_kernelI13__nv_bfloat16Li320ELi3ELi32ELi20ELi4096ELb0ELi32ELi320ELi320ELi4ELb1ELi2ELb0ELb0ENS_16CompileConditionILi900EEEEEvPT_PKS4_S7_S7_flPfS8_Pj,"aw",@nobits
	.sectionflags	@""
	.align	8
.nv.shared._ZN13group_norm_v214gn_cuda_kernelI13__nv_bfloat16Li320ELi3ELi32ELi20ELi4096ELb0ELi32ELi320ELi320ELi4ELb1ELi2ELb0ELb0ENS_16CompileConditionILi900EEEEEvPT_PKS4_S7_S7_flPfS8_Pj:
	.zero		4352


//--------------------- .nv.shared._ZN13group_norm_v214gn_cuda_kernelI13__nv_bfloat16Li320ELi1ELi32ELi20ELi4096ELb0ELi64ELi320ELi320ELi4ELb1ELi2ELb0ELb0ENS_16CompileConditionILi900EEEEEvPT_PKS4_S7_S7_flPfS8_Pj --------------------------
	.section	.nv.shared._ZN13group_norm_v214gn_cuda_kernelI13__nv_bfloat16Li320ELi1ELi32ELi20ELi4096ELb0ELi64ELi320ELi320ELi4ELb1ELi2ELb0ELb0ENS_16CompileConditionILi900EEEEEvPT_PKS4_S7_S7_flPfS8_Pj,"aw",@nobits
	.sectionflags	@""
	.align	8
.nv.shared._ZN13group_norm_v214gn_cuda_kernelI13__nv_bfloat16Li320ELi1ELi32ELi20ELi4096ELb0ELi64ELi320ELi320ELi4ELb1ELi2ELb0ELb0ENS_16CompileConditionILi900EEEEEvPT_PKS4_S7_S7_flPfS8_Pj:
	.zero		4352


//--------------------- .nv.shared._ZN13group_norm_v214gn_cuda_kernelI13__nv_bfloat16Li320ELi1ELi32ELi20ELi4096ELb0ELi128ELi320ELi320ELi4ELb1ELi4ELb0ELb0ENS_16CompileConditionILi900EEEEEvPT_PKS4_S7_S7_flPfS8_Pj --------------------------
	.section	.nv.shared._ZN13group_norm_v214gn_cuda_kernelI13__nv_bfloat16Li320ELi1ELi32ELi20ELi4096ELb0ELi128ELi320ELi320ELi4ELb1ELi4ELb0ELb0ENS_16CompileConditionILi900EEEEEvPT_PKS4_S7_S7_flPfS8_Pj,"aw",@nobits
	.sectionflags	@""
	.align	8
.nv.shared._ZN13group_norm_v214gn_cuda_kernelI13__nv_bfloat16Li320ELi1ELi32ELi20ELi4096ELb0ELi128ELi320ELi320ELi4ELb1ELi4ELb0ELb0ENS_16CompileConditionILi900EEEEEvPT_PKS4_S7_S7_flPfS8_Pj:
	.zero		4352


//--------------------- .nv.shared._ZN13group_norm_v214gn_cuda_kernelI13__nv_bfloat16Li320ELi2ELi32ELi20ELi4096ELb0ELi64ELi320ELi320ELi4ELb1ELi4ELb0ELb0ENS_16CompileConditionILi900EEEEEvPT_PKS4_S7_S7_flPfS8_Pj --------------------------
	.section	.nv.shared._ZN13group_norm_v214gn_cuda_kernelI13__nv_bfloat16Li320ELi2ELi32ELi20ELi4096ELb0ELi64ELi320ELi320ELi4ELb1ELi4ELb0ELb0ENS_16CompileConditionILi900EEEEEvPT_PKS4_S7_S7_flPfS8_Pj,"aw",@nobits
	.sectionflags	@""
	.align	8
.nv.shared._ZN13group_norm_v214gn_cuda_kernelI13__nv_bfloat16Li320ELi2ELi32ELi20ELi4096ELb0ELi64ELi320ELi320ELi4ELb1ELi4ELb0ELb0ENS_16CompileConditionILi900EEEEEvPT_PKS4_S7_S7_flPfS8_Pj:
	.zero		4352


//--------------------- .nv.shared._ZN13group_norm_v214gn_cuda_kernelI13__nv_bfloat16Li320ELi3ELi32ELi20ELi4096ELb0ELi64ELi320ELi320ELi4ELb1ELi5ELb0ELb0ENS_16CompileConditionILi900EEEEEvPT_PKS4_S7_S7_flPfS8_Pj --------------------------
	.section	.nv.shared._ZN13group_norm_v214gn_cuda_kernelI13__nv_bfloat16Li320ELi3ELi32ELi20ELi4096ELb0ELi64ELi320ELi320ELi4ELb1ELi5ELb0ELb0ENS_16CompileConditionILi900EEEEEvPT_PKS4_S7_S7_flPfS8_Pj,"aw",@nobits
	.sectionflags	@""
	.align	8
.nv.shared._ZN13group_norm_v214gn_cuda_kernelI13__nv_bfloat16Li320ELi3ELi32ELi20ELi4096ELb0ELi64ELi320ELi320ELi4ELb1ELi5ELb0ELb0ENS_16CompileConditionILi900EEEEEvPT_PKS4_S7_S7_flPfS8_Pj:
	.zero		4352


//--------------------- .nv.shared._ZN13group_norm_v214gn_cuda_kernelI13__nv_bfloat16Li320ELi3ELi32ELi20ELi4096ELb0ELi64ELi320ELi320ELi4ELb1ELi6ELb0ELb0ENS_16CompileConditionILi900EEEEEvPT_PKS4_S7_S7_flPfS8_Pj --------------------------
	.section	.nv.shared._ZN13group_norm_v214gn_cuda_kernelI13__nv_bfloat16Li320ELi3ELi32ELi20ELi4096ELb0ELi64ELi320ELi320ELi4ELb1ELi6ELb0ELb0ENS_16CompileConditionILi900EEEEEvPT_PKS4_S7_S7_flPfS8_Pj,"aw",@nobits
	.sectionflags	@""
	.align	8
.nv.shared._ZN13group_norm_v214gn_cuda_kernelI13__nv_bfloat16Li320ELi3ELi32ELi20ELi4096ELb0ELi64ELi320ELi320ELi4ELb1ELi6ELb0ELb0ENS_16CompileConditionILi900EEEEEvPT_PKS4_S7_S7_flPfS8_Pj:
	.zero		4352


//--------------------- .nv.shared._ZN13group_norm_v214gn_cuda_kernelI13__nv_bfloat16Li320ELi3ELi16ELi40ELi4096ELb1ELi32ELi320ELi320ELi4ELb1ELi2ELb0ELb0ENS_16CompileConditionILi900EEEEEvPT_PKS4_S7_S7_flPfS8_Pj --------------------------
	.section	.nv.shared._ZN13group_norm_v214gn_cuda_kernelI13__nv_bfloat16Li320ELi3ELi16ELi40ELi4096ELb1ELi32ELi320ELi320ELi4ELb1ELi2ELb0ELb0ENS_16CompileConditionILi900EEEEEvPT_PKS4_S7_S7_flPfS8_Pj,"aw",@nobits
	.sectionflags	@""
	.align	8
.nv.shared._ZN13group_norm_v214gn_cuda_kernelI13__nv_bfloat16Li320ELi3ELi16ELi40ELi4096ELb1ELi32ELi320ELi320ELi4ELb1ELi2ELb0ELb0ENS_16CompileConditionILi900EEEEEvPT_PKS4_S7_S7_flPfS8_Pj:
	.zero		4288


//--------------------- .nv.shared._ZN13group_norm_v214gn_cuda_kernelI13__nv_bfloat16Li320ELi1ELi16ELi40ELi4096ELb1ELi64ELi320ELi320ELi4ELb1ELi2ELb0ELb0ENS_16CompileConditionILi900EEEEEvPT_PKS4_S7_S7_flPfS8_Pj --------------------------
	.section	.nv.shared._ZN13group_norm_v214gn_cuda_kernelI13__nv_bfloat16Li320ELi1ELi16ELi40ELi4096ELb1ELi64ELi320ELi320ELi4ELb1ELi2ELb0ELb0ENS_16CompileConditionILi900EEEEEvPT_PKS4_S7_S7_flPfS8_Pj,"aw",@nobits
	.sectionflags	@""
	.align	8
.nv.shared._ZN13group_norm_v214gn_cuda_kernelI13__nv_bfloat16Li320ELi1ELi16ELi40ELi4096ELb1ELi64ELi320ELi320ELi4ELb1ELi2ELb0ELb0ENS_16CompileConditionILi900EEEEEvPT_PKS4_S7_S7_flPfS8_Pj:
	.zero		4288


//--------------------- .nv.shared._ZN13group_norm_v214gn_cuda_kernelI13__nv_bfloat16Li320ELi1ELi16ELi40ELi4096ELb1ELi128ELi320ELi320ELi4ELb1ELi4ELb0ELb0ENS_16CompileConditionILi900EEEEEvPT_PKS4_S7_S7_flPfS8_Pj --------------------------
	.section	.nv.shared._ZN13group_norm_v214gn_cuda_kernelI13__nv_bfloat16Li320ELi1ELi16ELi40ELi4096ELb1ELi128ELi320ELi320ELi4ELb1ELi4ELb0ELb0ENS_16CompileConditionILi900EEEEEvPT_PKS4_S7_S7_flPfS8_Pj,"aw",@nobits
	.sectionflags	@""
	.align	8
.nv.shared._ZN13group_norm_v214gn_cuda_kernelI13__nv_bfloat16Li320ELi1ELi16ELi40ELi4096ELb1ELi128ELi320ELi320ELi4ELb1ELi4ELb0ELb0ENS_16CompileConditionILi900EEEEEvPT_PKS4_S7_S7_flPfS8_Pj:
	.zero		4288


//--------------------- .nv.shared._ZN13group_norm_v214gn_cuda_kernelI13__nv_bfloat16Li320ELi2ELi16ELi40ELi4096ELb1ELi64ELi320ELi320ELi4ELb1ELi4ELb0ELb0ENS_16CompileConditionILi900EEEEEvPT_PKS4_S7_S7_flPfS8_Pj --------------------------
	.section	.nv.shared._ZN13group_norm_v214gn_cuda_kernelI13__nv_bfloat16Li320ELi2ELi16ELi40ELi4096ELb1ELi64ELi320ELi320ELi4ELb1ELi4ELb0ELb0ENS_16CompileConditionILi900EEEEEvPT_PKS4_S7_S7_flPfS8_Pj,"aw",@nobits
	.sectionflags	@""
	.align	8
.nv.shared._ZN13group_norm_v214gn_cuda_kernelI13__nv_bfloat16Li320ELi2ELi16ELi40ELi4096ELb1ELi64ELi320ELi320ELi4ELb1ELi4ELb0ELb0ENS_16CompileConditionILi900EEEEEvPT_PKS4_S7_S7_flPfS8_Pj:
	.zero		4288


//--------------------- .nv.shared._ZN13group_norm_v214gn_cuda_kernelI13__nv_bfloat16Li320ELi3ELi16ELi40ELi4096ELb1ELi64ELi320ELi320ELi4ELb1ELi5ELb0ELb0ENS_16CompileConditionILi900EEEEEvPT_PKS4_S7_S7_flPfS8_Pj --------------------------
	.section	.nv.shared._ZN13group_norm_v214gn_cuda_kernelI13__nv_bfloat16Li320ELi3ELi16ELi40ELi4096ELb1ELi64ELi320ELi320ELi4ELb1ELi5ELb0ELb0ENS_16CompileConditionILi900EEEEEvPT_PKS4_S7_S7_flPfS8_Pj,"aw",@nobits
	.sectionflags	@""
	.align	8
.nv.shared._ZN13group_norm_v214gn_cuda_kernelI13__nv_bfloat16Li320ELi3ELi16ELi40ELi4096ELb1ELi64ELi320ELi320ELi4ELb1ELi5ELb0ELb0ENS_16CompileConditionILi900EEEEEvPT_PKS4_S7_S7_flPfS8_Pj:
	.zero		4288


//--------------------- .nv.shared._ZN13group_norm_v214gn_cuda_kernelI13__nv_bfloat16Li320ELi3ELi16ELi40ELi4096ELb1ELi64ELi320ELi320ELi4ELb1ELi6ELb0ELb0ENS_16CompileConditionILi900EEEEEvPT_PKS4_S7_S7_flPfS8_Pj --------------------------
	.section	.nv.shared._ZN13group_norm_v214gn_cuda_kernelI13__nv_bfloat16Li320ELi3ELi16ELi40ELi4096ELb1ELi64ELi320ELi320ELi4ELb1ELi6ELb0ELb0ENS_16CompileConditionILi900EEEEEvPT_PKS4_S7_S7_flPfS8_Pj,"aw",@nobits
	.sectionflags	@""
	.align	8
.nv.shared._ZN13group_norm_v214gn_cuda_kernelI13__nv_bfloat16Li320ELi3ELi16ELi40ELi4096ELb1ELi64ELi320ELi320ELi4ELb1ELi6ELb0ELb0ENS_16CompileConditionILi900EEEEEvPT_PKS4_S7_S7_flPfS8_Pj:
	.zero		4288


//--------------------- .nv.shared._ZN13group_norm_v218gn_bwd_cuda_kernelI6__halfLi320ELi1ELi32ELi20ELi4096ELb0ELb1ELi64ELi320ELi320ELi4ELb1ELi2ELb0ELb0ELNS_15WgradSyncMethodE3ENS_16CompileConditionILi900EEEEEvPT_S6_S6_PKS5_S8_S8_S8_PKfflPfPj --------------------------
	.section	.nv.shared._ZN13group_norm_v218gn_bwd_cuda_kernelI6__halfLi320ELi1ELi32ELi20ELi4096ELb0ELb1ELi64ELi320ELi320ELi4ELb1ELi2ELb0ELb0ELNS_15WgradSyncMethodE3ENS_16CompileConditionILi900EEEEEvPT_S6_S6_PKS5_S8_S8_S8_PKfflPfPj,"aw",@nobits
	.sectionflags	@""
	.align	8
.nv.shared._ZN13group_norm_v218gn_bwd_cuda_kernelI6__halfLi320ELi1ELi32ELi20ELi4096ELb0ELb1ELi64ELi320ELi320ELi4ELb1ELi2ELb0ELb0ELNS_15WgradSyncMethodE3ENS_16CompileConditionILi900EEEEEvPT_S6_S6_PKS5_S8_S8_S8_PKfflPfPj:
	.zero		14592


//--------------------- .nv.shared._ZN13group_norm_v218gn_bwd_cuda_kernelI6__halfLi320ELi2ELi32ELi20ELi4096ELb0ELb1ELi32ELi320ELi320ELi4ELb1ELi2ELb0ELb0ELNS_15WgradSyncMethodE3ENS_16CompileConditionILi900EEEEEvPT_S6_S6_PKS5_S8_S8_S8_PKfflPfPj --------------------------
	.section	.nv.shared._ZN13group_norm_v218gn_bwd_cuda_kernelI6__halfLi320ELi2ELi32ELi20ELi4096ELb0ELb1ELi32ELi320ELi320ELi4ELb1ELi2ELb0ELb0ELNS_15WgradSyncMethodE3ENS_16CompileConditionILi900EEEEEvPT_S6_S6_PKS5_S8_S8_S8_PKfflPfPj,"aw",@nobits
	.sectionflags	@""
	.align	8
.nv.shared._ZN13group_norm_v218gn_bwd_cuda_kernelI6__halfLi320ELi2ELi32ELi20ELi4096ELb0ELb1ELi32ELi320ELi320ELi4ELb1ELi2ELb0ELb0ELNS_15WgradSyncMethodE3ENS_16CompileConditionILi900EEEEEvPT_S6_S6_PKS5_S8_S8_S8_PKfflPfPj:
	.zero		14592


//--------------------- .nv.shared._ZN13group_norm_v218gn_bwd_cuda_kernelI6__halfLi320ELi3ELi32ELi20ELi4096ELb0ELb1ELi32ELi320ELi320ELi4ELb1ELi2ELb0ELb0ELNS_15WgradSyncMethodE3ENS_16CompileConditionILi900EEEEEvPT_S6_S6_PKS5_S8_S8_S8_PKfflPfPj --------------------------
	.section	.nv.shared._ZN13group_norm_v218gn_bwd_cuda_kernelI6__halfLi320ELi3ELi32ELi20ELi4096ELb0ELb1ELi32ELi320ELi320ELi4ELb1ELi2ELb0ELb0ELNS_15WgradSyncMethodE3ENS_16CompileConditionILi900EEEEEvPT_S6_S6_PKS5_S8_S8_S8_PKfflPfPj,"aw",@nobits
	.sectionflags	@""
	.align	8
.nv.shared._ZN13group_norm_v218gn_bwd_cuda_kernelI6__halfLi320ELi3ELi32ELi20ELi4096ELb0ELb1ELi32ELi320ELi320ELi4ELb1ELi2ELb0ELb0ELNS_15WgradSyncMethodE3ENS_16CompileConditionILi900EEEEEvPT_S6_S6_PKS5_S8_S8_S8_PKfflPfPj:
	.zero		14592


//--------------------- .nv.shared._ZN13group_norm_v218gn_bwd_cuda_kernelI6__halfLi320ELi3ELi32ELi20ELi4096ELb0ELb1ELi32ELi320ELi320ELi4ELb1ELi3ELb0ELb0ELNS_15WgradSyncMethodE2ENS_16CompileConditionILi900EEEEEvPT_S6_S6_PKS5_S8_S8_S8_PKfflPfPj --------------------------
	.section	.nv.shared._ZN13group_norm_v218gn_bwd_cuda_kernelI6__halfLi320ELi3ELi32ELi20ELi4096ELb0ELb1ELi32ELi320ELi320ELi4ELb1ELi3ELb0ELb0ELNS_15WgradSyncMethodE2ENS_16CompileConditionILi900EEEEEvPT_S6_S6_PKS5_S8_S8_S8_PKfflPfPj,"aw",@nobits
	.sectionflags	@""
	.align	8
.nv.shared._ZN13group_norm_v218gn_bwd_cuda_kernelI6__halfLi320ELi3ELi32ELi20ELi4096ELb0ELb1ELi32ELi320ELi320ELi4ELb1ELi3ELb0ELb0ELNS_15WgradSyncMethodE2ENS_16CompileConditionILi900EEEEEvPT_S6_S6_PKS5_S8_S8_S8_PKfflPfPj:
	.zero		14592


//--------------------- .nv.shared._ZN13group_norm_v218gn_bwd_cuda_kernelI6__halfLi320ELi1ELi16ELi40ELi4096ELb1ELb1ELi64ELi320ELi320ELi4ELb1ELi2ELb0ELb0ELNS_15WgradSyncMethodE3ENS_16CompileConditionILi900EEEEEvPT_S6_S6_PKS5_S8_S8_S8_PKfflPfPj --------------------------
	.section	.nv.shared._ZN13group_norm_v218gn_bwd_cuda_kernelI6__halfLi320ELi1ELi16ELi40ELi4096ELb1ELb1ELi64ELi320ELi320ELi4ELb1ELi2ELb0ELb0ELNS_15WgradSyncMethodE3ENS_16CompileConditionILi900EEEEEvPT_S6_S6_PKS5_S8_S8_S8_PKfflPfPj,"aw",@nobits
	.sectionflags	@""
	.align	8
.nv.shared._ZN13group_norm_v218gn_bwd_cuda_kernelI6__halfLi320ELi1ELi16ELi40ELi4096ELb1ELb1ELi64ELi320ELi320ELi4ELb1ELi2ELb0ELb0ELNS_15WgradSyncMethodE3ENS_16CompileConditionILi900EEEEEvPT_S6_S6_PKS5_S8_S8_S8_PKfflPfPj:
	.zero		14528


//--------------------- .nv.shared._ZN13group_norm_v218gn_bwd_cuda_kernelI6__halfLi320ELi2ELi16ELi40ELi4096ELb1ELb1ELi32ELi320ELi320ELi4ELb1ELi2ELb0ELb0ELNS_15WgradSyncMethodE3ENS_16CompileConditionILi900EEEEEvPT_S6_S6_PKS5_S8_S8_S8_PKfflPfPj --------------------------
	.section	.nv.shared._ZN13group_norm_v218gn_bwd_cuda_kernelI6__halfLi320ELi2ELi16ELi40ELi4096ELb1ELb1ELi32ELi320ELi320ELi4ELb1ELi2ELb0ELb0ELNS_15WgradSyncMethodE3ENS_16CompileConditionILi900EEEEEvPT_S6_S6_PKS5_S8_S8_S8_PKfflPfPj,"aw",@nobits
	.sectionflags	@""
	.align	8
.nv.shared._ZN13group_norm_v218gn_bwd_cuda_kernelI6__halfLi320ELi2ELi16ELi40ELi4096ELb1ELb1ELi32ELi320ELi320ELi4ELb1ELi2ELb0ELb0ELNS_15WgradSyncMethodE3ENS_16CompileConditionILi900EEEEEvPT_S6_S6_PKS5_S8_S8_S8_PKfflPfPj:
	.zero		14528


//--------------------- .nv.shared._ZN13group_norm_v218gn_bwd_cuda_kernelI6__halfLi320ELi3ELi16ELi40ELi4096ELb1ELb1ELi32ELi320ELi320ELi4ELb1ELi2ELb0ELb0ELNS_15WgradSyncMethodE3ENS_16CompileConditionILi900EEEEEvPT_S6_S6_PKS5_S8_S8_S8_PKfflPfPj --------------------------
	.section	.nv.shared._ZN13group_norm_v218gn_bwd_cuda_kernelI6__halfLi320ELi3ELi16ELi40ELi4096ELb1ELb1ELi32ELi320ELi320ELi4ELb1ELi2ELb0ELb0ELNS_15WgradSyncMethodE3ENS_16CompileConditionILi900EEEEEvPT_S6_S6_PKS5_S8_S8_S8_PKfflPfPj,"aw",@nobits
	.sectionflags	@""
	.align	8
.nv.shared._ZN13group_norm_v218gn_bwd_cuda_kernelI6__halfLi320ELi3ELi16ELi40ELi4096ELb1ELb1ELi32ELi320ELi320ELi4ELb1ELi2ELb0ELb0ELNS_15WgradSyncMethodE3ENS_16CompileConditionILi900EEEEEvPT_S6_S6_PKS5_S8_S8_S8_PKfflPfPj:
	.zero		14528


//--------------------- .nv.shared._ZN13group_norm_v218gn_bwd_cuda_kernelI6__halfLi320ELi3ELi16ELi40ELi4096ELb1ELb1ELi32ELi320ELi320ELi4ELb1ELi3ELb0ELb0ELNS_15WgradSyncMethodE2ENS_16CompileConditionILi900EEEEEvPT_S6_S6_PKS5_S8_S8_S8_PKfflPfPj --------------------------
	.section	.nv.shared._ZN13group_norm_v218gn_bwd_cuda_kernelI6__halfLi320ELi3ELi16ELi40ELi4096ELb1ELb1ELi32ELi320ELi320ELi4ELb1ELi3ELb0ELb0ELNS_15WgradSyncMethodE2ENS_16CompileConditionILi900EEEEEvPT_S6_S6_PKS5_S8_S8_S8_PKfflPfPj,"aw",@nobits
	.sectionflags	@""
	.align	8
.nv.shared._ZN13group_norm_v218gn_bwd_cuda_kernelI6__halfLi320ELi3ELi16ELi40ELi4096ELb1ELb1ELi32ELi320ELi320ELi4ELb1ELi3ELb0ELb0ELNS_15WgradSyncMethodE2ENS_16CompileConditionILi900EEEEEvPT_S6_S6_PKS5_S8_S8_S8_PKfflPfPj:
	.zero		14528


//--------------------- .nv.shared._ZN13group_norm_v214gn_cuda_kernelI6__halfLi320ELi3ELi32ELi20ELi4096ELb0ELi32ELi320ELi320ELi4ELb1ELi2ELb0ELb0ENS_16CompileConditionILi900EEEEEvPT_PKS4_S7_S7_flPfS8_Pj --------------------------
	.section	.nv.shared._ZN13group_norm_v214gn_cuda_kernelI6__halfLi320ELi3ELi32ELi20ELi4096ELb0ELi32ELi320ELi320ELi4ELb1ELi2ELb0ELb0ENS_16CompileConditionILi900EEEEEvPT_PKS4_S7_S7_flPfS8_Pj,"aw",@nobits
	.sectionflags	@""
	.align	8
.nv.shared._ZN13group_norm_v214gn_cuda_kernelI6__halfLi320ELi3ELi32ELi20ELi4096ELb0ELi32ELi320ELi320ELi4ELb1ELi2ELb0ELb0ENS_16CompileConditionILi900EEEEEvPT_PKS4_S7_S7_flPfS8_Pj:
	.zero		4352


//--------------------- .nv.shared._ZN13group_norm_v214gn_cuda_kernelI6__halfLi320ELi1ELi32ELi20ELi4096ELb0ELi64ELi320ELi320ELi4ELb1ELi2ELb0ELb0ENS_16CompileConditionILi900EEEEEvPT_PKS4_S7_S7_flPfS8_Pj --------------------------
	.section	.nv.shared._ZN13group_norm_v214gn_cuda_kernelI6__halfLi320ELi1ELi32ELi20ELi4096ELb0ELi64ELi320ELi320ELi4ELb1ELi2ELb0ELb0ENS_16CompileConditionILi900EEEEEvPT_PKS4_S7_S7_flPfS8_Pj,"aw",@nobits
	.sectionflags	@""
	.align	8
.nv.shared._ZN13group_norm_v214gn_cuda_kernelI6__halfLi320ELi1ELi32ELi20ELi4096ELb0ELi64ELi320ELi320ELi4ELb1ELi2ELb0ELb0ENS_16CompileConditionILi900EEEEEvPT_PKS4_S7_S7_flPfS8_Pj:
	.zero		4352


//--------------------- .nv.shared._ZN13group_norm_v214gn_cuda_kernelI6__halfLi320ELi1ELi32ELi20ELi4096ELb0ELi128ELi320ELi320ELi4ELb1ELi4ELb0ELb0ENS_16CompileConditionILi900EEEEEvPT_PKS4_S7_S7_flPfS8_Pj --------------------------
	.section	.nv.shared._ZN13group_norm_v214gn_cuda_kernelI6__halfLi320ELi1ELi32ELi20ELi4096ELb0ELi128ELi320ELi320ELi4ELb1ELi4ELb0ELb0ENS_16CompileConditionILi900EEEEEvPT_PKS4_S7_S7_flPfS8_Pj,"aw",@nobits
	.sectionflags	@""
	.align	8
.nv.shared._ZN13group_norm_v214gn_cuda_kernelI6__halfLi320ELi1ELi32ELi20ELi4096ELb0ELi128ELi320ELi320ELi4ELb1ELi4ELb0ELb0ENS_16CompileConditionILi900EEEEEvPT_PKS4_S7_S7_flPfS8_Pj:
	.zero		4352


//--------------------- .nv.shared._ZN13group_norm_v214gn_cuda_kernelI6__halfLi320ELi2ELi32ELi20ELi4096ELb0ELi64ELi320ELi320ELi4ELb1ELi4ELb0ELb0ENS_16CompileConditionILi900EEEEEvPT_PKS4_S7_S7_flPfS8_Pj --------------------------
	.section	.nv.shared._ZN13group_norm_v214gn_cuda_kernelI6__halfLi320ELi2ELi32ELi20ELi4096ELb0ELi64ELi320ELi320ELi4ELb1ELi4ELb0ELb0ENS_16CompileConditionILi900EEEEEvPT_PKS4_S7_S7_flPfS8_Pj,"aw",@nobits
	.sectionflags	@""
	.align	8
.nv.shared._ZN13group_norm_v214gn_cuda_kernelI6__halfLi320ELi2ELi32ELi20ELi4096ELb0ELi64ELi320ELi320ELi4ELb1ELi4ELb0ELb0ENS_16CompileConditionILi900EEEEEvPT_PKS4_S7_S7_flPfS8_Pj:
	.zero		4352


//--------------------- .nv.shared._ZN13group_norm_v214gn_cuda_kernelI6__halfLi320ELi3ELi32ELi20ELi4096ELb0ELi64ELi320ELi320ELi4ELb1ELi5ELb0ELb0ENS_16CompileConditionILi900EEEEEvPT_PKS4_S7_S7_flPfS8_Pj --------------------------
	.section	.nv.shared._ZN13group_norm_v214gn_cuda_kernelI6__halfLi320ELi3ELi32ELi20ELi4096ELb0ELi64ELi320ELi320ELi4ELb1ELi5ELb0ELb0ENS_16CompileConditionILi900EEEEEvPT_PKS4_S7_S7_flPfS8_Pj,"aw",@nobits
	.sectionflags	@""
	.align	8
.nv.shared._ZN13group_norm_v214gn_cuda_kernelI6__halfLi320ELi3ELi32ELi20ELi4096ELb0ELi64ELi320ELi320ELi4ELb1ELi5ELb0ELb0ENS_16CompileConditionILi900EEEEEvPT_PKS4_S7_S7_flPfS8_Pj:
	.zero		4352


//--------------------- .nv.shared._ZN13group_norm_v214gn_cuda_kernelI6__halfLi320ELi3ELi32ELi20ELi4096ELb0ELi64ELi320ELi320ELi4ELb1ELi6ELb0ELb0ENS_16CompileConditionILi900EEEEEvPT_PKS4_S7_S7_flPfS8_Pj --------------------------
	.section	.nv.shared._ZN13group_norm_v214gn_cuda_kernelI6__halfLi320ELi3ELi32ELi20ELi4096ELb0ELi64ELi320ELi320ELi4ELb1ELi6ELb0ELb0ENS_16CompileConditionILi900EEEEEvPT_PKS4_S7_S7_flPfS8_Pj,"aw",@nobits
	.sectionflags	@""
	.align	8
.nv.shared._ZN13group_norm_v214gn_cuda_kernelI6__halfLi320ELi3ELi32ELi20ELi4096ELb0ELi64ELi320ELi320ELi4ELb1ELi6ELb0ELb0ENS_16CompileConditionILi900EEEEEvPT_PKS4_S7_S7_flPfS8_Pj:
	.zero		4352


//--------------------- .nv.shared._ZN13group_norm_v214gn_cuda_kernelI6__halfLi320ELi3ELi16ELi40ELi4096ELb1ELi32ELi320ELi320ELi4ELb1ELi2ELb0ELb0ENS_16CompileConditionILi900EEEEEvPT_PKS4_S7_S7_flPfS8_Pj --------------------------
	.section	.nv.shared._ZN13group_norm_v214gn_cuda_kernelI6__halfLi320ELi3ELi16ELi40ELi4096ELb1ELi32ELi320ELi320ELi4ELb1ELi2ELb0ELb0ENS_16CompileConditionILi900EEEEEvPT_PKS4_S7_S7_flPfS8_Pj,"aw",@nobits
	.sectionflags	@""
	.align	8
.nv.shared._ZN13group_norm_v214gn_cuda_kernelI6__halfLi320ELi3ELi16ELi40ELi4096ELb1ELi32ELi320ELi320ELi4ELb1ELi2ELb0ELb0ENS_16CompileConditionILi900EEEEEvPT_PKS4_S7_S7_flPfS8_Pj:
	.zero		4288


//--------------------- .nv.shared._ZN13group_norm_v214gn_cuda_kernelI6__halfLi320ELi1ELi16ELi40ELi4096ELb1ELi64ELi320ELi320ELi4ELb1ELi2ELb0ELb0ENS_16CompileConditionILi900EEEEEvPT_PKS4_S7_S7_flPfS8_Pj --------------------------
	.section	.nv.shared._ZN13group_norm_v214gn_cuda_kernelI6__halfLi320ELi1ELi16ELi40ELi4096ELb1ELi64ELi320ELi320ELi4ELb1ELi2ELb0ELb0ENS_16CompileConditionILi900EEEEEvPT_PKS4_S7_S7_flPfS8_Pj,"aw",@nobits
	.sectionflags	@""
	.align	8
.nv.shared._ZN13group_norm_v214gn_cuda_kernelI6__halfLi320ELi1ELi16ELi40ELi4096ELb1ELi64ELi320ELi320ELi4ELb1ELi2ELb0ELb0ENS_16CompileConditionILi900EEEEEvPT_PKS4_S7_S7_flPfS8_Pj:
	.zero		4288


//--------------------- .nv.shared._ZN13group_norm_v214gn_cuda_kernelI6__halfLi320ELi1ELi16ELi40ELi4096ELb1ELi128ELi320ELi320ELi4ELb1ELi4ELb0ELb0ENS_16CompileConditionILi900EEEEEvPT_PKS4_S7_S7_flPfS8_Pj --------------------------
	.section	.nv.shared._ZN13group_norm_v214gn_cuda_kernelI6__halfLi320ELi1ELi16ELi40ELi4096ELb1ELi128ELi320ELi320ELi4ELb1ELi4ELb0ELb0ENS_16CompileConditionILi900EEEEEvPT_PKS4_S7_S7_flPfS8_Pj,"aw",@nobits
	.sectionflags	@""
	.align	8
.nv.shared._ZN13group_norm_v214gn_cuda_kernelI6__halfLi320ELi1ELi16ELi40ELi4096ELb1ELi128ELi320ELi320ELi4ELb1ELi4ELb0ELb0ENS_16CompileConditionILi900EEEEEvPT_PKS4_S7_S7_flPfS8_Pj:
	.zero		4288


//--------------------- .nv.shared._ZN13group_norm_v214gn_cuda_kernelI6__halfLi320ELi2ELi16ELi40ELi4096ELb1ELi64ELi320ELi320ELi4ELb1ELi4ELb0ELb0ENS_16CompileConditionILi900EEEEEvPT_PKS4_S7_S7_flPfS8_Pj --------------------------
	.section	.nv.shared._ZN13group_norm_v214gn_cuda_kernelI6__halfLi320ELi2ELi16ELi40ELi4096ELb1ELi64ELi320ELi320ELi4ELb1ELi4ELb0ELb0ENS_16CompileConditionILi900EEEEEvPT_PKS4_S7_S7_flPfS8_Pj,"aw",@nobits
	.sectionflags	@""
	.align	8
.nv.shared._ZN13group_norm_v214gn_cuda_kernelI6__halfLi320ELi2ELi16ELi40ELi4096ELb1ELi64ELi320ELi320ELi4ELb1ELi4ELb0ELb0ENS_16CompileConditionILi900EEEEEvPT_PKS4_S7_S7_flPfS8_Pj:
	.zero		4288


//--------------------- .nv.shared._ZN13group_norm_v214gn_cuda_kernelI6__halfLi320ELi3ELi16ELi40ELi4096ELb1ELi64ELi320ELi320ELi4ELb1ELi5ELb0ELb0ENS_16CompileConditionILi900EEEEEvPT_PKS4_S7_S7_flPfS8_Pj --------------------------
	.section	.nv.shared._ZN13group_norm_v214gn_cuda_kernelI6__halfLi320ELi3ELi16ELi40ELi4096ELb1ELi64ELi320ELi320ELi4ELb1ELi5ELb0ELb0ENS_16CompileConditionILi900EEEEEvPT_PKS4_S7_S7_flPfS8_Pj,"aw",@nobits
	.sectionflags	@""
	.align	8
.nv.shared._ZN13group_norm_v214gn_cuda_kernelI6__halfLi320ELi3ELi16ELi40ELi4096ELb1ELi64ELi320ELi320ELi4ELb1ELi5ELb0ELb0ENS_16CompileConditionILi900EEEEEvPT_PKS4_S7_S7_flPfS8_Pj:
	.zero		4288


//--------------------- .nv.shared._ZN13group_norm_v214gn_cuda_kernelI6__halfLi320ELi3ELi16ELi40ELi4096ELb1ELi64ELi320ELi320ELi4ELb1ELi6ELb0ELb0ENS_16CompileConditionILi900EEEEEvPT_PKS4_S7_S7_flPfS8_Pj --------------------------
	.section	.nv.shared._ZN13group_norm_v214gn_cuda_kernelI6__halfLi320ELi3ELi16ELi40ELi4096ELb1ELi64ELi320ELi320ELi4ELb1ELi6ELb0ELb0ENS_16CompileConditionILi900EEEEEvPT_PKS4_S7_S7_flPfS8_Pj,"aw",@nobits
	.sectionflags	@""
	.align	8
.nv.shared._ZN13group_norm_v214gn_cuda_kernelI6__halfLi320ELi3ELi16ELi40ELi4096ELb1ELi64ELi320ELi320ELi4ELb1ELi6ELb0ELb0ENS_16CompileConditionILi900EEEEEvPT_PKS4_S7_S7_flPfS8_Pj:
	.zero		4288


//--------------------- .nv.constant0._ZN13group_norm_v218gn_bwd_cuda_kernelI13__nv_bfloat16Li320ELi1ELi32ELi20ELi4096ELb0ELb1ELi64ELi320ELi320ELi4ELb1ELi2ELb0ELb0ELNS_15WgradSyncMethodE3ENS_16CompileConditionILi900EEEEEvPT_S6_S6_PKS5_S8_S8_S8_PKfflPfPj --------------------------
	.section	.nv.constant0._ZN13group_norm_v218gn_bwd_cuda_kernelI13__nv_bfloat16Li320ELi1ELi32ELi20ELi4096ELb0ELb1ELi64ELi320ELi320ELi4ELb1ELi2ELb0ELb0ELNS_15WgradSyncMethodE3ENS_16CompileConditionILi900EEEEEvPT_S6_S6_PKS5_S8_S8_S8_PKfflPfPj,"a",@progbits
	.sectionflags	@""
	.align	4
.nv.constant0._ZN13group_norm_v218gn_bwd_cuda_kernelI13__nv_bfloat16Li320ELi1ELi32ELi20ELi4096ELb0ELb1ELi64ELi320ELi320ELi4ELb1ELi2ELb0ELb0ELNS_15WgradSyncMethodE3ENS_16CompileConditionILi900EEEEEvPT_S6_S6_PKS5_S8_S8_S8_PKfflPfPj:
	.zero		624


//--------------------- .nv.constant0._ZN13group_norm_v218gn_bwd_cuda_kernelI13__nv_bfloat16Li320ELi2ELi32ELi20ELi4096ELb0ELb1ELi32ELi320ELi320ELi4ELb1ELi2ELb0ELb0ELNS_15WgradSyncMethodE3ENS_16CompileConditionILi900EEEEEvPT_S6_S6_PKS5_S8_S8_S8_PKfflPfPj --------------------------
	.section	.nv.constant0._ZN13group_norm_v218gn_bwd_cuda_kernelI13__nv_bfloat16Li320ELi2ELi32ELi20ELi4096ELb0ELb1ELi32ELi320ELi320ELi4ELb1ELi2ELb0ELb0ELNS_15WgradSyncMethodE3ENS_16CompileConditionILi900EEEEEvPT_S6_S6_PKS5_S8_S8_S8_PKfflPfPj,"a",@progbits
	.sectionflags	@""
	.align	4
.nv.constant0._ZN13group_norm_v218gn_bwd_cuda_kernelI13__nv_bfloat16Li320ELi2ELi32ELi20ELi4096ELb0ELb1ELi32ELi320ELi320ELi4ELb1ELi2ELb0ELb0ELNS_15WgradSyncMethodE3ENS_16CompileConditionILi900EEEEEvPT_S6_S6_PKS5_S8_S8_S8_PKfflPfPj:
	.zero		624


//--------------------- .nv.constant0._ZN13group_norm_v218gn_bwd_cuda_kernelI13__nv_bfloat16Li320ELi3ELi32ELi20ELi4096ELb0ELb1ELi32ELi320ELi320ELi4ELb1ELi2ELb0ELb0ELNS_15WgradSyncMethodE3ENS_16CompileConditionILi900EEEEEvPT_S6_S6_PKS5_S8_S8_S8_PKfflPfPj --------------------------
	.section	.nv.constant0._ZN13group_norm_v218gn_bwd_cuda_kernelI13__nv_bfloat16Li320ELi3ELi32ELi20ELi4096ELb0ELb1ELi32ELi320ELi320ELi4ELb1ELi2ELb0ELb0ELNS_15WgradSyncMethodE3ENS_16CompileConditionILi900EEEEEvPT_S6_S6_PKS5_S8_S8_S8_PKfflPfPj,"a",@progbits
	.sectionflags	@""
	.align	4
.nv.constant0._ZN13group_norm_v218gn_bwd_cuda_kernelI13__nv_bfloat16Li320ELi3ELi32ELi20ELi4096ELb0ELb1ELi32ELi320ELi320ELi4ELb1ELi2ELb0ELb0ELNS_15WgradSyncMethodE3ENS_16CompileConditionILi900EEEEEvPT_S6_S6_PKS5_S8_S8_S8_PKfflPfPj:
	.zero		624


//--------------------- .nv.constant0._ZN13group_norm_v218gn_bwd_cuda_kernelI13__nv_bfloat16Li320ELi3ELi32ELi20ELi4096ELb0ELb1ELi32ELi320ELi320ELi4ELb1ELi3ELb0ELb0ELNS_15WgradSyncMethodE2ENS_16CompileConditionILi900EEEEEvPT_S6_S6_PKS5_S8_S8_S8_PKfflPfPj --------------------------
	.section	.nv.constant0._ZN13group_norm_v218gn_bwd_cuda_kernelI13__nv_bfloat16Li320ELi3ELi32ELi20ELi4096ELb0ELb1ELi32ELi320ELi320ELi4ELb1ELi3ELb0ELb0ELNS_15WgradSyncMethodE2ENS_16CompileConditionILi900EEEEEvPT_S6_S6_PKS5_S8_S8_S8_PKfflPfPj,"a",@progbits
	.sectionflags	@""
	.align	4
.nv.constant0._ZN13group_norm_v218gn_bwd_cuda_kernelI13__nv_bfloat16Li320ELi3ELi32ELi20ELi4096ELb0ELb1ELi32ELi320ELi320ELi4ELb1ELi3ELb0ELb0ELNS_15WgradSyncMethodE2ENS_16CompileConditionILi900EEEEEvPT_S6_S6_PKS5_S8_S8_S8_PKfflPfPj:
	.zero		624


//--------------------- .nv.constant0._ZN13group_norm_v218gn_bwd_cuda_kernelI13__nv_bfloat16Li320ELi1ELi16ELi40ELi4096ELb1ELb1ELi64ELi320ELi320ELi4ELb1ELi2ELb0ELb0ELNS_15WgradSyncMethodE3ENS_16CompileConditionILi900EEEEEvPT_S6_S6_PKS5_S8_S8_S8_PKfflPfPj --------------------------
	.section	.nv.constant0._ZN13group_norm_v218gn_bwd_cuda_kernelI13__nv_bfloat16Li320ELi1ELi16ELi40ELi4096ELb1ELb1ELi64ELi320ELi320ELi4ELb1ELi2ELb0ELb0ELNS_15WgradSyncMethodE3ENS_16CompileConditionILi900EEEEEvPT_S6_S6_PKS5_S8_S8_S8_PKfflPfPj,"a",@progbits
	.sectionflags	@""
	.align	4
.nv.constant0._ZN13group_norm_v218gn_bwd_cuda_kernelI13__nv_bfloat16Li320ELi1ELi16ELi40ELi4096ELb1ELb1ELi64ELi320ELi320ELi4ELb1ELi2ELb0ELb0ELNS_15WgradSyncMethodE3ENS_16CompileConditionILi900EEEEEvPT_S6_S6_PKS5_S8_S8_S8_PKfflPfPj:
	.zero		624


//--------------------- .nv.constant0._ZN13group_norm_v218gn_bwd_cuda_kernelI13__nv_bfloat16Li320ELi2ELi16ELi40ELi4096ELb1ELb1ELi32ELi320ELi320ELi4ELb1ELi2ELb0ELb0ELNS_15WgradSyncMethodE3ENS_16CompileConditionILi900EEEEEvPT_S6_S6_PKS5_S8_S8_S8_PKfflPfPj --------------------------
	.section	.nv.constant0._ZN13group_norm_v218gn_bwd_cuda_kernelI13__nv_bfloat16Li320ELi2ELi16ELi40ELi4096ELb1ELb1ELi32ELi320ELi320ELi4ELb1ELi2ELb0ELb0ELNS_15WgradSyncMethodE3ENS_16CompileConditionILi900EEEEEvPT_S6_S6_PKS5_S8_S8_S8_PKfflPfPj,"a",@progbits
	.sectionflags	@""
	.align	4
.nv.constant0._ZN13group_norm_v218gn_bwd_cuda_kernelI13__nv_bfloat16Li320ELi2ELi16ELi40ELi4096ELb1ELb1ELi32ELi320ELi320ELi4ELb1ELi2ELb0ELb0ELNS_15WgradSyncMethodE3ENS_16CompileConditionILi900EEEEEvPT_S6_S6_PKS5_S8_S8_S8_PKfflPfPj:
	.zero		624


//--------------------- .nv.constant0._ZN13group_norm_v218gn_bwd_cuda_kernelI13__nv_bfloat16Li320ELi3ELi16ELi40ELi4096ELb1ELb1ELi32ELi320ELi320ELi4ELb1ELi2ELb0ELb0ELNS_15WgradSyncMethodE3ENS_16CompileConditionILi900EEEEEvPT_S6_S6_PKS5_S8_S8_S8_PKfflPfPj --------------------------
	.section	.nv.constant0._ZN13group_norm_v218gn_bwd_cuda_kernelI13__nv_bfloat16Li320ELi3ELi16ELi40ELi4096ELb1ELb1ELi32ELi320ELi320ELi4ELb1ELi2ELb0ELb0ELNS_15WgradSyncMethodE3ENS_16CompileConditionILi900EEEEEvPT_S6_S6_PKS5_S8_S8_S8_PKfflPfPj,"a",@progbits
	.sectionflags	@""
	.align	4
.nv.constant0._ZN13group_norm_v218gn_bwd_cuda_kernelI13__nv_bfloat16Li320ELi3ELi16ELi40ELi4096ELb1ELb1ELi32ELi320ELi320ELi4ELb1ELi2ELb0ELb0ELNS_15WgradSyncMethodE3ENS_16CompileConditionILi900EEEEEvPT_S6_S6_PKS5_S8_S8_S8_PKfflPfPj:
	.zero		624


//--------------------- .nv.constant0._ZN13group_norm_v218gn_bwd_cuda_kernelI13__nv_bfloat16Li320ELi3ELi16ELi40ELi4096ELb1ELb1ELi32ELi320ELi320ELi4ELb1ELi3ELb0ELb0ELNS_15WgradSyncMethodE2ENS_16CompileConditionILi900EEEEEvPT_S6_S6_PKS5_S8_S8_S8_PKfflPfPj --------------------------
	.section	.nv.constant0._ZN13group_norm_v218gn_bwd_cuda_kernelI13__nv_bfloat16Li320ELi3ELi16ELi40ELi4096ELb1ELb1ELi32ELi320ELi320ELi4ELb1ELi3ELb0ELb0ELNS_15WgradSyncMethodE2ENS_16CompileConditionILi900EEEEEvPT_S6_S6_PKS5_S8_S8_S8_PKfflPfPj,"a",@progbits
	.sectionflags	@""
	.align	4
.nv.constant0._ZN13group_norm_v218gn_bwd_cuda_kernelI13__nv_bfloat16Li320ELi3ELi16ELi40ELi4096ELb1ELb1ELi32ELi320ELi320ELi4ELb1ELi3ELb0ELb0ELNS_15WgradSyncMethodE2ENS_16CompileConditionILi900EEEEEvPT_S6_S6_PKS5_S8_S8_S8_PKfflPfPj:
	.zero		624


//--------------------- .nv.constant0._ZN13group_norm_v214gn_cuda_kernelI13__nv_bfloat16Li320ELi3ELi32ELi20ELi4096ELb0ELi32ELi320ELi320ELi4ELb1ELi2ELb0ELb0ENS_16CompileConditionILi900EEEEEvPT_PKS4_S7_S7_flPfS8_Pj --------------------------
	.section	.nv.constant0._ZN13group_norm_v214gn_cuda_kernelI13__nv_bfloat16Li320ELi3ELi32ELi20ELi4096ELb0ELi32ELi320ELi320ELi4ELb1ELi2ELb0ELb0ENS_16CompileConditionILi900EEEEEvPT_PKS4_S7_S7_flPfS8_Pj,"a",@progbits
	.sectionflags	@""
	.align	4
.nv.constant0._ZN13group_norm_v214gn_cuda_kernelI13__nv_bfloat16Li320ELi3ELi32ELi20ELi4096ELb0ELi32ELi320ELi320ELi4ELb1ELi2ELb0ELb0ENS_16CompileConditionILi900EEEEEvPT_PKS4_S7_S7_flPfS8_Pj:
	.zero		600


//--------------------- .nv.constant0._ZN13group_norm_v214gn_cuda_kernelI13__nv_bfloat16Li320ELi1ELi32ELi20ELi4096ELb0ELi64ELi320ELi320ELi4ELb1ELi2ELb0ELb0ENS_16CompileConditionILi900EEEEEvPT_PKS4_S7_S7_flPfS8_Pj --------------------------
	.section	.nv.constant0._ZN13group_norm_v214gn_cuda_kernelI13__nv_bfloat16Li320ELi1ELi32ELi20ELi4096ELb0ELi64ELi320ELi320ELi4ELb1ELi2ELb0ELb0ENS_16CompileConditionILi900EEEEEvPT_PKS4_S7_S7_flPfS8_Pj,"a",@progbits
	.sectionflags	@""
	.align	4
.nv.constant0._ZN13group_norm_v214gn_cuda_kernelI13__nv_bfloat16Li320ELi1ELi32ELi20ELi4096ELb0ELi64ELi320ELi320ELi4ELb1ELi2ELb0ELb0ENS_16CompileConditionILi900EEEEEvPT_PKS4_S7_S7_flPfS8_Pj:
	.zero		600


//--------------------- .nv.constant0._ZN13group_norm_v214gn_cuda_kernelI13__nv_bfloat16Li320ELi1ELi32ELi20ELi4096ELb0ELi128ELi320ELi320ELi4ELb1ELi4ELb0ELb0ENS_16CompileConditionILi900EEEEEvPT_PKS4_S7_S7_flPfS8_Pj --------------------------
	.section	.nv.constant0._ZN13group_norm_v214gn_cuda_kernelI13__nv_bfloat16Li320ELi1ELi32ELi20ELi4096ELb0ELi128ELi320ELi320ELi4ELb1ELi4ELb0ELb0ENS_16CompileConditionILi900EEEEEvPT_PKS4_S7_S7_flPfS8_Pj,"a",@progbits
	.sectionflags	@""
	.align	4
.nv.constant0._ZN13group_norm_v214gn_cuda_kernelI13__nv_bfloat16Li320ELi1ELi32ELi20ELi4096ELb0ELi128ELi320ELi320ELi4ELb1ELi4ELb0ELb0ENS_16CompileConditionILi900EEEEEvPT_PKS4_S7_S7_flPfS8_Pj:
	.zero		600


//--------------------- .nv.constant0._ZN13group_norm_v214gn_cuda_kernelI13__nv_bfloat16Li320ELi2ELi32ELi20ELi4096ELb0ELi64ELi320ELi320ELi4ELb1ELi4ELb0ELb0ENS_16CompileConditionILi900EEEEEvPT_PKS4_S7_S7_flPfS8_Pj --------------------------
	.section	.nv.constant0._ZN13group_norm_v214gn_cuda_kernelI13__nv_bfloat16Li320ELi2ELi32ELi20ELi4096ELb0ELi64ELi320ELi320ELi4ELb1ELi4ELb0ELb0ENS_16CompileConditionILi900EEEEEvPT_PKS4_S7_S7_flPfS8_Pj,"a",@progbits
	.sectionflags	@""
	.align	4
.nv.constant0._ZN13group_norm_v214gn_cuda_kernelI13__nv_bfloat16Li320ELi2ELi32ELi20ELi4096ELb0ELi64ELi320ELi320ELi4ELb1ELi4ELb0ELb0ENS_16CompileConditionILi900EEEEEvPT_PKS4_S7_S7_flPfS8_Pj:
	.zero		600


//--------------------- .nv.constant0._ZN13group_norm_v214gn_cuda_kernelI13__nv_bfloat16Li320ELi3ELi32ELi20ELi4096ELb0ELi64ELi320ELi320ELi4ELb1ELi5ELb0ELb0ENS_16CompileConditionILi900EEEEEvPT_PKS4_S7_S7_flPfS8_Pj --------------------------
	.section	.nv.constant0._ZN13group_norm_v214gn_cuda_kernelI13__nv_bfloat16Li320ELi3ELi32ELi20ELi4096ELb0ELi64ELi320ELi320ELi4ELb1ELi5ELb0ELb0ENS_16CompileConditionILi900EEEEEvPT_PKS4_S7_S7_flPfS8_Pj,"a",@progbits
	.sectionflags	@""
	.align	4
.nv.constant0._ZN13group_norm_v214gn_cuda_kernelI13__nv_bfloat16Li320ELi3ELi32ELi20ELi4096ELb0ELi64ELi320ELi320ELi4ELb1ELi5ELb0ELb0ENS_16CompileConditionILi900EEEEEvPT_PKS4_S7_S7_flPfS8_Pj:
	.zero		600


//--------------------- .nv.constant0._ZN13group_norm_v214gn_cuda_kernelI13__nv_bfloat16Li320ELi3ELi32ELi20ELi4096ELb0ELi64ELi320ELi320ELi4ELb1ELi6ELb0ELb0ENS_16CompileConditionILi900EEEEEvPT_PKS4_S7_S7_flPfS8_Pj --------------------------
	.section	.nv.constant0._ZN13group_norm_v214gn_cuda_kernelI13__nv_bfloat16Li320ELi3ELi32ELi20ELi4096ELb0ELi64ELi320ELi320ELi4ELb1ELi6ELb0ELb0ENS_16CompileConditionILi900EEEEEvPT_PKS4_S7_S7_flPfS8_Pj,"a",@progbits
	.sectionflags	@""
	.align	4
.nv.constant0._ZN13group_norm_v214gn_cuda_kernelI13__nv_bfloat16Li320ELi3ELi32ELi20ELi4096ELb0ELi64ELi320ELi320ELi4ELb1ELi6ELb0ELb0ENS_16CompileConditionILi900EEEEEvPT_PKS4_S7_S7_flPfS8_Pj:
	.zero		600


//--------------------- .nv.constant0._ZN13group_norm_v214gn_cuda_kernelI13__nv_bfloat16Li320ELi3ELi16ELi40ELi4096ELb1ELi32ELi320ELi320ELi4ELb1ELi2ELb0ELb0ENS_16CompileConditionILi900EEEEEvPT_PKS4_S7_S7_flPfS8_Pj --------------------------
	.section	.nv.constant0._ZN13group_norm_v214gn_cuda_kernelI13__nv_bfloat16Li320ELi3ELi16ELi40ELi4096ELb1ELi32ELi320ELi320ELi4ELb1ELi2ELb0ELb0ENS_16CompileConditionILi900EEEEEvPT_PKS4_S7_S7_flPfS8_Pj,"a",@progbits
	.sectionflags	@""
	.align	4
.nv.constant0._ZN13group_norm_v214gn_cuda_kernelI13__nv_bfloat16Li320ELi3ELi16ELi40ELi4096ELb1ELi32ELi320ELi320ELi4ELb1ELi2ELb0ELb0ENS_16CompileConditionILi900EEEEEvPT_PKS4_S7_S7_flPfS8_Pj:
	.zero		600


//--------------------- .nv.constant0._ZN13group_norm_v214gn_cuda_kernelI13__nv_bfloat16Li320ELi1ELi16ELi40ELi4096ELb1ELi64ELi320ELi320ELi4ELb1ELi2ELb0ELb0ENS_16CompileConditionILi900EEEEEvPT_PKS4_S7_S7_flPfS8_Pj --------------------------
	.section	.nv.constant0._ZN13group_norm_v214gn_cuda_kernelI13__nv_bfloat16Li320ELi1ELi16ELi40ELi4096ELb1ELi64ELi320ELi320ELi4ELb1ELi2ELb0ELb0ENS_16CompileConditionILi900EEEEEvPT_PKS4_S7_S7_flPfS8_Pj,"a",@progbits
	.sectionflags	@""
	.align	4
.nv.constant0._ZN13group_norm_v214gn_cuda_kernelI13__nv_bfloat16Li320ELi1ELi16ELi40ELi4096ELb1ELi64ELi320ELi320ELi4ELb1ELi2ELb0ELb0ENS_16CompileConditionILi900EEEEEvPT_PKS4_S7_S7_flPfS8_Pj:
	.zero		600


//--------------------- .nv.constant0._ZN13group_norm_v214gn_cuda_kernelI13__nv_bfloat16Li320ELi1ELi16ELi40ELi4096ELb1ELi128ELi320ELi320ELi4ELb1ELi4ELb0ELb0ENS_16CompileConditionILi900EEEEEvPT_PKS4_S7_S7_flPfS8_Pj --------------------------
	.section	.nv.constant0._ZN13group_norm_v214gn_cuda_kernelI13__nv_bfloat16Li320ELi1ELi16ELi40ELi4096ELb1ELi128ELi320ELi320ELi4ELb1ELi4ELb0ELb0ENS_16CompileConditionILi900EEEEEvPT_PKS4_S7_S7_flPfS8_Pj,"a",@progbits
	.sectionflags	@""
	.align	4
.nv.constant0._ZN13group_norm_v214gn_cuda_kernelI13__nv_bfloat16Li320ELi1ELi16ELi40ELi4096ELb1ELi128ELi320ELi320ELi4ELb1ELi4ELb0ELb0ENS_16CompileConditionILi900EEEEEvPT_PKS4_S7_S7_flPfS8_Pj:
	.zero		600


//--------------------- .nv.constant0._ZN13group_norm_v214gn_cuda_kernelI13__nv_bfloat16Li320ELi2ELi16ELi40ELi4096ELb1ELi64ELi320ELi320ELi4ELb1ELi4ELb0ELb0ENS_16CompileConditionILi900EEEEEvPT_PKS4_S7_S7_flPfS8_Pj --------------------------
	.section	.nv.constant0._ZN13group_norm_v214gn_cuda_kernelI13__nv_bfloat16Li320ELi2ELi16ELi40ELi4096ELb1ELi64ELi320ELi320ELi4ELb1ELi4ELb0ELb0ENS_16CompileConditionILi900EEEEEvPT_PKS4_S7_S7_flPfS8_Pj,"a",@progbits
	.sectionflags	@""
	.align	4
.nv.constant0._ZN13group_norm_v214gn_cuda_kernelI13__nv_bfloat16Li320ELi2ELi16ELi40ELi4096ELb1ELi64ELi320ELi320ELi4ELb1ELi4ELb0ELb0ENS_16CompileConditionILi900EEEEEvPT_PKS4_S7_S7_flPfS8_Pj:
	.zero		600


//--------------------- .nv.constant0._ZN13group_norm_v214gn_cuda_kernelI13__nv_bfloat16Li320ELi3ELi16ELi40ELi4096ELb1ELi64ELi320ELi320ELi4ELb1ELi5ELb0ELb0ENS_16CompileConditionILi900EEEEEvPT_PKS4_S7_S7_flPfS8_Pj --------------------------
	.section	.nv.constant0._ZN13group_norm_v214gn_cuda_kernelI13__nv_bfloat16Li320ELi3ELi16ELi40ELi4096ELb1ELi64ELi320ELi320ELi4ELb1ELi5ELb0ELb0ENS_16CompileConditionILi900EEEEEvPT_PKS4_S7_S7_flPfS8_Pj,"a",@progbits
	.sectionflags	@""
	.align	4
.nv.constant0._ZN13group_norm_v214gn_cuda_kernelI13__nv_bfloat16Li320ELi3ELi16ELi40ELi4096ELb1ELi64ELi320ELi320ELi4ELb1ELi5ELb0ELb0ENS_16CompileConditionILi900EEEEEvPT_PKS4_S7_S7_flPfS8_Pj:
	.zero		600


//--------------------- .nv.constant0._ZN13group_norm_v214gn_cuda_kernelI13__nv_bfloat16Li320ELi3ELi16ELi40ELi4096ELb1ELi64ELi320ELi320ELi4ELb1ELi6ELb0ELb0ENS_16CompileConditionILi900EEEEEvPT_PKS4_S7_S7_flPfS8_Pj --------------------------
	.section	.nv.constant0._ZN13group_norm_v214gn_cuda_kernelI13__nv_bfloat16Li320ELi3ELi16ELi40ELi4096ELb1ELi64ELi320ELi320ELi4ELb1ELi6ELb0ELb0ENS_16CompileConditionILi900EEEEEvPT_PKS4_S7_S7_flPfS8_Pj,"a",@progbits
	.sectionflags	@""
	.align	4
.nv.constant0._ZN13group_norm_v214gn_cuda_kernelI13__nv_bfloat16Li320ELi3ELi16ELi40ELi4096ELb1ELi64ELi320ELi320ELi4ELb1ELi6ELb0ELb0ENS_16CompileConditionILi900EEEEEvPT_PKS4_S7_S7_flPfS8_Pj:
	.zero		600


//--------------------- .nv.constant0._ZN13group_norm_v218gn_bwd_cuda_kernelI6__halfLi320ELi1ELi32ELi20ELi4096ELb0ELb1ELi64ELi320ELi320ELi4ELb1ELi2ELb0ELb0ELNS_15WgradSyncMethodE3ENS_16CompileConditionILi900EEEEEvPT_S6_S6_PKS5_S8_S8_S8_PKfflPfPj --------------------------
	.section	.nv.constant0._ZN13group_norm_v218gn_bwd_cuda_kernelI6__halfLi320ELi1ELi32ELi20ELi4096ELb0ELb1ELi64ELi320ELi320ELi4ELb1ELi2ELb0ELb0ELNS_15WgradSyncMethodE3ENS_16CompileConditionILi900EEEEEvPT_S6_S6_PKS5_S8_S8_S8_PKfflPfPj,"a",@progbits
	.sectionflags	@""
	.align	4
.nv.constant0._ZN13group_norm_v218gn_bwd_cuda_kernelI6__halfLi320ELi1ELi32ELi20ELi4096ELb0ELb1ELi64ELi320ELi320ELi4ELb1ELi2ELb0ELb0ELNS_15WgradSyncMethodE3ENS_16CompileConditionILi900EEEEEvPT_S6_S6_PKS5_S8_S8_S8_PKfflPfPj:
	.zero		624


//--------------------- .nv.constant0._ZN13group_norm_v218gn_bwd_cuda_kernelI6__halfLi320ELi2ELi32ELi20ELi4096ELb0ELb1ELi32ELi320ELi320ELi4ELb1ELi2ELb0ELb0ELNS_15WgradSyncMethodE3ENS_16CompileConditionILi900EEEEEvPT_S6_S6_PKS5_S8_S8_S8_PKfflPfPj --------------------------
	.section	.nv.constant0._ZN13group_norm_v218gn_bwd_cuda_kernelI6__halfLi320ELi2ELi32ELi20ELi4096ELb0ELb1ELi32ELi320ELi320ELi4ELb1ELi2ELb0ELb0ELNS_15WgradSyncMethodE3ENS_16CompileConditionILi900EEEEEvPT_S6_S6_PKS5_S8_S8_S8_PKfflPfPj,"a",@progbits
	.sectionflags	@""
	.align	4
.nv.constant0._ZN13group_norm_v218gn_bwd_cuda_kernelI6__halfLi320ELi2ELi32ELi20ELi4096ELb0ELb1ELi32ELi320ELi320ELi4ELb1ELi2ELb0ELb0ELNS_15WgradSyncMethodE3ENS_16CompileConditionILi900EEEEEvPT_S6_S6_PKS5_S8_S8_S8_PKfflPfPj:
	.zero		624


//--------------------- .nv.constant0._ZN13group_norm_v218gn_bwd_cuda_kernelI6__halfLi320ELi3ELi32ELi20ELi4096ELb0ELb1ELi32ELi320ELi320ELi4ELb1ELi2ELb0ELb0ELNS_15WgradSyncMethodE3ENS_16CompileConditionILi900EEEEEvPT_S6_S6_PKS5_S8_S8_S8_PKfflPfPj --------------------------
	.section	.nv.constant0._ZN13group_norm_v218gn_bwd_cuda_kernelI6__halfLi320ELi3ELi32ELi20ELi4096ELb0ELb1ELi32ELi320ELi320ELi4ELb1ELi2ELb0ELb0ELNS_15WgradSyncMethodE3ENS_16CompileConditionILi900EEEEEvPT_S6_S6_PKS5_S8_S8_S8_PKfflPfPj,"a",@progbits
	.sectionflags	@""
	.align	4
.nv.constant0._ZN13group_norm_v218gn_bwd_cuda_kernelI6__halfLi320ELi3ELi32ELi20ELi4096ELb0ELb1ELi32ELi320ELi320ELi4ELb1ELi2ELb0ELb0ELNS_15WgradSyncMethodE3ENS_16CompileConditionILi900EEEEEvPT_S6_S6_PKS5_S8_S8_S8_PKfflPfPj:
	.zero		624


//--------------------- .nv.constant0._ZN13group_norm_v218gn_bwd_cuda_kernelI6__halfLi320ELi3ELi32ELi20ELi4096ELb0ELb1ELi32ELi320ELi320ELi4ELb1ELi3ELb0ELb0ELNS_15WgradSyncMethodE2ENS_16CompileConditionILi900EEEEEvPT_S6_S6_PKS5_S8_S8_S8_PKfflPfPj --------------------------
	.section	.nv.constant0._ZN13group_norm_v218gn_bwd_cuda_kernelI6__halfLi320ELi3ELi32ELi20ELi4096ELb0ELb1ELi32ELi320ELi320ELi4ELb1ELi3ELb0ELb0ELNS_15WgradSyncMethodE2ENS_16CompileConditionILi900EEEEEvPT_S6_S6_PKS5_S8_S8_S8_PKfflPfPj,"a",@progbits
	.sectionflags	@""
	.align	4
.nv.constant0._ZN13group_norm_v218gn_bwd_cuda_kernelI6__halfLi320ELi3ELi32ELi20ELi4096ELb0ELb1ELi32ELi320ELi320ELi4ELb1ELi3ELb0ELb0ELNS_15WgradSyncMethodE2ENS_16CompileConditionILi900EEEEEvPT_S6_S6_PKS5_S8_S8_S8_PKfflPfPj:
	.zero		624


//--------------------- .nv.constant0._ZN13group_norm_v218gn_bwd_cuda_kernelI6__halfLi320ELi1ELi16ELi40ELi4096ELb1ELb1ELi64ELi320ELi320ELi4ELb1ELi2ELb0ELb0ELNS_15WgradSyncMethodE3ENS_16CompileConditionILi900EEEEEvPT_S6_S6_PKS5_S8_S8_S8_PKfflPfPj --------------------------
	.section	.nv.constant0._ZN13group_norm_v218gn_bwd_cuda_kernelI6__halfLi320ELi1ELi16ELi40ELi4096ELb1ELb1ELi64ELi320ELi320ELi4ELb1ELi2ELb0ELb0ELNS_15WgradSyncMethodE3ENS_16CompileConditionILi900EEEEEvPT_S6_S6_PKS5_S8_S8_S8_PKfflPfPj,"a",@progbits
	.sectionflags	@""
	.align	4
.nv.constant0._ZN13group_norm_v218gn_bwd_cuda_kernelI6__halfLi320ELi1ELi16ELi40ELi4096ELb1ELb1ELi64ELi320ELi320ELi4ELb1ELi2ELb0ELb0ELNS_15WgradSyncMethodE3ENS_16CompileConditionILi900EEEEEvPT_S6_S6_PKS5_S8_S8_S8_PKfflPfPj:
	.zero		624


//--------------------- .nv.constant0._ZN13group_norm_v218gn_bwd_cuda_kernelI6__halfLi320ELi2ELi16ELi40ELi4096ELb1ELb1ELi32ELi320ELi320ELi4ELb1ELi2ELb0ELb0ELNS_15WgradSyncMethodE3ENS_16CompileConditionILi900EEEEEvPT_S6_S6_PKS5_S8_S8_S8_PKfflPfPj --------------------------
	.section	.nv.constant0._ZN13group_norm_v218gn_bwd_cuda_kernelI6__halfLi320ELi2ELi16ELi40ELi4096ELb1ELb1ELi32ELi320ELi320ELi4ELb1ELi2ELb0ELb0ELNS_15WgradSyncMethodE3ENS_16CompileConditionILi900EEEEEvPT_S6_S6_PKS5_S8_S8_S8_PKfflPfPj,"a",@progbits
	.sectionflags	@""
	.align	4
.nv.constant0._ZN13group_norm_v218gn_bwd_cuda_kernelI6__halfLi320ELi2ELi16ELi40ELi4096ELb1ELb1ELi32ELi320ELi320ELi4ELb1ELi2ELb0ELb0ELNS_15WgradSyncMethodE3ENS_16CompileConditionILi900EEEEEvPT_S6_S6_PKS5_S8_S8_S8_PKfflPfPj:
	.zero		624


//--------------------- .nv.constant0._ZN13group_norm_v218gn_bwd_cuda_kernelI6__halfLi320ELi3ELi16ELi40ELi4096ELb1ELb1ELi32ELi320ELi320ELi4ELb1ELi2ELb0ELb0ELNS_15WgradSyncMethodE3ENS_16CompileConditionILi900EEEEEvPT_S6_S6_PKS5_S8_S8_S8_PKfflPfPj --------------------------
	.section	.nv.constant0._ZN13group_norm_v218gn_bwd_cuda_kernelI6__halfLi320ELi3ELi16ELi40ELi4096ELb1ELb1ELi32ELi320ELi320ELi4ELb1ELi2ELb0ELb0ELNS_15WgradSyncMethodE3ENS_16CompileConditionILi900EEEEEvPT_S6_S6_PKS5_S8_S8_S8_PKfflPfPj,"a",@progbits
	.sectionflags	@""
	.align	4
.nv.constant0._ZN13group_norm_v218gn_bwd_cuda_kernelI6__halfLi320ELi3ELi16ELi40ELi4096ELb1ELb1ELi32ELi320ELi320ELi4ELb1ELi2ELb0ELb0ELNS_15WgradSyncMethodE3ENS_16CompileConditionILi900EEEEEvPT_S6_S6_PKS5_S8_S8_S8_PKfflPfPj:
	.zero		624


//--------------------- .nv.constant0._ZN13group_norm_v218gn_bwd_cuda_kernelI6__halfLi320ELi3ELi16ELi40ELi4096ELb1ELb1ELi32ELi320ELi320ELi4ELb1ELi3ELb0ELb0ELNS_15WgradSyncMethodE2ENS_16CompileConditionILi900EEEEEvPT_S6_S6_PKS5_S8_S8_S8_PKfflPfPj --------------------------
	.section	.nv.constant0._ZN13group_norm_v218gn_bwd_cuda_kernelI6__halfLi320ELi3ELi16ELi40ELi4096ELb1ELb1ELi32ELi320ELi320ELi4ELb1ELi3ELb0ELb0ELNS_15WgradSyncMethodE2ENS_16CompileConditionILi900EEEEEvPT_S6_S6_PKS5_S8_S8_S8_PKfflPfPj,"a",@progbits
	.sectionflags	@""
	.align	4
.nv.constant0._ZN13group_norm_v218gn_bwd_cuda_kernelI6__halfLi320ELi3ELi16ELi40ELi4096ELb1ELb1ELi32ELi320ELi320ELi4ELb1ELi3ELb0ELb0ELNS_15WgradSyncMethodE2ENS_16CompileConditionILi900EEEEEvPT_S6_S6_PKS5_S8_S8_S8_PKfflPfPj:
	.zero		624


//--------------------- .nv.constant0._ZN13group_norm_v214gn_cuda_kernelI6__halfLi320ELi3ELi32ELi20ELi4096ELb0ELi32ELi320ELi320ELi4ELb1ELi2ELb0ELb0ENS_16CompileConditionILi900EEEEEvPT_PKS4_S7_S7_flPfS8_Pj --------------------------
	.section	.nv.constant0._ZN13group_norm_v214gn_cuda_kernelI6__halfLi320ELi3ELi32ELi20ELi4096ELb0ELi32ELi320ELi320ELi4ELb1ELi2ELb0ELb0ENS_16CompileConditionILi900EEEEEvPT_PKS4_S7_S7_flPfS8_Pj,"a",@progbits
	.sectionflags	@""
	.align	4
.nv.constant0._ZN13group_norm_v214gn_cuda_kernelI6__halfLi320ELi3ELi32ELi20ELi4096ELb0ELi32ELi320ELi320ELi4ELb1ELi2ELb0ELb0ENS_16CompileConditionILi900EEEEEvPT_PKS4_S7_S7_flPfS8_Pj:
	.zero		600


//--------------------- .nv.constant0._ZN13group_norm_v214gn_cuda_kernelI6__halfLi320ELi1ELi32ELi20ELi4096ELb0ELi64ELi320ELi320ELi4ELb1ELi2ELb0ELb0ENS_16CompileConditionILi900EEEEEvPT_PKS4_S7_S7_flPfS8_Pj --------------------------
	.section	.nv.constant0._ZN13group_norm_v214gn_cuda_kernelI6__halfLi320ELi1ELi32ELi20ELi4096ELb0ELi64ELi320ELi320ELi4ELb1ELi2ELb0ELb0ENS_16CompileConditionILi900EEEEEvPT_PKS4_S7_S7_flPfS8_Pj,"a",@progbits
	.sectionflags	@""
	.align	4
.nv.constant0._ZN13group_norm_v214gn_cuda_kernelI6__halfLi320ELi1ELi32ELi20ELi4096ELb0ELi64ELi320ELi320ELi4ELb1ELi2ELb0ELb0ENS_16CompileConditionILi900EEEEEvPT_PKS4_S7_S7_flPfS8_Pj:
	.zero		600


//--------------------- .nv.constant0._ZN13group_norm_v214gn_cuda_kernelI6__halfLi320ELi1ELi32ELi20ELi4096ELb0ELi128ELi320ELi320ELi4ELb1ELi4ELb0ELb0ENS_16CompileConditionILi900EEEEEvPT_PKS4_S7_S7_flPfS8_Pj --------------------------
	.section	.nv.constant0._ZN13group_norm_v214gn_cuda_kernelI6__halfLi320ELi1ELi32ELi20ELi4096ELb0ELi128ELi320ELi320ELi4ELb1ELi4ELb0ELb0ENS_16CompileConditionILi900EEEEEvPT_PKS4_S7_S7_flPfS8_Pj,"a",@progbits
	.sectionflags	@""
	.align	4
.nv.constant0._ZN13group_norm_v214gn_cuda_kernelI6__halfLi320ELi1ELi32ELi20ELi4096ELb0ELi128ELi320ELi320ELi4ELb1ELi4ELb0ELb0ENS_16CompileConditionILi900EEEEEvPT_PKS4_S7_S7_flPfS8_Pj:
	.zero		600


//--------------------- .nv.constant0._ZN13group_norm_v214gn_cuda_kernelI6__halfLi320ELi2ELi32ELi20ELi4096ELb0ELi64ELi320ELi320ELi4ELb1ELi4ELb0ELb0ENS_16CompileConditionILi900EEEEEvPT_PKS4_S7_S7_flPfS8_Pj --------------------------
	.section	.nv.constant0._ZN13group_norm_v214gn_cuda_kernelI6__halfLi320ELi2ELi32ELi20ELi4096ELb0ELi64ELi320ELi320ELi4ELb1ELi4ELb0ELb0ENS_16CompileConditionILi900EEEEEvPT_PKS4_S7_S7_flPfS8_Pj,"a",@progbits
	.sectionflags	@""
	.align	4
.nv.constant0._ZN13group_norm_v214gn_cuda_kernelI6__halfLi320ELi2ELi32ELi20ELi4096ELb0ELi64ELi320ELi320ELi4ELb1ELi4ELb0ELb0ENS_16CompileConditionILi900EEEEEvPT_PKS4_S7_S7_flPfS8_Pj:
	.zero		600


//--------------------- .nv.constant0._ZN13group_norm_v214gn_cuda_kernelI6__halfLi320ELi3ELi32ELi20ELi4096ELb0ELi64ELi320ELi320ELi4ELb1ELi5ELb0ELb0ENS_16CompileConditionILi900EEEEEvPT_PKS4_S7_S7_flPfS8_Pj --------------------------
	.section	.nv.constant0._ZN13group_norm_v214gn_cuda_kernelI6__halfLi320ELi3ELi32ELi20ELi4096ELb0ELi64ELi320ELi320ELi4ELb1ELi5ELb0ELb0ENS_16CompileConditionILi900EEEEEvPT_PKS4_S7_S7_flPfS8_Pj,"a",@progbits
	.sectionflags	@""
	.align	4
.nv.constant0._ZN13group_norm_v214gn_cuda_kernelI6__halfLi320ELi3ELi32ELi20ELi4096ELb0ELi64ELi320ELi320ELi4ELb1ELi5ELb0ELb0ENS_16CompileConditionILi900EEEEEvPT_PKS4_S7_S7_flPfS8_Pj:
	.zero		600


//--------------------- .nv.constant0._ZN13group_norm_v214gn_cuda_kernelI6__halfLi320ELi3ELi32ELi20ELi4096ELb0ELi64ELi320ELi320ELi4ELb1ELi6ELb0ELb0ENS_16CompileConditionILi900EEEEEvPT_PKS4_S7_S7_flPfS8_Pj --------------------------
	.section	.nv.constant0._ZN13group_norm_v214gn_cuda_kernelI6__halfLi320ELi3ELi32ELi20ELi4096ELb0ELi64ELi320ELi320ELi4ELb1ELi6ELb0ELb0ENS_16CompileConditionILi900EEEEEvPT_PKS4_S7_S7_flPfS8_Pj,"a",@progbits
	.sectionflags	@""
	.align	4
.nv.constant0._ZN13group_norm_v214gn_cuda_kernelI6__halfLi320ELi3ELi32ELi20ELi4096ELb0ELi64ELi320ELi320ELi4ELb1ELi6ELb0ELb0ENS_16CompileConditionILi900EEEEEvPT_PKS4_S7_S7_flPfS8_Pj:
	.zero		600


//--------------------- .nv.constant0._ZN13group_norm_v214gn_cuda_kernelI6__halfLi320ELi3ELi16ELi40ELi4096ELb1ELi32ELi320ELi320ELi4ELb1ELi2ELb0ELb0ENS_16CompileConditionILi900EEEEEvPT_PKS4_S7_S7_flPfS8_Pj --------------------------
	.section	.nv.constant0._ZN13group_norm_v214gn_cuda_kernelI6__halfLi320ELi3ELi16ELi40ELi4096ELb1ELi32ELi320ELi320ELi4ELb1ELi2ELb0ELb0ENS_16CompileConditionILi900EEEEEvPT_PKS4_S7_S7_flPfS8_Pj,"a",@progbits
	.sectionflags	@""
	.align	4
.nv.constant0._ZN13group_norm_v214gn_cuda_kernelI6__halfLi320ELi3ELi16ELi40ELi4096ELb1ELi32ELi320ELi320ELi4ELb1ELi2ELb0ELb0ENS_16CompileConditionILi900EEEEEvPT_PKS4_S7_S7_flPfS8_Pj:
	.zero		600


//--------------------- .nv.constant0._ZN13group_norm_v214gn_cuda_kernelI6__halfLi320ELi1ELi16ELi40ELi4096ELb1ELi64ELi320ELi320ELi4ELb1ELi2ELb0ELb0ENS_16CompileConditionILi900EEEEEvPT_PKS4_S7_S7_flPfS8_Pj --------------------------
	.section	.nv.constant0._ZN13group_norm_v214gn_cuda_kernelI6__halfLi320ELi1ELi16ELi40ELi4096ELb1ELi64ELi320ELi320ELi4ELb1ELi2ELb0ELb0ENS_16CompileConditionILi900EEEEEvPT_PKS4_S7_S7_flPfS8_Pj,"a",@progbits
	.sectionflags	@""
	.align	4
.nv.constant0._ZN13group_norm_v214gn_cuda_kernelI6__halfLi320ELi1ELi16ELi40ELi4096ELb1ELi64ELi320ELi320ELi4ELb1ELi2ELb0ELb0ENS_16CompileConditionILi900EEEEEvPT_PKS4_S7_S7_flPfS8_Pj:
	.zero		600


//--------------------- .nv.constant0._ZN13group_norm_v214gn_cuda_kernelI6__halfLi320ELi1ELi16ELi40ELi4096ELb1ELi128ELi320ELi320ELi4ELb1ELi4ELb0ELb0ENS_16CompileConditionILi900EEEEEvPT_PKS4_S7_S7_flPfS8_Pj --------------------------
	.section	.nv.constant0._ZN13group_norm_v214gn_cuda_kernelI6__halfLi320ELi1ELi16ELi40ELi4096ELb1ELi128ELi320ELi320ELi4ELb1ELi4ELb0ELb0ENS_16CompileConditionILi900EEEEEvPT_PKS4_S7_S7_flPfS8_Pj,"a",@progbits
	.sectionflags	@""
	.align	4
.nv.constant0._ZN13group_norm_v214gn_cuda_kernelI6__halfLi320ELi1ELi16ELi40ELi4096ELb1ELi128ELi320ELi320ELi4ELb1ELi4ELb0ELb0ENS_16CompileConditionILi900EEEEEvPT_PKS4_S7_S7_flPfS8_Pj:
	.zero		600


//--------------------- .nv.constant0._ZN13group_norm_v214gn_cuda_kernelI6__halfLi320ELi2ELi16ELi40ELi4096ELb1ELi64ELi320ELi320ELi4ELb1ELi4ELb0ELb0ENS_16CompileConditionILi900EEEEEvPT_PKS4_S7_S7_flPfS8_Pj --------------------------
	.section	.nv.constant0._ZN13group_norm_v214gn_cuda_kernelI6__halfLi320ELi2ELi16ELi40ELi4096ELb1ELi64ELi320ELi320ELi4ELb1ELi4ELb0ELb0ENS_16CompileConditionILi900EEEEEvPT_PKS4_S7_S7_flPfS8_Pj,"a",@progbits
	.sectionflags	@""
	.align	4
.nv.constant0._ZN13group_norm_v214gn_cuda_kernelI6__halfLi320ELi2ELi16ELi40ELi4096ELb1ELi64ELi320ELi320ELi4ELb1ELi4ELb0ELb0ENS_16CompileConditionILi900EEEEEvPT_PKS4_S7_S7_flPfS8_Pj:
	.zero		600


//--------------------- .nv.constant0._ZN13group_norm_v214gn_cuda_kernelI6__halfLi320ELi3ELi16ELi40ELi4096ELb1ELi64ELi320ELi320ELi4ELb1ELi5ELb0ELb0ENS_16CompileConditionILi900EEEEEvPT_PKS4_S7_S7_flPfS8_Pj --------------------------
	.section	.nv.constant0._ZN13group_norm_v214gn_cuda_kernelI6__halfLi320ELi3ELi16ELi40ELi4096ELb1ELi64ELi320ELi320ELi4ELb1ELi5ELb0ELb0ENS_16CompileConditionILi900EEEEEvPT_PKS4_S7_S7_flPfS8_Pj,"a",@progbits
	.sectionflags	@""
	.align	4
.nv.constant0._ZN13group_norm_v214gn_cuda_kernelI6__halfLi320ELi3ELi16ELi40ELi4096ELb1ELi64ELi320ELi320ELi4ELb1ELi5ELb0ELb0ENS_16CompileConditionILi900EEEEEvPT_PKS4_S7_S7_flPfS8_Pj:
	.zero		600


//--------------------- .nv.constant0._ZN13group_norm_v214gn_cuda_kernelI6__halfLi320ELi3ELi16ELi40ELi4096ELb1ELi64ELi320ELi320ELi4ELb1ELi6ELb0ELb0ENS_16CompileConditionILi900EEEEEvPT_PKS4_S7_S7_flPfS8_Pj --------------------------
	.section	.nv.constant0._ZN13group_norm_v214gn_cuda_kernelI6__halfLi320ELi3ELi16ELi40ELi4096ELb1ELi64ELi320ELi320ELi4ELb1ELi6ELb0ELb0ENS_16CompileConditionILi900EEEEEvPT_PKS4_S7_S7_flPfS8_Pj,"a",@progbits
	.sectionflags	@""
	.align	4
.nv.constant0._ZN13group_norm_v214gn_cuda_kernelI6__halfLi320ELi3ELi16ELi40ELi4096ELb1ELi64ELi320ELi320ELi4ELb1ELi6ELb0ELb0ENS_16CompileConditionILi900EEEEEvPT_PKS4_S7_S7_flPfS8_Pj:
	.zero		600


//--------------------- SYMBOLS --------------------------

	.type		.nv.reservedSmem.offset0,@object
	.size		.nv.reservedSmem.offset0,0x4
